// Copyright (c) 2024, Jay Shah, Ganesh Bikshandi, Ying Zhang, Vijay Thakkar, Pradeep Ramani, Tri Dao.
// Splitting the different template instantiations to different files to speed up compilation.
// This file is auto-generated. See "generate_kernels.py"

#include "flash_fwd_launch_template.h"

#ifndef FLASHATTENTION_DISABLE_HDIM96
template void run_mha_fwd_<90, cutlass::bfloat16_t, 96, 96, true, false, false, true>(Flash_fwd_params &params, cudaStream_t stream);
#endif


// ===== COMPILED SASS (sm_90a) =====

	.target	sm_90a

	.elftype	@"ET_EXEC"


//--------------------- .note.nv.tkinfo           --------------------------
	.section	.note.nv.tkinfo,"",@"SHT_NOTE"
	.sectionflags	@"SHF_NOTE_NV_TKINFO"
	.tkinfo
        /*0018*/ 	.word	0x00000002
        /*0030*/ 	.string	""
        /*0030*/ 	.string	"ptxas"
        /*0030*/ 	.string	"Cuda compilation tools, release 13.0, V13.0.88"
        /*0030*/ 	.string	"Build cuda_13.0.r13.0/compiler.36424714_0"
        /*0030*/ 	.string	"-arch sm_90a -m 64 "



//--------------------- .note.nv.cuinfo           --------------------------
	.section	.note.nv.cuinfo,"",@"SHT_NOTE"
	.sectionflags	@"SHF_NOTE_NV_CUINFO"
        /*0018*/ 	.short	0x0002
        /*001a*/ 	.short	0x005a
        /*001c*/ 	.short	0x0082
	.zero		2


//--------------------- .nv.info                  --------------------------
	.section	.nv.info,"",@"SHT_CUDA_INFO"
	.align	4


	//----- nvinfo : EIATTR_REGCOUNT
	.align		4
        /*0000*/ 	.byte	0x04, 0x2f
        /*0002*/ 	.short	(.L_23 - .L_22)
	.align		4
.L_22:
        /*0004*/ 	.word	index@(_ZN7cutlass13device_kernelIN5flash11enable_sm90INS1_16FlashAttnFwdSm90INS1_25CollectiveMainloopFwdSm90ILi2EN4cute5tupleIJNS5_1CILi1EEES8_S8_EEENS6_IJNS7_ILi192EEENS7_ILi144EEENS7_ILi96EEEEEELi96ENS_10bfloat16_tEfNS_4arch4Sm90ELb1ELb0ELb0ELb1ELb0ELb1ELb0ELb0ELb1ELb1ELb1ELb0EEENS1_21CollectiveEpilogueFwdINS6_IJSA_SC_SB_EEES9_SE_SG_Li384ELb1ELb1ELb1ELb0EEENS1_36VarlenDynamicPersistentTileSchedulerILi192ELi144ELi384ELi128ELb1ELb1ELb1ELb1ELb1ELb1EEEEEEEEEvNT_6ParamsE)
        /*0008*/ 	.word	0x00000080


	//----- nvinfo : EIATTR_FRAME_SIZE
	.align		4
.L_23:
        /*000c*/ 	.byte	0x04, 0x11
        /*000e*/ 	.short	(.L_25 - .L_24)
	.align		4
.L_24:
        /*0010*/ 	.word	index@(_ZN7cutlass13device_kernelIN5flash11enable_sm90INS1_16FlashAttnFwdSm90INS1_25CollectiveMainloopFwdSm90ILi2EN4cute5tupleIJNS5_1CILi1EEES8_S8_EEENS6_IJNS7_ILi192EEENS7_ILi144EEENS7_ILi96EEEEEELi96ENS_10bfloat16_tEfNS_4arch4Sm90ELb1ELb0ELb0ELb1ELb0ELb1ELb0ELb0ELb1ELb1ELb1ELb0EEENS1_21CollectiveEpilogueFwdINS6_IJSA_SC_SB_EEES9_SE_SG_Li384ELb1ELb1ELb1ELb0EEENS1_36VarlenDynamicPersistentTileSchedulerILi192ELi144ELi384ELi128ELb1ELb1ELb1ELb1ELb1ELb1EEEEEEEEEvNT_6ParamsE)
        /*0014*/ 	.word	0x00000168


	//----- nvinfo : EIATTR_REGCOUNT
	.align		4
.L_25:
        /*0018*/ 	.byte	0x04, 0x2f
        /*001a*/ 	.short	(.L_27 - .L_26)
	.align		4
.L_26:
        /*001c*/ 	.word	index@(_ZN7cutlass13device_kernelIN5flash11enable_sm90INS1_16FlashAttnFwdSm90INS1_25CollectiveMainloopFwdSm90ILi2EN4cute5tupleIJNS5_1CILi1EEES8_S8_EEENS6_IJNS7_ILi192EEENS7_ILi144EEENS7_ILi96EEEEEELi96ENS_10bfloat16_tEfNS_4arch4Sm90ELb1ELb0ELb0ELb1ELb0ELb0ELb0ELb0ELb1ELb1ELb1ELb0EEENS1_21CollectiveEpilogueFwdINS6_IJSA_SC_SB_EEES9_SE_SG_Li384ELb1ELb1ELb1ELb0EEENS1_36VarlenDynamicPersistentTileSchedulerILi192ELi144ELi384ELi128ELb1ELb1ELb1ELb1ELb1ELb1EEEEEEEEEvNT_6ParamsE)
        /*0020*/ 	.word	0x00000080


	//----- nvinfo : EIATTR_FRAME_SIZE
	.align		4
.L_27:
        /*0024*/ 	.byte	0x04, 0x11
        /*0026*/ 	.short	(.L_29 - .L_28)
	.align		4
.L_28:
        /*0028*/ 	.word	index@(_ZN7cutlass13device_kernelIN5flash11enable_sm90INS1_16FlashAttnFwdSm90INS1_25CollectiveMainloopFwdSm90ILi2EN4cute5tupleIJNS5_1CILi1EEES8_S8_EEENS6_IJNS7_ILi192EEENS7_ILi144EEENS7_ILi96EEEEEELi96ENS_10bfloat16_tEfNS_4arch4Sm90ELb1ELb0ELb0ELb1ELb0ELb0ELb0ELb0ELb1ELb1ELb1ELb0EEENS1_21CollectiveEpilogueFwdINS6_IJSA_SC_SB_EEES9_SE_SG_Li384ELb1ELb1ELb1ELb0EEENS1_36VarlenDynamicPersistentTileSchedulerILi192ELi144ELi384ELi128ELb1ELb1ELb1ELb1ELb1ELb1EEEEEEEEEvNT_6ParamsE)
        /*002c*/ 	.word	0x00000048


	//----- nvinfo : EIATTR_REGCOUNT
	.align		4
.L_29:
        /*0030*/ 	.byte	0x04, 0x2f
        /*0032*/ 	.short	(.L_31 - .L_30)
	.align		4
.L_30:
        /*0034*/ 	.word	index@(_ZN7cutlass13device_kernelIN5flash11enable_sm90INS1_16FlashAttnFwdSm90INS1_25CollectiveMainloopFwdSm90ILi2EN4cute5tupleIJNS5_1CILi1EEES8_S8_EEENS6_IJNS7_ILi192EEENS7_ILi144EEENS7_ILi96EEEEEELi96ENS_10bfloat16_tEfNS_4arch4Sm90ELb1ELb0ELb0ELb0ELb0ELb0ELb0ELb0ELb1ELb1ELb1ELb0EEENS1_21CollectiveEpilogueFwdINS6_IJSA_SC_SB_EEES9_SE_SG_Li384ELb0ELb1ELb1ELb0EEENS1_19SingleTileSchedulerILb0ELb1ELb1ELi192EEEEEEEEEvNT_6ParamsE)
        /*0038*/ 	.word	0x00000080


	//----- nvinfo : EIATTR_FRAME_SIZE
	.align		4
.L_31:
        /*003c*/ 	.byte	0x04, 0x11
        /*003e*/ 	.short	(.L_33 - .L_32)
	.align		4
.L_32:
        /*0040*/ 	.word	index@(_ZN7cutlass13device_kernelIN5flash11enable_sm90INS1_16FlashAttnFwdSm90INS1_25CollectiveMainloopFwdSm90ILi2EN4cute5tupleIJNS5_1CILi1EEES8_S8_EEENS6_IJNS7_ILi192EEENS7_ILi144EEENS7_ILi96EEEEEELi96ENS_10bfloat16_tEfNS_4arch4Sm90ELb1ELb0ELb0ELb0ELb0ELb0ELb0ELb0ELb1ELb1ELb1ELb0EEENS1_21CollectiveEpilogueFwdINS6_IJSA_SC_SB_EEES9_SE_SG_Li384ELb0ELb1ELb1ELb0EEENS1_19SingleTileSchedulerILb0ELb1ELb1ELi192EEEEEEEEEvNT_6ParamsE)
        /*0044*/ 	.word	0x00000010


	//----- nvinfo : EIATTR_REGCOUNT
	.align		4
.L_33:
        /*0048*/ 	.byte	0x04, 0x2f
        /*004a*/ 	.short	(.L_35 - .L_34)
	.align		4
.L_34:
        /*004c*/ 	.word	index@(_ZN7cutlass13device_kernelIN5flash11enable_sm90INS1_16FlashAttnFwdSm90INS1_25CollectiveMainloopFwdSm90ILi2EN4cute5tupleIJNS5_1CILi1EEES8_S8_EEENS6_IJNS7_ILi192EEENS7_ILi128EEENS7_ILi96EEEEEELi96ENS_10bfloat16_tEfNS_4arch4Sm90ELb0ELb1ELb0ELb1ELb0ELb1ELb0ELb0ELb1ELb1ELb1ELb0EEENS1_21CollectiveEpilogueFwdINS6_IJSA_SC_SB_EEES9_SE_SG_Li384ELb1ELb1ELb1ELb0EEENS1_36VarlenDynamicPersistentTileSchedulerILi192ELi128ELi384ELi128ELb1ELb1ELb1ELb1ELb0ELb1EEEEEEEEEvNT_6ParamsE)
        /*0050*/ 	.word	0x00000080


	//----- nvinfo : EIATTR_FRAME_SIZE
	.align		4
.L_35:
        /*0054*/ 	.byte	0x04, 0x11
        /*0056*/ 	.short	(.L_37 - .L_36)
	.align		4
.L_36:
        /*0058*/ 	.word	index@(_ZN7cutlass13device_kernelIN5flash11enable_sm90INS1_16FlashAttnFwdSm90INS1_25CollectiveMainloopFwdSm90ILi2EN4cute5tupleIJNS5_1CILi1EEES8_S8_EEENS6_IJNS7_ILi192EEENS7_ILi128EEENS7_ILi96EEEEEELi96ENS_10bfloat16_tEfNS_4arch4Sm90ELb0ELb1ELb0ELb1ELb0ELb1ELb0ELb0ELb1ELb1ELb1ELb0EEENS1_21CollectiveEpilogueFwdINS6_IJSA_SC_SB_EEES9_SE_SG_Li384ELb1ELb1ELb1ELb0EEENS1_36VarlenDynamicPersistentTileSchedulerILi192ELi128ELi384ELi128ELb1ELb1ELb1ELb1ELb0ELb1EEEEEEEEEvNT_6ParamsE)
        /*005c*/ 	.word	0x00000070


	//----- nvinfo : EIATTR_REGCOUNT
	.align		4
.L_37:
        /*0060*/ 	.byte	0x04, 0x2f
        /*0062*/ 	.short	(.L_39 - .L_38)
	.align		4
.L_38:
        /*0064*/ 	.word	index@(_ZN7cutlass13device_kernelIN5flash11enable_sm90INS1_16FlashAttnFwdSm90INS1_25CollectiveMainloopFwdSm90ILi2EN4cute5tupleIJNS5_1CILi1EEES8_S8_EEENS6_IJNS7_ILi192EEENS7_ILi128EEENS7_ILi96EEEEEELi96ENS_10bfloat16_tEfNS_4arch4Sm90ELb0ELb1ELb0ELb1ELb0ELb0ELb0ELb0ELb1ELb1ELb1ELb0EEENS1_21CollectiveEpilogueFwdINS6_IJSA_SC_SB_EEES9_SE_SG_Li384ELb1ELb1ELb1ELb0EEENS1_36VarlenDynamicPersistentTileSchedulerILi192ELi128ELi384ELi128ELb1ELb1ELb1ELb1ELb0ELb1EEEEEEEEEvNT_6ParamsE)
        /*0068*/ 	.word	0x00000080


	//----- nvinfo : EIATTR_FRAME_SIZE
	.align		4
.L_39:
        /*006c*/ 	.byte	0x04, 0x11
        /*006e*/ 	.short	(.L_41 - .L_40)
	.align		4
.L_40:
        /*0070*/ 	.word	index@(_ZN7cutlass13device_kernelIN5flash11enable_sm90INS1_16FlashAttnFwdSm90INS1_25CollectiveMainloopFwdSm90ILi2EN4cute5tupleIJNS5_1CILi1EEES8_S8_EEENS6_IJNS7_ILi192EEENS7_ILi128EEENS7_ILi96EEEEEELi96ENS_10bfloat16_tEfNS_4arch4Sm90ELb0ELb1ELb0ELb1ELb0ELb0ELb0ELb0ELb1ELb1ELb1ELb0EEENS1_21CollectiveEpilogueFwdINS6_IJSA_SC_SB_EEES9_SE_SG_Li384ELb1ELb1ELb1ELb0EEENS1_36VarlenDynamicPersistentTileSchedulerILi192ELi128ELi384ELi128ELb1ELb1ELb1ELb1ELb0ELb1EEEEEEEEEvNT_6ParamsE)
        /*0074*/ 	.word	0x00000048


	//----- nvinfo : EIATTR_REGCOUNT
	.align		4
.L_41:
        /*0078*/ 	.byte	0x04, 0x2f
        /*007a*/ 	.short	(.L_43 - .L_42)
	.align		4
.L_42:
        /*007c*/ 	.word	index@(_ZN7cutlass13device_kernelIN5flash11enable_sm90INS1_16FlashAttnFwdSm90INS1_25CollectiveMainloopFwdSm90ILi2EN4cute5tupleIJNS5_1CILi1EEES8_S8_EEENS6_IJNS7_ILi192EEENS7_ILi128EEENS7_ILi96EEEEEELi96ENS_10bfloat16_tEfNS_4arch4Sm90ELb0ELb1ELb0ELb0ELb0ELb0ELb0ELb0ELb1ELb1ELb1ELb0EEENS1_21CollectiveEpilogueFwdINS6_IJSA_SC_SB_EEES9_SE_SG_Li384ELb0ELb1ELb1ELb0EEENS1_19SingleTileSchedulerILb0ELb1ELb1ELi192EEEEEEEEEvNT_6ParamsE)
        /*0080*/ 	.word	0x00000080


	//----- nvinfo : EIATTR_FRAME_SIZE
	.align		4
.L_43:
        /*0084*/ 	.byte	0x04, 0x11
        /*0086*/ 	.short	(.L_45 - .L_44)
	.align		4
.L_44:
        /*0088*/ 	.word	index@(_ZN7cutlass13device_kernelIN5flash11enable_sm90INS1_16FlashAttnFwdSm90INS1_25CollectiveMainloopFwdSm90ILi2EN4cute5tupleIJNS5_1CILi1EEES8_S8_EEENS6_IJNS7_ILi192EEENS7_ILi128EEENS7_ILi96EEEEEELi96ENS_10bfloat16_tEfNS_4arch4Sm90ELb0ELb1ELb0ELb0ELb0ELb0ELb0ELb0ELb1ELb1ELb1ELb0EEENS1_21CollectiveEpilogueFwdINS6_IJSA_SC_SB_EEES9_SE_SG_Li384ELb0ELb1ELb1ELb0EEENS1_19SingleTileSchedulerILb0ELb1ELb1ELi192EEEEEEEEEvNT_6ParamsE)
        /*008c*/ 	.word	0x00000000


	//----- nvinfo : EIATTR_REGCOUNT
	.align		4
.L_45:
        /*0090*/ 	.byte	0x04, 0x2f
        /*0092*/ 	.short	(.L_47 - .L_46)
	.align		4
.L_46:
        /*0094*/ 	.word	index@(_ZN7cutlass13device_kernelIN5flash11enable_sm90INS1_16FlashAttnFwdSm90INS1_25CollectiveMainloopFwdSm90ILi2EN4cute5tupleIJNS5_1CILi1EEES8_S8_EEENS6_IJNS7_ILi192EEENS7_ILi144EEENS7_ILi96EEEEEELi96ENS_10bfloat16_tEfNS_4arch4Sm90ELb0ELb0ELb0ELb1ELb0ELb1ELb0ELb0ELb1ELb1ELb1ELb0EEENS1_21CollectiveEpilogueFwdINS6_IJSA_SC_SB_EEES9_SE_SG_Li384ELb1ELb1ELb1ELb0EEENS1_36VarlenDynamicPersistentTileSchedulerILi192ELi144ELi384ELi128ELb1ELb1ELb1ELb0ELb1ELb1EEEEEEEEEvNT_6ParamsE)
        /*0098*/ 	.word	0x00000080


	//----- nvinfo : EIATTR_FRAME_SIZE
	.align		4
.L_47:
        /*009c*/ 	.byte	0x04, 0x11
        /*009e*/ 	.short	(.L_49 - .L_48)
	.align		4
.L_48:
        /*00a0*/ 	.word	index@(_ZN7cutlass13device_kernelIN5flash11enable_sm90INS1_16FlashAttnFwdSm90INS1_25CollectiveMainloopFwdSm90ILi2EN4cute5tupleIJNS5_1CILi1EEES8_S8_EEENS6_IJNS7_ILi192EEENS7_ILi144EEENS7_ILi96EEEEEELi96ENS_10bfloat16_tEfNS_4arch4Sm90ELb0ELb0ELb0ELb1ELb0ELb1ELb0ELb0ELb1ELb1ELb1ELb0EEENS1_21CollectiveEpilogueFwdINS6_IJSA_SC_SB_EEES9_SE_SG_Li384ELb1ELb1ELb1ELb0EEENS1_36VarlenDynamicPersistentTileSchedulerILi192ELi144ELi384ELi128ELb1ELb1ELb1ELb0ELb1ELb1EEEEEEEEEvNT_6ParamsE)
        /*00a4*/ 	.word	0x00000120


	//----- nvinfo : EIATTR_REGCOUNT
	.align		4
.L_49:
        /*00a8*/ 	.byte	0x04, 0x2f
        /*00aa*/ 	.short	(.L_51 - .L_50)
	.align		4
.L_50:
        /*00ac*/ 	.word	index@(_ZN7cutlass13device_kernelIN5flash11enable_sm90INS1_16FlashAttnFwdSm90INS1_25CollectiveMainloopFwdSm90ILi2EN4cute5tupleIJNS5_1CILi1EEES8_S8_EEENS6_IJNS7_ILi192EEENS7_ILi144EEENS7_ILi96EEEEEELi96ENS_10bfloat16_tEfNS_4arch4Sm90ELb0ELb0ELb0ELb1ELb0ELb0ELb0ELb0ELb1ELb1ELb1ELb0EEENS1_21CollectiveEpilogueFwdINS6_IJSA_SC_SB_EEES9_SE_SG_Li384ELb1ELb1ELb1ELb0EEENS1_36VarlenDynamicPersistentTileSchedulerILi192ELi144ELi384ELi128ELb1ELb1ELb1ELb0ELb1ELb1EEEEEEEEEvNT_6ParamsE)
        /*00b0*/ 	.word	0x00000080


	//----- nvinfo : EIATTR_FRAME_SIZE
	.align		4
.L_51:
        /*00b4*/ 	.byte	0x04, 0x11
        /*00b6*/ 	.short	(.L_53 - .L_52)
	.align		4
.L_52:
        /*00b8*/ 	.word	index@(_ZN7cutlass13device_kernelIN5flash11enable_sm90INS1_16FlashAttnFwdSm90INS1_25CollectiveMainloopFwdSm90ILi2EN4cute5tupleIJNS5_1CILi1EEES8_S8_EEENS6_IJNS7_ILi192EEENS7_ILi144EEENS7_ILi96EEEEEELi96ENS_10bfloat16_tEfNS_4arch4Sm90ELb0ELb0ELb0ELb1ELb0ELb0ELb0ELb0ELb1ELb1ELb1ELb0EEENS1_21CollectiveEpilogueFwdINS6_IJSA_SC_SB_EEES9_SE_SG_Li384ELb1ELb1ELb1ELb0EEENS1_36VarlenDynamicPersistentTileSchedulerILi192ELi144ELi384ELi128ELb1ELb1ELb1ELb0ELb1ELb1EEEEEEEEEvNT_6ParamsE)
        /*00bc*/ 	.word	0x00000050


	//----- nvinfo : EIATTR_REGCOUNT
	.align		4
.L_53:
        /*00c0*/ 	.byte	0x04, 0x2f
        /*00c2*/ 	.short	(.L_55 - .L_54)
	.align		4
.L_54:
        /*00c4*/ 	.word	index@(_ZN7cutlass13device_kernelIN5flash11enable_sm90INS1_16FlashAttnFwdSm90INS1_25CollectiveMainloopFwdSm90ILi2EN4cute5tupleIJNS5_1CILi1EEES8_S8_EEENS6_IJNS7_ILi192EEENS7_ILi144EEENS7_ILi96EEEEEELi96ENS_10bfloat16_tEfNS_4arch4Sm90ELb0ELb0ELb0ELb0ELb0ELb0ELb0ELb0ELb1ELb1ELb1ELb0EEENS1_21CollectiveEpilogueFwdINS6_IJSA_SC_SB_EEES9_SE_SG_Li384ELb0ELb1ELb1ELb0EEENS1_19SingleTileSchedulerILb0ELb1ELb1ELi192EEEEEEEEEvNT_6ParamsE)
        /*00c8*/ 	.word	0x00000080


	//----- nvinfo : EIATTR_FRAME_SIZE
	.align		4
.L_55:
        /*00cc*/ 	.byte	0x04, 0x11
        /*00ce*/ 	.short	(.L_57 - .L_56)
	.align		4
.L_56:
        /*00d0*/ 	.word	index@(_ZN7cutlass13device_kernelIN5flash11enable_sm90INS1_16FlashAttnFwdSm90INS1_25CollectiveMainloopFwdSm90ILi2EN4cute5tupleIJNS5_1CILi1EEES8_S8_EEENS6_IJNS7_ILi192EEENS7_ILi144EEENS7_ILi96EEEEEELi96ENS_10bfloat16_tEfNS_4arch4Sm90ELb0ELb0ELb0ELb0ELb0ELb0ELb0ELb0ELb1ELb1ELb1ELb0EEENS1_21CollectiveEpilogueFwdINS6_IJSA_SC_SB_EEES9_SE_SG_Li384ELb0ELb1ELb1ELb0EEENS1_19SingleTileSchedulerILb0ELb1ELb1ELi192EEEEEEEEEvNT_6ParamsE)
        /*00d4*/ 	.word	0x00000000


	//----- nvinfo : EIATTR_MIN_STACK_SIZE
	.align		4
.L_57:
        /*00d8*/ 	.byte	0x04, 0x12
        /*00da*/ 	.short	(.L_59 - .L_58)
	.align		4
.L_58:
        /*00dc*/ 	.word	index@(_ZN7cutlass13device_kernelIN5flash11enable_sm90INS1_16FlashAttnFwdSm90INS1_25CollectiveMainloopFwdSm90ILi2EN4cute5tupleIJNS5_1CILi1EEES8_S8_EEENS6_IJNS7_ILi192EEENS7_ILi144EEENS7_ILi96EEEEEELi96ENS_10bfloat16_tEfNS_4arch4Sm90ELb0ELb0ELb0ELb0ELb0ELb0ELb0ELb0ELb1ELb1ELb1ELb0EEENS1_21CollectiveEpilogueFwdINS6_IJSA_SC_SB_EEES9_SE_SG_Li384ELb0ELb1ELb1ELb0EEENS1_19SingleTileSchedulerILb0ELb1ELb1ELi192EEEEEEEEEvNT_6ParamsE)
        /*00e0*/ 	.word	0x00000000


	//----- nvinfo : EIATTR_MIN_STACK_SIZE
	.align		4
.L_59:
        /*00e4*/ 	.byte	0x04, 0x12
        /*00e6*/ 	.short	(.L_61 - .L_60)
	.align		4
.L_60:
        /*00e8*/ 	.word	index@(_ZN7cutlass13device_kernelIN5flash11enable_sm90INS1_16FlashAttnFwdSm90INS1_25CollectiveMainloopFwdSm90ILi2EN4cute5tupleIJNS5_1CILi1EEES8_S8_EEENS6_IJNS7_ILi192EEENS7_ILi144EEENS7_ILi96EEEEEELi96ENS_10bfloat16_tEfNS_4arch4Sm90ELb0ELb0ELb0ELb1ELb0ELb0ELb0ELb0ELb1ELb1ELb1ELb0EEENS1_21CollectiveEpilogueFwdINS6_IJSA_SC_SB_EEES9_SE_SG_Li384ELb1ELb1ELb1ELb0EEENS1_36VarlenDynamicPersistentTileSchedulerILi192ELi144ELi384ELi128ELb1ELb1ELb1ELb0ELb1ELb1EEEEEEEEEvNT_6ParamsE)
        /*00ec*/ 	.word	0x00000050


	//----- nvinfo : EIATTR_MIN_STACK_SIZE
	.align		4
.L_61:
        /*00f0*/ 	.byte	0x04, 0x12
        /*00f2*/ 	.short	(.L_63 - .L_62)
	.align		4
.L_62:
        /*00f4*/ 	.word	index@(_ZN7cutlass13device_kernelIN5flash11enable_sm90INS1_16FlashAttnFwdSm90INS1_25CollectiveMainloopFwdSm90ILi2EN4cute5tupleIJNS5_1CILi1EEES8_S8_EEENS6_IJNS7_ILi192EEENS7_ILi144EEENS7_ILi96EEEEEELi96ENS_10bfloat16_tEfNS_4arch4Sm90ELb0ELb0ELb0ELb1ELb0ELb1ELb0ELb0ELb1ELb1ELb1ELb0EEENS1_21CollectiveEpilogueFwdINS6_IJSA_SC_SB_EEES9_SE_SG_Li384ELb1ELb1ELb1ELb0EEENS1_36VarlenDynamicPersistentTileSchedulerILi192ELi144ELi384ELi128ELb1ELb1ELb1ELb0ELb1ELb1EEEEEEEEEvNT_6ParamsE)
        /*00f8*/ 	.word	0x00000120


	//----- nvinfo : EIATTR_MIN_STACK_SIZE
	.align		4
.L_63:
        /*00fc*/ 	.byte	0x04, 0x12
        /*00fe*/ 	.short	(.L_65 - .L_64)
	.align		4
.L_64:
        /*0100*/ 	.word	index@(_ZN7cutlass13device_kernelIN5flash11enable_sm90INS1_16FlashAttnFwdSm90INS1_25CollectiveMainloopFwdSm90ILi2EN4cute5tupleIJNS5_1CILi1EEES8_S8_EEENS6_IJNS7_ILi192EEENS7_ILi128EEENS7_ILi96EEEEEELi96ENS_10bfloat16_tEfNS_4arch4Sm90ELb0ELb1ELb0ELb0ELb0ELb0ELb0ELb0ELb1ELb1ELb1ELb0EEENS1_21CollectiveEpilogueFwdINS6_IJSA_SC_SB_EEES9_SE_SG_Li384ELb0ELb1ELb1ELb0EEENS1_19SingleTileSchedulerILb0ELb1ELb1ELi192EEEEEEEEEvNT_6ParamsE)
        /*0104*/ 	.word	0x00000000


	//----- nvinfo : EIATTR_MIN_STACK_SIZE
	.align		4
.L_65:
        /*0108*/ 	.byte	0x04, 0x12
        /*010a*/ 	.short	(.L_67 - .L_66)
	.align		4
.L_66:
        /*010c*/ 	.word	index@(_ZN7cutlass13device_kernelIN5flash11enable_sm90INS1_16FlashAttnFwdSm90INS1_25CollectiveMainloopFwdSm90ILi2EN4cute5tupleIJNS5_1CILi1EEES8_S8_EEENS6_IJNS7_ILi192EEENS7_ILi128EEENS7_ILi96EEEEEELi96ENS_10bfloat16_tEfNS_4arch4Sm90ELb0ELb1ELb0ELb1ELb0ELb0ELb0ELb0ELb1ELb1ELb1ELb0EEENS1_21CollectiveEpilogueFwdINS6_IJSA_SC_SB_EEES9_SE_SG_Li384ELb1ELb1ELb1ELb0EEENS1_36VarlenDynamicPersistentTileSchedulerILi192ELi128ELi384ELi128ELb1ELb1ELb1ELb1ELb0ELb1EEEEEEEEEvNT_6ParamsE)
        /*0110*/ 	.word	0x00000048


	//----- nvinfo : EIATTR_MIN_STACK_SIZE
	.align		4
.L_67:
        /*0114*/ 	.byte	0x04, 0x12
        /*0116*/ 	.short	(.L_69 - .L_68)
	.align		4
.L_68:
        /*0118*/ 	.word	index@(_ZN7cutlass13device_kernelIN5flash11enable_sm90INS1_16FlashAttnFwdSm90INS1_25CollectiveMainloopFwdSm90ILi2EN4cute5tupleIJNS5_1CILi1EEES8_S8_EEENS6_IJNS7_ILi192EEENS7_ILi128EEENS7_ILi96EEEEEELi96ENS_10bfloat16_tEfNS_4arch4Sm90ELb0ELb1ELb0ELb1ELb0ELb1ELb0ELb0ELb1ELb1ELb1ELb0EEENS1_21CollectiveEpilogueFwdINS6_IJSA_SC_SB_EEES9_SE_SG_Li384ELb1ELb1ELb1ELb0EEENS1_36VarlenDynamicPersistentTileSchedulerILi192ELi128ELi384ELi128ELb1ELb1ELb1ELb1ELb0ELb1EEEEEEEEEvNT_6ParamsE)
        /*011c*/ 	.word	0x00000070


	//----- nvinfo : EIATTR_MIN_STACK_SIZE
	.align		4
.L_69:
        /*0120*/ 	.byte	0x04, 0x12
        /*0122*/ 	.short	(.L_71 - .L_70)
	.align		4
.L_70:
        /*0124*/ 	.word	index@(_ZN7cutlass13device_kernelIN5flash11enable_sm90INS1_16FlashAttnFwdSm90INS1_25CollectiveMainloopFwdSm90ILi2EN4cute5tupleIJNS5_1CILi1EEES8_S8_EEENS6_IJNS7_ILi192EEENS7_ILi144EEENS7_ILi96EEEEEELi96ENS_10bfloat16_tEfNS_4arch4Sm90ELb1ELb0ELb0ELb0ELb0ELb0ELb0ELb0ELb1ELb1ELb1ELb0EEENS1_21CollectiveEpilogueFwdINS6_IJSA_SC_SB_EEES9_SE_SG_Li384ELb0ELb1ELb1ELb0EEENS1_19SingleTileSchedulerILb0ELb1ELb1ELi192EEEEEEEEEvNT_6ParamsE)
        /*0128*/ 	.word	0x00000010


	//----- nvinfo : EIATTR_MIN_STACK_SIZE
	.align		4
.L_71:
        /*012c*/ 	.byte	0x04, 0x12
        /*012e*/ 	.short	(.L_73 - .L_72)
	.align		4
.L_72:
        /*0130*/ 	.word	index@(_ZN7cutlass13device_kernelIN5flash11enable_sm90INS1_16FlashAttnFwdSm90INS1_25CollectiveMainloopFwdSm90ILi2EN4cute5tupleIJNS5_1CILi1EEES8_S8_EEENS6_IJNS7_ILi192EEENS7_ILi144EEENS7_ILi96EEEEEELi96ENS_10bfloat16_tEfNS_4arch4Sm90ELb1ELb0ELb0ELb1ELb0ELb0ELb0ELb0ELb1ELb1ELb1ELb0EEENS1_21CollectiveEpilogueFwdINS6_IJSA_SC_SB_EEES9_SE_SG_Li384ELb1ELb1ELb1ELb0EEENS1_36VarlenDynamicPersistentTileSchedulerILi192ELi144ELi384ELi128ELb1ELb1ELb1ELb1ELb1ELb1EEEEEEEEEvNT_6ParamsE)
        /*0134*/ 	.word	0x00000048


	//----- nvinfo : EIATTR_MIN_STACK_SIZE
	.align		4
.L_73:
        /*0138*/ 	.byte	0x04, 0x12
        /*013a*/ 	.short	(.L_75 - .L_74)
	.align		4
.L_74:
        /*013c*/ 	.word	index@(_ZN7cutlass13device_kernelIN5flash11enable_sm90INS1_16FlashAttnFwdSm90INS1_25CollectiveMainloopFwdSm90ILi2EN4cute5tupleIJNS5_1CILi1EEES8_S8_EEENS6_IJNS7_ILi192EEENS7_ILi144EEENS7_ILi96EEEEEELi96ENS_10bfloat16_tEfNS_4arch4Sm90ELb1ELb0ELb0ELb1ELb0ELb1ELb0ELb0ELb1ELb1ELb1ELb0EEENS1_21CollectiveEpilogueFwdINS6_IJSA_SC_SB_EEES9_SE_SG_Li384ELb1ELb1ELb1ELb0EEENS1_36VarlenDynamicPersistentTileSchedulerILi192ELi144ELi384ELi128ELb1ELb1ELb1ELb1ELb1ELb1EEEEEEEEEvNT_6ParamsE)
        /*0140*/ 	.word	0x00000168
.L_75:


//--------------------- .nv.compat                --------------------------
	.section	.nv.compat,"",@"SHT_CUDA_COMPAT_INFO"
	.align	4
        /*0000*/ 	.byte	0x02, 0x09, 0x01, 0x00, 0x02, 0x02, 0x04, 0x00, 0x02, 0x05, 0x05, 0x00, 0x03, 0x07, 0x01, 0x01
        /*0010*/ 	.byte	0x02, 0x03, 0x01, 0x00, 0x02, 0x06, 0x01, 0x00, 0x04, 0x0b, 0x08, 0x00, 0x00, 0x00, 0x00, 0x00
        /*0020*/ 	.byte	0x00, 0x00, 0x00, 0x00


//--------------------- .nv.info._ZN7cutlass13device_kernelIN5flash11enable_sm90INS1_16FlashAttnFwdSm90INS1_25CollectiveMainloopFwdSm90ILi2EN4cute5tupleIJNS5_1CILi1EEES8_S8_EEENS6_IJNS7_ILi192EEENS7_ILi144EEENS7_ILi96EEEEEELi96ENS_10bfloat16_tEfNS_4arch4Sm90ELb0ELb0ELb0ELb0ELb0ELb0ELb0ELb0ELb1ELb1ELb1ELb0EEENS1_21CollectiveEpilogueFwdINS6_IJSA_SC_SB_EEES9_SE_SG_Li384ELb0ELb1ELb1ELb0EEENS1_19SingleTileSchedulerILb0ELb1ELb1ELi192EEEEEEEEEvNT_6ParamsE --------------------------
	.section	.nv.info._ZN7cutlass13device_kernelIN5flash11enable_sm90INS1_16FlashAttnFwdSm90INS1_25CollectiveMainloopFwdSm90ILi2EN4cute5tupleIJNS5_1CILi1EEES8_S8_EEENS6_IJNS7_ILi192EEENS7_ILi144EEENS7_ILi96EEEEEELi96ENS_10bfloat16_tEfNS_4arch4Sm90ELb0ELb0ELb0ELb0ELb0ELb0ELb0ELb0ELb1ELb1ELb1ELb0EEENS1_21CollectiveEpilogueFwdINS6_IJSA_SC_SB_EEES9_SE_SG_Li384ELb0ELb1ELb1ELb0EEENS1_19SingleTileSchedulerILb0ELb1ELb1ELi192EEEEEEEEEvNT_6ParamsE,"",@"SHT_CUDA_INFO"
	.sectionflags	@""
	.align	4


	//----- nvinfo : EIATTR_CUDA_API_VERSION
	.align		4
        /*0000*/ 	.byte	0x04, 0x37
        /*0002*/ 	.short	(.L_77 - .L_76)
.L_76:
        /*0004*/ 	.word	0x00000082


	//----- nvinfo : EIATTR_KPARAM_INFO
	.align		4
.L_77:
        /*0008*/ 	.byte	0x04, 0x17
        /*000a*/ 	.short	(.L_79 - .L_78)
.L_78:
        /*000c*/ 	.word	0x00000000
        /*0010*/ 	.short	0x0000
        /*0012*/ 	.short	0x0070
        /*0014*/ 	.byte	0x00, 0xf0, 0x01, 0x28


	//----- nvinfo : EIATTR_SPARSE_MMA_MASK
	.align		4
.L_79:
        /*0018*/ 	.byte	0x03, 0x50
        /*001a*/ 	.short	0x0000


	//----- nvinfo : EIATTR_MAXREG_COUNT
	.align		4
        /*001c*/ 	.byte	0x03, 0x1b
        /*001e*/ 	.short	0x0080


	//----- nvinfo : EIATTR_NUM_BARRIERS
	.align		4
        /*0020*/ 	.byte	0x02, 0x4c
        /*0022*/ 	.byte	0x10
	.zero		1


	//----- nvinfo : EIATTR_EXTERNS
	.align		4
        /*0024*/ 	.byte	0x04, 0x0f
        /*0026*/ 	.short	(.L_81 - .L_80)


	//   ....[0]....
	.align		4
.L_80:
        /*0028*/ 	.word	index@(__assertfail)


	//----- nvinfo : EIATTR_MERCURY_ISA_VERSION
	.align		4
.L_81:
        /*002c*/ 	.byte	0x03, 0x5f
        /*002e*/ 	.short	0x0101


	//----- nvinfo : EIATTR_INT_WARP_WIDE_INSTR_OFFSETS
	.align		4
        /*0030*/ 	.byte	0x04, 0x31
        /*0032*/ 	.short	(.L_83 - .L_82)


	//   ....[0]....
.L_82:
        /*0034*/ 	.word	0x00000110


	//   ....[1]....
        /*0038*/ 	.word	0x000001b0


	//   ....[2]....
        /*003c*/ 	.word	0x00000220


	//----- nvinfo : EIATTR_COOP_GROUP_MASK_REGIDS
	.align		4
.L_83:
        /*0040*/ 	.byte	0x04, 0x29
        /*0042*/ 	.short	(.L_85 - .L_84)


	//   ....[0]....
.L_84:
        /*0044*/ 	.word	0xffffffff


	//   ....[1]....
        /*0048*/ 	.word	0xffffffff


	//   ....[2]....
        /*004c*/ 	.word	0xffffffff


	//   ....[3]....
        /*0050*/ 	.word	0xffffffff


	//   ....[4]....
        /*0054*/ 	.word	0xffffffff


	//   ....[5]....
        /*0058*/ 	.word	0xffffffff


	//   ....[6]....
        /*005c*/ 	.word	0xffffffff


	//   ....[7]....
        /*0060*/ 	.word	0xffffffff


	//   ....[8]....
        /*0064*/ 	.word	0xffffffff


	//   ....[9]....
        /*0068*/ 	.word	0xffffffff


	//   ....[10]....
        /*006c*/ 	.word	0xffffffff


	//   ....[11]....
        /*0070*/ 	.word	0xffffffff


	//   ....[12]....
        /*0074*/ 	.word	0xffffffff


	//   ....[13]....
        /*0078*/ 	.word	0xffffffff


	//   ....[14]....
        /*007c*/ 	.word	0xffffffff


	//   ....[15]....
        /*0080*/ 	.word	0xffffffff


	//   ....[16]....
        /*0084*/ 	.word	0xffffffff


	//   ....[17]....
        /*0088*/ 	.word	0xffffffff


	//   ....[18]....
        /*008c*/ 	.word	0xffffffff


	//   ....[19]....
        /*0090*/ 	.word	0xffffffff


	//   ....[20]....
        /*0094*/ 	.word	0xffffffff


	//   ....[21]....
        /*0098*/ 	.word	0xffffffff


	//   ....[22]....
        /*009c*/ 	.word	0xffffffff


	//   ....[23]....
        /*00a0*/ 	.word	0xffffffff


	//   ....[24]....
        /*00a4*/ 	.word	0xffffffff


	//   ....[25]....
        /*00a8*/ 	.word	0xffffffff


	//   ....[26]....
        /*00ac*/ 	.word	0xffffffff


	//   ....[27]....
        /*00b0*/ 	.word	0xffffffff


	//   ....[28]....
        /*00b4*/ 	.word	0xffffffff


	//   ....[29]....
        /*00b8*/ 	.word	0xffffffff


	//   ....[30]....
        /*00bc*/ 	.word	0xffffffff


	//   ....[31]....
        /*00c0*/ 	.word	0xffffffff


	//   ....[32]....
        /*00c4*/ 	.word	0xffffffff


	//   ....[33]....
        /*00c8*/ 	.word	0xffffffff


	//   ....[34]....
        /*00cc*/ 	.word	0xffffffff


	//   ....[35]....
        /*00d0*/ 	.word	0xffffffff


	//   ....[36]....
        /*00d4*/ 	.word	0xffffffff


	//   ....[37]....
        /*00d8*/ 	.word	0xffffffff


	//   ....[38]....
        /*00dc*/ 	.word	0xffffffff


	//   ....[39]....
        /*00e0*/ 	.word	0xffffffff


	//   ....[40]....
        /*00e4*/ 	.word	0xffffffff


	//   ....[41]....
        /*00e8*/ 	.word	0xffffffff


	//   ....[42]....
        /*00ec*/ 	.word	0xffffffff


	//   ....[43]....
        /*00f0*/ 	.word	0xffffffff


	//   ....[44]....
        /*00f4*/ 	.word	0xffffffff


	//   ....[45]....
        /*00f8*/ 	.word	0x0500000f


	//   ....[46]....
        /*00fc*/ 	.word	0x0500000f


	//   ....[47]....
        /*0100*/ 	.word	0x0500000f


	//   ....[48]....
        /*0104*/ 	.word	0x0500000f


	//   ....[49]....
        /*0108*/ 	.word	0x0500000f


	//   ....[50]....
        /*010c*/ 	.word	0x0500000f


	//   ....[51]....
        /*0110*/ 	.word	0x0500000f


	//   ....[52]....
        /*0114*/ 	.word	0x0500000f


	//   ....[53]....
        /*0118*/ 	.word	0x0500000f


	//   ....[54]....
        /*011c*/ 	.word	0x0500000f


	//   ....[55]....
        /*0120*/ 	.word	0x0500000f


	//   ....[56]....
        /*0124*/ 	.word	0x0500000f


	//   ....[57]....
        /*0128*/ 	.word	0x0500000f


	//   ....[58]....
        /*012c*/ 	.word	0x0500000f


	//----- nvinfo : EIATTR_COOP_GROUP_INSTR_OFFSETS
	.align		4
.L_85:
        /*0130*/ 	.byte	0x04, 0x28
        /*0132*/ 	.short	(.L_87 - .L_86)


	//   ....[0]....
.L_86:
        /*0134*/ 	.word	0x00000050


	//   ....[1]....
        /*0138*/ 	.word	0x00000120


	//   ....[2]....
        /*013c*/ 	.word	0x000001d0


	//   ....[3]....
        /*0140*/ 	.word	0x00000390


	//   ....[4]....
        /*0144*/ 	.word	0x000004f0


	//   ....[5]....
        /*0148*/ 	.word	0x00000610


	//   ....[6]....
        /*014c*/ 	.word	0x00000770


	//   ....[7]....
        /*0150*/ 	.word	0x00000ff0


	//   ....[8]....
        /*0154*/ 	.word	0x00003490


	//   ....[9]....
        /*0158*/ 	.word	0x00003580


	//   ....[10]....
        /*015c*/ 	.word	0x00003840


	//   ....[11]....
        /*0160*/ 	.word	0x000039a0


	//   ....[12]....
        /*0164*/ 	.word	0x00004cd0


	//   ....[13]....
        /*0168*/ 	.word	0x00006af0


	//   ....[14]....
        /*016c*/ 	.word	0x00006b10


	//   ....[15]....
        /*0170*/ 	.word	0x00007110


	//   ....[16]....
        /*0174*/ 	.word	0x000071c0


	//   ....[17]....
        /*0178*/ 	.word	0x00008580


	//   ....[18]....
        /*017c*/ 	.word	0x000086a0


	//   ....[19]....
        /*0180*/ 	.word	0x000086e0


	//   ....[20]....
        /*0184*/ 	.word	0x000087f0


	//   ....[21]....
        /*0188*/ 	.word	0x00008800


	//   ....[22]....
        /*018c*/ 	.word	0x000096c0


	//   ....[23]....
        /*0190*/ 	.word	0x00009720


	//   ....[24]....
        /*0194*/ 	.word	0x00009760


	//   ....[25]....
        /*0198*/ 	.word	0x00009790


	//   ....[26]....
        /*019c*/ 	.word	0x000097c0


	//   ....[27]....
        /*01a0*/ 	.word	0x000097d0


	//   ....[28]....
        /*01a4*/ 	.word	0x00009ca0


	//   ....[29]....
        /*01a8*/ 	.word	0x00009cb0


	//   ....[30]....
        /*01ac*/ 	.word	0x0000a530


	//   ....[31]....
        /*01b0*/ 	.word	0x0000aef0


	//   ....[32]....
        /*01b4*/ 	.word	0x0000ba40


	//   ....[33]....
        /*01b8*/ 	.word	0x0000ba50


	//   ....[34]....
        /*01bc*/ 	.word	0x0000ba60


	//   ....[35]....
        /*01c0*/ 	.word	0x0000ba80


	//   ....[36]....
        /*01c4*/ 	.word	0x0000bab0


	//   ....[37]....
        /*01c8*/ 	.word	0x0000bb60


	//   ....[38]....
        /*01cc*/ 	.word	0x0000bb90


	//   ....[39]....
        /*01d0*/ 	.word	0x0000bc10


	//   ....[40]....
        /*01d4*/ 	.word	0x0000bc40


	//   ....[41]....
        /*01d8*/ 	.word	0x0000bc50


	//   ....[42]....
        /*01dc*/ 	.word	0x0000bcb0


	//   ....[43]....
        /*01e0*/ 	.word	0x0000bcc0


	//   ....[44]....
        /*01e4*/ 	.word	0x0000e200


	//   ....[45]....
        /*01e8*/ 	.word	0x0000e670


	//   ....[46]....
        /*01ec*/ 	.word	0x0000e7f0


	//   ....[47]....
        /*01f0*/ 	.word	0x0000e840


	//   ....[48]....
        /*01f4*/ 	.word	0x0000e8f0


	//   ....[49]....
        /*01f8*/ 	.word	0x0000e9c0


	//   ....[50]....
        /*01fc*/ 	.word	0x0000ea40


	//   ....[51]....
        /*0200*/ 	.word	0x0000eb10


	//   ....[52]....
        /*0204*/ 	.word	0x0000eb90


	//   ....[53]....
        /*0208*/ 	.word	0x0000ec50


	//   ....[54]....
        /*020c*/ 	.word	0x0000ed00


	//   ....[55]....
        /*0210*/ 	.word	0x0000edd0


	//   ....[56]....
        /*0214*/ 	.word	0x0000ee50


	//   ....[57]....
        /*0218*/ 	.word	0x0000ef30


	//   ....[58]....
        /*021c*/ 	.word	0x0000f300


	//----- nvinfo : EIATTR_REG_RECONFIG
	.align		4
.L_87:
        /*0220*/ 	.byte	0x01, 0x54
	.zero		2


	//----- nvinfo : EIATTR_SYSCALL_OFFSETS
	.align		4
        /*0224*/ 	.byte	0x04, 0x46
        /*0226*/ 	.short	(.L_89 - .L_88)


	//   ....[0]....
.L_88:
        /*0228*/ 	.word	0x000011b0


	//   ....[1]....
        /*022c*/ 	.word	0x0000aba0


	//   ....[2]....
        /*0230*/ 	.word	0x0000ace0


	//   ....[3]....
        /*0234*/ 	.word	0x0000add0


	//   ....[4]....
        /*0238*/ 	.word	0x0000b540


	//----- nvinfo : EIATTR_MBARRIER_INSTR_OFFSETS
	.align		4
.L_89:
        /*023c*/ 	.byte	0x04, 0x39
        /*023e*/ 	.short	(.L_91 - .L_90)


	//   ....[0]....
.L_90:
        /*0240*/ 	.word	0x00000240
        /*0244*/ 	.word	0x000000ff
        /*0248*/ 	.word	0x00031c00
        /*024c*/ 	.short	0x0100
        /*024e*/ 	.byte	0x08
	.zero		1


	//   ....[1]....
        /*0250*/ 	.word	0x00000250
        /*0254*/ 	.word	0x000000ff
        /*0258*/ 	.word	0x00031c20
        /*025c*/ 	.short	0x0100
        /*025e*/ 	.byte	0x08
	.zero		1


	//   ....[2]....
        /*0260*/ 	.word	0x00000340
        /*0264*/ 	.word	0x000000ff
        /*0268*/ 	.word	0x00031c30
        /*026c*/ 	.short	0x0100
        /*026e*/ 	.byte	0x08
	.zero		1


	//   ....[3]....
        /*0270*/ 	.word	0x00000350
        /*0274*/ 	.word	0x000000ff
        /*0278*/ 	.word	0x00031c40
        /*027c*/ 	.short	0x0100
        /*027e*/ 	.byte	0x08
	.zero		1


	//   ....[4]....
        /*0280*/ 	.word	0x00000360
        /*0284*/ 	.word	0x000000ff
        /*0288*/ 	.word	0x00031c38
        /*028c*/ 	.short	0x0100
        /*028e*/ 	.byte	0x08
	.zero		1


	//   ....[5]....
        /*0290*/ 	.word	0x00000370
        /*0294*/ 	.word	0x000000ff
        /*0298*/ 	.word	0x00031c48
        /*029c*/ 	.short	0x0100
        /*029e*/ 	.byte	0x08
	.zero		1


	//   ....[6]....
        /*02a0*/ 	.word	0x000004a0
        /*02a4*/ 	.word	0x000000ff
        /*02a8*/ 	.word	0x00031c50
        /*02ac*/ 	.short	0x0100
        /*02ae*/ 	.byte	0x08
	.zero		1


	//   ....[7]....
        /*02b0*/ 	.word	0x000004b0
        /*02b4*/ 	.word	0x000000ff
        /*02b8*/ 	.word	0x00031c60
        /*02bc*/ 	.short	0x0100
        /*02be*/ 	.byte	0x08
	.zero		1


	//   ....[8]....
        /*02c0*/ 	.word	0x000004c0
        /*02c4*/ 	.word	0x000000ff
        /*02c8*/ 	.word	0x00031c58
        /*02cc*/ 	.short	0x0100
        /*02ce*/ 	.byte	0x08
	.zero		1


	//   ....[9]....
        /*02d0*/ 	.word	0x000004d0
        /*02d4*/ 	.word	0x000000ff
        /*02d8*/ 	.word	0x00031c68
        /*02dc*/ 	.short	0x0100
        /*02de*/ 	.byte	0x08
	.zero		1


	//   ....[10]....
        /*02e0*/ 	.word	0x000005c0
        /*02e4*/ 	.word	0x000000ff
        /*02e8*/ 	.word	0x00031c70
        /*02ec*/ 	.short	0x0100
        /*02ee*/ 	.byte	0x06
	.zero		1


	//   ....[11]....
        /*02f0*/ 	.word	0x000005d0
        /*02f4*/ 	.word	0x000000ff
        /*02f8*/ 	.word	0x00031c80
        /*02fc*/ 	.short	0x0100
        /*02fe*/ 	.byte	0x06
	.zero		1


	//   ....[12]....
        /*0300*/ 	.word	0x000005e0
        /*0304*/ 	.word	0x000000ff
        /*0308*/ 	.word	0x00031c78
        /*030c*/ 	.short	0x0100
        /*030e*/ 	.byte	0x06
	.zero		1


	//   ....[13]....
        /*0310*/ 	.word	0x000005f0
        /*0314*/ 	.word	0x000000ff
        /*0318*/ 	.word	0x00031c88
        /*031c*/ 	.short	0x0100
        /*031e*/ 	.byte	0x06
	.zero		1


	//   ....[14]....
        /*0320*/ 	.word	0x00000720
        /*0324*/ 	.word	0x000000ff
        /*0328*/ 	.word	0x00031c90
        /*032c*/ 	.short	0x0100
        /*032e*/ 	.byte	0x08
	.zero		1


	//   ....[15]....
        /*0330*/ 	.word	0x00000730
        /*0334*/ 	.word	0x000000ff
        /*0338*/ 	.word	0x00031ca0
        /*033c*/ 	.short	0x0100
        /*033e*/ 	.byte	0x08
	.zero		1


	//   ....[16]....
        /*0340*/ 	.word	0x00000740
        /*0344*/ 	.word	0x000000ff
        /*0348*/ 	.word	0x00031c98
        /*034c*/ 	.short	0x0100
        /*034e*/ 	.byte	0x08
	.zero		1


	//   ....[17]....
        /*0350*/ 	.word	0x00000750
        /*0354*/ 	.word	0x000000ff
        /*0358*/ 	.word	0x00031ca8
        /*035c*/ 	.short	0x0100
        /*035e*/ 	.byte	0x08
	.zero		1


	//   ....[18]....
        /*0360*/ 	.word	0x00000880
        /*0364*/ 	.word	0x000000ff
        /*0368*/ 	.word	0x00031cb0
        /*036c*/ 	.short	0x0100
        /*036e*/ 	.byte	0x08
	.zero		1


	//   ....[19]....
        /*0370*/ 	.word	0x00000890
        /*0374*/ 	.word	0x000000ff
        /*0378*/ 	.word	0x00031cc0
        /*037c*/ 	.short	0x0100
        /*037e*/ 	.byte	0x08
	.zero		1


	//   ....[20]....
        /*0380*/ 	.word	0x000008a0
        /*0384*/ 	.word	0x000000ff
        /*0388*/ 	.word	0x00031cb8
        /*038c*/ 	.short	0x0100
        /*038e*/ 	.byte	0x08
	.zero		1


	//   ....[21]....
        /*0390*/ 	.word	0x000008b0
        /*0394*/ 	.word	0x000000ff
        /*0398*/ 	.word	0x00031cc8
        /*039c*/ 	.short	0x0100
        /*039e*/ 	.byte	0x08
	.zero		1


	//   ....[22]....
        /*03a0*/ 	.word	0x000011e0
        /*03a4*/ 	.word	0x000000ff
        /*03a8*/ 	.word	0x00031c00
        /*03ac*/ 	.short	0x010a
        /*03ae*/ 	.byte	0x25
	.zero		1


	//   ....[23]....
        /*03b0*/ 	.word	0x00001230
        /*03b4*/ 	.word	0x000000ff
        /*03b8*/ 	.word	0x00031c30
        /*03bc*/ 	.short	0x010a
        /*03be*/ 	.byte	0x25
	.zero		1


	//   ....[24]....
        /*03c0*/ 	.word	0x00001270
        /*03c4*/ 	.word	0x000000ff
        /*03c8*/ 	.word	0x00031c30
        /*03cc*/ 	.short	0x010a
        /*03ce*/ 	.byte	0x25
	.zero		1


	//   ....[25]....
        /*03d0*/ 	.word	0x00003da0
        /*03d4*/ 	.word	0x00000008
        /*03d8*/ 	.word	0x00000000
        /*03dc*/ 	.short	0x0101
        /*03de*/ 	.byte	0x3f
	.zero		1


	//   ....[26]....
        /*03e0*/ 	.word	0x00004f70
        /*03e4*/ 	.word	0x00000005
        /*03e8*/ 	.word	0x00031c30
        /*03ec*/ 	.short	0x010a
        /*03ee*/ 	.byte	0x3f
	.zero		1


	//   ....[27]....
        /*03f0*/ 	.word	0x00004fb0
        /*03f4*/ 	.word	0x00000005
        /*03f8*/ 	.word	0x00031c30
        /*03fc*/ 	.short	0x010a
        /*03fe*/ 	.byte	0x3f
	.zero		1


	//   ....[28]....
        /*0400*/ 	.word	0x00006640
        /*0404*/ 	.word	0x000000ff
        /*0408*/ 	.word	0x00031c50
        /*040c*/ 	.short	0x010a
        /*040e*/ 	.byte	0x06
	.zero		1


	//   ....[29]....
        /*0410*/ 	.word	0x00006680
        /*0414*/ 	.word	0x000000ff
        /*0418*/ 	.word	0x00031c50
        /*041c*/ 	.short	0x010a
        /*041e*/ 	.byte	0x06
	.zero		1


	//   ....[30]....
        /*0420*/ 	.word	0x000079a0
        /*0424*/ 	.word	0x0000000e
        /*0428*/ 	.word	0x00000000
        /*042c*/ 	.short	0x0101
        /*042e*/ 	.byte	0x3f
	.zero		1


	//   ....[31]....
        /*0430*/ 	.word	0x00007a20
        /*0434*/ 	.word	0x0000007e
        /*0438*/ 	.word	0x00000000
        /*043c*/ 	.short	0x0101
        /*043e*/ 	.byte	0x3f
	.zero		1


	//   ....[32]....
        /*0440*/ 	.word	0x000085f0
        /*0444*/ 	.word	0x0000000c
        /*0448*/ 	.word	0x00031c50
        /*044c*/ 	.short	0x010a
        /*044e*/ 	.byte	0x3f
	.zero		1


	//   ....[33]....
        /*0450*/ 	.word	0x00008630
        /*0454*/ 	.word	0x0000000c
        /*0458*/ 	.word	0x00031c50
        /*045c*/ 	.short	0x010a
        /*045e*/ 	.byte	0x3f
	.zero		1


	//   ....[34]....
        /*0460*/ 	.word	0x00008d20
        /*0464*/ 	.word	0x00000009
        /*0468*/ 	.word	0x00000000
        /*046c*/ 	.short	0x0101
        /*046e*/ 	.byte	0x3f
	.zero		1


	//   ....[35]....
        /*0470*/ 	.word	0x000097e0
        /*0474*/ 	.word	0x000000ff
        /*0478*/ 	.word	0x00000000
        /*047c*/ 	.short	0x0101
        /*047e*/ 	.byte	0x04
	.zero		1


	//   ....[36]....
        /*0480*/ 	.word	0x0000b0f0
        /*0484*/ 	.word	0x000000ff
        /*0488*/ 	.word	0x00031c40
        /*048c*/ 	.short	0x010a
        /*048e*/ 	.byte	0x28
	.zero		1


	//   ....[37]....
        /*0490*/ 	.word	0x0000beb0
        /*0494*/ 	.word	0x000000ff
        /*0498*/ 	.word	0x00031c00
        /*049c*/ 	.short	0x0107
        /*049e*/ 	.byte	0x28
	.zero		1


	//   ....[38]....
        /*04a0*/ 	.word	0x0000bf00
        /*04a4*/ 	.word	0x000000ff
        /*04a8*/ 	.word	0x00031c00
        /*04ac*/ 	.short	0x0101
        /*04ae*/ 	.byte	0x28
	.zero		1


	//   ....[39]....
        /*04b0*/ 	.word	0x0000bf30
        /*04b4*/ 	.word	0x000000ff
        /*04b8*/ 	.word	0x00031c20
        /*04bc*/ 	.short	0x010a
        /*04be*/ 	.byte	0x28
	.zero		1


	//   ....[40]....
        /*04c0*/ 	.word	0x0000c270
        /*04c4*/ 	.word	0x000000ff
        /*04c8*/ 	.word	0x00031c48
        /*04cc*/ 	.short	0x010a
        /*04ce*/ 	.byte	0x28
	.zero		1


	//   ....[41]....
        /*04d0*/ 	.word	0x0000c640
        /*04d4*/ 	.word	0x000000ff
        /*04d8*/ 	.word	0x00031c60
        /*04dc*/ 	.short	0x010a
        /*04de*/ 	.byte	0x28
	.zero		1


	//   ....[42]....
        /*04e0*/ 	.word	0x0000cbc0
        /*04e4*/ 	.word	0x000000ff
        /*04e8*/ 	.word	0x00031c40
        /*04ec*/ 	.short	0x010a
        /*04ee*/ 	.byte	0x28
	.zero		1


	//   ....[43]....
        /*04f0*/ 	.word	0x0000cfa0
        /*04f4*/ 	.word	0x000000ff
        /*04f8*/ 	.word	0x00031c68
        /*04fc*/ 	.short	0x010a
        /*04fe*/ 	.byte	0x28
	.zero		1


	//   ....[44]....
        /*0500*/ 	.word	0x0000d560
        /*0504*/ 	.word	0x000000ff
        /*0508*/ 	.word	0x00031c48
        /*050c*/ 	.short	0x010a
        /*050e*/ 	.byte	0x28
	.zero		1


	//   ....[45]....
        /*0510*/ 	.word	0x0000d920
        /*0514*/ 	.word	0x000000ff
        /*0518*/ 	.word	0x00031c60
        /*051c*/ 	.short	0x010a
        /*051e*/ 	.byte	0x28
	.zero		1


	//   ....[46]....
        /*0520*/ 	.word	0x0000dd60
        /*0524*/ 	.word	0x00000003
        /*0528*/ 	.word	0x00031c60
        /*052c*/ 	.short	0x010a
        /*052e*/ 	.byte	0x3f
	.zero		1


	//   ....[47]....
        /*0530*/ 	.word	0x0000e1c0
        /*0534*/ 	.word	0x00000007
        /*0538*/ 	.word	0x00031c20
        /*053c*/ 	.short	0x010a
        /*053e*/ 	.byte	0x3f
	.zero		1


	//   ....[48]....
        /*0540*/ 	.word	0x0000e300
        /*0544*/ 	.word	0x00000005
        /*0548*/ 	.word	0x00000000
        /*054c*/ 	.short	0x010a
        /*054e*/ 	.byte	0x3f
	.zero		1


	//   ....[49]....
        /*0550*/ 	.word	0x0000e370
        /*0554*/ 	.word	0x00000003
        /*0558*/ 	.word	0x00000000
        /*055c*/ 	.short	0x010a
        /*055e*/ 	.byte	0x3f
	.zero		1


	//   ....[50]....
        /*0560*/ 	.word	0x0000e3d0
        /*0564*/ 	.word	0x00000005
        /*0568*/ 	.word	0x00000000
        /*056c*/ 	.short	0x010a
        /*056e*/ 	.byte	0x3f
	.zero		1


	//   ....[51]....
        /*0570*/ 	.word	0x0000e400
        /*0574*/ 	.word	0x00000003
        /*0578*/ 	.word	0x00000000
        /*057c*/ 	.short	0x010a
        /*057e*/ 	.byte	0x3f
	.zero		1


	//   ....[52]....
        /*0580*/ 	.word	0x0000e470
        /*0584*/ 	.word	0x00000003
        /*0588*/ 	.word	0x00031c00
        /*058c*/ 	.short	0x010a
        /*058e*/ 	.byte	0x3f
	.zero		1


	//   ....[53]....
        /*0590*/ 	.word	0x0000e4d0
        /*0594*/ 	.word	0x00000003
        /*0598*/ 	.word	0x00031c30
        /*059c*/ 	.short	0x010a
        /*059e*/ 	.byte	0x3f
	.zero		1


	//   ....[54]....
        /*05a0*/ 	.word	0x0000e520
        /*05a4*/ 	.word	0x00000005
        /*05a8*/ 	.word	0x00031c30
        /*05ac*/ 	.short	0x010a
        /*05ae*/ 	.byte	0x3f
	.zero		1


	//   ....[55]....
        /*05b0*/ 	.word	0x0000e580
        /*05b4*/ 	.word	0x00000005
        /*05b8*/ 	.word	0x00031c50
        /*05bc*/ 	.short	0x010a
        /*05be*/ 	.byte	0x3f
	.zero		1


	//   ....[56]....
        /*05c0*/ 	.word	0x0000e5d0
        /*05c4*/ 	.word	0x0000000c
        /*05c8*/ 	.word	0x00031c50
        /*05cc*/ 	.short	0x010a
        /*05ce*/ 	.byte	0x3f
	.zero		1


	//   ....[57]....
        /*05d0*/ 	.word	0x0000e730
        /*05d4*/ 	.word	0x00000003
        /*05d8*/ 	.word	0x00031c40
        /*05dc*/ 	.short	0x010a
        /*05de*/ 	.byte	0x3f
	.zero		1


	//   ....[58]....
        /*05e0*/ 	.word	0x0000ef70
        /*05e4*/ 	.word	0x00000003
        /*05e8*/ 	.word	0x00031c20
        /*05ec*/ 	.short	0x010a
        /*05ee*/ 	.byte	0x3f
	.zero		1


	//   ....[59]....
        /*05f0*/ 	.word	0x0000efd0
        /*05f4*/ 	.word	0x00000003
        /*05f8*/ 	.word	0x00031c48
        /*05fc*/ 	.short	0x010a
        /*05fe*/ 	.byte	0x3f
	.zero		1


	//   ....[60]....
        /*0600*/ 	.word	0x0000f030
        /*0604*/ 	.word	0x00000003
        /*0608*/ 	.word	0x00031c60
        /*060c*/ 	.short	0x010a
        /*060e*/ 	.byte	0x3f
	.zero		1


	//   ....[61]....
        /*0610*/ 	.word	0x0000f090
        /*0614*/ 	.word	0x00000003
        /*0618*/ 	.word	0x00031c40
        /*061c*/ 	.short	0x010a
        /*061e*/ 	.byte	0x3f
	.zero		1


	//   ....[62]....
        /*0620*/ 	.word	0x0000f0f0
        /*0624*/ 	.word	0x00000003
        /*0628*/ 	.word	0x00031c68
        /*062c*/ 	.short	0x010a
        /*062e*/ 	.byte	0x3f
	.zero		1


	//   ....[63]....
        /*0630*/ 	.word	0x0000f150
        /*0634*/ 	.word	0x00000002
        /*0638*/ 	.word	0x00031c48
        /*063c*/ 	.short	0x010a
        /*063e*/ 	.byte	0x3f
	.zero		1


	//   ....[64]....
        /*0640*/ 	.word	0x0000f1b0
        /*0644*/ 	.word	0x00000002
        /*0648*/ 	.word	0x00031c60
        /*064c*/ 	.short	0x010a
        /*064e*/ 	.byte	0x3f
	.zero		1


	//   ....[65]....
        /*0650*/ 	.word	0x0000f200
        /*0654*/ 	.word	0x00000003
        /*0658*/ 	.word	0x00031c60
        /*065c*/ 	.short	0x010a
        /*065e*/ 	.byte	0x3f
	.zero		1


	//   ....[66]....
        /*0660*/ 	.word	0x0000f250
        /*0664*/ 	.word	0x00000007
        /*0668*/ 	.word	0x00031c20
        /*066c*/ 	.short	0x010a
        /*066e*/ 	.byte	0x3f
	.zero		1


	//   ....[67]....
        /*0670*/ 	.word	0x0000f3c0
        /*0674*/ 	.word	0x00000005
        /*0678*/ 	.word	0x00000000
        /*067c*/ 	.short	0x010a
        /*067e*/ 	.byte	0x3f
	.zero		1


	//   ....[68]....
        /*0680*/ 	.word	0x0000f410
        /*0684*/ 	.word	0x00000003
        /*0688*/ 	.word	0x00000000
        /*068c*/ 	.short	0x010a
        /*068e*/ 	.byte	0x3f
	.zero		1


	//   ....[69]....
        /*0690*/ 	.word	0x0000f460
        /*0694*/ 	.word	0x00000005
        /*0698*/ 	.word	0x00000000
        /*069c*/ 	.short	0x010a
        /*069e*/ 	.byte	0x3f
	.zero		1


	//----- nvinfo : EIATTR_NUM_MBARRIERS
	.align		4
.L_91:
        /*06a0*/ 	.byte	0x03, 0x38
        /*06a2*/ 	.short	0x0016


	//----- nvinfo : EIATTR_EXIT_INSTR_OFFSETS
	.align		4
        /*06a4*/ 	.byte	0x04, 0x1c
        /*06a6*/ 	.short	(.L_93 - .L_92)


	//   ....[0]....
.L_92:
        /*06a8*/ 	.word	0x0000e450


	//----- nvinfo : EIATTR_MAX_THREADS
	.align		4
.L_93:
        /*06ac*/ 	.byte	0x04, 0x05
        /*06ae*/ 	.short	(.L_95 - .L_94)
.L_94:
        /*06b0*/ 	.word	0x00000200
        /*06b4*/ 	.word	0x00000001
        /*06b8*/ 	.word	0x00000001


	//----- nvinfo : EIATTR_CRS_STACK_SIZE
	.align		4
.L_95:
        /*06bc*/ 	.byte	0x04, 0x1e
        /*06be*/ 	.short	(.L_97 - .L_96)
.L_96:
        /*06c0*/ 	.word	0x00000000


	//----- nvinfo : EIATTR_CBANK_PARAM_SIZE
	.align		4
.L_97:
        /*06c4*/ 	.byte	0x03, 0x19
        /*06c6*/ 	.short	0x0a70


	//----- nvinfo : EIATTR_PARAM_CBANK
	.align		4
        /*06c8*/ 	.byte	0x04, 0x0a
        /*06ca*/ 	.short	(.L_99 - .L_98)
	.align		4
.L_98:
        /*06cc*/ 	.word	index@(.nv.constant0._ZN7cutlass13device_kernelIN5flash11enable_sm90INS1_16FlashAttnFwdSm90INS1_25CollectiveMainloopFwdSm90ILi2EN4cute5tupleIJNS5_1CILi1EEES8_S8_EEENS6_IJNS7_ILi192EEENS7_ILi144EEENS7_ILi96EEEEEELi96ENS_10bfloat16_tEfNS_4arch4Sm90ELb0ELb0ELb0ELb0ELb0ELb0ELb0ELb0ELb1ELb1ELb1ELb0EEENS1_21CollectiveEpilogueFwdINS6_IJSA_SC_SB_EEES9_SE_SG_Li384ELb0ELb1ELb1ELb0EEENS1_19SingleTileSchedulerILb0ELb1ELb1ELi192EEEEEEEEEvNT_6ParamsE)
        /*06d0*/ 	.short	0x0210
        /*06d2*/ 	.short	0x0a70


	//----- nvinfo : EIATTR_SW_WAR
	.align		4
.L_99:
        /*06d4*/ 	.byte	0x04, 0x36
        /*06d6*/ 	.short	(.L_101 - .L_100)
.L_100:
        /*06d8*/ 	.word	0x00000008
.L_101:


//--------------------- .nv.info._ZN7cutlass13device_kernelIN5flash11enable_sm90INS1_16FlashAttnFwdSm90INS1_25CollectiveMainloopFwdSm90ILi2EN4cute5tupleIJNS5_1CILi1EEES8_S8_EEENS6_IJNS7_ILi192EEENS7_ILi144EEENS7_ILi96EEEEEELi96ENS_10bfloat16_tEfNS_4arch4Sm90ELb0ELb0ELb0ELb1ELb0ELb0ELb0ELb0ELb1ELb1ELb1ELb0EEENS1_21CollectiveEpilogueFwdINS6_IJSA_SC_SB_EEES9_SE_SG_Li384ELb1ELb1ELb1ELb0EEENS1_36VarlenDynamicPersistentTileSchedulerILi192ELi144ELi384ELi128ELb1ELb1ELb1ELb0ELb1ELb1EEEEEEEEEvNT_6ParamsE --------------------------
	.section	.nv.info._ZN7cutlass13device_kernelIN5flash11enable_sm90INS1_16FlashAttnFwdSm90INS1_25CollectiveMainloopFwdSm90ILi2EN4cute5tupleIJNS5_1CILi1EEES8_S8_EEENS6_IJNS7_ILi192EEENS7_ILi144EEENS7_ILi96EEEEEELi96ENS_10bfloat16_tEfNS_4arch4Sm90ELb0ELb0ELb0ELb1ELb0ELb0ELb0ELb0ELb1ELb1ELb1ELb0EEENS1_21CollectiveEpilogueFwdINS6_IJSA_SC_SB_EEES9_SE_SG_Li384ELb1ELb1ELb1ELb0EEENS1_36VarlenDynamicPersistentTileSchedulerILi192ELi144ELi384ELi128ELb1ELb1ELb1ELb0ELb1ELb1EEEEEEEEEvNT_6ParamsE,"",@"SHT_CUDA_INFO"
	.sectionflags	@""
	.align	4


	//----- nvinfo : EIATTR_CUDA_API_VERSION
	.align		4
        /*0000*/ 	.byte	0x04, 0x37
        /*0002*/ 	.short	(.L_103 - .L_102)
.L_102:
        /*0004*/ 	.word	0x00000082


	//----- nvinfo : EIATTR_KPARAM_INFO
	.align		4
.L_103:
        /*0008*/ 	.byte	0x04, 0x17
        /*000a*/ 	.short	(.L_105 - .L_104)
.L_104:
        /*000c*/ 	.word	0x00000000
        /*0010*/ 	.short	0x0000
        /*0012*/ 	.short	0x0070
        /*0014*/ 	.byte	0x00, 0xf0, 0x01, 0x2a


	//----- nvinfo : EIATTR_SPARSE_MMA_MASK
	.align		4
.L_105:
        /*0018*/ 	.byte	0x03, 0x50
        /*001a*/ 	.short	0x0000


	//----- nvinfo : EIATTR_MAXREG_COUNT
	.align		4
        /*001c*/ 	.byte	0x03, 0x1b
        /*001e*/ 	.short	0x0080


	//----- nvinfo : EIATTR_NUM_BARRIERS
	.align		4
        /*0020*/ 	.byte	0x02, 0x4c
        /*0022*/ 	.byte	0x10
	.zero		1


	//----- nvinfo : EIATTR_EXTERNS
	.align		4
        /*0024*/ 	.byte	0x04, 0x0f
        /*0026*/ 	.short	(.L_107 - .L_106)


	//   ....[0]....
	.align		4
.L_106:
        /*0028*/ 	.word	index@(__assertfail)


	//----- nvinfo : EIATTR_ANNOTATIONS
	.align		4
.L_107:
        /*002c*/ 	.byte	0x04, 0x55
        /*002e*/ 	.short	(.L_109 - .L_108)


	//   ....[0]....
.L_108:
        /*0030*/ 	.word	0x00000001
        /*0034*/ 	.byte	0x50, 0x09, 0x00, 0x00, 0x01, 0x00, 0x00, 0x00, 0xa0, 0x0a, 0x00, 0x00, 0x01, 0x00, 0x00, 0x00
        /* <DEDUP_REMOVED lines=32> */
        /*0244*/ 	.byte	0x60, 0x2a, 0x01, 0x00, 0x01, 0x00, 0x00, 0x00, 0xf0, 0x2f, 0x01, 0x00


	//----- nvinfo : EIATTR_MERCURY_ISA_VERSION
	.align		4
.L_109:
        /*0250*/ 	.byte	0x03, 0x5f
        /*0252*/ 	.short	0x0101


	//----- nvinfo : EIATTR_UNUSED_LOAD_BYTE_OFFSET
	.align		4
        /*0254*/ 	.byte	0x04, 0x44
        /*0256*/ 	.short	(.L_111 - .L_110)


	//   ....[0]....
.L_110:
        /*0258*/ 	.word	0x00000a60
        /*025c*/ 	.word	0x0000fff0


	//   ....[1]....
        /*0260*/ 	.word	0x000098a0
        /*0264*/ 	.word	0x0000fff0


	//----- nvinfo : EIATTR_INT_WARP_WIDE_INSTR_OFFSETS
	.align		4
.L_111:
        /*0268*/ 	.byte	0x04, 0x31
        /*026a*/ 	.short	(.L_113 - .L_112)


	//   ....[0]....
.L_112:
        /*026c*/ 	.word	0x00000130


	//   ....[1]....
        /*0270*/ 	.word	0x00000170


	//   ....[2]....
        /*0274*/ 	.word	0x000001e0


	//   ....[3]....
        /*0278*/ 	.word	0x0000db00


	//   ....[4]....
        /*027c*/ 	.word	0x0000dba0


	//   ....[5]....
        /*0280*/ 	.word	0x000116d0


	//   ....[6]....
        /*0284*/ 	.word	0x00011770


	//----- nvinfo : EIATTR_COOP_GROUP_MASK_REGIDS
	.align		4
.L_113:
        /*0288*/ 	.byte	0x04, 0x29
        /*028a*/ 	.short	(.L_115 - .L_114)


	//   ....[0]....
.L_114:
        /*028c*/ 	.word	0xffffffff


	//   ....[1]....
        /*0290*/ 	.word	0xffffffff


	//   ....[2]....
        /*0294*/ 	.word	0xffffffff


	//   ....[3]....
        /*0298*/ 	.word	0xffffffff


	//   ....[4]....
        /*029c*/ 	.word	0xffffffff


	//   ....[5]....
        /*02a0*/ 	.word	0xffffffff


	//   ....[6]....
        /*02a4*/ 	.word	0xffffffff


	//   ....[7]....
        /*02a8*/ 	.word	0xffffffff


	//   ....[8]....
        /*02ac*/ 	.word	0xffffffff


	//   ....[9]....
        /*02b0*/ 	.word	0xffffffff


	//   ....[10]....
        /*02b4*/ 	.word	0xffffffff


	//   ....[11]....
        /*02b8*/ 	.word	0xffffffff


	//   ....[12]....
        /*02bc*/ 	.word	0xffffffff


	//   ....[13]....
        /*02c0*/ 	.word	0xffffffff


	//   ....[14]....
        /*02c4*/ 	.word	0xffffffff


	//   ....[15]....
        /*02c8*/ 	.word	0xffffffff


	//   ....[16]....
        /*02cc*/ 	.word	0xffffffff


	//   ....[17]....
        /*02d0*/ 	.word	0xffffffff


	//   ....[18]....
        /*02d4*/ 	.word	0xffffffff


	//   ....[19]....
        /*02d8*/ 	.word	0xffffffff


	//   ....[20]....
        /*02dc*/ 	.word	0xffffffff


	//   ....[21]....
        /*02e0*/ 	.word	0xffffffff


	//   ....[22]....
        /*02e4*/ 	.word	0xffffffff


	//   ....[23]....
        /*02e8*/ 	.word	0xffffffff


	//   ....[24]....
        /*02ec*/ 	.word	0xffffffff


	//   ....[25]....
        /*02f0*/ 	.word	0xffffffff


	//   ....[26]....
        /*02f4*/ 	.word	0xffffffff


	//   ....[27]....
        /*02f8*/ 	.word	0xffffffff


	//   ....[28]....
        /*02fc*/ 	.word	0xffffffff


	//   ....[29]....
        /*0300*/ 	.word	0xffffffff


	//   ....[30]....
        /*0304*/ 	.word	0xffffffff


	//   ....[31]....
        /*0308*/ 	.word	0xffffffff


	//   ....[32]....
        /*030c*/ 	.word	0xffffffff


	//   ....[33]....
        /*0310*/ 	.word	0xffffffff


	//   ....[34]....
        /*0314*/ 	.word	0xffffffff


	//   ....[35]....
        /*0318*/ 	.word	0xffffffff


	//   ....[36]....
        /*031c*/ 	.word	0xffffffff


	//   ....[37]....
        /*0320*/ 	.word	0xffffffff


	//   ....[38]....
        /*0324*/ 	.word	0xffffffff


	//   ....[39]....
        /*0328*/ 	.word	0xffffffff


	//   ....[40]....
        /*032c*/ 	.word	0xffffffff


	//   ....[41]....
        /*0330*/ 	.word	0xffffffff


	//   ....[42]....
        /*0334*/ 	.word	0xffffffff


	//   ....[43]....
        /*0338*/ 	.word	0xffffffff


	//   ....[44]....
        /*033c*/ 	.word	0xffffffff


	//   ....[45]....
        /*0340*/ 	.word	0xffffffff


	//   ....[46]....
        /*0344*/ 	.word	0xffffffff


	//   ....[47]....
        /*0348*/ 	.word	0xffffffff


	//   ....[48]....
        /*034c*/ 	.word	0xffffffff


	//   ....[49]....
        /*0350*/ 	.word	0xffffffff


	//   ....[50]....
        /*0354*/ 	.word	0xffffffff


	//   ....[51]....
        /*0358*/ 	.word	0xffffffff


	//   ....[52]....
        /*035c*/ 	.word	0xffffffff


	//   ....[53]....
        /*0360*/ 	.word	0xffffffff


	//   ....[54]....
        /*0364*/ 	.word	0xffffffff


	//   ....[55]....
        /*0368*/ 	.word	0xffffffff


	//   ....[56]....
        /*036c*/ 	.word	0xffffffff


	//   ....[57]....
        /*0370*/ 	.word	0xffffffff


	//   ....[58]....
        /*0374*/ 	.word	0xffffffff


	//   ....[59]....
        /*0378*/ 	.word	0xffffffff


	//   ....[60]....
        /*037c*/ 	.word	0xffffffff


	//   ....[61]....
        /*0380*/ 	.word	0xffffffff


	//   ....[62]....
        /*0384*/ 	.word	0xffffffff


	//   ....[63]....
        /*0388*/ 	.word	0xffffffff


	//   ....[64]....
        /*038c*/ 	.word	0xffffffff


	//   ....[65]....
        /*0390*/ 	.word	0xffffffff


	//   ....[66]....
        /*0394*/ 	.word	0xffffffff


	//   ....[67]....
        /*0398*/ 	.word	0xffffffff


	//   ....[68]....
        /*039c*/ 	.word	0xffffffff


	//   ....[69]....
        /*03a0*/ 	.word	0xffffffff


	//   ....[70]....
        /*03a4*/ 	.word	0xffffffff


	//   ....[71]....
        /*03a8*/ 	.word	0xffffffff


	//   ....[72]....
        /*03ac*/ 	.word	0xffffffff


	//   ....[73]....
        /*03b0*/ 	.word	0xffffffff


	//   ....[74]....
        /*03b4*/ 	.word	0xffffffff


	//   ....[75]....
        /*03b8*/ 	.word	0xffffffff


	//   ....[76]....
        /*03bc*/ 	.word	0xffffffff


	//   ....[77]....
        /*03c0*/ 	.word	0xffffffff


	//   ....[78]....
        /*03c4*/ 	.word	0xffffffff


	//   ....[79]....
        /*03c8*/ 	.word	0xffffffff


	//   ....[80]....
        /*03cc*/ 	.word	0xffffffff


	//   ....[81]....
        /*03d0*/ 	.word	0xffffffff


	//   ....[82]....
        /*03d4*/ 	.word	0xffffffff


	//   ....[83]....
        /*03d8*/ 	.word	0xffffffff


	//   ....[84]....
        /*03dc*/ 	.word	0xffffffff


	//   ....[85]....
        /*03e0*/ 	.word	0xffffffff


	//   ....[86]....
        /*03e4*/ 	.word	0xffffffff


	//   ....[87]....
        /*03e8*/ 	.word	0x0500000f


	//   ....[88]....
        /*03ec*/ 	.word	0x0500000f


	//   ....[89]....
        /*03f0*/ 	.word	0x0500000f


	//   ....[90]....
        /*03f4*/ 	.word	0x0500000f


	//   ....[91]....
        /*03f8*/ 	.word	0x0500000f


	//   ....[92]....
        /*03fc*/ 	.word	0x0500000f


	//   ....[93]....
        /*0400*/ 	.word	0x0500000f


	//   ....[94]....
        /*0404*/ 	.word	0x0500000f


	//   ....[95]....
        /*0408*/ 	.word	0x0500000f


	//   ....[96]....
        /*040c*/ 	.word	0x0500000f


	//   ....[97]....
        /*0410*/ 	.word	0x0500000f


	//   ....[98]....
        /*0414*/ 	.word	0x0500000f


	//   ....[99]....
        /*0418*/ 	.word	0x0500000f


	//   ....[100]....
        /*041c*/ 	.word	0x0500000f


	//   ....[101]....
        /*0420*/ 	.word	0x0500000f


	//   ....[102]....
        /*0424*/ 	.word	0x0500000f


	//   ....[103]....
        /*0428*/ 	.word	0x0500000f


	//   ....[104]....
        /*042c*/ 	.word	0x0500000f


	//   ....[105]....
        /*0430*/ 	.word	0x0500000f


	//   ....[106]....
        /*0434*/ 	.word	0x0500000f


	//   ....[107]....
        /*0438*/ 	.word	0x0500000f


	//   ....[108]....
        /*043c*/ 	.word	0x0500000f


	//   ....[109]....
        /*0440*/ 	.word	0x0500000f


	//   ....[110]....
        /*0444*/ 	.word	0x0500000f


	//   ....[111]....
        /*0448*/ 	.word	0x0500000f


	//   ....[112]....
        /*044c*/ 	.word	0x0500000f


	//   ....[113]....
        /*0450*/ 	.word	0x0500000f


	//   ....[114]....
        /*0454*/ 	.word	0x0500000f


	//   ....[115]....
        /*0458*/ 	.word	0x0500000f


	//   ....[116]....
        /*045c*/ 	.word	0x0500000f


	//   ....[117]....
        /*0460*/ 	.word	0x0500000f


	//   ....[118]....
        /*0464*/ 	.word	0x0500000f


	//----- nvinfo : EIATTR_COOP_GROUP_INSTR_OFFSETS
	.align		4
.L_115:
        /*0468*/ 	.byte	0x04, 0x28
        /*046a*/ 	.short	(.L_117 - .L_116)


	//   ....[0]....
.L_116:
        /*046c*/ 	.word	0x00000070


	//   ....[1]....
        /*0470*/ 	.word	0x00000140


	//   ....[2]....
        /*0474*/ 	.word	0x00000190


	//   ....[3]....
        /*0478*/ 	.word	0x000003c0


	//   ....[4]....
        /*047c*/ 	.word	0x00000520


	//   ....[5]....
        /*0480*/ 	.word	0x00000640


	//   ....[6]....
        /*0484*/ 	.word	0x000007a0


	//   ....[7]....
        /*0488*/ 	.word	0x00001ad0


	//   ....[8]....
        /*048c*/ 	.word	0x00003df0


	//   ....[9]....
        /*0490*/ 	.word	0x00003e20


	//   ....[10]....
        /*0494*/ 	.word	0x000043c0


	//   ....[11]....
        /*0498*/ 	.word	0x00004450


	//   ....[12]....
        /*049c*/ 	.word	0x000054a0


	//   ....[13]....
        /*04a0*/ 	.word	0x00007290


	//   ....[14]....
        /*04a4*/ 	.word	0x000072b0


	//   ....[15]....
        /*04a8*/ 	.word	0x00007a00


	//   ....[16]....
        /*04ac*/ 	.word	0x00007a60


	//   ....[17]....
        /*04b0*/ 	.word	0x00008da0


	//   ....[18]....
        /*04b4*/ 	.word	0x00008ed0


	//   ....[19]....
        /*04b8*/ 	.word	0x00009000


	//   ....[20]....
        /*04bc*/ 	.word	0x00009190


	//   ....[21]....
        /*04c0*/ 	.word	0x000091d0


	//   ....[22]....
        /*04c4*/ 	.word	0x0000a3b0


	//   ....[23]....
        /*04c8*/ 	.word	0x0000a3c0


	//   ....[24]....
        /*04cc*/ 	.word	0x0000a3d0


	//   ....[25]....
        /*04d0*/ 	.word	0x0000a410


	//   ....[26]....
        /*04d4*/ 	.word	0x0000ab00


	//   ....[27]....
        /*04d8*/ 	.word	0x0000ab30


	//   ....[28]....
        /*04dc*/ 	.word	0x0000ac60


	//   ....[29]....
        /*04e0*/ 	.word	0x0000ac80


	//   ....[30]....
        /*04e4*/ 	.word	0x0000b160


	//   ....[31]....
        /*04e8*/ 	.word	0x0000b170


	//   ....[32]....
        /*04ec*/ 	.word	0x0000b4c0


	//   ....[33]....
        /*04f0*/ 	.word	0x0000b4d0


	//   ....[34]....
        /*04f4*/ 	.word	0x0000c290


	//   ....[35]....
        /*04f8*/ 	.word	0x0000c2a0


	//   ....[36]....
        /*04fc*/ 	.word	0x0000c3b0


	//   ....[37]....
        /*0500*/ 	.word	0x0000c3d0


	//   ....[38]....
        /*0504*/ 	.word	0x0000c570


	//   ....[39]....
        /*0508*/ 	.word	0x0000c780


	//   ....[40]....
        /*050c*/ 	.word	0x0000c7b0


	//   ....[41]....
        /*0510*/ 	.word	0x0000c7e0


	//   ....[42]....
        /*0514*/ 	.word	0x0000c810


	//   ....[43]....
        /*0518*/ 	.word	0x0000c840


	//   ....[44]....
        /*051c*/ 	.word	0x0000c870


	//   ....[45]....
        /*0520*/ 	.word	0x0000ca00


	//   ....[46]....
        /*0524*/ 	.word	0x0000ca30


	//   ....[47]....
        /*0528*/ 	.word	0x0000ca60


	//   ....[48]....
        /*052c*/ 	.word	0x0000ca90


	//   ....[49]....
        /*0530*/ 	.word	0x0000cac0


	//   ....[50]....
        /*0534*/ 	.word	0x0000caf0


	//   ....[51]....
        /*0538*/ 	.word	0x0000cb80


	//   ....[52]....
        /*053c*/ 	.word	0x0000cbb0


	//   ....[53]....
        /*0540*/ 	.word	0x0000cbc0


	//   ....[54]....
        /*0544*/ 	.word	0x0000cc60


	//   ....[55]....
        /*0548*/ 	.word	0x0000e0c0


	//   ....[56]....
        /*054c*/ 	.word	0x0000ed60


	//   ....[57]....
        /*0550*/ 	.word	0x0000ed80


	//   ....[58]....
        /*0554*/ 	.word	0x0000ee40


	//   ....[59]....
        /*0558*/ 	.word	0x0000ee60


	//   ....[60]....
        /*055c*/ 	.word	0x0000ef00


	//   ....[61]....
        /*0560*/ 	.word	0x0000ef20


	//   ....[62]....
        /*0564*/ 	.word	0x0000ef30


	//   ....[63]....
        /*0568*/ 	.word	0x0000efc0


	//   ....[64]....
        /*056c*/ 	.word	0x0000f010


	//   ....[65]....
        /*0570*/ 	.word	0x0000f020


	//   ....[66]....
        /*0574*/ 	.word	0x0000f050


	//   ....[67]....
        /*0578*/ 	.word	0x0000f100


	//   ....[68]....
        /*057c*/ 	.word	0x00011e50


	//   ....[69]....
        /*0580*/ 	.word	0x00011e80


	//   ....[70]....
        /*0584*/ 	.word	0x00011ee0


	//   ....[71]....
        /*0588*/ 	.word	0x00011f10


	//   ....[72]....
        /*058c*/ 	.word	0x00011f40


	//   ....[73]....
        /*0590*/ 	.word	0x00011f70


	//   ....[74]....
        /*0594*/ 	.word	0x00011fa0


	//   ....[75]....
        /*0598*/ 	.word	0x00011fd0


	//   ....[76]....
        /*059c*/ 	.word	0x00012180


	//   ....[77]....
        /*05a0*/ 	.word	0x000121b0


	//   ....[78]....
        /*05a4*/ 	.word	0x000121e0


	//   ....[79]....
        /*05a8*/ 	.word	0x00012210


	//   ....[80]....
        /*05ac*/ 	.word	0x00012240


	//   ....[81]....
        /*05b0*/ 	.word	0x00012270


	//   ....[82]....
        /*05b4*/ 	.word	0x00012330


	//   ....[83]....
        /*05b8*/ 	.word	0x00012350


	//   ....[84]....
        /*05bc*/ 	.word	0x00012360


	//   ....[85]....
        /*05c0*/ 	.word	0x000123c0


	//   ....[86]....
        /*05c4*/ 	.word	0x000129e0


	//   ....[87]....
        /*05c8*/ 	.word	0x00012ee0


	//   ....[88]....
        /*05cc*/ 	.word	0x00013090


	//   ....[89]....
        /*05d0*/ 	.word	0x000130e0


	//   ....[90]....
        /*05d4*/ 	.word	0x00013210


	//   ....[91]....
        /*05d8*/ 	.word	0x00013260


	//   ....[92]....
        /*05dc*/ 	.word	0x00013380


	//   ....[93]....
        /*05e0*/ 	.word	0x000133f0


	//   ....[94]....
        /*05e4*/ 	.word	0x00013510


	//   ....[95]....
        /*05e8*/ 	.word	0x00013580


	//   ....[96]....
        /*05ec*/ 	.word	0x00013670


	//   ....[97]....
        /*05f0*/ 	.word	0x000136e0


	//   ....[98]....
        /*05f4*/ 	.word	0x000137f0


	//   ....[99]....
        /*05f8*/ 	.word	0x00013840


	//   ....[100]....
        /*05fc*/ 	.word	0x00013b60


	//   ....[101]....
        /*0600*/ 	.word	0x00013c00


	//   ....[102]....
        /*0604*/ 	.word	0x00013d90


	//   ....[103]....
        /*0608*/ 	.word	0x00013e00


	//   ....[104]....
        /*060c*/ 	.word	0x00013e70


	//   ....[105]....
        /*0610*/ 	.word	0x00013ee0


	//   ....[106]....
        /*0614*/ 	.word	0x00013f50


	//   ....[107]....
        /*0618*/ 	.word	0x00013fd0


	//   ....[108]....
        /*061c*/ 	.word	0x00014050


	//   ....[109]....
        /*0620*/ 	.word	0x000140e0


	//   ....[110]....
        /*0624*/ 	.word	0x00014150


	//   ....[111]....
        /*0628*/ 	.word	0x000141c0


	//   ....[112]....
        /*062c*/ 	.word	0x00014230


	//   ....[113]....
        /*0630*/ 	.word	0x000142b0


	//   ....[114]....
        /*0634*/ 	.word	0x00014320


	//   ....[115]....
        /*0638*/ 	.word	0x000143c0


	//   ....[116]....
        /*063c*/ 	.word	0x00014410


	//   ....[117]....
        /*0640*/ 	.word	0x000144a0


	//   ....[118]....
        /*0644*/ 	.word	0x000145d0


	//----- nvinfo : EIATTR_REG_RECONFIG
	.align		4
.L_117:
        /*0648*/ 	.byte	0x01, 0x54
	.zero		2


	//----- nvinfo : EIATTR_SYSCALL_OFFSETS
	.align		4
        /*064c*/ 	.byte	0x04, 0x46
        /*064e*/ 	.short	(.L_119 - .L_118)


	//   ....[0]....
.L_118:
        /*0650*/ 	.word	0x00001c90


	//   ....[1]....
        /*0654*/ 	.word	0x0000dd00


	//   ....[2]....
        /*0658*/ 	.word	0x0000de50


	//   ....[3]....
        /*065c*/ 	.word	0x0000df50


	//   ....[4]....
        /*0660*/ 	.word	0x0000e810


	//----- nvinfo : EIATTR_MBARRIER_INSTR_OFFSETS
	.align		4
.L_119:
        /*0664*/ 	.byte	0x04, 0x39
        /*0666*/ 	.short	(.L_121 - .L_120)


	//   ....[0]....
.L_120:
        /*0668*/ 	.word	0x00000270
        /*066c*/ 	.word	0x000000ff
        /*0670*/ 	.word	0x00031c00
        /*0674*/ 	.short	0x0100
        /*0676*/ 	.byte	0x08
	.zero		1


	//   ....[1]....
        /*0678*/ 	.word	0x00000280
        /*067c*/ 	.word	0x000000ff
        /*0680*/ 	.word	0x00031c20
        /*0684*/ 	.short	0x0100
        /*0686*/ 	.byte	0x08
	.zero		1


	//   ....[2]....
        /*0688*/ 	.word	0x00000370
        /*068c*/ 	.word	0x000000ff
        /*0690*/ 	.word	0x00031c30
        /*0694*/ 	.short	0x0100
        /*0696*/ 	.byte	0x08
	.zero		1


	//   ....[3]....
        /*0698*/ 	.word	0x00000380
        /*069c*/ 	.word	0x000000ff
        /*06a0*/ 	.word	0x00031c40
        /*06a4*/ 	.short	0x0100
        /*06a6*/ 	.byte	0x08
	.zero		1


	//   ....[4]....
        /*06a8*/ 	.word	0x00000390
        /*06ac*/ 	.word	0x000000ff
        /*06b0*/ 	.word	0x00031c38
        /*06b4*/ 	.short	0x0100
        /*06b6*/ 	.byte	0x08
	.zero		1


	//   ....[5]....
        /*06b8*/ 	.word	0x000003a0
        /*06bc*/ 	.word	0x000000ff
        /*06c0*/ 	.word	0x00031c48
        /*06c4*/ 	.short	0x0100
        /*06c6*/ 	.byte	0x08
	.zero		1


	//   ....[6]....
        /*06c8*/ 	.word	0x000004d0
        /*06cc*/ 	.word	0x000000ff
        /*06d0*/ 	.word	0x00031c50
        /*06d4*/ 	.short	0x0100
        /*06d6*/ 	.byte	0x08
	.zero		1


	//   ....[7]....
        /*06d8*/ 	.word	0x000004e0
        /*06dc*/ 	.word	0x000000ff
        /*06e0*/ 	.word	0x00031c60
        /*06e4*/ 	.short	0x0100
        /*06e6*/ 	.byte	0x08
	.zero		1


	//   ....[8]....
        /*06e8*/ 	.word	0x000004f0
        /*06ec*/ 	.word	0x000000ff
        /*06f0*/ 	.word	0x00031c58
        /*06f4*/ 	.short	0x0100
        /*06f6*/ 	.byte	0x08
	.zero		1


	//   ....[9]....
        /*06f8*/ 	.word	0x00000500
        /*06fc*/ 	.word	0x000000ff
        /*0700*/ 	.word	0x00031c68
        /*0704*/ 	.short	0x0100
        /*0706*/ 	.byte	0x08
	.zero		1


	//   ....[10]....
        /*0708*/ 	.word	0x000005f0
        /*070c*/ 	.word	0x000000ff
        /*0710*/ 	.word	0x00031c70
        /*0714*/ 	.short	0x0100
        /*0716*/ 	.byte	0x06
	.zero		1


	//   ....[11]....
        /*0718*/ 	.word	0x00000600
        /*071c*/ 	.word	0x000000ff
        /*0720*/ 	.word	0x00031c80
        /*0724*/ 	.short	0x0100
        /*0726*/ 	.byte	0x06
	.zero		1


	//   ....[12]....
        /*0728*/ 	.word	0x00000610
        /*072c*/ 	.word	0x000000ff
        /*0730*/ 	.word	0x00031c78
        /*0734*/ 	.short	0x0100
        /*0736*/ 	.byte	0x06
	.zero		1


	//   ....[13]....
        /*0738*/ 	.word	0x00000620
        /*073c*/ 	.word	0x000000ff
        /*0740*/ 	.word	0x00031c88
        /*0744*/ 	.short	0x0100
        /*0746*/ 	.byte	0x06
	.zero		1


	//   ....[14]....
        /*0748*/ 	.word	0x00000750
        /*074c*/ 	.word	0x000000ff
        /*0750*/ 	.word	0x00031c90
        /*0754*/ 	.short	0x0100
        /*0756*/ 	.byte	0x08
	.zero		1


	//   ....[15]....
        /*0758*/ 	.word	0x00000760
        /*075c*/ 	.word	0x000000ff
        /*0760*/ 	.word	0x00031ca0
        /*0764*/ 	.short	0x0100
        /*0766*/ 	.byte	0x08
	.zero		1


	//   ....[16]....
        /*0768*/ 	.word	0x00000770
        /*076c*/ 	.word	0x000000ff
        /*0770*/ 	.word	0x00031c98
        /*0774*/ 	.short	0x0100
        /*0776*/ 	.byte	0x08
	.zero		1


	//   ....[17]....
        /*0778*/ 	.word	0x00000780
        /*077c*/ 	.word	0x000000ff
        /*0780*/ 	.word	0x00031ca8
        /*0784*/ 	.short	0x0100
        /*0786*/ 	.byte	0x08
	.zero		1


	//   ....[18]....
        /*0788*/ 	.word	0x000008b0
        /*078c*/ 	.word	0x000000ff
        /*0790*/ 	.word	0x00031cb0
        /*0794*/ 	.short	0x0100
        /*0796*/ 	.byte	0x08
	.zero		1


	//   ....[19]....
        /*0798*/ 	.word	0x000008c0
        /*079c*/ 	.word	0x000000ff
        /*07a0*/ 	.word	0x00031cc0
        /*07a4*/ 	.short	0x0100
        /*07a6*/ 	.byte	0x08
	.zero		1


	//   ....[20]....
        /*07a8*/ 	.word	0x000008d0
        /*07ac*/ 	.word	0x000000ff
        /*07b0*/ 	.word	0x00031cb8
        /*07b4*/ 	.short	0x0100
        /*07b6*/ 	.byte	0x08
	.zero		1


	//   ....[21]....
        /*07b8*/ 	.word	0x000008e0
        /*07bc*/ 	.word	0x000000ff
        /*07c0*/ 	.word	0x00031cc8
        /*07c4*/ 	.short	0x0100
        /*07c6*/ 	.byte	0x08
	.zero		1


	//   ....[22]....
        /*07c8*/ 	.word	0x00001d50
        /*07cc*/ 	.word	0x000000ff
        /*07d0*/ 	.word	0x00031c00
        /*07d4*/ 	.short	0x010a
        /*07d6*/ 	.byte	0x25
	.zero		1


	//   ....[23]....
        /*07d8*/ 	.word	0x00001dd0
        /*07dc*/ 	.word	0x00000003
        /*07e0*/ 	.word	0x00031c30
        /*07e4*/ 	.short	0x010a
        /*07e6*/ 	.byte	0x3f
	.zero		1


	//   ....[24]....
        /*07e8*/ 	.word	0x00001e40
        /*07ec*/ 	.word	0x00000003
        /*07f0*/ 	.word	0x00031c30
        /*07f4*/ 	.short	0x010a
        /*07f6*/ 	.byte	0x3f
	.zero		1


	//   ....[25]....
        /*07f8*/ 	.word	0x000044f0
        /*07fc*/ 	.word	0x00000004
        /*0800*/ 	.word	0x00000000
        /*0804*/ 	.short	0x0101
        /*0806*/ 	.byte	0x3f
	.zero		1


	//   ....[26]....
        /*0808*/ 	.word	0x00005750
        /*080c*/ 	.word	0x000000ff
        /*0810*/ 	.word	0x00031c30
        /*0814*/ 	.short	0x010a
        /*0816*/ 	.byte	0x04
	.zero		1


	//   ....[27]....
        /*0818*/ 	.word	0x00005790
        /*081c*/ 	.word	0x000000ff
        /*0820*/ 	.word	0x00031c30
        /*0824*/ 	.short	0x010a
        /*0826*/ 	.byte	0x04
	.zero		1


	//   ....[28]....
        /*0828*/ 	.word	0x00006e30
        /*082c*/ 	.word	0x000000ff
        /*0830*/ 	.word	0x00031c50
        /*0834*/ 	.short	0x010a
        /*0836*/ 	.byte	0x04
	.zero		1


	//   ....[29]....
        /*0838*/ 	.word	0x00006e70
        /*083c*/ 	.word	0x000000ff
        /*0840*/ 	.word	0x00031c50
        /*0844*/ 	.short	0x010a
        /*0846*/ 	.byte	0x04
	.zero		1


	//   ....[30]....
        /*0848*/ 	.word	0x00008370
        /*084c*/ 	.word	0x0000000c
        /*0850*/ 	.word	0x00000000
        /*0854*/ 	.short	0x0101
        /*0856*/ 	.byte	0x3f
	.zero		1


	//   ....[31]....
        /*0858*/ 	.word	0x00008520
        /*085c*/ 	.word	0x0000000c
        /*0860*/ 	.word	0x00000000
        /*0864*/ 	.short	0x0101
        /*0866*/ 	.byte	0x3f
	.zero		1


	//   ....[32]....
        /*0868*/ 	.word	0x00008e20
        /*086c*/ 	.word	0x000000ff
        /*0870*/ 	.word	0x00031c50
        /*0874*/ 	.short	0x010a
        /*0876*/ 	.byte	0x09
	.zero		1


	//   ....[33]....
        /*0878*/ 	.word	0x00008e60
        /*087c*/ 	.word	0x000000ff
        /*0880*/ 	.word	0x00031c50
        /*0884*/ 	.short	0x010a
        /*0886*/ 	.byte	0x09
	.zero		1


	//   ....[34]....
        /*0888*/ 	.word	0x00009540
        /*088c*/ 	.word	0x00000006
        /*0890*/ 	.word	0x00000000
        /*0894*/ 	.short	0x0101
        /*0896*/ 	.byte	0x3f
	.zero		1


	//   ....[35]....
        /*0898*/ 	.word	0x0000ab20
        /*089c*/ 	.word	0x000000ff
        /*08a0*/ 	.word	0x00000000
        /*08a4*/ 	.short	0x0101
        /*08a6*/ 	.byte	0x04
	.zero		1


	//   ....[36]....
        /*08a8*/ 	.word	0x0000b120
        /*08ac*/ 	.word	0x000000ff
        /*08b0*/ 	.word	0x00000000
        /*08b4*/ 	.short	0x0101
        /*08b6*/ 	.byte	0x04
	.zero		1


	//   ....[37]....
        /*08b8*/ 	.word	0x0000e2e0
        /*08bc*/ 	.word	0x00000000
        /*08c0*/ 	.word	0x00031c40
        /*08c4*/ 	.short	0x010a
        /*08c6*/ 	.byte	0x3f
	.zero		1


	//   ....[38]....
        /*08c8*/ 	.word	0x0000f1e0
        /*08cc*/ 	.word	0x00000011
        /*08d0*/ 	.word	0x00031c00
        /*08d4*/ 	.short	0x0107
        /*08d6*/ 	.byte	0x3f
	.zero		1


	//   ....[39]....
        /*08d8*/ 	.word	0x0000f2d0
        /*08dc*/ 	.word	0x00000011
        /*08e0*/ 	.word	0x00031c00
        /*08e4*/ 	.short	0x0101
        /*08e6*/ 	.byte	0x3f
	.zero		1


	//   ....[40]....
        /*08e8*/ 	.word	0x0000f2f0
        /*08ec*/ 	.word	0x00000011
        /*08f0*/ 	.word	0x00031c20
        /*08f4*/ 	.short	0x010a
        /*08f6*/ 	.byte	0x3f
	.zero		1


	//   ....[41]....
        /*08f8*/ 	.word	0x0000f690
        /*08fc*/ 	.word	0x00000003
        /*0900*/ 	.word	0x00031c40
        /*0904*/ 	.short	0x010a
        /*0906*/ 	.byte	0x3f
	.zero		1


	//   ....[42]....
        /*0908*/ 	.word	0x0000fb10
        /*090c*/ 	.word	0x00000003
        /*0910*/ 	.word	0x00000060
        /*0914*/ 	.short	0x010a
        /*0916*/ 	.byte	0x3f
	.zero		1


	//   ....[43]....
        /*0918*/ 	.word	0x00010250
        /*091c*/ 	.word	0x00000003
        /*0920*/ 	.word	0x00031c40
        /*0924*/ 	.short	0x010a
        /*0926*/ 	.byte	0x3f
	.zero		1


	//   ....[44]....
        /*0928*/ 	.word	0x000106d0
        /*092c*/ 	.word	0x0000000c
        /*0930*/ 	.word	0x00000060
        /*0934*/ 	.short	0x010a
        /*0936*/ 	.byte	0x3f
	.zero		1


	//   ....[45]....
        /*0938*/ 	.word	0x00010d50
        /*093c*/ 	.word	0x00000002
        /*0940*/ 	.word	0x00031c40
        /*0944*/ 	.short	0x010a
        /*0946*/ 	.byte	0x3f
	.zero		1


	//   ....[46]....
        /*0948*/ 	.word	0x000111e0
        /*094c*/ 	.word	0x00000007
        /*0950*/ 	.word	0x00000060
        /*0954*/ 	.short	0x010a
        /*0956*/ 	.byte	0x3f
	.zero		1


	//   ....[47]....
        /*0958*/ 	.word	0x00011810
        /*095c*/ 	.word	0x00000003
        /*0960*/ 	.word	0x00031c60
        /*0964*/ 	.short	0x010a
        /*0966*/ 	.byte	0x3f
	.zero		1


	//   ....[48]....
        /*0968*/ 	.word	0x00012960
        /*096c*/ 	.word	0x00000009
        /*0970*/ 	.word	0x00031c20
        /*0974*/ 	.short	0x010a
        /*0976*/ 	.byte	0x3f
	.zero		1


	//   ....[49]....
        /*0978*/ 	.word	0x00012b20
        /*097c*/ 	.word	0x00000007
        /*0980*/ 	.word	0x00000000
        /*0984*/ 	.short	0x010a
        /*0986*/ 	.byte	0x3f
	.zero		1


	//   ....[50]....
        /*0988*/ 	.word	0x00012b90
        /*098c*/ 	.word	0x00000003
        /*0990*/ 	.word	0x00000000
        /*0994*/ 	.short	0x010a
        /*0996*/ 	.byte	0x3f
	.zero		1


	//   ....[51]....
        /*0998*/ 	.word	0x00012bf0
        /*099c*/ 	.word	0x00000005
        /*09a0*/ 	.word	0x00000000
        /*09a4*/ 	.short	0x010a
        /*09a6*/ 	.byte	0x3f
	.zero		1


	//   ....[52]....
        /*09a8*/ 	.word	0x00012c20
        /*09ac*/ 	.word	0x00000003
        /*09b0*/ 	.word	0x00000000
        /*09b4*/ 	.short	0x010a
        /*09b6*/ 	.byte	0x3f
	.zero		1


	//   ....[53]....
        /*09b8*/ 	.word	0x00012c90
        /*09bc*/ 	.word	0x00000003
        /*09c0*/ 	.word	0x00031c00
        /*09c4*/ 	.short	0x010a
        /*09c6*/ 	.byte	0x3f
	.zero		1


	//   ....[54]....
        /*09c8*/ 	.word	0x00012ce0
        /*09cc*/ 	.word	0x00000003
        /*09d0*/ 	.word	0x00031c30
        /*09d4*/ 	.short	0x010a
        /*09d6*/ 	.byte	0x3f
	.zero		1


	//   ....[55]....
        /*09d8*/ 	.word	0x00012d40
        /*09dc*/ 	.word	0x00000009
        /*09e0*/ 	.word	0x00031c30
        /*09e4*/ 	.short	0x010a
        /*09e6*/ 	.byte	0x3f
	.zero		1


	//   ....[56]....
        /*09e8*/ 	.word	0x00012da0
        /*09ec*/ 	.word	0x00000006
        /*09f0*/ 	.word	0x00031c50
        /*09f4*/ 	.short	0x010a
        /*09f6*/ 	.byte	0x3f
	.zero		1


	//   ....[57]....
        /*09f8*/ 	.word	0x00012e00
        /*09fc*/ 	.word	0x00000004
        /*0a00*/ 	.word	0x00031c50
        /*0a04*/ 	.short	0x010a
        /*0a06*/ 	.byte	0x3f
	.zero		1


	//   ....[58]....
        /*0a08*/ 	.word	0x00012fa0
        /*0a0c*/ 	.word	0x00000000
        /*0a10*/ 	.word	0x00031c40
        /*0a14*/ 	.short	0x010a
        /*0a16*/ 	.byte	0x3f
	.zero		1


	//   ....[59]....
        /*0a18*/ 	.word	0x00013880
        /*0a1c*/ 	.word	0x00000011
        /*0a20*/ 	.word	0x00031c20
        /*0a24*/ 	.short	0x010a
        /*0a26*/ 	.byte	0x3f
	.zero		1


	//   ....[60]....
        /*0a28*/ 	.word	0x000138d0
        /*0a2c*/ 	.word	0x00000003
        /*0a30*/ 	.word	0x00031c40
        /*0a34*/ 	.short	0x010a
        /*0a36*/ 	.byte	0x3f
	.zero		1


	//   ....[61]....
        /*0a38*/ 	.word	0x00013920
        /*0a3c*/ 	.word	0x00000003
        /*0a40*/ 	.word	0x00000060
        /*0a44*/ 	.short	0x010a
        /*0a46*/ 	.byte	0x3f
	.zero		1


	//   ....[62]....
        /*0a48*/ 	.word	0x00013970
        /*0a4c*/ 	.word	0x00000003
        /*0a50*/ 	.word	0x00031c40
        /*0a54*/ 	.short	0x010a
        /*0a56*/ 	.byte	0x3f
	.zero		1


	//   ....[63]....
        /*0a58*/ 	.word	0x000139c0
        /*0a5c*/ 	.word	0x0000000c
        /*0a60*/ 	.word	0x00000060
        /*0a64*/ 	.short	0x010a
        /*0a66*/ 	.byte	0x3f
	.zero		1


	//   ....[64]....
        /*0a68*/ 	.word	0x00013a10
        /*0a6c*/ 	.word	0x00000002
        /*0a70*/ 	.word	0x00031c40
        /*0a74*/ 	.short	0x010a
        /*0a76*/ 	.byte	0x3f
	.zero		1


	//   ....[65]....
        /*0a78*/ 	.word	0x00013a60
        /*0a7c*/ 	.word	0x00000007
        /*0a80*/ 	.word	0x00000060
        /*0a84*/ 	.short	0x010a
        /*0a86*/ 	.byte	0x3f
	.zero		1


	//   ....[66]....
        /*0a88*/ 	.word	0x00013ab0
        /*0a8c*/ 	.word	0x00000003
        /*0a90*/ 	.word	0x00031c60
        /*0a94*/ 	.short	0x010a
        /*0a96*/ 	.byte	0x3f
	.zero		1


	//   ....[67]....
        /*0a98*/ 	.word	0x000144f0
        /*0a9c*/ 	.word	0x00000009
        /*0aa0*/ 	.word	0x00031c20
        /*0aa4*/ 	.short	0x010a
        /*0aa6*/ 	.byte	0x3f
	.zero		1


	//   ....[68]....
        /*0aa8*/ 	.word	0x00014690
        /*0aac*/ 	.word	0x00000007
        /*0ab0*/ 	.word	0x00000000
        /*0ab4*/ 	.short	0x010a
        /*0ab6*/ 	.byte	0x3f
	.zero		1


	//   ....[69]....
        /*0ab8*/ 	.word	0x000146e0
        /*0abc*/ 	.word	0x00000003
        /*0ac0*/ 	.word	0x00000000
        /*0ac4*/ 	.short	0x010a
        /*0ac6*/ 	.byte	0x3f
	.zero		1


	//   ....[70]....
        /*0ac8*/ 	.word	0x00014730
        /*0acc*/ 	.word	0x00000005
        /*0ad0*/ 	.word	0x00000000
        /*0ad4*/ 	.short	0x010a
        /*0ad6*/ 	.byte	0x3f
	.zero		1


	//----- nvinfo : EIATTR_NUM_MBARRIERS
	.align		4
.L_121:
        /*0ad8*/ 	.byte	0x03, 0x38
        /*0ada*/ 	.short	0x0016


	//----- nvinfo : EIATTR_EXIT_INSTR_OFFSETS
	.align		4
        /*0adc*/ 	.byte	0x04, 0x1c
        /*0ade*/ 	.short	(.L_123 - .L_122)


	//   ....[0]....
.L_122:
        /*0ae0*/ 	.word	0x00000a90


	//   ....[1]....
        /*0ae4*/ 	.word	0x0000c510


	//   ....[2]....
        /*0ae8*/ 	.word	0x00012c70


	//----- nvinfo : EIATTR_MAX_THREADS
	.align		4
.L_123:
        /*0aec*/ 	.byte	0x04, 0x05
        /*0aee*/ 	.short	(.L_125 - .L_124)
.L_124:
        /*0af0*/ 	.word	0x00000200
        /*0af4*/ 	.word	0x00000001
        /*0af8*/ 	.word	0x00000001


	//----- nvinfo : EIATTR_CRS_STACK_SIZE
	.align		4
.L_125:
        /*0afc*/ 	.byte	0x04, 0x1e
        /*0afe*/ 	.short	(.L_127 - .L_126)
.L_126:
        /*0b00*/ 	.word	0x00000000


	//----- nvinfo : EIATTR_CBANK_PARAM_SIZE
	.align		4
.L_127:
        /*0b04*/ 	.byte	0x03, 0x19
        /*0b06*/ 	.short	0x0af0


	//----- nvinfo : EIATTR_PARAM_CBANK
	.align		4
        /*0b08*/ 	.byte	0x04, 0x0a
        /*0b0a*/ 	.short	(.L_129 - .L_128)
	.align		4
.L_128:
        /*0b0c*/ 	.word	index@(.nv.constant0._ZN7cutlass13device_kernelIN5flash11enable_sm90INS1_16FlashAttnFwdSm90INS1_25CollectiveMainloopFwdSm90ILi2EN4cute5tupleIJNS5_1CILi1EEES8_S8_EEENS6_IJNS7_ILi192EEENS7_ILi144EEENS7_ILi96EEEEEELi96ENS_10bfloat16_tEfNS_4arch4Sm90ELb0ELb0ELb0ELb1ELb0ELb0ELb0ELb0ELb1ELb1ELb1ELb0EEENS1_21CollectiveEpilogueFwdINS6_IJSA_SC_SB_EEES9_SE_SG_Li384ELb1ELb1ELb1ELb0EEENS1_36VarlenDynamicPersistentTileSchedulerILi192ELi144ELi384ELi128ELb1ELb1ELb1ELb0ELb1ELb1EEEEEEEEEvNT_6ParamsE)
        /*0b10*/ 	.short	0x0210
        /*0b12*/ 	.short	0x0af0


	//----- nvinfo : EIATTR_SW_WAR
	.align		4
.L_129:
        /*0b14*/ 	.byte	0x04, 0x36
        /*0b16*/ 	.short	(.L_131 - .L_130)
.L_130:
        /*0b18*/ 	.word	0x00000008
.L_131:


//--------------------- .nv.info._ZN7cutlass13device_kernelIN5flash11enable_sm90INS1_16FlashAttnFwdSm90INS1_25CollectiveMainloopFwdSm90ILi2EN4cute5tupleIJNS5_1CILi1EEES8_S8_EEENS6_IJNS7_ILi192EEENS7_ILi144EEENS7_ILi96EEEEEELi96ENS_10bfloat16_tEfNS_4arch4Sm90ELb0ELb0ELb0ELb1ELb0ELb1ELb0ELb0ELb1ELb1ELb1ELb0EEENS1_21CollectiveEpilogueFwdINS6_IJSA_SC_SB_EEES9_SE_SG_Li384ELb1ELb1ELb1ELb0EEENS1_36VarlenDynamicPersistentTileSchedulerILi192ELi144ELi384ELi128ELb1ELb1ELb1ELb0ELb1ELb1EEEEEEEEEvNT_6ParamsE --------------------------
	.section	.nv.info._ZN7cutlass13device_kernelIN5flash11enable_sm90INS1_16FlashAttnFwdSm90INS1_25CollectiveMainloopFwdSm90ILi2EN4cute5tupleIJNS5_1CILi1EEES8_S8_EEENS6_IJNS7_ILi192EEENS7_ILi144EEENS7_ILi96EEEEEELi96ENS_10bfloat16_tEfNS_4arch4Sm90ELb0ELb0ELb0ELb1ELb0ELb1ELb0ELb0ELb1ELb1ELb1ELb0EEENS1_21CollectiveEpilogueFwdINS6_IJSA_SC_SB_EEES9_SE_SG_Li384ELb1ELb1ELb1ELb0EEENS1_36VarlenDynamicPersistentTileSchedulerILi192ELi144ELi384ELi128ELb1ELb1ELb1ELb0ELb1ELb1EEEEEEEEEvNT_6ParamsE,"",@"SHT_CUDA_INFO"
	.sectionflags	@""
	.align	4


	//----- nvinfo : EIATTR_CUDA_API_VERSION
	.align		4
        /*0000*/ 	.byte	0x04, 0x37
        /*0002*/ 	.short	(.L_133 - .L_132)
.L_132:
        /*0004*/ 	.word	0x00000082


	//----- nvinfo : EIATTR_KPARAM_INFO
	.align		4
.L_133:
        /*0008*/ 	.byte	0x04, 0x17
        /*000a*/ 	.short	(.L_135 - .L_134)
.L_134:
        /*000c*/ 	.word	0x00000000
        /*0010*/ 	.short	0x0000
        /*0012*/ 	.short	0x0070
        /*0014*/ 	.byte	0x00, 0xf0, 0x01, 0x2a


	//----- nvinfo : EIATTR_SPARSE_MMA_MASK
	.align		4
.L_135:
        /*0018*/ 	.byte	0x03, 0x50
        /*001a*/ 	.short	0x0000


	//----- nvinfo : EIATTR_MAXREG_COUNT
	.align		4
        /*001c*/ 	.byte	0x03, 0x1b
        /*001e*/ 	.short	0x0080


	//----- nvinfo : EIATTR_NUM_BARRIERS
	.align		4
        /*0020*/ 	.byte	0x02, 0x4c
        /*0022*/ 	.byte	0x10
	.zero		1


	//----- nvinfo : EIATTR_EXTERNS
	.align		4
        /*0024*/ 	.byte	0x04, 0x0f
        /*0026*/ 	.short	(.L_137 - .L_136)


	//   ....[0]....
	.align		4
.L_136:
        /*0028*/ 	.word	index@(__assertfail)


	//----- nvinfo : EIATTR_ANNOTATIONS
	.align		4
.L_137:
        /*002c*/ 	.byte	0x04, 0x55
        /*002e*/ 	.short	(.L_139 - .L_138)


	//   ....[0]....
.L_138:
        /* <DEDUP_REMOVED lines=137> */
        /*08b4*/ 	.byte	0x10, 0x0e, 0x02, 0x00


	//----- nvinfo : EIATTR_MERCURY_ISA_VERSION
	.align		4
.L_139:
        /*08b8*/ 	.byte	0x03, 0x5f
        /*08ba*/ 	.short	0x0101


	//----- nvinfo : EIATTR_UNUSED_LOAD_BYTE_OFFSET
	.align		4
        /*08bc*/ 	.byte	0x04, 0x44
        /*08be*/ 	.short	(.L_141 - .L_140)


	//   ....[0]....
.L_140:
        /*08c0*/ 	.word	0x00000ad0
        /*08c4*/ 	.word	0x0000fff0


	//   ....[1]....
        /*08c8*/ 	.word	0x00015150
        /*08cc*/ 	.word	0x0000fff0


	//----- nvinfo : EIATTR_INT_WARP_WIDE_INSTR_OFFSETS
	.align		4
.L_141:
        /*08d0*/ 	.byte	0x04, 0x31
        /*08d2*/ 	.short	(.L_143 - .L_142)


	//   ....[0]....
.L_142:
        /*08d4*/ 	.word	0x00000180


	//   ....[1]....
        /*08d8*/ 	.word	0x00000220


	//   ....[2]....
        /*08dc*/ 	.word	0x00000290


	//   ....[3]....
        /*08e0*/ 	.word	0x0001ab50


	//   ....[4]....
        /*08e4*/ 	.word	0x0001abe0


	//   ....[5]....
        /*08e8*/ 	.word	0x0001e6e0


	//   ....[6]....
        /*08ec*/ 	.word	0x0001e770


	//----- nvinfo : EIATTR_COOP_GROUP_MASK_REGIDS
	.align		4
.L_143:
        /*08f0*/ 	.byte	0x04, 0x29
        /*08f2*/ 	.short	(.L_145 - .L_144)


	//   ....[0]....
.L_144:
        /*08f4*/ 	.word	0xffffffff


	//   ....[1]....
        /*08f8*/ 	.word	0xffffffff


	//   ....[2]....
        /*08fc*/ 	.word	0xffffffff


	//   ....[3]....
        /*0900*/ 	.word	0xffffffff


	//   ....[4]....
        /*0904*/ 	.word	0xffffffff


	//   ....[5]....
        /*0908*/ 	.word	0xffffffff


	//   ....[6]....
        /*090c*/ 	.word	0xffffffff


	//   ....[7]....
        /*0910*/ 	.word	0xffffffff


	//   ....[8]....
        /*0914*/ 	.word	0xffffffff


	//   ....[9]....
        /*0918*/ 	.word	0xffffffff


	//   ....[10]....
        /*091c*/ 	.word	0xffffffff


	//   ....[11]....
        /*0920*/ 	.word	0xffffffff


	//   ....[12]....
        /*0924*/ 	.word	0xffffffff


	//   ....[13]....
        /*0928*/ 	.word	0xffffffff


	//   ....[14]....
        /*092c*/ 	.word	0xffffffff


	//   ....[15]....
        /*0930*/ 	.word	0xffffffff


	//   ....[16]....
        /*0934*/ 	.word	0xffffffff


	//   ....[17]....
        /*0938*/ 	.word	0xffffffff


	//   ....[18]....
        /*093c*/ 	.word	0xffffffff


	//   ....[19]....
        /*0940*/ 	.word	0xffffffff


	//   ....[20]....
        /*0944*/ 	.word	0xffffffff


	//   ....[21]....
        /*0948*/ 	.word	0xffffffff


	//   ....[22]....
        /*094c*/ 	.word	0xffffffff


	//   ....[23]....
        /*0950*/ 	.word	0xffffffff


	//   ....[24]....
        /*0954*/ 	.word	0xffffffff


	//   ....[25]....
        /*0958*/ 	.word	0xffffffff


	//   ....[26]....
        /*095c*/ 	.word	0xffffffff


	//   ....[27]....
        /*0960*/ 	.word	0xffffffff


	//   ....[28]....
        /*0964*/ 	.word	0xffffffff


	//   ....[29]....
        /*0968*/ 	.word	0xffffffff


	//   ....[30]....
        /*096c*/ 	.word	0xffffffff


	//   ....[31]....
        /*0970*/ 	.word	0xffffffff


	//   ....[32]....
        /*0974*/ 	.word	0xffffffff


	//   ....[33]....
        /*0978*/ 	.word	0xffffffff


	//   ....[34]....
        /*097c*/ 	.word	0xffffffff


	//   ....[35]....
        /*0980*/ 	.word	0xffffffff


	//   ....[36]....
        /*0984*/ 	.word	0xffffffff


	//   ....[37]....
        /*0988*/ 	.word	0xffffffff


	//   ....[38]....
        /*098c*/ 	.word	0xffffffff


	//   ....[39]....
        /*0990*/ 	.word	0xffffffff


	//   ....[40]....
        /*0994*/ 	.word	0xffffffff


	//   ....[41]....
        /*0998*/ 	.word	0xffffffff


	//   ....[42]....
        /*099c*/ 	.word	0xffffffff


	//   ....[43]....
        /*09a0*/ 	.word	0xffffffff


	//   ....[44]....
        /*09a4*/ 	.word	0xffffffff


	//   ....[45]....
        /*09a8*/ 	.word	0xffffffff


	//   ....[46]....
        /*09ac*/ 	.word	0xffffffff


	//   ....[47]....
        /*09b0*/ 	.word	0xffffffff


	//   ....[48]....
        /*09b4*/ 	.word	0xffffffff


	//   ....[49]....
        /*09b8*/ 	.word	0xffffffff


	//   ....[50]....
        /*09bc*/ 	.word	0xffffffff


	//   ....[51]....
        /*09c0*/ 	.word	0xffffffff


	//   ....[52]....
        /*09c4*/ 	.word	0xffffffff


	//   ....[53]....
        /*09c8*/ 	.word	0xffffffff


	//   ....[54]....
        /*09cc*/ 	.word	0xffffffff


	//   ....[55]....
        /*09d0*/ 	.word	0xffffffff


	//   ....[56]....
        /*09d4*/ 	.word	0xffffffff


	//   ....[57]....
        /*09d8*/ 	.word	0xffffffff


	//   ....[58]....
        /*09dc*/ 	.word	0xffffffff


	//   ....[59]....
        /*09e0*/ 	.word	0xffffffff


	//   ....[60]....
        /*09e4*/ 	.word	0xffffffff


	//   ....[61]....
        /*09e8*/ 	.word	0xffffffff


	//   ....[62]....
        /*09ec*/ 	.word	0xffffffff


	//   ....[63]....
        /*09f0*/ 	.word	0xffffffff


	//   ....[64]....
        /*09f4*/ 	.word	0xffffffff


	//   ....[65]....
        /*09f8*/ 	.word	0xffffffff


	//   ....[66]....
        /*09fc*/ 	.word	0xffffffff


	//   ....[67]....
        /*0a00*/ 	.word	0xffffffff


	//   ....[68]....
        /*0a04*/ 	.word	0xffffffff


	//   ....[69]....
        /*0a08*/ 	.word	0xffffffff


	//   ....[70]....
        /*0a0c*/ 	.word	0xffffffff


	//   ....[71]....
        /*0a10*/ 	.word	0xffffffff


	//   ....[72]....
        /*0a14*/ 	.word	0xffffffff


	//   ....[73]....
        /*0a18*/ 	.word	0xffffffff


	//   ....[74]....
        /*0a1c*/ 	.word	0xffffffff


	//   ....[75]....
        /*0a20*/ 	.word	0xffffffff


	//   ....[76]....
        /*0a24*/ 	.word	0xffffffff


	//   ....[77]....
        /*0a28*/ 	.word	0xffffffff


	//   ....[78]....
        /*0a2c*/ 	.word	0xffffffff


	//   ....[79]....
        /*0a30*/ 	.word	0xffffffff


	//   ....[80]....
        /*0a34*/ 	.word	0xffffffff


	//   ....[81]....
        /*0a38*/ 	.word	0xffffffff


	//   ....[82]....
        /*0a3c*/ 	.word	0xffffffff


	//   ....[83]....
        /*0a40*/ 	.word	0xffffffff


	//   ....[84]....
        /*0a44*/ 	.word	0xffffffff


	//   ....[85]....
        /*0a48*/ 	.word	0xffffffff


	//   ....[86]....
        /*0a4c*/ 	.word	0xffffffff


	//   ....[87]....
        /*0a50*/ 	.word	0xffffffff


	//   ....[88]....
        /*0a54*/ 	.word	0xffffffff


	//   ....[89]....
        /*0a58*/ 	.word	0xffffffff


	//   ....[90]....
        /*0a5c*/ 	.word	0xffffffff


	//   ....[91]....
        /*0a60*/ 	.word	0xffffffff


	//   ....[92]....
        /*0a64*/ 	.word	0xffffffff


	//   ....[93]....
        /*0a68*/ 	.word	0xffffffff


	//   ....[94]....
        /*0a6c*/ 	.word	0xffffffff


	//   ....[95]....
        /*0a70*/ 	.word	0xffffffff


	//   ....[96]....
        /*0a74*/ 	.word	0x0500000f


	//   ....[97]....
        /*0a78*/ 	.word	0x0500000f


	//   ....[98]....
        /*0a7c*/ 	.word	0x0500000f


	//   ....[99]....
        /*0a80*/ 	.word	0x0500000f


	//   ....[100]....
        /*0a84*/ 	.word	0x0500000f


	//   ....[101]....
        /*0a88*/ 	.word	0x0500000f


	//   ....[102]....
        /*0a8c*/ 	.word	0x0500000f


	//   ....[103]....
        /*0a90*/ 	.word	0x0500000f


	//   ....[104]....
        /*0a94*/ 	.word	0x0500000f


	//   ....[105]....
        /*0a98*/ 	.word	0x0500000f


	//   ....[106]....
        /*0a9c*/ 	.word	0x0500000f


	//   ....[107]....
        /*0aa0*/ 	.word	0x0500000f


	//   ....[108]....
        /*0aa4*/ 	.word	0x0500000f


	//   ....[109]....
        /*0aa8*/ 	.word	0x0500000f


	//   ....[110]....
        /*0aac*/ 	.word	0x0500000f


	//   ....[111]....
        /*0ab0*/ 	.word	0x0500000f


	//   ....[112]....
        /*0ab4*/ 	.word	0x0500000f


	//   ....[113]....
        /*0ab8*/ 	.word	0x0500000f


	//   ....[114]....
        /*0abc*/ 	.word	0x0500000f


	//   ....[115]....
        /*0ac0*/ 	.word	0x0500000f


	//   ....[116]....
        /*0ac4*/ 	.word	0x0500000f


	//   ....[117]....
        /*0ac8*/ 	.word	0x0500000f


	//   ....[118]....
        /*0acc*/ 	.word	0x0500000f


	//   ....[119]....
        /*0ad0*/ 	.word	0x0500000f


	//   ....[120]....
        /*0ad4*/ 	.word	0x0500000f


	//   ....[121]....
        /*0ad8*/ 	.word	0x0500000f


	//   ....[122]....
        /*0adc*/ 	.word	0x0500000f


	//   ....[123]....
        /*0ae0*/ 	.word	0x0500000f


	//   ....[124]....
        /*0ae4*/ 	.word	0x0500000f


	//   ....[125]....
        /*0ae8*/ 	.word	0x0500000f


	//   ....[126]....
        /*0aec*/ 	.word	0x0500000f


	//   ....[127]....
        /*0af0*/ 	.word	0x0500000f


	//   ....[128]....
        /*0af4*/ 	.word	0x0500000f


	//   ....[129]....
        /*0af8*/ 	.word	0x0500000f


	//   ....[130]....
        /*0afc*/ 	.word	0x0500000f


	//   ....[131]....
        /*0b00*/ 	.word	0x0500000f


	//   ....[132]....
        /*0b04*/ 	.word	0x0500000f


	//   ....[133]....
        /*0b08*/ 	.word	0x0500000f


	//   ....[134]....
        /*0b0c*/ 	.word	0x0500000f


	//   ....[135]....
        /*0b10*/ 	.word	0x0500000f


	//   ....[136]....
        /*0b14*/ 	.word	0x0500000f


	//   ....[137]....
        /*0b18*/ 	.word	0x0500000f


	//   ....[138]....
        /*0b1c*/ 	.word	0x0500000f


	//   ....[139]....
        /*0b20*/ 	.word	0x0500000f


	//   ....[140]....
        /*0b24*/ 	.word	0x0500000f


	//   ....[141]....
        /*0b28*/ 	.word	0x0500000f


	//   ....[142]....
        /*0b2c*/ 	.word	0x0500000f


	//   ....[143]....
        /*0b30*/ 	.word	0x0500000f


	//   ....[144]....
        /*0b34*/ 	.word	0x0500000f


	//   ....[145]....
        /*0b38*/ 	.word	0x0500000f


	//   ....[146]....
        /*0b3c*/ 	.word	0x0500000f


	//   ....[147]....
        /*0b40*/ 	.word	0x0500000f


	//   ....[148]....
        /*0b44*/ 	.word	0x0500000f


	//   ....[149]....
        /*0b48*/ 	.word	0x0500000f


	//----- nvinfo : EIATTR_COOP_GROUP_INSTR_OFFSETS
	.align		4
.L_145:
        /*0b4c*/ 	.byte	0x04, 0x28
        /*0b4e*/ 	.short	(.L_147 - .L_146)


	//   ....[0]....
.L_146:
        /*0b50*/ 	.word	0x00000060


	//   ....[1]....
        /*0b54*/ 	.word	0x00000190


	//   ....[2]....
        /*0b58*/ 	.word	0x00000240


	//   ....[3]....
        /*0b5c*/ 	.word	0x00000400


	//   ....[4]....
        /*0b60*/ 	.word	0x00000560


	//   ....[5]....
        /*0b64*/ 	.word	0x00000680


	//   ....[6]....
        /*0b68*/ 	.word	0x000007e0


	//   ....[7]....
        /*0b6c*/ 	.word	0x000074f0


	//   ....[8]....
        /*0b70*/ 	.word	0x00007ac0


	//   ....[9]....
        /*0b74*/ 	.word	0x00007ad0


	//   ....[10]....
        /*0b78*/ 	.word	0x00007ae0


	//   ....[11]....
        /*0b7c*/ 	.word	0x00007af0


	//   ....[12]....
        /*0b80*/ 	.word	0x00009880


	//   ....[13]....
        /*0b84*/ 	.word	0x00009890


	//   ....[14]....
        /*0b88*/ 	.word	0x000098a0


	//   ....[15]....
        /*0b8c*/ 	.word	0x000098b0


	//   ....[16]....
        /*0b90*/ 	.word	0x0000e080


	//   ....[17]....
        /*0b94*/ 	.word	0x0000e0a0


	//   ....[18]....
        /*0b98*/ 	.word	0x0000e4c0


	//   ....[19]....
        /*0b9c*/ 	.word	0x0000e4e0


	//   ....[20]....
        /*0ba0*/ 	.word	0x0000f8c0


	//   ....[21]....
        /*0ba4*/ 	.word	0x00012520


	//   ....[22]....
        /*0ba8*/ 	.word	0x00012540


	//   ....[23]....
        /*0bac*/ 	.word	0x00012b00


	//   ....[24]....
        /*0bb0*/ 	.word	0x00012b20


	//   ....[25]....
        /*0bb4*/ 	.word	0x00014370


	//   ....[26]....
        /*0bb8*/ 	.word	0x00014b80


	//   ....[27]....
        /*0bbc*/ 	.word	0x00014b90


	//   ....[28]....
        /*0bc0*/ 	.word	0x00014bd0


	//   ....[29]....
        /*0bc4*/ 	.word	0x00014be0


	//   ....[30]....
        /*0bc8*/ 	.word	0x00015b20


	//   ....[31]....
        /*0bcc*/ 	.word	0x00015b40


	//   ....[32]....
        /*0bd0*/ 	.word	0x00015b50


	//   ....[33]....
        /*0bd4*/ 	.word	0x00015b60


	//   ....[34]....
        /*0bd8*/ 	.word	0x00016200


	//   ....[35]....
        /*0bdc*/ 	.word	0x00016210


	//   ....[36]....
        /*0be0*/ 	.word	0x00016360


	//   ....[37]....
        /*0be4*/ 	.word	0x00016370


	//   ....[38]....
        /*0be8*/ 	.word	0x00016760


	//   ....[39]....
        /*0bec*/ 	.word	0x00016770


	//   ....[40]....
        /*0bf0*/ 	.word	0x00016c60


	//   ....[41]....
        /*0bf4*/ 	.word	0x00016c70


	//   ....[42]....
        /*0bf8*/ 	.word	0x00017a40


	//   ....[43]....
        /*0bfc*/ 	.word	0x00017a50


	//   ....[44]....
        /*0c00*/ 	.word	0x00017bb0


	//   ....[45]....
        /*0c04*/ 	.word	0x00017bc0


	//   ....[46]....
        /*0c08*/ 	.word	0x00017d70


	//   ....[47]....
        /*0c0c*/ 	.word	0x00017f90


	//   ....[48]....
        /*0c10*/ 	.word	0x00017fc0


	//   ....[49]....
        /*0c14*/ 	.word	0x00017ff0


	//   ....[50]....
        /*0c18*/ 	.word	0x00018020


	//   ....[51]....
        /*0c1c*/ 	.word	0x00018050


	//   ....[52]....
        /*0c20*/ 	.word	0x00018080


	//   ....[53]....
        /*0c24*/ 	.word	0x00018200


	//   ....[54]....
        /*0c28*/ 	.word	0x00018230


	//   ....[55]....
        /*0c2c*/ 	.word	0x00018260


	//   ....[56]....
        /*0c30*/ 	.word	0x00018290


	//   ....[57]....
        /*0c34*/ 	.word	0x000182c0


	//   ....[58]....
        /*0c38*/ 	.word	0x000182f0


	//   ....[59]....
        /*0c3c*/ 	.word	0x00018380


	//   ....[60]....
        /*0c40*/ 	.word	0x000183b0


	//   ....[61]....
        /*0c44*/ 	.word	0x000183c0


	//   ....[62]....
        /*0c48*/ 	.word	0x00018460


	//   ....[63]....
        /*0c4c*/ 	.word	0x00019430


	//   ....[64]....
        /*0c50*/ 	.word	0x0001b0f0


	//   ....[65]....
        /*0c54*/ 	.word	0x0001bdb0


	//   ....[66]....
        /*0c58*/ 	.word	0x0001bdd0


	//   ....[67]....
        /*0c5c*/ 	.word	0x0001be60


	//   ....[68]....
        /*0c60*/ 	.word	0x0001be80


	//   ....[69]....
        /*0c64*/ 	.word	0x0001bf20


	//   ....[70]....
        /*0c68*/ 	.word	0x0001bf40


	//   ....[71]....
        /*0c6c*/ 	.word	0x0001bf50


	//   ....[72]....
        /*0c70*/ 	.word	0x0001bfe0


	//   ....[73]....
        /*0c74*/ 	.word	0x0001c000


	//   ....[74]....
        /*0c78*/ 	.word	0x0001c030


	//   ....[75]....
        /*0c7c*/ 	.word	0x0001c070


	//   ....[76]....
        /*0c80*/ 	.word	0x0001c120


	//   ....[77]....
        /*0c84*/ 	.word	0x0001ee60


	//   ....[78]....
        /*0c88*/ 	.word	0x0001ee90


	//   ....[79]....
        /*0c8c*/ 	.word	0x0001eef0


	//   ....[80]....
        /*0c90*/ 	.word	0x0001ef20


	//   ....[81]....
        /*0c94*/ 	.word	0x0001ef50


	//   ....[82]....
        /*0c98*/ 	.word	0x0001ef80


	//   ....[83]....
        /*0c9c*/ 	.word	0x0001efb0


	//   ....[84]....
        /*0ca0*/ 	.word	0x0001efe0


	//   ....[85]....
        /*0ca4*/ 	.word	0x0001f180


	//   ....[86]....
        /*0ca8*/ 	.word	0x0001f1b0


	//   ....[87]....
        /*0cac*/ 	.word	0x0001f1e0


	//   ....[88]....
        /*0cb0*/ 	.word	0x0001f210


	//   ....[89]....
        /*0cb4*/ 	.word	0x0001f240


	//   ....[90]....
        /*0cb8*/ 	.word	0x0001f270


	//   ....[91]....
        /*0cbc*/ 	.word	0x0001f330


	//   ....[92]....
        /*0cc0*/ 	.word	0x0001f350


	//   ....[93]....
        /*0cc4*/ 	.word	0x0001f360


	//   ....[94]....
        /*0cc8*/ 	.word	0x0001f3c0


	//   ....[95]....
        /*0ccc*/ 	.word	0x0001f9e0


	//   ....[96]....
        /*0cd0*/ 	.word	0x0001fde0


	//   ....[97]....
        /*0cd4*/ 	.word	0x0001fe90


	//   ....[98]....
        /*0cd8*/ 	.word	0x0001ff20


	//   ....[99]....
        /*0cdc*/ 	.word	0x0001ff70


	//   ....[100]....
        /*0ce0*/ 	.word	0x0001ffc0


	//   ....[101]....
        /*0ce4*/ 	.word	0x000200b0


	//   ....[102]....
        /*0ce8*/ 	.word	0x00020140


	//   ....[103]....
        /*0cec*/ 	.word	0x000201a0


	//   ....[104]....
        /*0cf0*/ 	.word	0x00020200


	//   ....[105]....
        /*0cf4*/ 	.word	0x00020410


	//   ....[106]....
        /*0cf8*/ 	.word	0x00020460


	//   ....[107]....
        /*0cfc*/ 	.word	0x000204f0


	//   ....[108]....
        /*0d00*/ 	.word	0x00020580


	//   ....[109]....
        /*0d04*/ 	.word	0x00020600


	//   ....[110]....
        /*0d08*/ 	.word	0x00020650


	//   ....[111]....
        /*0d0c*/ 	.word	0x000206e0


	//   ....[112]....
        /*0d10*/ 	.word	0x00020770


	//   ....[113]....
        /*0d14*/ 	.word	0x000207f0


	//   ....[114]....
        /*0d18*/ 	.word	0x00020840


	//   ....[115]....
        /*0d1c*/ 	.word	0x000208d0


	//   ....[116]....
        /*0d20*/ 	.word	0x00020960


	//   ....[117]....
        /*0d24*/ 	.word	0x00020a20


	//   ....[118]....
        /*0d28*/ 	.word	0x00020d00


	//   ....[119]....
        /*0d2c*/ 	.word	0x00020eb0


	//   ....[120]....
        /*0d30*/ 	.word	0x00020f00


	//   ....[121]....
        /*0d34*/ 	.word	0x00020f60


	//   ....[122]....
        /*0d38*/ 	.word	0x00021040


	//   ....[123]....
        /*0d3c*/ 	.word	0x000210a0


	//   ....[124]....
        /*0d40*/ 	.word	0x000211c0


	//   ....[125]....
        /*0d44*/ 	.word	0x00021220


	//   ....[126]....
        /*0d48*/ 	.word	0x000212c0


	//   ....[127]....
        /*0d4c*/ 	.word	0x00021380


	//   ....[128]....
        /*0d50*/ 	.word	0x00021400


	//   ....[129]....
        /*0d54*/ 	.word	0x000214d0


	//   ....[130]....
        /*0d58*/ 	.word	0x00021550


	//   ....[131]....
        /*0d5c*/ 	.word	0x00021900


	//   ....[132]....
        /*0d60*/ 	.word	0x000219a0


	//   ....[133]....
        /*0d64*/ 	.word	0x00021b20


	//   ....[134]....
        /*0d68*/ 	.word	0x00021b90


	//   ....[135]....
        /*0d6c*/ 	.word	0x00021c00


	//   ....[136]....
        /*0d70*/ 	.word	0x00021c70


	//   ....[137]....
        /*0d74*/ 	.word	0x00021ce0


	//   ....[138]....
        /*0d78*/ 	.word	0x00021d60


	//   ....[139]....
        /*0d7c*/ 	.word	0x00021de0


	//   ....[140]....
        /*0d80*/ 	.word	0x00021e70


	//   ....[141]....
        /*0d84*/ 	.word	0x00021ee0


	//   ....[142]....
        /*0d88*/ 	.word	0x00021f50


	//   ....[143]....
        /*0d8c*/ 	.word	0x00021fc0


	//   ....[144]....
        /*0d90*/ 	.word	0x00022040


	//   ....[145]....
        /*0d94*/ 	.word	0x000220b0


	//   ....[146]....
        /*0d98*/ 	.word	0x00022150


	//   ....[147]....
        /*0d9c*/ 	.word	0x000221a0


	//   ....[148]....
        /*0da0*/ 	.word	0x00022230


	//   ....[149]....
        /*0da4*/ 	.word	0x00022360


	//----- nvinfo : EIATTR_REG_RECONFIG
	.align		4
.L_147:
        /*0da8*/ 	.byte	0x01, 0x54
	.zero		2


	//----- nvinfo : EIATTR_SYSCALL_OFFSETS
	.align		4
        /*0dac*/ 	.byte	0x04, 0x46
        /*0dae*/ 	.short	(.L_149 - .L_148)


	//   ....[0]....
.L_148:
        /*0db0*/ 	.word	0x00001e00


	//   ....[1]....
        /*0db4*/ 	.word	0x00001f50


	//   ....[2]....
        /*0db8*/ 	.word	0x000076c0


	//   ....[3]....
        /*0dbc*/ 	.word	0x00007a40


	//   ....[4]....
        /*0dc0*/ 	.word	0x0001ad40


	//   ....[5]....
        /*0dc4*/ 	.word	0x0001ae90


	//   ....[6]....
        /*0dc8*/ 	.word	0x0001af90


	//   ....[7]....
        /*0dcc*/ 	.word	0x0001b870


	//----- nvinfo : EIATTR_MBARRIER_INSTR_OFFSETS
	.align		4
.L_149:
        /*0dd0*/ 	.byte	0x04, 0x39
        /*0dd2*/ 	.short	(.L_151 - .L_150)


	//   ....[0]....
.L_150:
        /*0dd4*/ 	.word	0x000002b0
        /*0dd8*/ 	.word	0x000000ff
        /*0ddc*/ 	.word	0x00031c00
        /*0de0*/ 	.short	0x0100
        /*0de2*/ 	.byte	0x08
	.zero		1


	//   ....[1]....
        /*0de4*/ 	.word	0x000002c0
        /*0de8*/ 	.word	0x000000ff
        /*0dec*/ 	.word	0x00031c20
        /*0df0*/ 	.short	0x0100
        /*0df2*/ 	.byte	0x08
	.zero		1


	//   ....[2]....
        /*0df4*/ 	.word	0x000003b0
        /*0df8*/ 	.word	0x000000ff
        /*0dfc*/ 	.word	0x00031c30
        /*0e00*/ 	.short	0x0100
        /*0e02*/ 	.byte	0x08
	.zero		1


	//   ....[3]....
        /*0e04*/ 	.word	0x000003c0
        /*0e08*/ 	.word	0x000000ff
        /*0e0c*/ 	.word	0x00031c40
        /*0e10*/ 	.short	0x0100
        /*0e12*/ 	.byte	0x08
	.zero		1


	//   ....[4]....
        /*0e14*/ 	.word	0x000003d0
        /*0e18*/ 	.word	0x000000ff
        /*0e1c*/ 	.word	0x00031c38
        /*0e20*/ 	.short	0x0100
        /*0e22*/ 	.byte	0x08
	.zero		1


	//   ....[5]....
        /*0e24*/ 	.word	0x000003e0
        /*0e28*/ 	.word	0x000000ff
        /*0e2c*/ 	.word	0x00031c48
        /*0e30*/ 	.short	0x0100
        /*0e32*/ 	.byte	0x08
	.zero		1


	//   ....[6]....
        /*0e34*/ 	.word	0x00000510
        /*0e38*/ 	.word	0x000000ff
        /*0e3c*/ 	.word	0x00031c50
        /*0e40*/ 	.short	0x0100
        /*0e42*/ 	.byte	0x08
	.zero		1


	//   ....[7]....
        /*0e44*/ 	.word	0x00000520
        /*0e48*/ 	.word	0x000000ff
        /*0e4c*/ 	.word	0x00031c60
        /*0e50*/ 	.short	0x0100
        /*0e52*/ 	.byte	0x08
	.zero		1


	//   ....[8]....
        /*0e54*/ 	.word	0x00000530
        /*0e58*/ 	.word	0x000000ff
        /*0e5c*/ 	.word	0x00031c58
        /*0e60*/ 	.short	0x0100
        /*0e62*/ 	.byte	0x08
	.zero		1


	//   ....[9]....
        /*0e64*/ 	.word	0x00000540
        /*0e68*/ 	.word	0x000000ff
        /*0e6c*/ 	.word	0x00031c68
        /*0e70*/ 	.short	0x0100
        /*0e72*/ 	.byte	0x08
	.zero		1


	//   ....[10]....
        /*0e74*/ 	.word	0x00000630
        /*0e78*/ 	.word	0x000000ff
        /*0e7c*/ 	.word	0x00031c70
        /*0e80*/ 	.short	0x0100
        /*0e82*/ 	.byte	0x06
	.zero		1


	//   ....[11]....
        /*0e84*/ 	.word	0x00000640
        /*0e88*/ 	.word	0x000000ff
        /*0e8c*/ 	.word	0x00031c80
        /*0e90*/ 	.short	0x0100
        /*0e92*/ 	.byte	0x06
	.zero		1


	//   ....[12]....
        /*0e94*/ 	.word	0x00000650
        /*0e98*/ 	.word	0x000000ff
        /*0e9c*/ 	.word	0x00031c78
        /*0ea0*/ 	.short	0x0100
        /*0ea2*/ 	.byte	0x06
	.zero		1


	//   ....[13]....
        /*0ea4*/ 	.word	0x00000660
        /*0ea8*/ 	.word	0x000000ff
        /*0eac*/ 	.word	0x00031c88
        /*0eb0*/ 	.short	0x0100
        /*0eb2*/ 	.byte	0x06
	.zero		1


	//   ....[14]....
        /*0eb4*/ 	.word	0x00000790
        /*0eb8*/ 	.word	0x000000ff
        /*0ebc*/ 	.word	0x00031c90
        /*0ec0*/ 	.short	0x0100
        /*0ec2*/ 	.byte	0x08
	.zero		1


	//   ....[15]....
        /*0ec4*/ 	.word	0x000007a0
        /*0ec8*/ 	.word	0x000000ff
        /*0ecc*/ 	.word	0x00031ca0
        /*0ed0*/ 	.short	0x0100
        /*0ed2*/ 	.byte	0x08
	.zero		1


	//   ....[16]....
        /*0ed4*/ 	.word	0x000007b0
        /*0ed8*/ 	.word	0x000000ff
        /*0edc*/ 	.word	0x00031c98
        /*0ee0*/ 	.short	0x0100
        /*0ee2*/ 	.byte	0x08
	.zero		1


	//   ....[17]....
        /*0ee4*/ 	.word	0x000007c0
        /*0ee8*/ 	.word	0x000000ff
        /*0eec*/ 	.word	0x00031ca8
        /*0ef0*/ 	.short	0x0100
        /*0ef2*/ 	.byte	0x08
	.zero		1


	//   ....[18]....
        /*0ef4*/ 	.word	0x000008f0
        /*0ef8*/ 	.word	0x000000ff
        /*0efc*/ 	.word	0x00031cb0
        /*0f00*/ 	.short	0x0100
        /*0f02*/ 	.byte	0x08
	.zero		1


	//   ....[19]....
        /*0f04*/ 	.word	0x00000900
        /*0f08*/ 	.word	0x000000ff
        /*0f0c*/ 	.word	0x00031cc0
        /*0f10*/ 	.short	0x0100
        /*0f12*/ 	.byte	0x08
	.zero		1


	//   ....[20]....
        /*0f14*/ 	.word	0x00000910
        /*0f18*/ 	.word	0x000000ff
        /*0f1c*/ 	.word	0x00031cb8
        /*0f20*/ 	.short	0x0100
        /*0f22*/ 	.byte	0x08
	.zero		1


	//   ....[21]....
        /*0f24*/ 	.word	0x00000920
        /*0f28*/ 	.word	0x000000ff
        /*0f2c*/ 	.word	0x00031cc8
        /*0f30*/ 	.short	0x0100
        /*0f32*/ 	.byte	0x08
	.zero		1


	//   ....[22]....
        /*0f34*/ 	.word	0x00003410
        /*0f38*/ 	.word	0x00000014
        /*0f3c*/ 	.word	0x00031c90
        /*0f40*/ 	.short	0x010a
        /*0f42*/ 	.byte	0x3f
	.zero		1


	//   ....[23]....
        /*0f44*/ 	.word	0x00004ee0
        /*0f48*/ 	.word	0x00000014
        /*0f4c*/ 	.word	0x00031c90
        /*0f50*/ 	.short	0x010a
        /*0f52*/ 	.byte	0x3f
	.zero		1


	//   ....[24]....
        /*0f54*/ 	.word	0x00006990
        /*0f58*/ 	.word	0x00000014
        /*0f5c*/ 	.word	0x00031c90
        /*0f60*/ 	.short	0x010a
        /*0f62*/ 	.byte	0x3f
	.zero		1


	//   ....[25]....
        /*0f64*/ 	.word	0x00006c00
        /*0f68*/ 	.word	0x00000020
        /*0f6c*/ 	.word	0x00000000
        /*0f70*/ 	.short	0x0101
        /*0f72*/ 	.byte	0x3f
	.zero		1


	//   ....[26]....
        /*0f74*/ 	.word	0x00006c40
        /*0f78*/ 	.word	0x00000014
        /*0f7c*/ 	.word	0x00031cb0
        /*0f80*/ 	.short	0x010a
        /*0f82*/ 	.byte	0x3f
	.zero		1


	//   ....[27]....
        /*0f84*/ 	.word	0x00006f60
        /*0f88*/ 	.word	0x00000014
        /*0f8c*/ 	.word	0x00000000
        /*0f90*/ 	.short	0x0101
        /*0f92*/ 	.byte	0x3f
	.zero		1


	//   ....[28]....
        /*0f94*/ 	.word	0x00007760
        /*0f98*/ 	.word	0x00000010
        /*0f9c*/ 	.word	0x00031c00
        /*0fa0*/ 	.short	0x010a
        /*0fa2*/ 	.byte	0x3f
	.zero		1


	//   ....[29]....
        /*0fa4*/ 	.word	0x000077b0
        /*0fa8*/ 	.word	0x00000010
        /*0fac*/ 	.word	0x00031c00
        /*0fb0*/ 	.short	0x010a
        /*0fb2*/ 	.byte	0x3f
	.zero		1


	//   ....[30]....
        /*0fb4*/ 	.word	0x00008210
        /*0fb8*/ 	.word	0x00000010
        /*0fbc*/ 	.word	0x00031c00
        /*0fc0*/ 	.short	0x010a
        /*0fc2*/ 	.byte	0x3f
	.zero		1


	//   ....[31]....
        /*0fc4*/ 	.word	0x00009de0
        /*0fc8*/ 	.word	0x00000010
        /*0fcc*/ 	.word	0x00031c00
        /*0fd0*/ 	.short	0x010a
        /*0fd2*/ 	.byte	0x3f
	.zero		1


	//   ....[32]....
        /*0fd4*/ 	.word	0x0000b7a0
        /*0fd8*/ 	.word	0x00000000
        /*0fdc*/ 	.word	0x00031c30
        /*0fe0*/ 	.short	0x010a
        /*0fe2*/ 	.byte	0x3f
	.zero		1


	//   ....[33]....
        /*0fe4*/ 	.word	0x0000b870
        /*0fe8*/ 	.word	0x00000000
        /*0fec*/ 	.word	0x00031c30
        /*0ff0*/ 	.short	0x010a
        /*0ff2*/ 	.byte	0x3f
	.zero		1


	//   ....[34]....
        /*0ff4*/ 	.word	0x0000e9c0
        /*0ff8*/ 	.word	0x00000014
        /*0ffc*/ 	.word	0x00000000
        /*1000*/ 	.short	0x0101
        /*1002*/ 	.byte	0x3f
	.zero		1


	//   ....[35]....
        /*1004*/ 	.word	0x0000fbb0
        /*1008*/ 	.word	0x0000000e
        /*100c*/ 	.word	0x00031c30
        /*1010*/ 	.short	0x010a
        /*1012*/ 	.byte	0x3f
	.zero		1


	//   ....[36]....
        /*1014*/ 	.word	0x0000fc00
        /*1018*/ 	.word	0x0000000e
        /*101c*/ 	.word	0x00031c30
        /*1020*/ 	.short	0x010a
        /*1022*/ 	.byte	0x3f
	.zero		1


	//   ....[37]....
        /*1024*/ 	.word	0x00012210
        /*1028*/ 	.word	0x0000000f
        /*102c*/ 	.word	0x00031c50
        /*1030*/ 	.short	0x010a
        /*1032*/ 	.byte	0x3f
	.zero		1


	//   ....[38]....
        /*1034*/ 	.word	0x00012260
        /*1038*/ 	.word	0x0000000f
        /*103c*/ 	.word	0x00031c50
        /*1040*/ 	.short	0x010a
        /*1042*/ 	.byte	0x3f
	.zero		1


	//   ....[39]....
        /*1044*/ 	.word	0x00013500
        /*1048*/ 	.word	0x0000004e
        /*104c*/ 	.word	0x00000000
        /*1050*/ 	.short	0x0101
        /*1052*/ 	.byte	0x3f
	.zero		1


	//   ....[40]....
        /*1054*/ 	.word	0x00013570
        /*1058*/ 	.word	0x0000004d
        /*105c*/ 	.word	0x00000000
        /*1060*/ 	.short	0x0101
        /*1062*/ 	.byte	0x3f
	.zero		1


	//   ....[41]....
        /*1064*/ 	.word	0x00014470
        /*1068*/ 	.word	0x00000000
        /*106c*/ 	.word	0x00031c50
        /*1070*/ 	.short	0x010a
        /*1072*/ 	.byte	0x3f
	.zero		1


	//   ....[42]....
        /*1074*/ 	.word	0x00014520
        /*1078*/ 	.word	0x00000000
        /*107c*/ 	.word	0x00031c50
        /*1080*/ 	.short	0x010a
        /*1082*/ 	.byte	0x3f
	.zero		1


	//   ....[43]....
        /*1084*/ 	.word	0x00014ef0
        /*1088*/ 	.word	0x00000004
        /*108c*/ 	.word	0x00000000
        /*1090*/ 	.short	0x0101
        /*1092*/ 	.byte	0x3f
	.zero		1


	//   ....[44]....
        /*1094*/ 	.word	0x00016160
        /*1098*/ 	.word	0x00000000
        /*109c*/ 	.word	0x00000000
        /*10a0*/ 	.short	0x0101
        /*10a2*/ 	.byte	0x3f
	.zero		1


	//   ....[45]....
        /*10a4*/ 	.word	0x00016660
        /*10a8*/ 	.word	0x0000000a
        /*10ac*/ 	.word	0x00000000
        /*10b0*/ 	.short	0x0101
        /*10b2*/ 	.byte	0x3f
	.zero		1


	//   ....[46]....
        /*10b4*/ 	.word	0x00019510
        /*10b8*/ 	.word	0x00000010
        /*10bc*/ 	.word	0x00031c20
        /*10c0*/ 	.short	0x010a
        /*10c2*/ 	.byte	0x3f
	.zero		1


	//   ....[47]....
        /*10c4*/ 	.word	0x000195d0
        /*10c8*/ 	.word	0x00000009
        /*10cc*/ 	.word	0x00031ca0
        /*10d0*/ 	.short	0x010a
        /*10d2*/ 	.byte	0x3f
	.zero		1


	//   ....[48]....
        /*10d4*/ 	.word	0x00019a00
        /*10d8*/ 	.word	0x00000009
        /*10dc*/ 	.word	0x00031cc0
        /*10e0*/ 	.short	0x010a
        /*10e2*/ 	.byte	0x3f
	.zero		1


	//   ....[49]....
        /*10e4*/ 	.word	0x00019f60
        /*10e8*/ 	.word	0x00000009
        /*10ec*/ 	.word	0x00031ca0
        /*10f0*/ 	.short	0x010a
        /*10f2*/ 	.byte	0x3f
	.zero		1


	//   ....[50]....
        /*10f4*/ 	.word	0x0001a380
        /*10f8*/ 	.word	0x00000009
        /*10fc*/ 	.word	0x00031cc0
        /*1100*/ 	.short	0x010a
        /*1102*/ 	.byte	0x3f
	.zero		1


	//   ....[51]....
        /*1104*/ 	.word	0x0001b320
        /*1108*/ 	.word	0x00000000
        /*110c*/ 	.word	0x00031c40
        /*1110*/ 	.short	0x010a
        /*1112*/ 	.byte	0x3f
	.zero		1


	//   ....[52]....
        /*1114*/ 	.word	0x0001c1f0
        /*1118*/ 	.word	0x00000010
        /*111c*/ 	.word	0x00031c00
        /*1120*/ 	.short	0x0107
        /*1122*/ 	.byte	0x3f
	.zero		1


	//   ....[53]....
        /*1124*/ 	.word	0x0001c2e0
        /*1128*/ 	.word	0x00000010
        /*112c*/ 	.word	0x00031c00
        /*1130*/ 	.short	0x0101
        /*1132*/ 	.byte	0x3f
	.zero		1


	//   ....[54]....
        /*1134*/ 	.word	0x0001c300
        /*1138*/ 	.word	0x00000010
        /*113c*/ 	.word	0x00031c20
        /*1140*/ 	.short	0x010a
        /*1142*/ 	.byte	0x3f
	.zero		1


	//   ....[55]....
        /*1144*/ 	.word	0x0001c6a0
        /*1148*/ 	.word	0x00000003
        /*114c*/ 	.word	0x00031c40
        /*1150*/ 	.short	0x010a
        /*1152*/ 	.byte	0x3f
	.zero		1


	//   ....[56]....
        /*1154*/ 	.word	0x0001cb20
        /*1158*/ 	.word	0x00000003
        /*115c*/ 	.word	0x00000060
        /*1160*/ 	.short	0x010a
        /*1162*/ 	.byte	0x3f
	.zero		1


	//   ....[57]....
        /*1164*/ 	.word	0x0001d260
        /*1168*/ 	.word	0x00000003
        /*116c*/ 	.word	0x00031c40
        /*1170*/ 	.short	0x010a
        /*1172*/ 	.byte	0x3f
	.zero		1


	//   ....[58]....
        /*1174*/ 	.word	0x0001d6e0
        /*1178*/ 	.word	0x0000000b
        /*117c*/ 	.word	0x00000060
        /*1180*/ 	.short	0x010a
        /*1182*/ 	.byte	0x3f
	.zero		1


	//   ....[59]....
        /*1184*/ 	.word	0x0001dd60
        /*1188*/ 	.word	0x00000002
        /*118c*/ 	.word	0x00031c40
        /*1190*/ 	.short	0x010a
        /*1192*/ 	.byte	0x3f
	.zero		1


	//   ....[60]....
        /*1194*/ 	.word	0x0001e1f0
        /*1198*/ 	.word	0x00000007
        /*119c*/ 	.word	0x00000060
        /*11a0*/ 	.short	0x010a
        /*11a2*/ 	.byte	0x3f
	.zero		1


	//   ....[61]....
        /*11a4*/ 	.word	0x0001e820
        /*11a8*/ 	.word	0x00000003
        /*11ac*/ 	.word	0x00031c60
        /*11b0*/ 	.short	0x010a
        /*11b2*/ 	.byte	0x3f
	.zero		1


	//   ....[62]....
        /*11b4*/ 	.word	0x0001f960
        /*11b8*/ 	.word	0x00000009
        /*11bc*/ 	.word	0x00031c20
        /*11c0*/ 	.short	0x010a
        /*11c2*/ 	.byte	0x3f
	.zero		1


	//   ....[63]....
        /*11c4*/ 	.word	0x0001faf0
        /*11c8*/ 	.word	0x00000007
        /*11cc*/ 	.word	0x00000000
        /*11d0*/ 	.short	0x010a
        /*11d2*/ 	.byte	0x3f
	.zero		1


	//   ....[64]....
        /*11d4*/ 	.word	0x0001fb60
        /*11d8*/ 	.word	0x00000003
        /*11dc*/ 	.word	0x00000000
        /*11e0*/ 	.short	0x010a
        /*11e2*/ 	.byte	0x3f
	.zero		1


	//   ....[65]....
        /*11e4*/ 	.word	0x0001fbc0
        /*11e8*/ 	.word	0x00000005
        /*11ec*/ 	.word	0x00000000
        /*11f0*/ 	.short	0x010a
        /*11f2*/ 	.byte	0x3f
	.zero		1


	//   ....[66]....
        /*11f4*/ 	.word	0x0001fbf0
        /*11f8*/ 	.word	0x00000003
        /*11fc*/ 	.word	0x00000000
        /*1200*/ 	.short	0x010a
        /*1202*/ 	.byte	0x3f
	.zero		1


	//   ....[67]....
        /*1204*/ 	.word	0x0001fc50
        /*1208*/ 	.word	0x00000014
        /*120c*/ 	.word	0x00031c90
        /*1210*/ 	.short	0x010a
        /*1212*/ 	.byte	0x3f
	.zero		1


	//   ....[68]....
        /*1214*/ 	.word	0x0001fca0
        /*1218*/ 	.word	0x00000014
        /*121c*/ 	.word	0x00031c90
        /*1220*/ 	.short	0x010a
        /*1222*/ 	.byte	0x3f
	.zero		1


	//   ....[69]....
        /*1224*/ 	.word	0x0001fcf0
        /*1228*/ 	.word	0x00000014
        /*122c*/ 	.word	0x00031c90
        /*1230*/ 	.short	0x010a
        /*1232*/ 	.byte	0x3f
	.zero		1


	//   ....[70]....
        /*1234*/ 	.word	0x0001fd40
        /*1238*/ 	.word	0x00000014
        /*123c*/ 	.word	0x00031cb0
        /*1240*/ 	.short	0x010a
        /*1242*/ 	.byte	0x3f
	.zero		1


	//   ....[71]....
        /*1244*/ 	.word	0x00020000
        /*1248*/ 	.word	0x00000010
        /*124c*/ 	.word	0x00031c00
        /*1250*/ 	.short	0x010a
        /*1252*/ 	.byte	0x3f
	.zero		1


	//   ....[72]....
        /*1254*/ 	.word	0x00020230
        /*1258*/ 	.word	0x00000010
        /*125c*/ 	.word	0x00031c00
        /*1260*/ 	.short	0x010a
        /*1262*/ 	.byte	0x3f
	.zero		1


	//   ....[73]....
        /*1264*/ 	.word	0x00020280
        /*1268*/ 	.word	0x00000000
        /*126c*/ 	.word	0x00031c30
        /*1270*/ 	.short	0x010a
        /*1272*/ 	.byte	0x3f
	.zero		1


	//   ....[74]....
        /*1274*/ 	.word	0x000202d0
        /*1278*/ 	.word	0x0000000e
        /*127c*/ 	.word	0x00031c30
        /*1280*/ 	.short	0x010a
        /*1282*/ 	.byte	0x3f
	.zero		1


	//   ....[75]....
        /*1284*/ 	.word	0x00020320
        /*1288*/ 	.word	0x0000000f
        /*128c*/ 	.word	0x00031c50
        /*1290*/ 	.short	0x010a
        /*1292*/ 	.byte	0x3f
	.zero		1


	//   ....[76]....
        /*1294*/ 	.word	0x00020370
        /*1298*/ 	.word	0x00000000
        /*129c*/ 	.word	0x00031c50
        /*12a0*/ 	.short	0x010a
        /*12a2*/ 	.byte	0x3f
	.zero		1


	//   ....[77]....
        /*12a4*/ 	.word	0x00020ae0
        /*12a8*/ 	.word	0x00000010
        /*12ac*/ 	.word	0x00031c20
        /*12b0*/ 	.short	0x010a
        /*12b2*/ 	.byte	0x3f
	.zero		1


	//   ....[78]....
        /*12b4*/ 	.word	0x00020b30
        /*12b8*/ 	.word	0x00000009
        /*12bc*/ 	.word	0x00031ca0
        /*12c0*/ 	.short	0x010a
        /*12c2*/ 	.byte	0x3f
	.zero		1


	//   ....[79]....
        /*12c4*/ 	.word	0x00020b80
        /*12c8*/ 	.word	0x00000009
        /*12cc*/ 	.word	0x00031cc0
        /*12d0*/ 	.short	0x010a
        /*12d2*/ 	.byte	0x3f
	.zero		1


	//   ....[80]....
        /*12d4*/ 	.word	0x00020bd0
        /*12d8*/ 	.word	0x00000009
        /*12dc*/ 	.word	0x00031ca0
        /*12e0*/ 	.short	0x010a
        /*12e2*/ 	.byte	0x3f
	.zero		1


	//   ....[81]....
        /*12e4*/ 	.word	0x00020c20
        /*12e8*/ 	.word	0x00000009
        /*12ec*/ 	.word	0x00031cc0
        /*12f0*/ 	.short	0x010a
        /*12f2*/ 	.byte	0x3f
	.zero		1


	//   ....[82]....
        /*12f4*/ 	.word	0x00020dc0
        /*12f8*/ 	.word	0x00000000
        /*12fc*/ 	.word	0x00031c40
        /*1300*/ 	.short	0x010a
        /*1302*/ 	.byte	0x3f
	.zero		1


	//   ....[83]....
        /*1304*/ 	.word	0x00021620
        /*1308*/ 	.word	0x00000010
        /*130c*/ 	.word	0x00031c20
        /*1310*/ 	.short	0x010a
        /*1312*/ 	.byte	0x3f
	.zero		1


	//   ....[84]....
        /*1314*/ 	.word	0x00021670
        /*1318*/ 	.word	0x00000003
        /*131c*/ 	.word	0x00031c40
        /*1320*/ 	.short	0x010a
        /*1322*/ 	.byte	0x3f
	.zero		1


	//   ....[85]....
        /*1324*/ 	.word	0x000216c0
        /*1328*/ 	.word	0x00000003
        /*132c*/ 	.word	0x00000060
        /*1330*/ 	.short	0x010a
        /*1332*/ 	.byte	0x3f
	.zero		1


	//   ....[86]....
        /*1334*/ 	.word	0x00021710
        /*1338*/ 	.word	0x00000003
        /*133c*/ 	.word	0x00031c40
        /*1340*/ 	.short	0x010a
        /*1342*/ 	.byte	0x3f
	.zero		1


	//   ....[87]....
        /*1344*/ 	.word	0x00021760
        /*1348*/ 	.word	0x0000000b
        /*134c*/ 	.word	0x00000060
        /*1350*/ 	.short	0x010a
        /*1352*/ 	.byte	0x3f
	.zero		1


	//   ....[88]....
        /*1354*/ 	.word	0x000217b0
        /*1358*/ 	.word	0x00000002
        /*135c*/ 	.word	0x00031c40
        /*1360*/ 	.short	0x010a
        /*1362*/ 	.byte	0x3f
	.zero		1


	//   ....[89]....
        /*1364*/ 	.word	0x00021800
        /*1368*/ 	.word	0x00000007
        /*136c*/ 	.word	0x00000060
        /*1370*/ 	.short	0x010a
        /*1372*/ 	.byte	0x3f
	.zero		1


	//   ....[90]....
        /*1374*/ 	.word	0x00021850
        /*1378*/ 	.word	0x00000003
        /*137c*/ 	.word	0x00031c60
        /*1380*/ 	.short	0x010a
        /*1382*/ 	.byte	0x3f
	.zero		1


	//   ....[91]....
        /*1384*/ 	.word	0x00022280
        /*1388*/ 	.word	0x00000009
        /*138c*/ 	.word	0x00031c20
        /*1390*/ 	.short	0x010a
        /*1392*/ 	.byte	0x3f
	.zero		1


	//   ....[92]....
        /*1394*/ 	.word	0x00022420
        /*1398*/ 	.word	0x00000007
        /*139c*/ 	.word	0x00000000
        /*13a0*/ 	.short	0x010a
        /*13a2*/ 	.byte	0x3f
	.zero		1


	//   ....[93]....
        /*13a4*/ 	.word	0x00022470
        /*13a8*/ 	.word	0x00000003
        /*13ac*/ 	.word	0x00000000
        /*13b0*/ 	.short	0x010a
        /*13b2*/ 	.byte	0x3f
	.zero		1


	//   ....[94]....
        /*13b4*/ 	.word	0x000224c0
        /*13b8*/ 	.word	0x00000005
        /*13bc*/ 	.word	0x00000000
        /*13c0*/ 	.short	0x010a
        /*13c2*/ 	.byte	0x3f
	.zero		1


	//----- nvinfo : EIATTR_NUM_MBARRIERS
	.align		4
.L_151:
        /*13c4*/ 	.byte	0x03, 0x38
        /*13c6*/ 	.short	0x0016


	//----- nvinfo : EIATTR_EXIT_INSTR_OFFSETS
	.align		4
        /*13c8*/ 	.byte	0x04, 0x1c
        /*13ca*/ 	.short	(.L_153 - .L_152)


	//   ....[0]....
.L_152:
        /*13cc*/ 	.word	0x0001fc40


	//----- nvinfo : EIATTR_MAX_THREADS
	.align		4
.L_153:
        /*13d0*/ 	.byte	0x04, 0x05
        /*13d2*/ 	.short	(.L_155 - .L_154)
.L_154:
        /*13d4*/ 	.word	0x00000200
        /*13d8*/ 	.word	0x00000001
        /*13dc*/ 	.word	0x00000001


	//----- nvinfo : EIATTR_CRS_STACK_SIZE
	.align		4
.L_155:
        /*13e0*/ 	.byte	0x04, 0x1e
        /*13e2*/ 	.short	(.L_157 - .L_156)
.L_156:
        /*13e4*/ 	.word	0x00000000


	//----- nvinfo : EIATTR_CBANK_PARAM_SIZE
	.align		4
.L_157:
        /*13e8*/ 	.byte	0x03, 0x19
        /*13ea*/ 	.short	0x0af0


	//----- nvinfo : EIATTR_PARAM_CBANK
	.align		4
        /*13ec*/ 	.byte	0x04, 0x0a
        /*13ee*/ 	.short	(.L_159 - .L_158)
	.align		4
.L_158:
        /*13f0*/ 	.word	index@(.nv.constant0._ZN7cutlass13device_kernelIN5flash11enable_sm90INS1_16FlashAttnFwdSm90INS1_25CollectiveMainloopFwdSm90ILi2EN4cute5tupleIJNS5_1CILi1EEES8_S8_EEENS6_IJNS7_ILi192EEENS7_ILi144EEENS7_ILi96EEEEEELi96ENS_10bfloat16_tEfNS_4arch4Sm90ELb0ELb0ELb0ELb1ELb0ELb1ELb0ELb0ELb1ELb1ELb1ELb0EEENS1_21CollectiveEpilogueFwdINS6_IJSA_SC_SB_EEES9_SE_SG_Li384ELb1ELb1ELb1ELb0EEENS1_36VarlenDynamicPersistentTileSchedulerILi192ELi144ELi384ELi128ELb1ELb1ELb1ELb0ELb1ELb1EEEEEEEEEvNT_6ParamsE)
        /*13f4*/ 	.short	0x0210
        /*13f6*/ 	.short	0x0af0


	//----- nvinfo : EIATTR_SW_WAR
	.align		4
.L_159:
        /*13f8*/ 	.byte	0x04, 0x36
        /*13fa*/ 	.short	(.L_161 - .L_160)
.L_160:
        /*13fc*/ 	.word	0x00000008
.L_161:


//--------------------- .nv.info._ZN7cutlass13device_kernelIN5flash11enable_sm90INS1_16FlashAttnFwdSm90INS1_25CollectiveMainloopFwdSm90ILi2EN4cute5tupleIJNS5_1CILi1EEES8_S8_EEENS6_IJNS7_ILi192EEENS7_ILi128EEENS7_ILi96EEEEEELi96ENS_10bfloat16_tEfNS_4arch4Sm90ELb0ELb1ELb0ELb0ELb0ELb0ELb0ELb0ELb1ELb1ELb1ELb0EEENS1_21CollectiveEpilogueFwdINS6_IJSA_SC_SB_EEES9_SE_SG_Li384ELb0ELb1ELb1ELb0EEENS1_19SingleTileSchedulerILb0ELb1ELb1ELi192EEEEEEEEEvNT_6ParamsE --------------------------
	.section	.nv.info._ZN7cutlass13device_kernelIN5flash11enable_sm90INS1_16FlashAttnFwdSm90INS1_25CollectiveMainloopFwdSm90ILi2EN4cute5tupleIJNS5_1CILi1EEES8_S8_EEENS6_IJNS7_ILi192EEENS7_ILi128EEENS7_ILi96EEEEEELi96ENS_10bfloat16_tEfNS_4arch4Sm90ELb0ELb1ELb0ELb0ELb0ELb0ELb0ELb0ELb1ELb1ELb1ELb0EEENS1_21CollectiveEpilogueFwdINS6_IJSA_SC_SB_EEES9_SE_SG_Li384ELb0ELb1ELb1ELb0EEENS1_19SingleTileSchedulerILb0ELb1ELb1ELi192EEEEEEEEEvNT_6ParamsE,"",@"SHT_CUDA_INFO"
	.sectionflags	@""
	.align	4


	//----- nvinfo : EIATTR_CUDA_API_VERSION
	.align		4
        /*0000*/ 	.byte	0x04, 0x37
        /*0002*/ 	.short	(.L_163 - .L_162)
.L_162:
        /*0004*/ 	.word	0x00000082


	//----- nvinfo : EIATTR_KPARAM_INFO
	.align		4
.L_163:
        /*0008*/ 	.byte	0x04, 0x17
        /*000a*/ 	.short	(.L_165 - .L_164)
.L_164:
        /*000c*/ 	.word	0x00000000
        /*0010*/ 	.short	0x0000
        /*0012*/ 	.short	0x0070
        /*0014*/ 	.byte	0x00, 0xf0, 0x01, 0x28


	//----- nvinfo : EIATTR_SPARSE_MMA_MASK
	.align		4
.L_165:
        /*0018*/ 	.byte	0x03, 0x50
        /*001a*/ 	.short	0x0000


	//----- nvinfo : EIATTR_MAXREG_COUNT
	.align		4
        /*001c*/ 	.byte	0x03, 0x1b
        /*001e*/ 	.short	0x0080


	//----- nvinfo : EIATTR_NUM_BARRIERS
	.align		4
        /*0020*/ 	.byte	0x02, 0x4c
        /*0022*/ 	.byte	0x10
	.zero		1


	//----- nvinfo : EIATTR_EXTERNS
	.align		4
        /*0024*/ 	.byte	0x04, 0x0f
        /*0026*/ 	.short	(.L_167 - .L_166)


	//   ....[0]....
	.align		4
.L_166:
        /*0028*/ 	.word	index@(__assertfail)


	//----- nvinfo : EIATTR_MERCURY_ISA_VERSION
	.align		4
.L_167:
        /*002c*/ 	.byte	0x03, 0x5f
        /*002e*/ 	.short	0x0101


	//----- nvinfo : EIATTR_INT_WARP_WIDE_INSTR_OFFSETS
	.align		4
        /*0030*/ 	.byte	0x04, 0x31
        /*0032*/ 	.short	(.L_169 - .L_168)


	//   ....[0]....
.L_168:
        /*0034*/ 	.word	0x00000120


	//   ....[1]....
        /*0038*/ 	.word	0x00000160


	//   ....[2]....
        /*003c*/ 	.word	0x000001d0


	//----- nvinfo : EIATTR_COOP_GROUP_MASK_REGIDS
	.align		4
.L_169:
        /*0040*/ 	.byte	0x04, 0x29
        /*0042*/ 	.short	(.L_171 - .L_170)


	//   ....[0]....
.L_170:
        /*0044*/ 	.word	0xffffffff


	//   ....[1]....
        /*0048*/ 	.word	0xffffffff


	//   ....[2]....
        /*004c*/ 	.word	0xffffffff


	//   ....[3]....
        /*0050*/ 	.word	0xffffffff


	//   ....[4]....
        /*0054*/ 	.word	0xffffffff


	//   ....[5]....
        /*0058*/ 	.word	0xffffffff


	//   ....[6]....
        /*005c*/ 	.word	0xffffffff


	//   ....[7]....
        /*0060*/ 	.word	0xffffffff


	//   ....[8]....
        /*0064*/ 	.word	0xffffffff


	//   ....[9]....
        /*0068*/ 	.word	0xffffffff


	//   ....[10]....
        /*006c*/ 	.word	0xffffffff


	//   ....[11]....
        /*0070*/ 	.word	0xffffffff


	//   ....[12]....
        /*0074*/ 	.word	0xffffffff


	//   ....[13]....
        /*0078*/ 	.word	0xffffffff


	//   ....[14]....
        /*007c*/ 	.word	0xffffffff


	//   ....[15]....
        /*0080*/ 	.word	0xffffffff


	//   ....[16]....
        /*0084*/ 	.word	0xffffffff


	//   ....[17]....
        /*0088*/ 	.word	0xffffffff


	//   ....[18]....
        /*008c*/ 	.word	0xffffffff


	//   ....[19]....
        /*0090*/ 	.word	0xffffffff


	//   ....[20]....
        /*0094*/ 	.word	0xffffffff


	//   ....[21]....
        /*0098*/ 	.word	0xffffffff


	//   ....[22]....
        /*009c*/ 	.word	0xffffffff


	//   ....[23]....
        /*00a0*/ 	.word	0xffffffff


	//   ....[24]....
        /*00a4*/ 	.word	0xffffffff


	//   ....[25]....
        /*00a8*/ 	.word	0xffffffff


	//   ....[26]....
        /*00ac*/ 	.word	0xffffffff


	//   ....[27]....
        /*00b0*/ 	.word	0xffffffff


	//   ....[28]....
        /*00b4*/ 	.word	0xffffffff


	//   ....[29]....
        /*00b8*/ 	.word	0xffffffff


	//   ....[30]....
        /*00bc*/ 	.word	0xffffffff


	//   ....[31]....
        /*00c0*/ 	.word	0xffffffff


	//   ....[32]....
        /*00c4*/ 	.word	0xffffffff


	//   ....[33]....
        /*00c8*/ 	.word	0xffffffff


	//   ....[34]....
        /*00cc*/ 	.word	0xffffffff


	//   ....[35]....
        /*00d0*/ 	.word	0xffffffff


	//   ....[36]....
        /*00d4*/ 	.word	0xffffffff


	//   ....[37]....
        /*00d8*/ 	.word	0xffffffff


	//   ....[38]....
        /*00dc*/ 	.word	0xffffffff


	//   ....[39]....
        /*00e0*/ 	.word	0xffffffff


	//   ....[40]....
        /*00e4*/ 	.word	0xffffffff


	//   ....[41]....
        /*00e8*/ 	.word	0xffffffff


	//   ....[42]....
        /*00ec*/ 	.word	0xffffffff


	//   ....[43]....
        /*00f0*/ 	.word	0xffffffff


	//   ....[44]....
        /*00f4*/ 	.word	0xffffffff


	//   ....[45]....
        /*00f8*/ 	.word	0xffffffff


	//   ....[46]....
        /*00fc*/ 	.word	0xffffffff


	//   ....[47]....
        /*0100*/ 	.word	0xffffffff


	//   ....[48]....
        /*0104*/ 	.word	0xffffffff


	//   ....[49]....
        /*0108*/ 	.word	0xffffffff


	//   ....[50]....
        /*010c*/ 	.word	0xffffffff


	//   ....[51]....
        /*0110*/ 	.word	0xffffffff


	//   ....[52]....
        /*0114*/ 	.word	0xffffffff


	//   ....[53]....
        /*0118*/ 	.word	0xffffffff


	//   ....[54]....
        /*011c*/ 	.word	0xffffffff


	//   ....[55]....
        /*0120*/ 	.word	0xffffffff


	//   ....[56]....
        /*0124*/ 	.word	0xffffffff


	//   ....[57]....
        /*0128*/ 	.word	0xffffffff


	//   ....[58]....
        /*012c*/ 	.word	0xffffffff


	//   ....[59]....
        /*0130*/ 	.word	0xffffffff


	//   ....[60]....
        /*0134*/ 	.word	0xffffffff


	//   ....[61]....
        /*0138*/ 	.word	0x0500000f


	//   ....[62]....
        /*013c*/ 	.word	0x0500000f


	//   ....[63]....
        /*0140*/ 	.word	0x0500000f


	//   ....[64]....
        /*0144*/ 	.word	0x0500000f


	//   ....[65]....
        /*0148*/ 	.word	0x0500000f


	//   ....[66]....
        /*014c*/ 	.word	0x0500000f


	//   ....[67]....
        /*0150*/ 	.word	0x0500000f


	//   ....[68]....
        /*0154*/ 	.word	0x0500000f


	//   ....[69]....
        /*0158*/ 	.word	0x0500000f


	//   ....[70]....
        /*015c*/ 	.word	0x0500000f


	//   ....[71]....
        /*0160*/ 	.word	0x0500000f


	//   ....[72]....
        /*0164*/ 	.word	0x0500000f


	//   ....[73]....
        /*0168*/ 	.word	0x0500000f


	//   ....[74]....
        /*016c*/ 	.word	0x0500000f


	//----- nvinfo : EIATTR_COOP_GROUP_INSTR_OFFSETS
	.align		4
.L_171:
        /*0170*/ 	.byte	0x04, 0x28
        /*0172*/ 	.short	(.L_173 - .L_172)


	//   ....[0]....
.L_172:
        /*0174*/ 	.word	0x00000060


	//   ....[1]....
        /*0178*/ 	.word	0x00000130


	//   ....[2]....
        /*017c*/ 	.word	0x00000180


	//   ....[3]....
        /*0180*/ 	.word	0x000003b0


	//   ....[4]....
        /*0184*/ 	.word	0x00000510


	//   ....[5]....
        /*0188*/ 	.word	0x00000630


	//   ....[6]....
        /*018c*/ 	.word	0x00000790


	//   ....[7]....
        /*0190*/ 	.word	0x00001530


	//   ....[8]....
        /*0194*/ 	.word	0x00001e50


	//   ....[9]....
        /*0198*/ 	.word	0x00002270


	//   ....[10]....
        /*019c*/ 	.word	0x00003500


	//   ....[11]....
        /*01a0*/ 	.word	0x00003610


	//   ....[12]....
        /*01a4*/ 	.word	0x00003f50


	//   ....[13]....
        /*01a8*/ 	.word	0x00003fb0


	//   ....[14]....
        /*01ac*/ 	.word	0x00004bd0


	//   ....[15]....
        /*01b0*/ 	.word	0x00005860


	//   ....[16]....
        /*01b4*/ 	.word	0x00005ac0


	//   ....[17]....
        /*01b8*/ 	.word	0x000066b0


	//   ....[18]....
        /*01bc*/ 	.word	0x000067b0


	//   ....[19]....
        /*01c0*/ 	.word	0x00006fd0


	//   ....[20]....
        /*01c4*/ 	.word	0x00007050


	//   ....[21]....
        /*01c8*/ 	.word	0x00008040


	//   ....[22]....
        /*01cc*/ 	.word	0x00008b30


	//   ....[23]....
        /*01d0*/ 	.word	0x00008b80


	//   ....[24]....
        /*01d4*/ 	.word	0x00009090


	//   ....[25]....
        /*01d8*/ 	.word	0x000090f0


	//   ....[26]....
        /*01dc*/ 	.word	0x0000a3c0


	//   ....[27]....
        /*01e0*/ 	.word	0x0000ac60


	//   ....[28]....
        /*01e4*/ 	.word	0x0000b3c0


	//   ....[29]....
        /*01e8*/ 	.word	0x0000bc10


	//   ....[30]....
        /*01ec*/ 	.word	0x0000bcc0


	//   ....[31]....
        /*01f0*/ 	.word	0x0000c5a0


	//   ....[32]....
        /*01f4*/ 	.word	0x0000c620


	//   ....[33]....
        /*01f8*/ 	.word	0x0000d5a0


	//   ....[34]....
        /*01fc*/ 	.word	0x0000d6b0


	//   ....[35]....
        /*0200*/ 	.word	0x0000d710


	//   ....[36]....
        /*0204*/ 	.word	0x0000d810


	//   ....[37]....
        /*0208*/ 	.word	0x0000d820


	//   ....[38]....
        /*020c*/ 	.word	0x0000e700


	//   ....[39]....
        /*0210*/ 	.word	0x0000e740


	//   ....[40]....
        /*0214*/ 	.word	0x0000e780


	//   ....[41]....
        /*0218*/ 	.word	0x0000e7c0


	//   ....[42]....
        /*021c*/ 	.word	0x0000e7e0


	//   ....[43]....
        /*0220*/ 	.word	0x0000e810


	//   ....[44]....
        /*0224*/ 	.word	0x0000ecf0


	//   ....[45]....
        /*0228*/ 	.word	0x0000ed00


	//   ....[46]....
        /*022c*/ 	.word	0x0000f5e0


	//   ....[47]....
        /*0230*/ 	.word	0x000104a0


	//   ....[48]....
        /*0234*/ 	.word	0x00010f90


	//   ....[49]....
        /*0238*/ 	.word	0x00010fd0


	//   ....[50]....
        /*023c*/ 	.word	0x00011000


	//   ....[51]....
        /*0240*/ 	.word	0x00011030


	//   ....[52]....
        /*0244*/ 	.word	0x00011050


	//   ....[53]....
        /*0248*/ 	.word	0x00011060


	//   ....[54]....
        /*024c*/ 	.word	0x000110d0


	//   ....[55]....
        /*0250*/ 	.word	0x00011110


	//   ....[56]....
        /*0254*/ 	.word	0x000111a0


	//   ....[57]....
        /*0258*/ 	.word	0x000111d0


	//   ....[58]....
        /*025c*/ 	.word	0x000111e0


	//   ....[59]....
        /*0260*/ 	.word	0x00011270


	//   ....[60]....
        /*0264*/ 	.word	0x00013800


	//   ....[61]....
        /*0268*/ 	.word	0x00013e30


	//   ....[62]....
        /*026c*/ 	.word	0x00013fa0


	//   ....[63]....
        /*0270*/ 	.word	0x00013ff0


	//   ....[64]....
        /*0274*/ 	.word	0x00014140


	//   ....[65]....
        /*0278*/ 	.word	0x000141a0


	//   ....[66]....
        /*027c*/ 	.word	0x000142b0


	//   ....[67]....
        /*0280*/ 	.word	0x00014310


	//   ....[68]....
        /*0284*/ 	.word	0x00014420


	//   ....[69]....
        /*0288*/ 	.word	0x00014490


	//   ....[70]....
        /*028c*/ 	.word	0x000145c0


	//   ....[71]....
        /*0290*/ 	.word	0x00014610


	//   ....[72]....
        /*0294*/ 	.word	0x00014720


	//   ....[73]....
        /*0298*/ 	.word	0x00014770


	//   ....[74]....
        /*029c*/ 	.word	0x00014b40


	//----- nvinfo : EIATTR_REG_RECONFIG
	.align		4
.L_173:
        /*02a0*/ 	.byte	0x01, 0x54
	.zero		2


	//----- nvinfo : EIATTR_SYSCALL_OFFSETS
	.align		4
        /*02a4*/ 	.byte	0x04, 0x46
        /*02a6*/ 	.short	(.L_175 - .L_174)


	//   ....[0]....
.L_174:
        /*02a8*/ 	.word	0x00001730


	//   ....[1]....
        /*02ac*/ 	.word	0x00010140


	//   ....[2]....
        /*02b0*/ 	.word	0x00010280


	//   ....[3]....
        /*02b4*/ 	.word	0x00010370


	//   ....[4]....
        /*02b8*/ 	.word	0x00010af0


	//----- nvinfo : EIATTR_MBARRIER_INSTR_OFFSETS
	.align		4
.L_175:
        /*02bc*/ 	.byte	0x04, 0x39
        /*02be*/ 	.short	(.L_177 - .L_176)


	//   ....[0]....
.L_176:
        /*02c0*/ 	.word	0x00000260
        /*02c4*/ 	.word	0x000000ff
        /*02c8*/ 	.word	0x0002d800
        /*02cc*/ 	.short	0x0100
        /*02ce*/ 	.byte	0x08
	.zero		1


	//   ....[1]....
        /*02d0*/ 	.word	0x00000270
        /*02d4*/ 	.word	0x000000ff
        /*02d8*/ 	.word	0x0002d820
        /*02dc*/ 	.short	0x0100
        /*02de*/ 	.byte	0x08
	.zero		1


	//   ....[2]....
        /*02e0*/ 	.word	0x00000360
        /*02e4*/ 	.word	0x000000ff
        /*02e8*/ 	.word	0x0002d830
        /*02ec*/ 	.short	0x0100
        /*02ee*/ 	.byte	0x08
	.zero		1


	//   ....[3]....
        /*02f0*/ 	.word	0x00000370
        /*02f4*/ 	.word	0x000000ff
        /*02f8*/ 	.word	0x0002d840
        /*02fc*/ 	.short	0x0100
        /*02fe*/ 	.byte	0x08
	.zero		1


	//   ....[4]....
        /*0300*/ 	.word	0x00000380
        /*0304*/ 	.word	0x000000ff
        /*0308*/ 	.word	0x0002d838
        /*030c*/ 	.short	0x0100
        /*030e*/ 	.byte	0x08
	.zero		1


	//   ....[5]....
        /*0310*/ 	.word	0x00000390
        /*0314*/ 	.word	0x000000ff
        /*0318*/ 	.word	0x0002d848
        /*031c*/ 	.short	0x0100
        /*031e*/ 	.byte	0x08
	.zero		1


	//   ....[6]....
        /*0320*/ 	.word	0x000004c0
        /*0324*/ 	.word	0x000000ff
        /*0328*/ 	.word	0x0002d850
        /*032c*/ 	.short	0x0100
        /*032e*/ 	.byte	0x08
	.zero		1


	//   ....[7]....
        /*0330*/ 	.word	0x000004d0
        /*0334*/ 	.word	0x000000ff
        /*0338*/ 	.word	0x0002d860
        /*033c*/ 	.short	0x0100
        /*033e*/ 	.byte	0x08
	.zero		1


	//   ....[8]....
        /*0340*/ 	.word	0x000004e0
        /*0344*/ 	.word	0x000000ff
        /*0348*/ 	.word	0x0002d858
        /*034c*/ 	.short	0x0100
        /*034e*/ 	.byte	0x08
	.zero		1


	//   ....[9]....
        /*0350*/ 	.word	0x000004f0
        /*0354*/ 	.word	0x000000ff
        /*0358*/ 	.word	0x0002d868
        /*035c*/ 	.short	0x0100
        /*035e*/ 	.byte	0x08
	.zero		1


	//   ....[10]....
        /*0360*/ 	.word	0x000005e0
        /*0364*/ 	.word	0x000000ff
        /*0368*/ 	.word	0x0002d870
        /*036c*/ 	.short	0x0100
        /*036e*/ 	.byte	0x06
	.zero		1


	//   ....[11]....
        /*0370*/ 	.word	0x000005f0
        /*0374*/ 	.word	0x000000ff
        /*0378*/ 	.word	0x0002d880
        /*037c*/ 	.short	0x0100
        /*037e*/ 	.byte	0x06
	.zero		1


	//   ....[12]....
        /*0380*/ 	.word	0x00000600
        /*0384*/ 	.word	0x000000ff
        /*0388*/ 	.word	0x0002d878
        /*038c*/ 	.short	0x0100
        /*038e*/ 	.byte	0x06
	.zero		1


	//   ....[13]....
        /*0390*/ 	.word	0x00000610
        /*0394*/ 	.word	0x000000ff
        /*0398*/ 	.word	0x0002d888
        /*039c*/ 	.short	0x0100
        /*039e*/ 	.byte	0x06
	.zero		1


	//   ....[14]....
        /*03a0*/ 	.word	0x00000740
        /*03a4*/ 	.word	0x000000ff
        /*03a8*/ 	.word	0x0002d890
        /*03ac*/ 	.short	0x0100
        /*03ae*/ 	.byte	0x08
	.zero		1


	//   ....[15]....
        /*03b0*/ 	.word	0x00000750
        /*03b4*/ 	.word	0x000000ff
        /*03b8*/ 	.word	0x0002d8a0
        /*03bc*/ 	.short	0x0100
        /*03be*/ 	.byte	0x08
	.zero		1


	//   ....[16]....
        /*03c0*/ 	.word	0x00000760
        /*03c4*/ 	.word	0x000000ff
        /*03c8*/ 	.word	0x0002d898
        /*03cc*/ 	.short	0x0100
        /*03ce*/ 	.byte	0x08
	.zero		1


	//   ....[17]....
        /*03d0*/ 	.word	0x00000770
        /*03d4*/ 	.word	0x000000ff
        /*03d8*/ 	.word	0x0002d8a8
        /*03dc*/ 	.short	0x0100
        /*03de*/ 	.byte	0x08
	.zero		1


	//   ....[18]....
        /*03e0*/ 	.word	0x000008a0
        /*03e4*/ 	.word	0x000000ff
        /*03e8*/ 	.word	0x0002d8b0
        /*03ec*/ 	.short	0x0100
        /*03ee*/ 	.byte	0x08
	.zero		1


	//   ....[19]....
        /*03f0*/ 	.word	0x000008b0
        /*03f4*/ 	.word	0x000000ff
        /*03f8*/ 	.word	0x0002d8c0
        /*03fc*/ 	.short	0x0100
        /*03fe*/ 	.byte	0x08
	.zero		1


	//   ....[20]....
        /*0400*/ 	.word	0x000008c0
        /*0404*/ 	.word	0x000000ff
        /*0408*/ 	.word	0x0002d8b8
        /*040c*/ 	.short	0x0100
        /*040e*/ 	.byte	0x08
	.zero		1


	//   ....[21]....
        /*0410*/ 	.word	0x000008d0
        /*0414*/ 	.word	0x000000ff
        /*0418*/ 	.word	0x0002d8c8
        /*041c*/ 	.short	0x0100
        /*041e*/ 	.byte	0x08
	.zero		1


	//   ....[22]....
        /*0420*/ 	.word	0x00001760
        /*0424*/ 	.word	0x000000ff
        /*0428*/ 	.word	0x0002d800
        /*042c*/ 	.short	0x010a
        /*042e*/ 	.byte	0x24
	.zero		1


	//   ....[23]....
        /*0430*/ 	.word	0x00001870
        /*0434*/ 	.word	0x000000ff
        /*0438*/ 	.word	0x0002d830
        /*043c*/ 	.short	0x010a
        /*043e*/ 	.byte	0x24
	.zero		1


	//   ....[24]....
        /*0440*/ 	.word	0x000018e0
        /*0444*/ 	.word	0x000000ff
        /*0448*/ 	.word	0x0002d830
        /*044c*/ 	.short	0x010a
        /*044e*/ 	.byte	0x24
	.zero		1


	//   ....[25]....
        /*0450*/ 	.word	0x00002040
        /*0454*/ 	.word	0x00000005
        /*0458*/ 	.word	0x00000000
        /*045c*/ 	.short	0x0101
        /*045e*/ 	.byte	0x3f
	.zero		1


	//   ....[26]....
        /*0460*/ 	.word	0x00005040
        /*0464*/ 	.word	0x000000ff
        /*0468*/ 	.word	0x0002d830
        /*046c*/ 	.short	0x010a
        /*046e*/ 	.byte	0x0a
	.zero		1


	//   ....[27]....
        /*0470*/ 	.word	0x00005080
        /*0474*/ 	.word	0x000000ff
        /*0478*/ 	.word	0x0002d830
        /*047c*/ 	.short	0x010a
        /*047e*/ 	.byte	0x0a
	.zero		1


	//   ....[28]....
        /*0480*/ 	.word	0x00005320
        /*0484*/ 	.word	0x000000ff
        /*0488*/ 	.word	0x0002d850
        /*048c*/ 	.short	0x010a
        /*048e*/ 	.byte	0x0a
	.zero		1


	//   ....[29]....
        /*0490*/ 	.word	0x00005360
        /*0494*/ 	.word	0x000000ff
        /*0498*/ 	.word	0x0002d850
        /*049c*/ 	.short	0x010a
        /*049e*/ 	.byte	0x0a
	.zero		1


	//   ....[30]....
        /*04a0*/ 	.word	0x00005920
        /*04a4*/ 	.word	0x00000017
        /*04a8*/ 	.word	0x00000000
        /*04ac*/ 	.short	0x0101
        /*04ae*/ 	.byte	0x3f
	.zero		1


	//   ....[31]....
        /*04b0*/ 	.word	0x000074b0
        /*04b4*/ 	.word	0x0000001a
        /*04b8*/ 	.word	0x00000000
        /*04bc*/ 	.short	0x0101
        /*04be*/ 	.byte	0x3f
	.zero		1


	//   ....[32]....
        /*04c0*/ 	.word	0x00008450
        /*04c4*/ 	.word	0x000000ff
        /*04c8*/ 	.word	0x0002d830
        /*04cc*/ 	.short	0x010a
        /*04ce*/ 	.byte	0x0e
	.zero		1


	//   ....[33]....
        /*04d0*/ 	.word	0x00008490
        /*04d4*/ 	.word	0x000000ff
        /*04d8*/ 	.word	0x0002d830
        /*04dc*/ 	.short	0x010a
        /*04de*/ 	.byte	0x0e
	.zero		1


	//   ....[34]....
        /*04e0*/ 	.word	0x00008760
        /*04e4*/ 	.word	0x000000ff
        /*04e8*/ 	.word	0x0002d850
        /*04ec*/ 	.short	0x010a
        /*04ee*/ 	.byte	0x0e
	.zero		1


	//   ....[35]....
        /*04f0*/ 	.word	0x000087a0
        /*04f4*/ 	.word	0x000000ff
        /*04f8*/ 	.word	0x0002d850
        /*04fc*/ 	.short	0x010a
        /*04fe*/ 	.byte	0x0e
	.zero		1


	//   ....[36]....
        /*0500*/ 	.word	0x000099d0
        /*0504*/ 	.word	0x0000002f
        /*0508*/ 	.word	0x00000000
        /*050c*/ 	.short	0x0101
        /*050e*/ 	.byte	0x3f
	.zero		1


	//   ....[37]....
        /*0510*/ 	.word	0x00009a50
        /*0514*/ 	.word	0x0000002e
        /*0518*/ 	.word	0x00000000
        /*051c*/ 	.short	0x0101
        /*051e*/ 	.byte	0x3f
	.zero		1


	//   ....[38]....
        /*0520*/ 	.word	0x0000a660
        /*0524*/ 	.word	0x000000ff
        /*0528*/ 	.word	0x0002d830
        /*052c*/ 	.short	0x010a
        /*052e*/ 	.byte	0x0a
	.zero		1


	//   ....[39]....
        /*0530*/ 	.word	0x0000a6a0
        /*0534*/ 	.word	0x000000ff
        /*0538*/ 	.word	0x0002d830
        /*053c*/ 	.short	0x010a
        /*053e*/ 	.byte	0x0a
	.zero		1


	//   ....[40]....
        /*0540*/ 	.word	0x0000a940
        /*0544*/ 	.word	0x000000ff
        /*0548*/ 	.word	0x0002d850
        /*054c*/ 	.short	0x010a
        /*054e*/ 	.byte	0x0a
	.zero		1


	//   ....[41]....
        /*0550*/ 	.word	0x0000a980
        /*0554*/ 	.word	0x000000ff
        /*0558*/ 	.word	0x0002d850
        /*055c*/ 	.short	0x010a
        /*055e*/ 	.byte	0x0a
	.zero		1


	//   ....[42]....
        /*0560*/ 	.word	0x0000ae30
        /*0564*/ 	.word	0x00000017
        /*0568*/ 	.word	0x00000000
        /*056c*/ 	.short	0x0101
        /*056e*/ 	.byte	0x3f
	.zero		1


	//   ....[43]....
        /*0570*/ 	.word	0x0000caf0
        /*0574*/ 	.word	0x0000001a
        /*0578*/ 	.word	0x00000000
        /*057c*/ 	.short	0x0101
        /*057e*/ 	.byte	0x3f
	.zero		1


	//   ....[44]....
        /*0580*/ 	.word	0x0000d620
        /*0584*/ 	.word	0x000000ff
        /*0588*/ 	.word	0x0002d850
        /*058c*/ 	.short	0x010a
        /*058e*/ 	.byte	0x09
	.zero		1


	//   ....[45]....
        /*0590*/ 	.word	0x0000d660
        /*0594*/ 	.word	0x000000ff
        /*0598*/ 	.word	0x0002d850
        /*059c*/ 	.short	0x010a
        /*059e*/ 	.byte	0x09
	.zero		1


	//   ....[46]....
        /*05a0*/ 	.word	0x0000dc30
        /*05a4*/ 	.word	0x0000000a
        /*05a8*/ 	.word	0x00000000
        /*05ac*/ 	.short	0x0101
        /*05ae*/ 	.byte	0x3f
	.zero		1


	//   ....[47]....
        /*05b0*/ 	.word	0x0000e800
        /*05b4*/ 	.word	0x000000ff
        /*05b8*/ 	.word	0x00000000
        /*05bc*/ 	.short	0x0101
        /*05be*/ 	.byte	0x04
	.zero		1


	//   ....[48]....
        /*05c0*/ 	.word	0x000106b0
        /*05c4*/ 	.word	0x000000ff
        /*05c8*/ 	.word	0x0002d840
        /*05cc*/ 	.short	0x010a
        /*05ce*/ 	.byte	0x26
	.zero		1


	//   ....[49]....
        /*05d0*/ 	.word	0x00011460
        /*05d4*/ 	.word	0x000000ff
        /*05d8*/ 	.word	0x0002d800
        /*05dc*/ 	.short	0x0107
        /*05de*/ 	.byte	0x26
	.zero		1


	//   ....[50]....
        /*05e0*/ 	.word	0x000114a0
        /*05e4*/ 	.word	0x000000ff
        /*05e8*/ 	.word	0x0002d800
        /*05ec*/ 	.short	0x0101
        /*05ee*/ 	.byte	0x26
	.zero		1


	//   ....[51]....
        /*05f0*/ 	.word	0x000114d0
        /*05f4*/ 	.word	0x000000ff
        /*05f8*/ 	.word	0x0002d820
        /*05fc*/ 	.short	0x010a
        /*05fe*/ 	.byte	0x26
	.zero		1


	//   ....[52]....
        /*0600*/ 	.word	0x00011860
        /*0604*/ 	.word	0x000000ff
        /*0608*/ 	.word	0x0002d848
        /*060c*/ 	.short	0x010a
        /*060e*/ 	.byte	0x26
	.zero		1


	//   ....[53]....
        /*0610*/ 	.word	0x00011c30
        /*0614*/ 	.word	0x000000ff
        /*0618*/ 	.word	0x0002d860
        /*061c*/ 	.short	0x010a
        /*061e*/ 	.byte	0x26
	.zero		1


	//   ....[54]....
        /*0620*/ 	.word	0x000121c0
        /*0624*/ 	.word	0x000000ff
        /*0628*/ 	.word	0x0002d840
        /*062c*/ 	.short	0x010a
        /*062e*/ 	.byte	0x26
	.zero		1


	//   ....[55]....
        /*0630*/ 	.word	0x000125a0
        /*0634*/ 	.word	0x000000ff
        /*0638*/ 	.word	0x0002d868
        /*063c*/ 	.short	0x010a
        /*063e*/ 	.byte	0x26
	.zero		1


	//   ....[56]....
        /*0640*/ 	.word	0x00012b70
        /*0644*/ 	.word	0x000000ff
        /*0648*/ 	.word	0x0002d848
        /*064c*/ 	.short	0x010a
        /*064e*/ 	.byte	0x26
	.zero		1


	//   ....[57]....
        /*0650*/ 	.word	0x00012f30
        /*0654*/ 	.word	0x000000ff
        /*0658*/ 	.word	0x0002d860
        /*065c*/ 	.short	0x010a
        /*065e*/ 	.byte	0x26
	.zero		1


	//   ....[58]....
        /*0660*/ 	.word	0x00013370
        /*0664*/ 	.word	0x00000004
        /*0668*/ 	.word	0x0002d860
        /*066c*/ 	.short	0x010a
        /*066e*/ 	.byte	0x3f
	.zero		1


	//   ....[59]....
        /*0670*/ 	.word	0x000137c0
        /*0674*/ 	.word	0x00000007
        /*0678*/ 	.word	0x0002d820
        /*067c*/ 	.short	0x010a
        /*067e*/ 	.byte	0x3f
	.zero		1


	//   ....[60]....
        /*0680*/ 	.word	0x00013920
        /*0684*/ 	.word	0x00000006
        /*0688*/ 	.word	0x00000000
        /*068c*/ 	.short	0x010a
        /*068e*/ 	.byte	0x3f
	.zero		1


	//   ....[61]....
        /*0690*/ 	.word	0x00013990
        /*0694*/ 	.word	0x00000003
        /*0698*/ 	.word	0x00000000
        /*069c*/ 	.short	0x010a
        /*069e*/ 	.byte	0x3f
	.zero		1


	//   ....[62]....
        /*06a0*/ 	.word	0x000139f0
        /*06a4*/ 	.word	0x00000000
        /*06a8*/ 	.word	0x00000000
        /*06ac*/ 	.short	0x010a
        /*06ae*/ 	.byte	0x3f
	.zero		1


	//   ....[63]....
        /*06b0*/ 	.word	0x00013a20
        /*06b4*/ 	.word	0x00000003
        /*06b8*/ 	.word	0x00000000
        /*06bc*/ 	.short	0x010a
        /*06be*/ 	.byte	0x3f
	.zero		1


	//   ....[64]....
        /*06c0*/ 	.word	0x00013a90
        /*06c4*/ 	.word	0x00000006
        /*06c8*/ 	.word	0x0002d800
        /*06cc*/ 	.short	0x010a
        /*06ce*/ 	.byte	0x3f
	.zero		1


	//   ....[65]....
        /*06d0*/ 	.word	0x00013af0
        /*06d4*/ 	.word	0x0000000a
        /*06d8*/ 	.word	0x0002d830
        /*06dc*/ 	.short	0x010a
        /*06de*/ 	.byte	0x3f
	.zero		1


	//   ....[66]....
        /*06e0*/ 	.word	0x00013b50
        /*06e4*/ 	.word	0x00000015
        /*06e8*/ 	.word	0x0002d830
        /*06ec*/ 	.short	0x010a
        /*06ee*/ 	.byte	0x3f
	.zero		1


	//   ....[67]....
        /*06f0*/ 	.word	0x00013bb0
        /*06f4*/ 	.word	0x00000015
        /*06f8*/ 	.word	0x0002d850
        /*06fc*/ 	.short	0x010a
        /*06fe*/ 	.byte	0x3f
	.zero		1


	//   ....[68]....
        /*0700*/ 	.word	0x00013c10
        /*0704*/ 	.word	0x00000014
        /*0708*/ 	.word	0x0002d830
        /*070c*/ 	.short	0x010a
        /*070e*/ 	.byte	0x3f
	.zero		1


	//   ....[69]....
        /*0710*/ 	.word	0x00013c70
        /*0714*/ 	.word	0x00000014
        /*0718*/ 	.word	0x0002d850
        /*071c*/ 	.short	0x010a
        /*071e*/ 	.byte	0x3f
	.zero		1


	//   ....[70]....
        /*0720*/ 	.word	0x00013cd0
        /*0724*/ 	.word	0x00000014
        /*0728*/ 	.word	0x0002d830
        /*072c*/ 	.short	0x010a
        /*072e*/ 	.byte	0x3f
	.zero		1


	//   ....[71]....
        /*0730*/ 	.word	0x00013d30
        /*0734*/ 	.word	0x00000014
        /*0738*/ 	.word	0x0002d850
        /*073c*/ 	.short	0x010a
        /*073e*/ 	.byte	0x3f
	.zero		1


	//   ....[72]....
        /*0740*/ 	.word	0x00013d90
        /*0744*/ 	.word	0x00000003
        /*0748*/ 	.word	0x0002d850
        /*074c*/ 	.short	0x010a
        /*074e*/ 	.byte	0x3f
	.zero		1


	//   ....[73]....
        /*0750*/ 	.word	0x00013ef0
        /*0754*/ 	.word	0x00000003
        /*0758*/ 	.word	0x0002d840
        /*075c*/ 	.short	0x010a
        /*075e*/ 	.byte	0x3f
	.zero		1


	//   ....[74]....
        /*0760*/ 	.word	0x000147b0
        /*0764*/ 	.word	0x00000005
        /*0768*/ 	.word	0x0002d820
        /*076c*/ 	.short	0x010a
        /*076e*/ 	.byte	0x3f
	.zero		1


	//   ....[75]....
        /*0770*/ 	.word	0x00014810
        /*0774*/ 	.word	0x00000005
        /*0778*/ 	.word	0x0002d848
        /*077c*/ 	.short	0x010a
        /*077e*/ 	.byte	0x3f
	.zero		1


	//   ....[76]....
        /*0780*/ 	.word	0x00014870
        /*0784*/ 	.word	0x00000005
        /*0788*/ 	.word	0x0002d860
        /*078c*/ 	.short	0x010a
        /*078e*/ 	.byte	0x3f
	.zero		1


	//   ....[77]....
        /*0790*/ 	.word	0x000148d0
        /*0794*/ 	.word	0x00000005
        /*0798*/ 	.word	0x0002d840
        /*079c*/ 	.short	0x010a
        /*079e*/ 	.byte	0x3f
	.zero		1


	//   ....[78]....
        /*07a0*/ 	.word	0x00014930
        /*07a4*/ 	.word	0x00000005
        /*07a8*/ 	.word	0x0002d868
        /*07ac*/ 	.short	0x010a
        /*07ae*/ 	.byte	0x3f
	.zero		1


	//   ....[79]....
        /*07b0*/ 	.word	0x00014990
        /*07b4*/ 	.word	0x00000004
        /*07b8*/ 	.word	0x0002d848
        /*07bc*/ 	.short	0x010a
        /*07be*/ 	.byte	0x3f
	.zero		1


	//   ....[80]....
        /*07c0*/ 	.word	0x000149f0
        /*07c4*/ 	.word	0x00000004
        /*07c8*/ 	.word	0x0002d860
        /*07cc*/ 	.short	0x010a
        /*07ce*/ 	.byte	0x3f
	.zero		1


	//   ....[81]....
        /*07d0*/ 	.word	0x00014a40
        /*07d4*/ 	.word	0x00000004
        /*07d8*/ 	.word	0x0002d860
        /*07dc*/ 	.short	0x010a
        /*07de*/ 	.byte	0x3f
	.zero		1


	//   ....[82]....
        /*07e0*/ 	.word	0x00014a90
        /*07e4*/ 	.word	0x00000007
        /*07e8*/ 	.word	0x0002d820
        /*07ec*/ 	.short	0x010a
        /*07ee*/ 	.byte	0x3f
	.zero		1


	//   ....[83]....
        /*07f0*/ 	.word	0x00014c00
        /*07f4*/ 	.word	0x00000006
        /*07f8*/ 	.word	0x00000000
        /*07fc*/ 	.short	0x010a
        /*07fe*/ 	.byte	0x3f
	.zero		1


	//   ....[84]....
        /*0800*/ 	.word	0x00014c50
        /*0804*/ 	.word	0x00000003
        /*0808*/ 	.word	0x00000000
        /*080c*/ 	.short	0x010a
        /*080e*/ 	.byte	0x3f
	.zero		1


	//   ....[85]....
        /*0810*/ 	.word	0x00014ca0
        /*0814*/ 	.word	0x00000000
        /*0818*/ 	.word	0x00000000
        /*081c*/ 	.short	0x010a
        /*081e*/ 	.byte	0x3f
	.zero		1


	//----- nvinfo : EIATTR_NUM_MBARRIERS
	.align		4
.L_177:
        /*0820*/ 	.byte	0x03, 0x38
        /*0822*/ 	.short	0x0016


	//----- nvinfo : EIATTR_EXIT_INSTR_OFFSETS
	.align		4
        /*0824*/ 	.byte	0x04, 0x1c
        /*0826*/ 	.short	(.L_179 - .L_178)


	//   ....[0]....
.L_178:
        /*0828*/ 	.word	0x00013a70


	//----- nvinfo : EIATTR_MAX_THREADS
	.align		4
.L_179:
        /*082c*/ 	.byte	0x04, 0x05
        /*082e*/ 	.short	(.L_181 - .L_180)
.L_180:
        /*0830*/ 	.word	0x00000200
        /*0834*/ 	.word	0x00000001
        /*0838*/ 	.word	0x00000001


	//----- nvinfo : EIATTR_CRS_STACK_SIZE
	.align		4
.L_181:
        /*083c*/ 	.byte	0x04, 0x1e
        /*083e*/ 	.short	(.L_183 - .L_182)
.L_182:
        /*0840*/ 	.word	0x00000000


	//----- nvinfo : EIATTR_CBANK_PARAM_SIZE
	.align		4
.L_183:
        /*0844*/ 	.byte	0x03, 0x19
        /*0846*/ 	.short	0x0a70


	//----- nvinfo : EIATTR_PARAM_CBANK
	.align		4
        /*0848*/ 	.byte	0x04, 0x0a
        /*084a*/ 	.short	(.L_185 - .L_184)
	.align		4
.L_184:
        /*084c*/ 	.word	index@(.nv.constant0._ZN7cutlass13device_kernelIN5flash11enable_sm90INS1_16FlashAttnFwdSm90INS1_25CollectiveMainloopFwdSm90ILi2EN4cute5tupleIJNS5_1CILi1EEES8_S8_EEENS6_IJNS7_ILi192EEENS7_ILi128EEENS7_ILi96EEEEEELi96ENS_10bfloat16_tEfNS_4arch4Sm90ELb0ELb1ELb0ELb0ELb0ELb0ELb0ELb0ELb1ELb1ELb1ELb0EEENS1_21CollectiveEpilogueFwdINS6_IJSA_SC_SB_EEES9_SE_SG_Li384ELb0ELb1ELb1ELb0EEENS1_19SingleTileSchedulerILb0ELb1ELb1ELi192EEEEEEEEEvNT_6ParamsE)
        /*0850*/ 	.short	0x0210
        /*0852*/ 	.short	0x0a70


	//----- nvinfo : EIATTR_SW_WAR
	.align		4
.L_185:
        /*0854*/ 	.byte	0x04, 0x36
        /*0856*/ 	.short	(.L_187 - .L_186)
.L_186:
        /*0858*/ 	.word	0x00000008
.L_187:


//--------------------- .nv.info._ZN7cutlass13device_kernelIN5flash11enable_sm90INS1_16FlashAttnFwdSm90INS1_25CollectiveMainloopFwdSm90ILi2EN4cute5tupleIJNS5_1CILi1EEES8_S8_EEENS6_IJNS7_ILi192EEENS7_ILi128EEENS7_ILi96EEEEEELi96ENS_10bfloat16_tEfNS_4arch4Sm90ELb0ELb1ELb0ELb1ELb0ELb0ELb0ELb0ELb1ELb1ELb1ELb0EEENS1_21CollectiveEpilogueFwdINS6_IJSA_SC_SB_EEES9_SE_SG_Li384ELb1ELb1ELb1ELb0EEENS1_36VarlenDynamicPersistentTileSchedulerILi192ELi128ELi384ELi128ELb1ELb1ELb1ELb1ELb0ELb1EEEEEEEEEvNT_6ParamsE --------------------------
	.section	.nv.info._ZN7cutlass13device_kernelIN5flash11enable_sm90INS1_16FlashAttnFwdSm90INS1_25CollectiveMainloopFwdSm90ILi2EN4cute5tupleIJNS5_1CILi1EEES8_S8_EEENS6_IJNS7_ILi192EEENS7_ILi128EEENS7_ILi96EEEEEELi96ENS_10bfloat16_tEfNS_4arch4Sm90ELb0ELb1ELb0ELb1ELb0ELb0ELb0ELb0ELb1ELb1ELb1ELb0EEENS1_21CollectiveEpilogueFwdINS6_IJSA_SC_SB_EEES9_SE_SG_Li384ELb1ELb1ELb1ELb0EEENS1_36VarlenDynamicPersistentTileSchedulerILi192ELi128ELi384ELi128ELb1ELb1ELb1ELb1ELb0ELb1EEEEEEEEEvNT_6ParamsE,"",@"SHT_CUDA_INFO"
	.sectionflags	@""
	.align	4


	//----- nvinfo : EIATTR_CUDA_API_VERSION
	.align		4
        /*0000*/ 	.byte	0x04, 0x37
        /*0002*/ 	.short	(.L_189 - .L_188)
.L_188:
        /*0004*/ 	.word	0x00000082


	//----- nvinfo : EIATTR_KPARAM_INFO
	.align		4
.L_189:
        /*0008*/ 	.byte	0x04, 0x17
        /*000a*/ 	.short	(.L_191 - .L_190)
.L_190:
        /*000c*/ 	.word	0x00000000
        /*0010*/ 	.short	0x0000
        /*0012*/ 	.short	0x0070
        /*0014*/ 	.byte	0x00, 0xf0, 0x01, 0x2a


	//----- nvinfo : EIATTR_SPARSE_MMA_MASK
	.align		4
.L_191:
        /*0018*/ 	.byte	0x03, 0x50
        /*001a*/ 	.short	0x0000


	//----- nvinfo : EIATTR_MAXREG_COUNT
	.align		4
        /*001c*/ 	.byte	0x03, 0x1b
        /*001e*/ 	.short	0x0080


	//----- nvinfo : EIATTR_NUM_BARRIERS
	.align		4
        /*0020*/ 	.byte	0x02, 0x4c
        /*0022*/ 	.byte	0x10
	.zero		1


	//----- nvinfo : EIATTR_EXTERNS
	.align		4
        /*0024*/ 	.byte	0x04, 0x0f
        /*0026*/ 	.short	(.L_193 - .L_192)


	//   ....[0]....
	.align		4
.L_192:
        /*0028*/ 	.word	index@(__assertfail)


	//----- nvinfo : EIATTR_ANNOTATIONS
	.align		4
.L_193:
        /*002c*/ 	.byte	0x04, 0x55
        /*002e*/ 	.short	(.L_195 - .L_194)


	//   ....[0]....
.L_194:
        /* <DEDUP_REMOVED lines=29> */


	//----- nvinfo : EIATTR_MERCURY_ISA_VERSION
	.align		4
.L_195:
        /*01e8*/ 	.byte	0x03, 0x5f
        /*01ea*/ 	.short	0x0101


	//----- nvinfo : EIATTR_UNUSED_LOAD_BYTE_OFFSET
	.align		4
        /*01ec*/ 	.byte	0x04, 0x44
        /*01ee*/ 	.short	(.L_197 - .L_196)


	//   ....[0]....
.L_196:
        /*01f0*/ 	.word	0x00000a50
        /*01f4*/ 	.word	0x0000fff0


	//   ....[1]....
        /*01f8*/ 	.word	0x0000e510
        /*01fc*/ 	.word	0x0000fff0


	//----- nvinfo : EIATTR_INT_WARP_WIDE_INSTR_OFFSETS
	.align		4
.L_197:
        /*0200*/ 	.byte	0x04, 0x31
        /*0202*/ 	.short	(.L_199 - .L_198)


	//   ....[0]....
.L_198:
        /*0204*/ 	.word	0x00000130


	//   ....[1]....
        /*0208*/ 	.word	0x00000170


	//   ....[2]....
        /*020c*/ 	.word	0x000001e0


	//   ....[3]....
        /*0210*/ 	.word	0x00012b20


	//   ....[4]....
        /*0214*/ 	.word	0x00012bb0


	//   ....[5]....
        /*0218*/ 	.word	0x000166e0


	//   ....[6]....
        /*021c*/ 	.word	0x00016770


	//----- nvinfo : EIATTR_COOP_GROUP_MASK_REGIDS
	.align		4
.L_199:
        /*0220*/ 	.byte	0x04, 0x29
        /*0222*/ 	.short	(.L_201 - .L_200)


	//   ....[0]....
.L_200:
        /*0224*/ 	.word	0xffffffff


	//   ....[1]....
        /*0228*/ 	.word	0xffffffff


	//   ....[2]....
        /*022c*/ 	.word	0xffffffff


	//   ....[3]....
        /*0230*/ 	.word	0xffffffff


	//   ....[4]....
        /*0234*/ 	.word	0xffffffff


	//   ....[5]....
        /*0238*/ 	.word	0xffffffff


	//   ....[6]....
        /*023c*/ 	.word	0xffffffff


	//   ....[7]....
        /*0240*/ 	.word	0xffffffff


	//   ....[8]....
        /*0244*/ 	.word	0xffffffff


	//   ....[9]....
        /*0248*/ 	.word	0xffffffff


	//   ....[10]....
        /*024c*/ 	.word	0xffffffff


	//   ....[11]....
        /*0250*/ 	.word	0xffffffff


	//   ....[12]....
        /*0254*/ 	.word	0xffffffff


	//   ....[13]....
        /*0258*/ 	.word	0xffffffff


	//   ....[14]....
        /*025c*/ 	.word	0xffffffff


	//   ....[15]....
        /*0260*/ 	.word	0xffffffff


	//   ....[16]....
        /*0264*/ 	.word	0xffffffff


	//   ....[17]....
        /*0268*/ 	.word	0xffffffff


	//   ....[18]....
        /*026c*/ 	.word	0xffffffff


	//   ....[19]....
        /*0270*/ 	.word	0xffffffff


	//   ....[20]....
        /*0274*/ 	.word	0xffffffff


	//   ....[21]....
        /*0278*/ 	.word	0xffffffff


	//   ....[22]....
        /*027c*/ 	.word	0xffffffff


	//   ....[23]....
        /*0280*/ 	.word	0xffffffff


	//   ....[24]....
        /*0284*/ 	.word	0xffffffff


	//   ....[25]....
        /*0288*/ 	.word	0xffffffff


	//   ....[26]....
        /*028c*/ 	.word	0xffffffff


	//   ....[27]....
        /*0290*/ 	.word	0xffffffff


	//   ....[28]....
        /*0294*/ 	.word	0xffffffff


	//   ....[29]....
        /*0298*/ 	.word	0xffffffff


	//   ....[30]....
        /*029c*/ 	.word	0xffffffff


	//   ....[31]....
        /*02a0*/ 	.word	0xffffffff


	//   ....[32]....
        /*02a4*/ 	.word	0xffffffff


	//   ....[33]....
        /*02a8*/ 	.word	0xffffffff


	//   ....[34]....
        /*02ac*/ 	.word	0xffffffff


	//   ....[35]....
        /*02b0*/ 	.word	0xffffffff


	//   ....[36]....
        /*02b4*/ 	.word	0xffffffff


	//   ....[37]....
        /*02b8*/ 	.word	0xffffffff


	//   ....[38]....
        /*02bc*/ 	.word	0xffffffff


	//   ....[39]....
        /*02c0*/ 	.word	0xffffffff


	//   ....[40]....
        /*02c4*/ 	.word	0xffffffff


	//   ....[41]....
        /*02c8*/ 	.word	0xffffffff


	//   ....[42]....
        /*02cc*/ 	.word	0xffffffff


	//   ....[43]....
        /*02d0*/ 	.word	0xffffffff


	//   ....[44]....
        /*02d4*/ 	.word	0xffffffff


	//   ....[45]....
        /*02d8*/ 	.word	0xffffffff


	//   ....[46]....
        /*02dc*/ 	.word	0xffffffff


	//   ....[47]....
        /*02e0*/ 	.word	0xffffffff


	//   ....[48]....
        /*02e4*/ 	.word	0xffffffff


	//   ....[49]....
        /*02e8*/ 	.word	0xffffffff


	//   ....[50]....
        /*02ec*/ 	.word	0xffffffff


	//   ....[51]....
        /*02f0*/ 	.word	0xffffffff


	//   ....[52]....
        /*02f4*/ 	.word	0xffffffff


	//   ....[53]....
        /*02f8*/ 	.word	0xffffffff


	//   ....[54]....
        /*02fc*/ 	.word	0xffffffff


	//   ....[55]....
        /*0300*/ 	.word	0xffffffff


	//   ....[56]....
        /*0304*/ 	.word	0xffffffff


	//   ....[57]....
        /*0308*/ 	.word	0xffffffff


	//   ....[58]....
        /*030c*/ 	.word	0xffffffff


	//   ....[59]....
        /*0310*/ 	.word	0xffffffff


	//   ....[60]....
        /*0314*/ 	.word	0xffffffff


	//   ....[61]....
        /*0318*/ 	.word	0xffffffff


	//   ....[62]....
        /*031c*/ 	.word	0xffffffff


	//   ....[63]....
        /*0320*/ 	.word	0xffffffff


	//   ....[64]....
        /*0324*/ 	.word	0xffffffff


	//   ....[65]....
        /*0328*/ 	.word	0xffffffff


	//   ....[66]....
        /*032c*/ 	.word	0xffffffff


	//   ....[67]....
        /*0330*/ 	.word	0xffffffff


	//   ....[68]....
        /*0334*/ 	.word	0xffffffff


	//   ....[69]....
        /*0338*/ 	.word	0xffffffff


	//   ....[70]....
        /*033c*/ 	.word	0xffffffff


	//   ....[71]....
        /*0340*/ 	.word	0xffffffff


	//   ....[72]....
        /*0344*/ 	.word	0xffffffff


	//   ....[73]....
        /*0348*/ 	.word	0xffffffff


	//   ....[74]....
        /*034c*/ 	.word	0xffffffff


	//   ....[75]....
        /*0350*/ 	.word	0xffffffff


	//   ....[76]....
        /*0354*/ 	.word	0xffffffff


	//   ....[77]....
        /*0358*/ 	.word	0xffffffff


	//   ....[78]....
        /*035c*/ 	.word	0xffffffff


	//   ....[79]....
        /*0360*/ 	.word	0xffffffff


	//   ....[80]....
        /*0364*/ 	.word	0xffffffff


	//   ....[81]....
        /*0368*/ 	.word	0xffffffff


	//   ....[82]....
        /*036c*/ 	.word	0xffffffff


	//   ....[83]....
        /*0370*/ 	.word	0xffffffff


	//   ....[84]....
        /*0374*/ 	.word	0xffffffff


	//   ....[85]....
        /*0378*/ 	.word	0xffffffff


	//   ....[86]....
        /*037c*/ 	.word	0xffffffff


	//   ....[87]....
        /*0380*/ 	.word	0xffffffff


	//   ....[88]....
        /*0384*/ 	.word	0xffffffff


	//   ....[89]....
        /*0388*/ 	.word	0xffffffff


	//   ....[90]....
        /*038c*/ 	.word	0xffffffff


	//   ....[91]....
        /*0390*/ 	.word	0xffffffff


	//   ....[92]....
        /*0394*/ 	.word	0xffffffff


	//   ....[93]....
        /*0398*/ 	.word	0xffffffff


	//   ....[94]....
        /*039c*/ 	.word	0xffffffff


	//   ....[95]....
        /*03a0*/ 	.word	0xffffffff


	//   ....[96]....
        /*03a4*/ 	.word	0xffffffff


	//   ....[97]....
        /*03a8*/ 	.word	0xffffffff


	//   ....[98]....
        /*03ac*/ 	.word	0xffffffff


	//   ....[99]....
        /*03b0*/ 	.word	0xffffffff


	//   ....[100]....
        /*03b4*/ 	.word	0xffffffff


	//   ....[101]....
        /*03b8*/ 	.word	0xffffffff


	//   ....[102]....
        /*03bc*/ 	.word	0xffffffff


	//   ....[103]....
        /*03c0*/ 	.word	0x0500000f


	//   ....[104]....
        /*03c4*/ 	.word	0x0500000f


	//   ....[105]....
        /*03c8*/ 	.word	0x0500000f


	//   ....[106]....
        /*03cc*/ 	.word	0x0500000f


	//   ....[107]....
        /*03d0*/ 	.word	0x0500000f


	//   ....[108]....
        /*03d4*/ 	.word	0x0500000f


	//   ....[109]....
        /*03d8*/ 	.word	0x0500000f


	//   ....[110]....
        /*03dc*/ 	.word	0x0500000f


	//   ....[111]....
        /*03e0*/ 	.word	0x0500000f


	//   ....[112]....
        /*03e4*/ 	.word	0x0500000f


	//   ....[113]....
        /*03e8*/ 	.word	0x0500000f


	//   ....[114]....
        /*03ec*/ 	.word	0x0500000f


	//   ....[115]....
        /*03f0*/ 	.word	0x0500000f


	//   ....[116]....
        /*03f4*/ 	.word	0x0500000f


	//   ....[117]....
        /*03f8*/ 	.word	0x0500000f


	//   ....[118]....
        /*03fc*/ 	.word	0x0500000f


	//   ....[119]....
        /*0400*/ 	.word	0x0500000f


	//   ....[120]....
        /*0404*/ 	.word	0x0500000f


	//   ....[121]....
        /*0408*/ 	.word	0x0500000f


	//   ....[122]....
        /*040c*/ 	.word	0x0500000f


	//   ....[123]....
        /*0410*/ 	.word	0x0500000f


	//   ....[124]....
        /*0414*/ 	.word	0x0500000f


	//   ....[125]....
        /*0418*/ 	.word	0x0500000f


	//   ....[126]....
        /*041c*/ 	.word	0x0500000f


	//   ....[127]....
        /*0420*/ 	.word	0x0500000f


	//   ....[128]....
        /*0424*/ 	.word	0x0500000f


	//   ....[129]....
        /*0428*/ 	.word	0x0500000f


	//   ....[130]....
        /*042c*/ 	.word	0x0500000f


	//   ....[131]....
        /*0430*/ 	.word	0x0500000f


	//   ....[132]....
        /*0434*/ 	.word	0x0500000f


	//   ....[133]....
        /*0438*/ 	.word	0x0500000f


	//   ....[134]....
        /*043c*/ 	.word	0x0500000f


	//----- nvinfo : EIATTR_COOP_GROUP_INSTR_OFFSETS
	.align		4
.L_201:
        /*0440*/ 	.byte	0x04, 0x28
        /*0442*/ 	.short	(.L_203 - .L_202)


	//   ....[0]....
.L_202:
        /*0444*/ 	.word	0x00000070


	//   ....[1]....
        /*0448*/ 	.word	0x00000140


	//   ....[2]....
        /*044c*/ 	.word	0x00000190


	//   ....[3]....
        /*0450*/ 	.word	0x000003c0


	//   ....[4]....
        /*0454*/ 	.word	0x00000520


	//   ....[5]....
        /*0458*/ 	.word	0x00000640


	//   ....[6]....
        /*045c*/ 	.word	0x000007a0


	//   ....[7]....
        /*0460*/ 	.word	0x00001ef0


	//   ....[8]....
        /*0464*/ 	.word	0x00002570


	//   ....[9]....
        /*0468*/ 	.word	0x000033f0


	//   ....[10]....
        /*046c*/ 	.word	0x00003ba0


	//   ....[11]....
        /*0470*/ 	.word	0x00003cb0


	//   ....[12]....
        /*0474*/ 	.word	0x000045a0


	//   ....[13]....
        /*0478*/ 	.word	0x00004600


	//   ....[14]....
        /*047c*/ 	.word	0x000051c0


	//   ....[15]....
        /*0480*/ 	.word	0x00005e20


	//   ....[16]....
        /*0484*/ 	.word	0x000060b0


	//   ....[17]....
        /*0488*/ 	.word	0x00006c90


	//   ....[18]....
        /*048c*/ 	.word	0x00006d90


	//   ....[19]....
        /*0490*/ 	.word	0x00007880


	//   ....[20]....
        /*0494*/ 	.word	0x000078f0


	//   ....[21]....
        /*0498*/ 	.word	0x00008620


	//   ....[22]....
        /*049c*/ 	.word	0x000090e0


	//   ....[23]....
        /*04a0*/ 	.word	0x00009120


	//   ....[24]....
        /*04a4*/ 	.word	0x00009800


	//   ....[25]....
        /*04a8*/ 	.word	0x00009850


	//   ....[26]....
        /*04ac*/ 	.word	0x0000a970


	//   ....[27]....
        /*04b0*/ 	.word	0x0000b2b0


	//   ....[28]....
        /*04b4*/ 	.word	0x0000b550


	//   ....[29]....
        /*04b8*/ 	.word	0x0000c140


	//   ....[30]....
        /*04bc*/ 	.word	0x0000c240


	//   ....[31]....
        /*04c0*/ 	.word	0x0000cd50


	//   ....[32]....
        /*04c4*/ 	.word	0x0000cdb0


	//   ....[33]....
        /*04c8*/ 	.word	0x0000dab0


	//   ....[34]....
        /*04cc*/ 	.word	0x0000dbc0


	//   ....[35]....
        /*04d0*/ 	.word	0x0000dc20


	//   ....[36]....
        /*04d4*/ 	.word	0x0000dd60


	//   ....[37]....
        /*04d8*/ 	.word	0x0000dd80


	//   ....[38]....
        /*04dc*/ 	.word	0x0000ef30


	//   ....[39]....
        /*04e0*/ 	.word	0x0000ef40


	//   ....[40]....
        /*04e4*/ 	.word	0x0000ef50


	//   ....[41]....
        /*04e8*/ 	.word	0x0000ef60


	//   ....[42]....
        /*04ec*/ 	.word	0x0000f590


	//   ....[43]....
        /*04f0*/ 	.word	0x0000f5b0


	//   ....[44]....
        /*04f4*/ 	.word	0x0000f6e0


	//   ....[45]....
        /*04f8*/ 	.word	0x0000f700


	//   ....[46]....
        /*04fc*/ 	.word	0x0000fb70


	//   ....[47]....
        /*0500*/ 	.word	0x0000fb80


	//   ....[48]....
        /*0504*/ 	.word	0x0000fed0


	//   ....[49]....
        /*0508*/ 	.word	0x0000fee0


	//   ....[50]....
        /*050c*/ 	.word	0x00010b20


	//   ....[51]....
        /*0510*/ 	.word	0x00010b30


	//   ....[52]....
        /*0514*/ 	.word	0x00010c30


	//   ....[53]....
        /*0518*/ 	.word	0x00010c50


	//   ....[54]....
        /*051c*/ 	.word	0x00010de0


	//   ....[55]....
        /*0520*/ 	.word	0x00011000


	//   ....[56]....
        /*0524*/ 	.word	0x00011030


	//   ....[57]....
        /*0528*/ 	.word	0x00011060


	//   ....[58]....
        /*052c*/ 	.word	0x00011090


	//   ....[59]....
        /*0530*/ 	.word	0x000110c0


	//   ....[60]....
        /*0534*/ 	.word	0x000110f0


	//   ....[61]....
        /*0538*/ 	.word	0x00011280


	//   ....[62]....
        /*053c*/ 	.word	0x000112b0


	//   ....[63]....
        /*0540*/ 	.word	0x000112e0


	//   ....[64]....
        /*0544*/ 	.word	0x00011310


	//   ....[65]....
        /*0548*/ 	.word	0x00011340


	//   ....[66]....
        /*054c*/ 	.word	0x00011370


	//   ....[67]....
        /*0550*/ 	.word	0x00011400


	//   ....[68]....
        /*0554*/ 	.word	0x00011430


	//   ....[69]....
        /*0558*/ 	.word	0x00011440


	//   ....[70]....
        /*055c*/ 	.word	0x00011480


	//   ....[71]....
        /*0560*/ 	.word	0x000130a0


	//   ....[72]....
        /*0564*/ 	.word	0x00013d50


	//   ....[73]....
        /*0568*/ 	.word	0x00013d70


	//   ....[74]....
        /*056c*/ 	.word	0x00013e40


	//   ....[75]....
        /*0570*/ 	.word	0x00013e60


	//   ....[76]....
        /*0574*/ 	.word	0x00013f00


	//   ....[77]....
        /*0578*/ 	.word	0x00013f20


	//   ....[78]....
        /*057c*/ 	.word	0x00013f30


	//   ....[79]....
        /*0580*/ 	.word	0x00013fc0


	//   ....[80]....
        /*0584*/ 	.word	0x00014010


	//   ....[81]....
        /*0588*/ 	.word	0x00014020


	//   ....[82]....
        /*058c*/ 	.word	0x00014050


	//   ....[83]....
        /*0590*/ 	.word	0x00014120


	//   ....[84]....
        /*0594*/ 	.word	0x00016e60


	//   ....[85]....
        /*0598*/ 	.word	0x00016e90


	//   ....[86]....
        /*059c*/ 	.word	0x00016ef0


	//   ....[87]....
        /*05a0*/ 	.word	0x00016f20


	//   ....[88]....
        /*05a4*/ 	.word	0x00016f50


	//   ....[89]....
        /*05a8*/ 	.word	0x00016f80


	//   ....[90]....
        /*05ac*/ 	.word	0x00016fb0


	//   ....[91]....
        /*05b0*/ 	.word	0x00016fe0


	//   ....[92]....
        /*05b4*/ 	.word	0x00017180


	//   ....[93]....
        /*05b8*/ 	.word	0x000171b0


	//   ....[94]....
        /*05bc*/ 	.word	0x000171e0


	//   ....[95]....
        /*05c0*/ 	.word	0x00017210


	//   ....[96]....
        /*05c4*/ 	.word	0x00017240


	//   ....[97]....
        /*05c8*/ 	.word	0x00017270


	//   ....[98]....
        /*05cc*/ 	.word	0x00017330


	//   ....[99]....
        /*05d0*/ 	.word	0x00017350


	//   ....[100]....
        /*05d4*/ 	.word	0x00017370


	//   ....[101]....
        /*05d8*/ 	.word	0x000173d0


	//   ....[102]....
        /*05dc*/ 	.word	0x00017df0


	//   ....[103]....
        /*05e0*/ 	.word	0x00018450


	//   ....[104]....
        /*05e4*/ 	.word	0x00018630


	//   ....[105]....
        /*05e8*/ 	.word	0x00018680


	//   ....[106]....
        /*05ec*/ 	.word	0x000186e0


	//   ....[107]....
        /*05f0*/ 	.word	0x000187f0


	//   ....[108]....
        /*05f4*/ 	.word	0x00018850


	//   ....[109]....
        /*05f8*/ 	.word	0x00018970


	//   ....[110]....
        /*05fc*/ 	.word	0x000189d0


	//   ....[111]....
        /*0600*/ 	.word	0x00018a70


	//   ....[112]....
        /*0604*/ 	.word	0x00018b40


	//   ....[113]....
        /*0608*/ 	.word	0x00018c40


	//   ....[114]....
        /*060c*/ 	.word	0x00018cc0


	//   ....[115]....
        /*0610*/ 	.word	0x00018db0


	//   ....[116]....
        /*0614*/ 	.word	0x000190d0


	//   ....[117]....
        /*0618*/ 	.word	0x00019170


	//   ....[118]....
        /*061c*/ 	.word	0x000192e0


	//   ....[119]....
        /*0620*/ 	.word	0x00019350


	//   ....[120]....
        /*0624*/ 	.word	0x000193c0


	//   ....[121]....
        /*0628*/ 	.word	0x00019430


	//   ....[122]....
        /*062c*/ 	.word	0x000194a0


	//   ....[123]....
        /*0630*/ 	.word	0x00019520


	//   ....[124]....
        /*0634*/ 	.word	0x000195a0


	//   ....[125]....
        /*0638*/ 	.word	0x00019630


	//   ....[126]....
        /*063c*/ 	.word	0x000196a0


	//   ....[127]....
        /*0640*/ 	.word	0x00019710


	//   ....[128]....
        /*0644*/ 	.word	0x00019780


	//   ....[129]....
        /*0648*/ 	.word	0x00019800


	//   ....[130]....
        /*064c*/ 	.word	0x00019870


	//   ....[131]....
        /*0650*/ 	.word	0x00019920


	//   ....[132]....
        /*0654*/ 	.word	0x00019970


	//   ....[133]....
        /*0658*/ 	.word	0x00019a00


	//   ....[134]....
        /*065c*/ 	.word	0x00019b30


	//----- nvinfo : EIATTR_REG_RECONFIG
	.align		4
.L_203:
        /*0660*/ 	.byte	0x01, 0x54
	.zero		2


	//----- nvinfo : EIATTR_SYSCALL_OFFSETS
	.align		4
        /*0664*/ 	.byte	0x04, 0x46
        /*0666*/ 	.short	(.L_205 - .L_204)


	//   ....[0]....
.L_204:
        /*0668*/ 	.word	0x000020e0


	//   ....[1]....
        /*066c*/ 	.word	0x00012d10


	//   ....[2]....
        /*0670*/ 	.word	0x00012e60


	//   ....[3]....
        /*0674*/ 	.word	0x00012f50


	//   ....[4]....
        /*0678*/ 	.word	0x00013800


	//----- nvinfo : EIATTR_MBARRIER_INSTR_OFFSETS
	.align		4
.L_205:
        /*067c*/ 	.byte	0x04, 0x39
        /*067e*/ 	.short	(.L_207 - .L_206)


	//   ....[0]....
.L_206:
        /*0680*/ 	.word	0x00000270
        /*0684*/ 	.word	0x000000ff
        /*0688*/ 	.word	0x0002d800
        /*068c*/ 	.short	0x0100
        /*068e*/ 	.byte	0x08
	.zero		1


	//   ....[1]....
        /*0690*/ 	.word	0x00000280
        /*0694*/ 	.word	0x000000ff
        /*0698*/ 	.word	0x0002d820
        /*069c*/ 	.short	0x0100
        /*069e*/ 	.byte	0x08
	.zero		1


	//   ....[2]....
        /*06a0*/ 	.word	0x00000370
        /*06a4*/ 	.word	0x000000ff
        /*06a8*/ 	.word	0x0002d830
        /*06ac*/ 	.short	0x0100
        /*06ae*/ 	.byte	0x08
	.zero		1


	//   ....[3]....
        /*06b0*/ 	.word	0x00000380
        /*06b4*/ 	.word	0x000000ff
        /*06b8*/ 	.word	0x0002d840
        /*06bc*/ 	.short	0x0100
        /*06be*/ 	.byte	0x08
	.zero		1


	//   ....[4]....
        /*06c0*/ 	.word	0x00000390
        /*06c4*/ 	.word	0x000000ff
        /*06c8*/ 	.word	0x0002d838
        /*06cc*/ 	.short	0x0100
        /*06ce*/ 	.byte	0x08
	.zero		1


	//   ....[5]....
        /*06d0*/ 	.word	0x000003a0
        /*06d4*/ 	.word	0x000000ff
        /*06d8*/ 	.word	0x0002d848
        /*06dc*/ 	.short	0x0100
        /*06de*/ 	.byte	0x08
	.zero		1


	//   ....[6]....
        /*06e0*/ 	.word	0x000004d0
        /*06e4*/ 	.word	0x000000ff
        /*06e8*/ 	.word	0x0002d850
        /*06ec*/ 	.short	0x0100
        /*06ee*/ 	.byte	0x08
	.zero		1


	//   ....[7]....
        /*06f0*/ 	.word	0x000004e0
        /*06f4*/ 	.word	0x000000ff
        /*06f8*/ 	.word	0x0002d860
        /*06fc*/ 	.short	0x0100
        /*06fe*/ 	.byte	0x08
	.zero		1


	//   ....[8]....
        /*0700*/ 	.word	0x000004f0
        /*0704*/ 	.word	0x000000ff
        /*0708*/ 	.word	0x0002d858
        /*070c*/ 	.short	0x0100
        /*070e*/ 	.byte	0x08
	.zero		1


	//   ....[9]....
        /*0710*/ 	.word	0x00000500
        /*0714*/ 	.word	0x000000ff
        /*0718*/ 	.word	0x0002d868
        /*071c*/ 	.short	0x0100
        /*071e*/ 	.byte	0x08
	.zero		1


	//   ....[10]....
        /*0720*/ 	.word	0x000005f0
        /*0724*/ 	.word	0x000000ff
        /*0728*/ 	.word	0x0002d870
        /*072c*/ 	.short	0x0100
        /*072e*/ 	.byte	0x06
	.zero		1


	//   ....[11]....
        /*0730*/ 	.word	0x00000600
        /*0734*/ 	.word	0x000000ff
        /*0738*/ 	.word	0x0002d880
        /*073c*/ 	.short	0x0100
        /*073e*/ 	.byte	0x06
	.zero		1


	//   ....[12]....
        /*0740*/ 	.word	0x00000610
        /*0744*/ 	.word	0x000000ff
        /*0748*/ 	.word	0x0002d878
        /*074c*/ 	.short	0x0100
        /*074e*/ 	.byte	0x06
	.zero		1


	//   ....[13]....
        /*0750*/ 	.word	0x00000620
        /*0754*/ 	.word	0x000000ff
        /*0758*/ 	.word	0x0002d888
        /*075c*/ 	.short	0x0100
        /*075e*/ 	.byte	0x06
	.zero		1


	//   ....[14]....
        /*0760*/ 	.word	0x00000750
        /*0764*/ 	.word	0x000000ff
        /*0768*/ 	.word	0x0002d890
        /*076c*/ 	.short	0x0100
        /*076e*/ 	.byte	0x08
	.zero		1


	//   ....[15]....
        /*0770*/ 	.word	0x00000760
        /*0774*/ 	.word	0x000000ff
        /*0778*/ 	.word	0x0002d8a0
        /*077c*/ 	.short	0x0100
        /*077e*/ 	.byte	0x08
	.zero		1


	//   ....[16]....
        /*0780*/ 	.word	0x00000770
        /*0784*/ 	.word	0x000000ff
        /*0788*/ 	.word	0x0002d898
        /*078c*/ 	.short	0x0100
        /*078e*/ 	.byte	0x08
	.zero		1


	//   ....[17]....
        /*0790*/ 	.word	0x00000780
        /*0794*/ 	.word	0x000000ff
        /*0798*/ 	.word	0x0002d8a8
        /*079c*/ 	.short	0x0100
        /*079e*/ 	.byte	0x08
	.zero		1


	//   ....[18]....
        /*07a0*/ 	.word	0x000008b0
        /*07a4*/ 	.word	0x000000ff
        /*07a8*/ 	.word	0x0002d8b0
        /*07ac*/ 	.short	0x0100
        /*07ae*/ 	.byte	0x08
	.zero		1


	//   ....[19]....
        /*07b0*/ 	.word	0x000008c0
        /*07b4*/ 	.word	0x000000ff
        /*07b8*/ 	.word	0x0002d8c0
        /*07bc*/ 	.short	0x0100
        /*07be*/ 	.byte	0x08
	.zero		1


	//   ....[20]....
        /*07c0*/ 	.word	0x000008d0
        /*07c4*/ 	.word	0x000000ff
        /*07c8*/ 	.word	0x0002d8b8
        /*07cc*/ 	.short	0x0100
        /*07ce*/ 	.byte	0x08
	.zero		1


	//   ....[21]....
        /*07d0*/ 	.word	0x000008e0
        /*07d4*/ 	.word	0x000000ff
        /*07d8*/ 	.word	0x0002d8c8
        /*07dc*/ 	.short	0x0100
        /*07de*/ 	.byte	0x08
	.zero		1


	//   ....[22]....
        /*07e0*/ 	.word	0x00002160
        /*07e4*/ 	.word	0x000000ff
        /*07e8*/ 	.word	0x0002d800
        /*07ec*/ 	.short	0x010a
        /*07ee*/ 	.byte	0x2a
	.zero		1


	//   ....[23]....
        /*07f0*/ 	.word	0x000021e0
        /*07f4*/ 	.word	0x00000003
        /*07f8*/ 	.word	0x0002d830
        /*07fc*/ 	.short	0x010a
        /*07fe*/ 	.byte	0x3f
	.zero		1


	//   ....[24]....
        /*0800*/ 	.word	0x00002240
        /*0804*/ 	.word	0x00000003
        /*0808*/ 	.word	0x0002d830
        /*080c*/ 	.short	0x010a
        /*080e*/ 	.byte	0x3f
	.zero		1


	//   ....[25]....
        /*0810*/ 	.word	0x000026a0
        /*0814*/ 	.word	0x00000003
        /*0818*/ 	.word	0x00000000
        /*081c*/ 	.short	0x0101
        /*081e*/ 	.byte	0x3f
	.zero		1


	//   ....[26]....
        /*0820*/ 	.word	0x000055f0
        /*0824*/ 	.word	0x000000ff
        /*0828*/ 	.word	0x0002d830
        /*082c*/ 	.short	0x010a
        /*082e*/ 	.byte	0x06
	.zero		1


	//   ....[27]....
        /*0830*/ 	.word	0x00005630
        /*0834*/ 	.word	0x000000ff
        /*0838*/ 	.word	0x0002d830
        /*083c*/ 	.short	0x010a
        /*083e*/ 	.byte	0x06
	.zero		1


	//   ....[28]....
        /*0840*/ 	.word	0x000058d0
        /*0844*/ 	.word	0x000000ff
        /*0848*/ 	.word	0x0002d850
        /*084c*/ 	.short	0x010a
        /*084e*/ 	.byte	0x06
	.zero		1


	//   ....[29]....
        /*0850*/ 	.word	0x00005910
        /*0854*/ 	.word	0x000000ff
        /*0858*/ 	.word	0x0002d850
        /*085c*/ 	.short	0x010a
        /*085e*/ 	.byte	0x06
	.zero		1


	//   ....[30]....
        /*0860*/ 	.word	0x00005eb0
        /*0864*/ 	.word	0x00000006
        /*0868*/ 	.word	0x00000000
        /*086c*/ 	.short	0x0101
        /*086e*/ 	.byte	0x3f
	.zero		1


	//   ....[31]....
        /*0870*/ 	.word	0x00007a00
        /*0874*/ 	.word	0x00000009
        /*0878*/ 	.word	0x00000000
        /*087c*/ 	.short	0x0101
        /*087e*/ 	.byte	0x3f
	.zero		1


	//   ....[32]....
        /*0880*/ 	.word	0x00008a10
        /*0884*/ 	.word	0x000000ff
        /*0888*/ 	.word	0x0002d830
        /*088c*/ 	.short	0x010a
        /*088e*/ 	.byte	0x06
	.zero		1


	//   ....[33]....
        /*0890*/ 	.word	0x00008a50
        /*0894*/ 	.word	0x000000ff
        /*0898*/ 	.word	0x0002d830
        /*089c*/ 	.short	0x010a
        /*089e*/ 	.byte	0x06
	.zero		1


	//   ....[34]....
        /*08a0*/ 	.word	0x00008cf0
        /*08a4*/ 	.word	0x000000ff
        /*08a8*/ 	.word	0x0002d850
        /*08ac*/ 	.short	0x010a
        /*08ae*/ 	.byte	0x06
	.zero		1


	//   ....[35]....
        /*08b0*/ 	.word	0x00008d30
        /*08b4*/ 	.word	0x000000ff
        /*08b8*/ 	.word	0x0002d850
        /*08bc*/ 	.short	0x010a
        /*08be*/ 	.byte	0x06
	.zero		1


	//   ....[36]....
        /*08c0*/ 	.word	0x00009ed0
        /*08c4*/ 	.word	0x0000000c
        /*08c8*/ 	.word	0x00000000
        /*08cc*/ 	.short	0x0101
        /*08ce*/ 	.byte	0x3f
	.zero		1


	//   ....[37]....
        /*08d0*/ 	.word	0x0000a080
        /*08d4*/ 	.word	0x0000000c
        /*08d8*/ 	.word	0x00000000
        /*08dc*/ 	.short	0x0101
        /*08de*/ 	.byte	0x3f
	.zero		1


	//   ....[38]....
        /*08e0*/ 	.word	0x0000aaf0
        /*08e4*/ 	.word	0x000000ff
        /*08e8*/ 	.word	0x0002d830
        /*08ec*/ 	.short	0x010a
        /*08ee*/ 	.byte	0x06
	.zero		1


	//   ....[39]....
        /*08f0*/ 	.word	0x0000ab30
        /*08f4*/ 	.word	0x000000ff
        /*08f8*/ 	.word	0x0002d830
        /*08fc*/ 	.short	0x010a
        /*08fe*/ 	.byte	0x06
	.zero		1


	//   ....[40]....
        /*0900*/ 	.word	0x0000add0
        /*0904*/ 	.word	0x000000ff
        /*0908*/ 	.word	0x0002d850
        /*090c*/ 	.short	0x010a
        /*090e*/ 	.byte	0x06
	.zero		1


	//   ....[41]....
        /*0910*/ 	.word	0x0000ae10
        /*0914*/ 	.word	0x000000ff
        /*0918*/ 	.word	0x0002d850
        /*091c*/ 	.short	0x010a
        /*091e*/ 	.byte	0x06
	.zero		1


	//   ....[42]....
        /*0920*/ 	.word	0x0000b350
        /*0924*/ 	.word	0x00000000
        /*0928*/ 	.word	0x00000000
        /*092c*/ 	.short	0x0101
        /*092e*/ 	.byte	0x3f
	.zero		1


	//   ....[43]....
        /*0930*/ 	.word	0x0000c6e0
        /*0934*/ 	.word	0x0000000d
        /*0938*/ 	.word	0x00000000
        /*093c*/ 	.short	0x0101
        /*093e*/ 	.byte	0x3f
	.zero		1


	//   ....[44]....
        /*0940*/ 	.word	0x0000db30
        /*0944*/ 	.word	0x000000ff
        /*0948*/ 	.word	0x0002d850
        /*094c*/ 	.short	0x010a
        /*094e*/ 	.byte	0x09
	.zero		1


	//   ....[45]....
        /*0950*/ 	.word	0x0000db70
        /*0954*/ 	.word	0x000000ff
        /*0958*/ 	.word	0x0002d850
        /*095c*/ 	.short	0x010a
        /*095e*/ 	.byte	0x09
	.zero		1


	//   ....[46]....
        /*0960*/ 	.word	0x0000e1b0
        /*0964*/ 	.word	0x0000000a
        /*0968*/ 	.word	0x00000000
        /*096c*/ 	.short	0x0101
        /*096e*/ 	.byte	0x3f
	.zero		1


	//   ....[47]....
        /*0970*/ 	.word	0x0000f5c0
        /*0974*/ 	.word	0x000000ff
        /*0978*/ 	.word	0x00000000
        /*097c*/ 	.short	0x0101
        /*097e*/ 	.byte	0x04
	.zero		1


	//   ....[48]....
        /*0980*/ 	.word	0x0000fa80
        /*0984*/ 	.word	0x000000ff
        /*0988*/ 	.word	0x00000000
        /*098c*/ 	.short	0x0101
        /*098e*/ 	.byte	0x04
	.zero		1


	//   ....[49]....
        /*0990*/ 	.word	0x000132c0
        /*0994*/ 	.word	0x00000000
        /*0998*/ 	.word	0x0002d840
        /*099c*/ 	.short	0x010a
        /*099e*/ 	.byte	0x3f
	.zero		1


	//   ....[50]....
        /*09a0*/ 	.word	0x000141f0
        /*09a4*/ 	.word	0x00000011
        /*09a8*/ 	.word	0x0002d800
        /*09ac*/ 	.short	0x0107
        /*09ae*/ 	.byte	0x3f
	.zero		1


	//   ....[51]....
        /*09b0*/ 	.word	0x000142e0
        /*09b4*/ 	.word	0x00000011
        /*09b8*/ 	.word	0x0002d800
        /*09bc*/ 	.short	0x0101
        /*09be*/ 	.byte	0x3f
	.zero		1


	//   ....[52]....
        /*09c0*/ 	.word	0x00014300
        /*09c4*/ 	.word	0x00000011
        /*09c8*/ 	.word	0x0002d820
        /*09cc*/ 	.short	0x010a
        /*09ce*/ 	.byte	0x3f
	.zero		1


	//   ....[53]....
        /*09d0*/ 	.word	0x000146e0
        /*09d4*/ 	.word	0x00000003
        /*09d8*/ 	.word	0x0002d840
        /*09dc*/ 	.short	0x010a
        /*09de*/ 	.byte	0x3f
	.zero		1


	//   ....[54]....
        /*09e0*/ 	.word	0x00014b60
        /*09e4*/ 	.word	0x00000003
        /*09e8*/ 	.word	0x00000060
        /*09ec*/ 	.short	0x010a
        /*09ee*/ 	.byte	0x3f
	.zero		1


	//   ....[55]....
        /*09f0*/ 	.word	0x00015280
        /*09f4*/ 	.word	0x00000003
        /*09f8*/ 	.word	0x0002d840
        /*09fc*/ 	.short	0x010a
        /*09fe*/ 	.byte	0x3f
	.zero		1


	//   ....[56]....
        /*0a00*/ 	.word	0x00015700
        /*0a04*/ 	.word	0x0000000c
        /*0a08*/ 	.word	0x00000060
        /*0a0c*/ 	.short	0x010a
        /*0a0e*/ 	.byte	0x3f
	.zero		1


	//   ....[57]....
        /*0a10*/ 	.word	0x00015d70
        /*0a14*/ 	.word	0x00000002
        /*0a18*/ 	.word	0x0002d840
        /*0a1c*/ 	.short	0x010a
        /*0a1e*/ 	.byte	0x3f
	.zero		1


	//   ....[58]....
        /*0a20*/ 	.word	0x00016200
        /*0a24*/ 	.word	0x00000007
        /*0a28*/ 	.word	0x00000060
        /*0a2c*/ 	.short	0x010a
        /*0a2e*/ 	.byte	0x3f
	.zero		1


	//   ....[59]....
        /*0a30*/ 	.word	0x00016820
        /*0a34*/ 	.word	0x00000003
        /*0a38*/ 	.word	0x0002d860
        /*0a3c*/ 	.short	0x010a
        /*0a3e*/ 	.byte	0x3f
	.zero		1


	//   ....[60]....
        /*0a40*/ 	.word	0x00017d70
        /*0a44*/ 	.word	0x00000009
        /*0a48*/ 	.word	0x0002d820
        /*0a4c*/ 	.short	0x010a
        /*0a4e*/ 	.byte	0x3f
	.zero		1


	//   ....[61]....
        /*0a50*/ 	.word	0x00017f10
        /*0a54*/ 	.word	0x00000007
        /*0a58*/ 	.word	0x00000000
        /*0a5c*/ 	.short	0x010a
        /*0a5e*/ 	.byte	0x3f
	.zero		1


	//   ....[62]....
        /*0a60*/ 	.word	0x00017f80
        /*0a64*/ 	.word	0x00000003
        /*0a68*/ 	.word	0x00000000
        /*0a6c*/ 	.short	0x010a
        /*0a6e*/ 	.byte	0x3f
	.zero		1


	//   ....[63]....
        /*0a70*/ 	.word	0x00017fe0
        /*0a74*/ 	.word	0x00000005
        /*0a78*/ 	.word	0x00000000
        /*0a7c*/ 	.short	0x010a
        /*0a7e*/ 	.byte	0x3f
	.zero		1


	//   ....[64]....
        /*0a80*/ 	.word	0x00018010
        /*0a84*/ 	.word	0x00000003
        /*0a88*/ 	.word	0x00000000
        /*0a8c*/ 	.short	0x010a
        /*0a8e*/ 	.byte	0x3f
	.zero		1


	//   ....[65]....
        /*0a90*/ 	.word	0x00018080
        /*0a94*/ 	.word	0x00000003
        /*0a98*/ 	.word	0x0002d800
        /*0a9c*/ 	.short	0x010a
        /*0a9e*/ 	.byte	0x3f
	.zero		1


	//   ....[66]....
        /*0aa0*/ 	.word	0x000180d0
        /*0aa4*/ 	.word	0x00000003
        /*0aa8*/ 	.word	0x0002d830
        /*0aac*/ 	.short	0x010a
        /*0aae*/ 	.byte	0x3f
	.zero		1


	//   ....[67]....
        /*0ab0*/ 	.word	0x00018130
        /*0ab4*/ 	.word	0x00000007
        /*0ab8*/ 	.word	0x0002d830
        /*0abc*/ 	.short	0x010a
        /*0abe*/ 	.byte	0x3f
	.zero		1


	//   ....[68]....
        /*0ac0*/ 	.word	0x00018190
        /*0ac4*/ 	.word	0x00000007
        /*0ac8*/ 	.word	0x0002d850
        /*0acc*/ 	.short	0x010a
        /*0ace*/ 	.byte	0x3f
	.zero		1


	//   ....[69]....
        /*0ad0*/ 	.word	0x000181f0
        /*0ad4*/ 	.word	0x00000005
        /*0ad8*/ 	.word	0x0002d830
        /*0adc*/ 	.short	0x010a
        /*0ade*/ 	.byte	0x3f
	.zero		1


	//   ....[70]....
        /*0ae0*/ 	.word	0x00018250
        /*0ae4*/ 	.word	0x00000005
        /*0ae8*/ 	.word	0x0002d850
        /*0aec*/ 	.short	0x010a
        /*0aee*/ 	.byte	0x3f
	.zero		1


	//   ....[71]....
        /*0af0*/ 	.word	0x000182b0
        /*0af4*/ 	.word	0x00000005
        /*0af8*/ 	.word	0x0002d830
        /*0afc*/ 	.short	0x010a
        /*0afe*/ 	.byte	0x3f
	.zero		1


	//   ....[72]....
        /*0b00*/ 	.word	0x00018310
        /*0b04*/ 	.word	0x00000005
        /*0b08*/ 	.word	0x0002d850
        /*0b0c*/ 	.short	0x010a
        /*0b0e*/ 	.byte	0x3f
	.zero		1


	//   ....[73]....
        /*0b10*/ 	.word	0x00018370
        /*0b14*/ 	.word	0x00000007
        /*0b18*/ 	.word	0x0002d850
        /*0b1c*/ 	.short	0x010a
        /*0b1e*/ 	.byte	0x3f
	.zero		1


	//   ....[74]....
        /*0b20*/ 	.word	0x00018510
        /*0b24*/ 	.word	0x00000000
        /*0b28*/ 	.word	0x0002d840
        /*0b2c*/ 	.short	0x010a
        /*0b2e*/ 	.byte	0x3f
	.zero		1


	//   ....[75]....
        /*0b30*/ 	.word	0x00018df0
        /*0b34*/ 	.word	0x00000011
        /*0b38*/ 	.word	0x0002d820
        /*0b3c*/ 	.short	0x010a
        /*0b3e*/ 	.byte	0x3f
	.zero		1


	//   ....[76]....
        /*0b40*/ 	.word	0x00018e40
        /*0b44*/ 	.word	0x00000003
        /*0b48*/ 	.word	0x0002d840
        /*0b4c*/ 	.short	0x010a
        /*0b4e*/ 	.byte	0x3f
	.zero		1


	//   ....[77]....
        /*0b50*/ 	.word	0x00018e90
        /*0b54*/ 	.word	0x00000003
        /*0b58*/ 	.word	0x00000060
        /*0b5c*/ 	.short	0x010a
        /*0b5e*/ 	.byte	0x3f
	.zero		1


	//   ....[78]....
        /*0b60*/ 	.word	0x00018ee0
        /*0b64*/ 	.word	0x00000003
        /*0b68*/ 	.word	0x0002d840
        /*0b6c*/ 	.short	0x010a
        /*0b6e*/ 	.byte	0x3f
	.zero		1


	//   ....[79]....
        /*0b70*/ 	.word	0x00018f30
        /*0b74*/ 	.word	0x0000000c
        /*0b78*/ 	.word	0x00000060
        /*0b7c*/ 	.short	0x010a
        /*0b7e*/ 	.byte	0x3f
	.zero		1


	//   ....[80]....
        /*0b80*/ 	.word	0x00018f80
        /*0b84*/ 	.word	0x00000002
        /*0b88*/ 	.word	0x0002d840
        /*0b8c*/ 	.short	0x010a
        /*0b8e*/ 	.byte	0x3f
	.zero		1


	//   ....[81]....
        /*0b90*/ 	.word	0x00018fd0
        /*0b94*/ 	.word	0x00000007
        /*0b98*/ 	.word	0x00000060
        /*0b9c*/ 	.short	0x010a
        /*0b9e*/ 	.byte	0x3f
	.zero		1


	//   ....[82]....
        /*0ba0*/ 	.word	0x00019020
        /*0ba4*/ 	.word	0x00000003
        /*0ba8*/ 	.word	0x0002d860
        /*0bac*/ 	.short	0x010a
        /*0bae*/ 	.byte	0x3f
	.zero		1


	//   ....[83]....
        /*0bb0*/ 	.word	0x00019a50
        /*0bb4*/ 	.word	0x00000009
        /*0bb8*/ 	.word	0x0002d820
        /*0bbc*/ 	.short	0x010a
        /*0bbe*/ 	.byte	0x3f
	.zero		1


	//   ....[84]....
        /*0bc0*/ 	.word	0x00019bf0
        /*0bc4*/ 	.word	0x00000007
        /*0bc8*/ 	.word	0x00000000
        /*0bcc*/ 	.short	0x010a
        /*0bce*/ 	.byte	0x3f
	.zero		1


	//   ....[85]....
        /*0bd0*/ 	.word	0x00019c40
        /*0bd4*/ 	.word	0x00000003
        /*0bd8*/ 	.word	0x00000000
        /*0bdc*/ 	.short	0x010a
        /*0bde*/ 	.byte	0x3f
	.zero		1


	//   ....[86]....
        /*0be0*/ 	.word	0x00019c90
        /*0be4*/ 	.word	0x00000005
        /*0be8*/ 	.word	0x00000000
        /*0bec*/ 	.short	0x010a
        /*0bee*/ 	.byte	0x3f
	.zero		1


	//----- nvinfo : EIATTR_NUM_MBARRIERS
	.align		4
.L_207:
        /*0bf0*/ 	.byte	0x03, 0x38
        /*0bf2*/ 	.short	0x0016


	//----- nvinfo : EIATTR_EXIT_INSTR_OFFSETS
	.align		4
        /*0bf4*/ 	.byte	0x04, 0x1c
        /*0bf6*/ 	.short	(.L_209 - .L_208)


	//   ....[0]....
.L_208:
        /*0bf8*/ 	.word	0x00000a80


	//   ....[1]....
        /*0bfc*/ 	.word	0x00010d80


	//   ....[2]....
        /*0c00*/ 	.word	0x00018060


	//----- nvinfo : EIATTR_MAX_THREADS
	.align		4
.L_209:
        /*0c04*/ 	.byte	0x04, 0x05
        /*0c06*/ 	.short	(.L_211 - .L_210)
.L_210:
        /*0c08*/ 	.word	0x00000200
        /*0c0c*/ 	.word	0x00000001
        /*0c10*/ 	.word	0x00000001


	//----- nvinfo : EIATTR_CRS_STACK_SIZE
	.align		4
.L_211:
        /*0c14*/ 	.byte	0x04, 0x1e
        /*0c16*/ 	.short	(.L_213 - .L_212)
.L_212:
        /*0c18*/ 	.word	0x00000000


	//----- nvinfo : EIATTR_CBANK_PARAM_SIZE
	.align		4
.L_213:
        /*0c1c*/ 	.byte	0x03, 0x19
        /*0c1e*/ 	.short	0x0af0


	//----- nvinfo : EIATTR_PARAM_CBANK
	.align		4
        /*0c20*/ 	.byte	0x04, 0x0a
        /*0c22*/ 	.short	(.L_215 - .L_214)
	.align		4
.L_214:
        /*0c24*/ 	.word	index@(.nv.constant0._ZN7cutlass13device_kernelIN5flash11enable_sm90INS1_16FlashAttnFwdSm90INS1_25CollectiveMainloopFwdSm90ILi2EN4cute5tupleIJNS5_1CILi1EEES8_S8_EEENS6_IJNS7_ILi192EEENS7_ILi128EEENS7_ILi96EEEEEELi96ENS_10bfloat16_tEfNS_4arch4Sm90ELb0ELb1ELb0ELb1ELb0ELb0ELb0ELb0ELb1ELb1ELb1ELb0EEENS1_21CollectiveEpilogueFwdINS6_IJSA_SC_SB_EEES9_SE_SG_Li384ELb1ELb1ELb1ELb0EEENS1_36VarlenDynamicPersistentTileSchedulerILi192ELi128ELi384ELi128ELb1ELb1ELb1ELb1ELb0ELb1EEEEEEEEEvNT_6ParamsE)
        /*0c28*/ 	.short	0x0210
        /*0c2a*/ 	.short	0x0af0


	//----- nvinfo : EIATTR_SW_WAR
	.align		4
.L_215:
        /*0c2c*/ 	.byte	0x04, 0x36
        /*0c2e*/ 	.short	(.L_217 - .L_216)
.L_216:
        /*0c30*/ 	.word	0x00000008
.L_217:


//--------------------- .nv.info._ZN7cutlass13device_kernelIN5flash11enable_sm90INS1_16FlashAttnFwdSm90INS1_25CollectiveMainloopFwdSm90ILi2EN4cute5tupleIJNS5_1CILi1EEES8_S8_EEENS6_IJNS7_ILi192EEENS7_ILi128EEENS7_ILi96EEEEEELi96ENS_10bfloat16_tEfNS_4arch4Sm90ELb0ELb1ELb0ELb1ELb0ELb1ELb0ELb0ELb1ELb1ELb1ELb0EEENS1_21CollectiveEpilogueFwdINS6_IJSA_SC_SB_EEES9_SE_SG_Li384ELb1ELb1ELb1ELb0EEENS1_36VarlenDynamicPersistentTileSchedulerILi192ELi128ELi384ELi128ELb1ELb1ELb1ELb1ELb0ELb1EEEEEEEEEvNT_6ParamsE --------------------------
	.section	.nv.info._ZN7cutlass13device_kernelIN5flash11enable_sm90INS1_16FlashAttnFwdSm90INS1_25CollectiveMainloopFwdSm90ILi2EN4cute5tupleIJNS5_1CILi1EEES8_S8_EEENS6_IJNS7_ILi192EEENS7_ILi128EEENS7_ILi96EEEEEELi96ENS_10bfloat16_tEfNS_4arch4Sm90ELb0ELb1ELb0ELb1ELb0ELb1ELb0ELb0ELb1ELb1ELb1ELb0EEENS1_21CollectiveEpilogueFwdINS6_IJSA_SC_SB_EEES9_SE_SG_Li384ELb1ELb1ELb1ELb0EEENS1_36VarlenDynamicPersistentTileSchedulerILi192ELi128ELi384ELi128ELb1ELb1ELb1ELb1ELb0ELb1EEEEEEEEEvNT_6ParamsE,"",@"SHT_CUDA_INFO"
	.sectionflags	@""
	.align	4


	//----- nvinfo : EIATTR_CUDA_API_VERSION
	.align		4
        /*0000*/ 	.byte	0x04, 0x37
        /*0002*/ 	.short	(.L_219 - .L_218)
.L_218:
        /*0004*/ 	.word	0x00000082


	//----- nvinfo : EIATTR_KPARAM_INFO
	.align		4
.L_219:
        /*0008*/ 	.byte	0x04, 0x17
        /*000a*/ 	.short	(.L_221 - .L_220)
.L_220:
        /*000c*/ 	.word	0x00000000
        /*0010*/ 	.short	0x0000
        /*0012*/ 	.short	0x0070
        /*0014*/ 	.byte	0x00, 0xf0, 0x01, 0x2a


	//----- nvinfo : EIATTR_SPARSE_MMA_MASK
	.align		4
.L_221:
        /*0018*/ 	.byte	0x03, 0x50
        /*001a*/ 	.short	0x0000


	//----- nvinfo : EIATTR_MAXREG_COUNT
	.align		4
        /*001c*/ 	.byte	0x03, 0x1b
        /*001e*/ 	.short	0x0080


	//----- nvinfo : EIATTR_NUM_BARRIERS
	.align		4
        /*0020*/ 	.byte	0x02, 0x4c
        /*0022*/ 	.byte	0x10
	.zero		1


	//----- nvinfo : EIATTR_EXTERNS
	.align		4
        /*0024*/ 	.byte	0x04, 0x0f
        /*0026*/ 	.short	(.L_223 - .L_222)


	//   ....[0]....
	.align		4
.L_222:
        /*0028*/ 	.word	index@(__assertfail)


	//----- nvinfo : EIATTR_ANNOTATIONS
	.align		4
.L_223:
        /*002c*/ 	.byte	0x04, 0x55
        /*002e*/ 	.short	(.L_225 - .L_224)


	//   ....[0]....
.L_224:
        /* <DEDUP_REMOVED lines=95> */


	//----- nvinfo : EIATTR_MERCURY_ISA_VERSION
	.align		4
.L_225:
        /*0610*/ 	.byte	0x03, 0x5f
        /*0612*/ 	.short	0x0101


	//----- nvinfo : EIATTR_UNUSED_LOAD_BYTE_OFFSET
	.align		4
        /*0614*/ 	.byte	0x04, 0x44
        /*0616*/ 	.short	(.L_227 - .L_226)


	//   ....[0]....
.L_226:
        /*0618*/ 	.word	0x00000af0
        /*061c*/ 	.word	0x0000fff0


	//   ....[1]....
        /*0620*/ 	.word	0x00019370
        /*0624*/ 	.word	0x0000fff0


	//----- nvinfo : EIATTR_INT_WARP_WIDE_INSTR_OFFSETS
	.align		4
.L_227:
        /*0628*/ 	.byte	0x04, 0x31
        /*062a*/ 	.short	(.L_229 - .L_228)


	//   ....[0]....
.L_228:
        /*062c*/ 	.word	0x00000190


	//   ....[1]....
        /*0630*/ 	.word	0x000001d0


	//   ....[2]....
        /*0634*/ 	.word	0x00000240


	//   ....[3]....
        /*0638*/ 	.word	0x0001fa40


	//   ....[4]....
        /*063c*/ 	.word	0x0001fad0


	//   ....[5]....
        /*0640*/ 	.word	0x000235b0


	//   ....[6]....
        /*0644*/ 	.word	0x00023640


	//----- nvinfo : EIATTR_COOP_GROUP_MASK_REGIDS
	.align		4
.L_229:
        /*0648*/ 	.byte	0x04, 0x29
        /*064a*/ 	.short	(.L_231 - .L_230)


	//   ....[0]....
.L_230:
        /*064c*/ 	.word	0xffffffff


	//   ....[1]....
        /*0650*/ 	.word	0xffffffff


	//   ....[2]....
        /*0654*/ 	.word	0xffffffff


	//   ....[3]....
        /*0658*/ 	.word	0xffffffff


	//   ....[4]....
        /*065c*/ 	.word	0xffffffff


	//   ....[5]....
        /*0660*/ 	.word	0xffffffff


	//   ....[6]....
        /*0664*/ 	.word	0xffffffff


	//   ....[7]....
        /*0668*/ 	.word	0xffffffff


	//   ....[8]....
        /*066c*/ 	.word	0xffffffff


	//   ....[9]....
        /*0670*/ 	.word	0xffffffff


	//   ....[10]....
        /*0674*/ 	.word	0xffffffff


	//   ....[11]....
        /*0678*/ 	.word	0xffffffff


	//   ....[12]....
        /*067c*/ 	.word	0xffffffff


	//   ....[13]....
        /*0680*/ 	.word	0xffffffff


	//   ....[14]....
        /*0684*/ 	.word	0xffffffff


	//   ....[15]....
        /*0688*/ 	.word	0xffffffff


	//   ....[16]....
        /*068c*/ 	.word	0xffffffff


	//   ....[17]....
        /*0690*/ 	.word	0xffffffff


	//   ....[18]....
        /*0694*/ 	.word	0xffffffff


	//   ....[19]....
        /*0698*/ 	.word	0xffffffff


	//   ....[20]....
        /*069c*/ 	.word	0xffffffff


	//   ....[21]....
        /*06a0*/ 	.word	0xffffffff


	//   ....[22]....
        /*06a4*/ 	.word	0xffffffff


	//   ....[23]....
        /*06a8*/ 	.word	0xffffffff


	//   ....[24]....
        /*06ac*/ 	.word	0xffffffff


	//   ....[25]....
        /*06b0*/ 	.word	0xffffffff


	//   ....[26]....
        /*06b4*/ 	.word	0xffffffff


	//   ....[27]....
        /*06b8*/ 	.word	0xffffffff


	//   ....[28]....
        /*06bc*/ 	.word	0xffffffff


	//   ....[29]....
        /*06c0*/ 	.word	0xffffffff


	//   ....[30]....
        /*06c4*/ 	.word	0xffffffff


	//   ....[31]....
        /*06c8*/ 	.word	0xffffffff


	//   ....[32]....
        /*06cc*/ 	.word	0xffffffff


	//   ....[33]....
        /*06d0*/ 	.word	0xffffffff


	//   ....[34]....
        /*06d4*/ 	.word	0xffffffff


	//   ....[35]....
        /*06d8*/ 	.word	0xffffffff


	//   ....[36]....
        /*06dc*/ 	.word	0xffffffff


	//   ....[37]....
        /*06e0*/ 	.word	0xffffffff


	//   ....[38]....
        /*06e4*/ 	.word	0xffffffff


	//   ....[39]....
        /*06e8*/ 	.word	0xffffffff


	//   ....[40]....
        /*06ec*/ 	.word	0xffffffff


	//   ....[41]....
        /*06f0*/ 	.word	0xffffffff


	//   ....[42]....
        /*06f4*/ 	.word	0xffffffff


	//   ....[43]....
        /*06f8*/ 	.word	0xffffffff


	//   ....[44]....
        /*06fc*/ 	.word	0xffffffff


	//   ....[45]....
        /*0700*/ 	.word	0xffffffff


	//   ....[46]....
        /*0704*/ 	.word	0xffffffff


	//   ....[47]....
        /*0708*/ 	.word	0xffffffff


	//   ....[48]....
        /*070c*/ 	.word	0xffffffff


	//   ....[49]....
        /*0710*/ 	.word	0xffffffff


	//   ....[50]....
        /*0714*/ 	.word	0xffffffff


	//   ....[51]....
        /*0718*/ 	.word	0xffffffff


	//   ....[52]....
        /*071c*/ 	.word	0xffffffff


	//   ....[53]....
        /*0720*/ 	.word	0xffffffff


	//   ....[54]....
        /*0724*/ 	.word	0xffffffff


	//   ....[55]....
        /*0728*/ 	.word	0xffffffff


	//   ....[56]....
        /*072c*/ 	.word	0xffffffff


	//   ....[57]....
        /*0730*/ 	.word	0xffffffff


	//   ....[58]....
        /*0734*/ 	.word	0xffffffff


	//   ....[59]....
        /*0738*/ 	.word	0xffffffff


	//   ....[60]....
        /*073c*/ 	.word	0xffffffff


	//   ....[61]....
        /*0740*/ 	.word	0xffffffff


	//   ....[62]....
        /*0744*/ 	.word	0xffffffff


	//   ....[63]....
        /*0748*/ 	.word	0xffffffff


	//   ....[64]....
        /*074c*/ 	.word	0xffffffff


	//   ....[65]....
        /*0750*/ 	.word	0xffffffff


	//   ....[66]....
        /*0754*/ 	.word	0xffffffff


	//   ....[67]....
        /*0758*/ 	.word	0xffffffff


	//   ....[68]....
        /*075c*/ 	.word	0xffffffff


	//   ....[69]....
        /*0760*/ 	.word	0xffffffff


	//   ....[70]....
        /*0764*/ 	.word	0xffffffff


	//   ....[71]....
        /*0768*/ 	.word	0xffffffff


	//   ....[72]....
        /*076c*/ 	.word	0xffffffff


	//   ....[73]....
        /*0770*/ 	.word	0xffffffff


	//   ....[74]....
        /*0774*/ 	.word	0xffffffff


	//   ....[75]....
        /*0778*/ 	.word	0xffffffff


	//   ....[76]....
        /*077c*/ 	.word	0xffffffff


	//   ....[77]....
        /*0780*/ 	.word	0xffffffff


	//   ....[78]....
        /*0784*/ 	.word	0xffffffff


	//   ....[79]....
        /*0788*/ 	.word	0xffffffff


	//   ....[80]....
        /*078c*/ 	.word	0xffffffff


	//   ....[81]....
        /*0790*/ 	.word	0xffffffff


	//   ....[82]....
        /*0794*/ 	.word	0xffffffff


	//   ....[83]....
        /*0798*/ 	.word	0xffffffff


	//   ....[84]....
        /*079c*/ 	.word	0xffffffff


	//   ....[85]....
        /*07a0*/ 	.word	0xffffffff


	//   ....[86]....
        /*07a4*/ 	.word	0xffffffff


	//   ....[87]....
        /*07a8*/ 	.word	0xffffffff


	//   ....[88]....
        /*07ac*/ 	.word	0xffffffff


	//   ....[89]....
        /*07b0*/ 	.word	0xffffffff


	//   ....[90]....
        /*07b4*/ 	.word	0xffffffff


	//   ....[91]....
        /*07b8*/ 	.word	0xffffffff


	//   ....[92]....
        /*07bc*/ 	.word	0xffffffff


	//   ....[93]....
        /*07c0*/ 	.word	0xffffffff


	//   ....[94]....
        /*07c4*/ 	.word	0xffffffff


	//   ....[95]....
        /*07c8*/ 	.word	0xffffffff


	//   ....[96]....
        /*07cc*/ 	.word	0xffffffff


	//   ....[97]....
        /*07d0*/ 	.word	0xffffffff


	//   ....[98]....
        /*07d4*/ 	.word	0xffffffff


	//   ....[99]....
        /*07d8*/ 	.word	0xffffffff


	//   ....[100]....
        /*07dc*/ 	.word	0xffffffff


	//   ....[101]....
        /*07e0*/ 	.word	0xffffffff


	//   ....[102]....
        /*07e4*/ 	.word	0xffffffff


	//   ....[103]....
        /*07e8*/ 	.word	0xffffffff


	//   ....[104]....
        /*07ec*/ 	.word	0xffffffff


	//   ....[105]....
        /*07f0*/ 	.word	0xffffffff


	//   ....[106]....
        /*07f4*/ 	.word	0xffffffff


	//   ....[107]....
        /*07f8*/ 	.word	0xffffffff


	//   ....[108]....
        /*07fc*/ 	.word	0xffffffff


	//   ....[109]....
        /*0800*/ 	.word	0xffffffff


	//   ....[110]....
        /*0804*/ 	.word	0xffffffff


	//   ....[111]....
        /*0808*/ 	.word	0xffffffff


	//   ....[112]....
        /*080c*/ 	.word	0x0500000f


	//   ....[113]....
        /*0810*/ 	.word	0x0500000f


	//   ....[114]....
        /*0814*/ 	.word	0x0500000f


	//   ....[115]....
        /*0818*/ 	.word	0x0500000f


	//   ....[116]....
        /*081c*/ 	.word	0x0500000f


	//   ....[117]....
        /*0820*/ 	.word	0x0500000f


	//   ....[118]....
        /*0824*/ 	.word	0x0500000f


	//   ....[119]....
        /*0828*/ 	.word	0x0500000f


	//   ....[120]....
        /*082c*/ 	.word	0x0500000f


	//   ....[121]....
        /*0830*/ 	.word	0x0500000f


	//   ....[122]....
        /*0834*/ 	.word	0x0500000f


	//   ....[123]....
        /*0838*/ 	.word	0x0500000f


	//   ....[124]....
        /*083c*/ 	.word	0x0500000f


	//   ....[125]....
        /*0840*/ 	.word	0x0500000f


	//   ....[126]....
        /*0844*/ 	.word	0x0500000f


	//   ....[127]....
        /*0848*/ 	.word	0x0500000f


	//   ....[128]....
        /*084c*/ 	.word	0x0500000f


	//   ....[129]....
        /*0850*/ 	.word	0x0500000f


	//   ....[130]....
        /*0854*/ 	.word	0x0500000f


	//   ....[131]....
        /*0858*/ 	.word	0x0500000f


	//   ....[132]....
        /*085c*/ 	.word	0x0500000f


	//   ....[133]....
        /*0860*/ 	.word	0x0500000f


	//   ....[134]....
        /*0864*/ 	.word	0x0500000f


	//   ....[135]....
        /*0868*/ 	.word	0x0500000f


	//   ....[136]....
        /*086c*/ 	.word	0x0500000f


	//   ....[137]....
        /*0870*/ 	.word	0x0500000f


	//   ....[138]....
        /*0874*/ 	.word	0x0500000f


	//   ....[139]....
        /*0878*/ 	.word	0x0500000f


	//   ....[140]....
        /*087c*/ 	.word	0x0500000f


	//   ....[141]....
        /*0880*/ 	.word	0x0500000f


	//   ....[142]....
        /*0884*/ 	.word	0x0500000f


	//   ....[143]....
        /*0888*/ 	.word	0x0500000f


	//   ....[144]....
        /*088c*/ 	.word	0x0500000f


	//   ....[145]....
        /*0890*/ 	.word	0x0500000f


	//   ....[146]....
        /*0894*/ 	.word	0x0500000f


	//   ....[147]....
        /*0898*/ 	.word	0x0500000f


	//   ....[148]....
        /*089c*/ 	.word	0x0500000f


	//   ....[149]....
        /*08a0*/ 	.word	0x0500000f


	//   ....[150]....
        /*08a4*/ 	.word	0x0500000f


	//   ....[151]....
        /*08a8*/ 	.word	0x0500000f


	//   ....[152]....
        /*08ac*/ 	.word	0x0500000f


	//   ....[153]....
        /*08b0*/ 	.word	0x0500000f


	//   ....[154]....
        /*08b4*/ 	.word	0x0500000f


	//   ....[155]....
        /*08b8*/ 	.word	0x0500000f


	//   ....[156]....
        /*08bc*/ 	.word	0x0500000f


	//   ....[157]....
        /*08c0*/ 	.word	0x0500000f


	//   ....[158]....
        /*08c4*/ 	.word	0x0500000f


	//   ....[159]....
        /*08c8*/ 	.word	0x0500000f


	//   ....[160]....
        /*08cc*/ 	.word	0x0500000f


	//   ....[161]....
        /*08d0*/ 	.word	0x0500000f


	//   ....[162]....
        /*08d4*/ 	.word	0x0500000f


	//   ....[163]....
        /*08d8*/ 	.word	0x0500000f


	//   ....[164]....
        /*08dc*/ 	.word	0x0500000f


	//   ....[165]....
        /*08e0*/ 	.word	0x0500000f


	//----- nvinfo : EIATTR_COOP_GROUP_INSTR_OFFSETS
	.align		4
.L_231:
        /*08e4*/ 	.byte	0x04, 0x28
        /*08e6*/ 	.short	(.L_233 - .L_232)


	//   ....[0]....
.L_232:
        /*08e8*/ 	.word	0x00000070


	//   ....[1]....
        /*08ec*/ 	.word	0x000001a0


	//   ....[2]....
        /*08f0*/ 	.word	0x000001f0


	//   ....[3]....
        /*08f4*/ 	.word	0x00000420


	//   ....[4]....
        /*08f8*/ 	.word	0x00000580


	//   ....[5]....
        /*08fc*/ 	.word	0x000006a0


	//   ....[6]....
        /*0900*/ 	.word	0x00000800


	//   ....[7]....
        /*0904*/ 	.word	0x00007d10


	//   ....[8]....
        /*0908*/ 	.word	0x00008480


	//   ....[9]....
        /*090c*/ 	.word	0x00008490


	//   ....[10]....
        /*0910*/ 	.word	0x000084a0


	//   ....[11]....
        /*0914*/ 	.word	0x000084b0


	//   ....[12]....
        /*0918*/ 	.word	0x0000a410


	//   ....[13]....
        /*091c*/ 	.word	0x0000a420


	//   ....[14]....
        /*0920*/ 	.word	0x0000a430


	//   ....[15]....
        /*0924*/ 	.word	0x0000a440


	//   ....[16]....
        /*0928*/ 	.word	0x0000c8c0


	//   ....[17]....
        /*092c*/ 	.word	0x0000d6c0


	//   ....[18]....
        /*0930*/ 	.word	0x0000ddc0


	//   ....[19]....
        /*0934*/ 	.word	0x0000ded0


	//   ....[20]....
        /*0938*/ 	.word	0x0000e7b0


	//   ....[21]....
        /*093c*/ 	.word	0x0000e810


	//   ....[22]....
        /*0940*/ 	.word	0x0000f480


	//   ....[23]....
        /*0944*/ 	.word	0x0000ff60


	//   ....[24]....
        /*0948*/ 	.word	0x000106a0


	//   ....[25]....
        /*094c*/ 	.word	0x000110b0


	//   ....[26]....
        /*0950*/ 	.word	0x000110d0


	//   ....[27]....
        /*0954*/ 	.word	0x00011e10


	//   ....[28]....
        /*0958*/ 	.word	0x00011e30


	//   ....[29]....
        /*095c*/ 	.word	0x00012c30


	//   ....[30]....
        /*0960*/ 	.word	0x00013900


	//   ....[31]....
        /*0964*/ 	.word	0x00013920


	//   ....[32]....
        /*0968*/ 	.word	0x00014050


	//   ....[33]....
        /*096c*/ 	.word	0x00014090


	//   ....[34]....
        /*0970*/ 	.word	0x000152a0


	//   ....[35]....
        /*0974*/ 	.word	0x000159d0


	//   ....[36]....
        /*0978*/ 	.word	0x00016160


	//   ....[37]....
        /*097c*/ 	.word	0x00016b60


	//   ....[38]....
        /*0980*/ 	.word	0x00016b80


	//   ....[39]....
        /*0984*/ 	.word	0x000178c0


	//   ....[40]....
        /*0988*/ 	.word	0x000178e0


	//   ....[41]....
        /*098c*/ 	.word	0x000186e0


	//   ....[42]....
        /*0990*/ 	.word	0x00018e00


	//   ....[43]....
        /*0994*/ 	.word	0x00018e10


	//   ....[44]....
        /*0998*/ 	.word	0x00018e60


	//   ....[45]....
        /*099c*/ 	.word	0x00018e70


	//   ....[46]....
        /*09a0*/ 	.word	0x00019d30


	//   ....[47]....
        /*09a4*/ 	.word	0x00019d50


	//   ....[48]....
        /*09a8*/ 	.word	0x00019d60


	//   ....[49]....
        /*09ac*/ 	.word	0x00019d70


	//   ....[50]....
        /*09b0*/ 	.word	0x0001a410


	//   ....[51]....
        /*09b4*/ 	.word	0x0001a420


	//   ....[52]....
        /*09b8*/ 	.word	0x0001a570


	//   ....[53]....
        /*09bc*/ 	.word	0x0001a580


	//   ....[54]....
        /*09c0*/ 	.word	0x0001a970


	//   ....[55]....
        /*09c4*/ 	.word	0x0001a980


	//   ....[56]....
        /*09c8*/ 	.word	0x0001aee0


	//   ....[57]....
        /*09cc*/ 	.word	0x0001aef0


	//   ....[58]....
        /*09d0*/ 	.word	0x0001bd00


	//   ....[59]....
        /*09d4*/ 	.word	0x0001bd10


	//   ....[60]....
        /*09d8*/ 	.word	0x0001be70


	//   ....[61]....
        /*09dc*/ 	.word	0x0001be80


	//   ....[62]....
        /*09e0*/ 	.word	0x0001c030


	//   ....[63]....
        /*09e4*/ 	.word	0x0001c230


	//   ....[64]....
        /*09e8*/ 	.word	0x0001c260


	//   ....[65]....
        /*09ec*/ 	.word	0x0001c290


	//   ....[66]....
        /*09f0*/ 	.word	0x0001c2c0


	//   ....[67]....
        /*09f4*/ 	.word	0x0001c2f0


	//   ....[68]....
        /*09f8*/ 	.word	0x0001c320


	//   ....[69]....
        /*09fc*/ 	.word	0x0001c4b0


	//   ....[70]....
        /*0a00*/ 	.word	0x0001c4e0


	//   ....[71]....
        /*0a04*/ 	.word	0x0001c510


	//   ....[72]....
        /*0a08*/ 	.word	0x0001c540


	//   ....[73]....
        /*0a0c*/ 	.word	0x0001c570


	//   ....[74]....
        /*0a10*/ 	.word	0x0001c5a0


	//   ....[75]....
        /*0a14*/ 	.word	0x0001c630


	//   ....[76]....
        /*0a18*/ 	.word	0x0001c660


	//   ....[77]....
        /*0a1c*/ 	.word	0x0001c670


	//   ....[78]....
        /*0a20*/ 	.word	0x0001c6b0


	//   ....[79]....
        /*0a24*/ 	.word	0x0001dec0


	//   ....[80]....
        /*0a28*/ 	.word	0x0001ffd0


	//   ....[81]....
        /*0a2c*/ 	.word	0x00020c50


	//   ....[82]....
        /*0a30*/ 	.word	0x00020c70


	//   ....[83]....
        /*0a34*/ 	.word	0x00020d10


	//   ....[84]....
        /*0a38*/ 	.word	0x00020d30


	//   ....[85]....
        /*0a3c*/ 	.word	0x00020dd0


	//   ....[86]....
        /*0a40*/ 	.word	0x00020df0


	//   ....[87]....
        /*0a44*/ 	.word	0x00020e00


	//   ....[88]....
        /*0a48*/ 	.word	0x00020e90


	//   ....[89]....
        /*0a4c*/ 	.word	0x00020eb0


	//   ....[90]....
        /*0a50*/ 	.word	0x00020f20


	//   ....[91]....
        /*0a54*/ 	.word	0x00020f60


	//   ....[92]....
        /*0a58*/ 	.word	0x00020fd0


	//   ....[93]....
        /*0a5c*/ 	.word	0x00023d10


	//   ....[94]....
        /*0a60*/ 	.word	0x00023d40


	//   ....[95]....
        /*0a64*/ 	.word	0x00023da0


	//   ....[96]....
        /*0a68*/ 	.word	0x00023dd0


	//   ....[97]....
        /*0a6c*/ 	.word	0x00023e00


	//   ....[98]....
        /*0a70*/ 	.word	0x00023e30


	//   ....[99]....
        /*0a74*/ 	.word	0x00023e60


	//   ....[100]....
        /*0a78*/ 	.word	0x00023e90


	//   ....[101]....
        /*0a7c*/ 	.word	0x00024030


	//   ....[102]....
        /*0a80*/ 	.word	0x00024060


	//   ....[103]....
        /*0a84*/ 	.word	0x00024090


	//   ....[104]....
        /*0a88*/ 	.word	0x000240c0


	//   ....[105]....
        /*0a8c*/ 	.word	0x000240f0


	//   ....[106]....
        /*0a90*/ 	.word	0x00024120


	//   ....[107]....
        /*0a94*/ 	.word	0x000241e0


	//   ....[108]....
        /*0a98*/ 	.word	0x00024200


	//   ....[109]....
        /*0a9c*/ 	.word	0x00024220


	//   ....[110]....
        /*0aa0*/ 	.word	0x00024280


	//   ....[111]....
        /*0aa4*/ 	.word	0x00024cb0


	//   ....[112]....
        /*0aa8*/ 	.word	0x000250b0


	//   ....[113]....
        /*0aac*/ 	.word	0x00025150


	//   ....[114]....
        /*0ab0*/ 	.word	0x000251e0


	//   ....[115]....
        /*0ab4*/ 	.word	0x00025230


	//   ....[116]....
        /*0ab8*/ 	.word	0x00025280


	//   ....[117]....
        /*0abc*/ 	.word	0x00025360


	//   ....[118]....
        /*0ac0*/ 	.word	0x000253f0


	//   ....[119]....
        /*0ac4*/ 	.word	0x00025440


	//   ....[120]....
        /*0ac8*/ 	.word	0x00025490


	//   ....[121]....
        /*0acc*/ 	.word	0x000257f0


	//   ....[122]....
        /*0ad0*/ 	.word	0x00025840


	//   ....[123]....
        /*0ad4*/ 	.word	0x000258d0


	//   ....[124]....
        /*0ad8*/ 	.word	0x00025960


	//   ....[125]....
        /*0adc*/ 	.word	0x000259e0


	//   ....[126]....
        /*0ae0*/ 	.word	0x00025a30


	//   ....[127]....
        /*0ae4*/ 	.word	0x00025ac0


	//   ....[128]....
        /*0ae8*/ 	.word	0x00025b50


	//   ....[129]....
        /*0aec*/ 	.word	0x00025bd0


	//   ....[130]....
        /*0af0*/ 	.word	0x00025c20


	//   ....[131]....
        /*0af4*/ 	.word	0x00025cb0


	//   ....[132]....
        /*0af8*/ 	.word	0x00025d40


	//   ....[133]....
        /*0afc*/ 	.word	0x00025e00


	//   ....[134]....
        /*0b00*/ 	.word	0x000260e0


	//   ....[135]....
        /*0b04*/ 	.word	0x000262a0


	//   ....[136]....
        /*0b08*/ 	.word	0x000262f0


	//   ....[137]....
        /*0b0c*/ 	.word	0x00026350


	//   ....[138]....
        /*0b10*/ 	.word	0x00026430


	//   ....[139]....
        /*0b14*/ 	.word	0x00026490


	//   ....[140]....
        /*0b18*/ 	.word	0x000265b0


	//   ....[141]....
        /*0b1c*/ 	.word	0x00026610


	//   ....[142]....
        /*0b20*/ 	.word	0x000266b0


	//   ....[143]....
        /*0b24*/ 	.word	0x00026780


	//   ....[144]....
        /*0b28*/ 	.word	0x00026800


	//   ....[145]....
        /*0b2c*/ 	.word	0x000268c0


	//   ....[146]....
        /*0b30*/ 	.word	0x00026940


	//   ....[147]....
        /*0b34*/ 	.word	0x00026cf0


	//   ....[148]....
        /*0b38*/ 	.word	0x00026d90


	//   ....[149]....
        /*0b3c*/ 	.word	0x00026f00


	//   ....[150]....
        /*0b40*/ 	.word	0x00026f70


	//   ....[151]....
        /*0b44*/ 	.word	0x00026fe0


	//   ....[152]....
        /*0b48*/ 	.word	0x00027050


	//   ....[153]....
        /*0b4c*/ 	.word	0x000270c0


	//   ....[154]....
        /*0b50*/ 	.word	0x00027140


	//   ....[155]....
        /*0b54*/ 	.word	0x000271c0


	//   ....[156]....
        /*0b58*/ 	.word	0x00027250


	//   ....[157]....
        /*0b5c*/ 	.word	0x000272c0


	//   ....[158]....
        /*0b60*/ 	.word	0x00027330


	//   ....[159]....
        /*0b64*/ 	.word	0x000273a0


	//   ....[160]....
        /*0b68*/ 	.word	0x00027420


	//   ....[161]....
        /*0b6c*/ 	.word	0x00027490


	//   ....[162]....
        /*0b70*/ 	.word	0x00027540


	//   ....[163]....
        /*0b74*/ 	.word	0x00027590


	//   ....[164]....
        /*0b78*/ 	.word	0x00027620


	//   ....[165]....
        /*0b7c*/ 	.word	0x00027750


	//----- nvinfo : EIATTR_REG_RECONFIG
	.align		4
.L_233:
        /*0b80*/ 	.byte	0x01, 0x54
	.zero		2


	//----- nvinfo : EIATTR_SYSCALL_OFFSETS
	.align		4
        /*0b84*/ 	.byte	0x04, 0x46
        /*0b86*/ 	.short	(.L_235 - .L_234)


	//   ....[0]....
.L_234:
        /*0b88*/ 	.word	0x000021c0


	//   ....[1]....
        /*0b8c*/ 	.word	0x00002310


	//   ....[2]....
        /*0b90*/ 	.word	0x00007f10


	//   ....[3]....
        /*0b94*/ 	.word	0x00008230


	//   ....[4]....
        /*0b98*/ 	.word	0x0001fc30


	//   ....[5]....
        /*0b9c*/ 	.word	0x0001fd80


	//   ....[6]....
        /*0ba0*/ 	.word	0x0001fe70


	//   ....[7]....
        /*0ba4*/ 	.word	0x00020700


	//----- nvinfo : EIATTR_MBARRIER_INSTR_OFFSETS
	.align		4
.L_235:
        /*0ba8*/ 	.byte	0x04, 0x39
        /*0baa*/ 	.short	(.L_237 - .L_236)


	//   ....[0]....
.L_236:
        /*0bac*/ 	.word	0x000002d0
        /*0bb0*/ 	.word	0x000000ff
        /*0bb4*/ 	.word	0x0002d800
        /*0bb8*/ 	.short	0x0100
        /*0bba*/ 	.byte	0x08
	.zero		1


	//   ....[1]....
        /*0bbc*/ 	.word	0x000002e0
        /*0bc0*/ 	.word	0x000000ff
        /*0bc4*/ 	.word	0x0002d820
        /*0bc8*/ 	.short	0x0100
        /*0bca*/ 	.byte	0x08
	.zero		1


	//   ....[2]....
        /*0bcc*/ 	.word	0x000003d0
        /*0bd0*/ 	.word	0x000000ff
        /*0bd4*/ 	.word	0x0002d830
        /*0bd8*/ 	.short	0x0100
        /*0bda*/ 	.byte	0x08
	.zero		1


	//   ....[3]....
        /*0bdc*/ 	.word	0x000003e0
        /*0be0*/ 	.word	0x000000ff
        /*0be4*/ 	.word	0x0002d840
        /*0be8*/ 	.short	0x0100
        /*0bea*/ 	.byte	0x08
	.zero		1


	//   ....[4]....
        /*0bec*/ 	.word	0x000003f0
        /*0bf0*/ 	.word	0x000000ff
        /*0bf4*/ 	.word	0x0002d838
        /*0bf8*/ 	.short	0x0100
        /*0bfa*/ 	.byte	0x08
	.zero		1


	//   ....[5]....
        /*0bfc*/ 	.word	0x00000400
        /*0c00*/ 	.word	0x000000ff
        /*0c04*/ 	.word	0x0002d848
        /*0c08*/ 	.short	0x0100
        /*0c0a*/ 	.byte	0x08
	.zero		1


	//   ....[6]....
        /*0c0c*/ 	.word	0x00000530
        /*0c10*/ 	.word	0x000000ff
        /*0c14*/ 	.word	0x0002d850
        /*0c18*/ 	.short	0x0100
        /*0c1a*/ 	.byte	0x08
	.zero		1


	//   ....[7]....
        /*0c1c*/ 	.word	0x00000540
        /*0c20*/ 	.word	0x000000ff
        /*0c24*/ 	.word	0x0002d860
        /*0c28*/ 	.short	0x0100
        /*0c2a*/ 	.byte	0x08
	.zero		1


	//   ....[8]....
        /*0c2c*/ 	.word	0x00000550
        /*0c30*/ 	.word	0x000000ff
        /*0c34*/ 	.word	0x0002d858
        /*0c38*/ 	.short	0x0100
        /*0c3a*/ 	.byte	0x08
	.zero		1


	//   ....[9]....
        /*0c3c*/ 	.word	0x00000560
        /*0c40*/ 	.word	0x000000ff
        /*0c44*/ 	.word	0x0002d868
        /*0c48*/ 	.short	0x0100
        /*0c4a*/ 	.byte	0x08
	.zero		1


	//   ....[10]....
        /*0c4c*/ 	.word	0x00000650
        /*0c50*/ 	.word	0x000000ff
        /*0c54*/ 	.word	0x0002d870
        /*0c58*/ 	.short	0x0100
        /*0c5a*/ 	.byte	0x06
	.zero		1


	//   ....[11]....
        /*0c5c*/ 	.word	0x00000660
        /*0c60*/ 	.word	0x000000ff
        /*0c64*/ 	.word	0x0002d880
        /*0c68*/ 	.short	0x0100
        /*0c6a*/ 	.byte	0x06
	.zero		1


	//   ....[12]....
        /*0c6c*/ 	.word	0x00000670
        /*0c70*/ 	.word	0x000000ff
        /*0c74*/ 	.word	0x0002d878
        /*0c78*/ 	.short	0x0100
        /*0c7a*/ 	.byte	0x06
	.zero		1


	//   ....[13]....
        /*0c7c*/ 	.word	0x00000680
        /*0c80*/ 	.word	0x000000ff
        /*0c84*/ 	.word	0x0002d888
        /*0c88*/ 	.short	0x0100
        /*0c8a*/ 	.byte	0x06
	.zero		1


	//   ....[14]....
        /*0c8c*/ 	.word	0x000007b0
        /*0c90*/ 	.word	0x000000ff
        /*0c94*/ 	.word	0x0002d890
        /*0c98*/ 	.short	0x0100
        /*0c9a*/ 	.byte	0x08
	.zero		1


	//   ....[15]....
        /*0c9c*/ 	.word	0x000007c0
        /*0ca0*/ 	.word	0x000000ff
        /*0ca4*/ 	.word	0x0002d8a0
        /*0ca8*/ 	.short	0x0100
        /*0caa*/ 	.byte	0x08
	.zero		1


	//   ....[16]....
        /*0cac*/ 	.word	0x000007d0
        /*0cb0*/ 	.word	0x000000ff
        /*0cb4*/ 	.word	0x0002d898
        /*0cb8*/ 	.short	0x0100
        /*0cba*/ 	.byte	0x08
	.zero		1


	//   ....[17]....
        /*0cbc*/ 	.word	0x000007e0
        /*0cc0*/ 	.word	0x000000ff
        /*0cc4*/ 	.word	0x0002d8a8
        /*0cc8*/ 	.short	0x0100
        /*0cca*/ 	.byte	0x08
	.zero		1


	//   ....[18]....
        /*0ccc*/ 	.word	0x00000910
        /*0cd0*/ 	.word	0x000000ff
        /*0cd4*/ 	.word	0x0002d8b0
        /*0cd8*/ 	.short	0x0100
        /*0cda*/ 	.byte	0x08
	.zero		1


	//   ....[19]....
        /*0cdc*/ 	.word	0x00000920
        /*0ce0*/ 	.word	0x000000ff
        /*0ce4*/ 	.word	0x0002d8c0
        /*0ce8*/ 	.short	0x0100
        /*0cea*/ 	.byte	0x08
	.zero		1


	//   ....[20]....
        /*0cec*/ 	.word	0x00000930
        /*0cf0*/ 	.word	0x000000ff
        /*0cf4*/ 	.word	0x0002d8b8
        /*0cf8*/ 	.short	0x0100
        /*0cfa*/ 	.byte	0x08
	.zero		1


	//   ....[21]....
        /*0cfc*/ 	.word	0x00000940
        /*0d00*/ 	.word	0x000000ff
        /*0d04*/ 	.word	0x0002d8c8
        /*0d08*/ 	.short	0x0100
        /*0d0a*/ 	.byte	0x08
	.zero		1


	//   ....[22]....
        /*0d0c*/ 	.word	0x00003760
        /*0d10*/ 	.word	0x0000000e
        /*0d14*/ 	.word	0x0002d890
        /*0d18*/ 	.short	0x010a
        /*0d1a*/ 	.byte	0x3f
	.zero		1


	//   ....[23]....
        /*0d1c*/ 	.word	0x000052d0
        /*0d20*/ 	.word	0x0000000e
        /*0d24*/ 	.word	0x0002d890
        /*0d28*/ 	.short	0x010a
        /*0d2a*/ 	.byte	0x3f
	.zero		1


	//   ....[24]....
        /*0d2c*/ 	.word	0x00006d70
        /*0d30*/ 	.word	0x0000000e
        /*0d34*/ 	.word	0x0002d890
        /*0d38*/ 	.short	0x010a
        /*0d3a*/ 	.byte	0x3f
	.zero		1


	//   ....[25]....
        /*0d3c*/ 	.word	0x00006fe0
        /*0d40*/ 	.word	0x0000001c
        /*0d44*/ 	.word	0x00000000
        /*0d48*/ 	.short	0x0101
        /*0d4a*/ 	.byte	0x3f
	.zero		1


	//   ....[26]....
        /*0d4c*/ 	.word	0x00007020
        /*0d50*/ 	.word	0x0000000e
        /*0d54*/ 	.word	0x0002d8b0
        /*0d58*/ 	.short	0x010a
        /*0d5a*/ 	.byte	0x3f
	.zero		1


	//   ....[27]....
        /*0d5c*/ 	.word	0x00007360
        /*0d60*/ 	.word	0x0000000e
        /*0d64*/ 	.word	0x00000000
        /*0d68*/ 	.short	0x0101
        /*0d6a*/ 	.byte	0x3f
	.zero		1


	//   ....[28]....
        /*0d6c*/ 	.word	0x00007fb0
        /*0d70*/ 	.word	0x00000002
        /*0d74*/ 	.word	0x0002d800
        /*0d78*/ 	.short	0x010a
        /*0d7a*/ 	.byte	0x3f
	.zero		1


	//   ....[29]....
        /*0d7c*/ 	.word	0x00008000
        /*0d80*/ 	.word	0x00000002
        /*0d84*/ 	.word	0x0002d800
        /*0d88*/ 	.short	0x010a
        /*0d8a*/ 	.byte	0x3f
	.zero		1


	//   ....[30]....
        /*0d8c*/ 	.word	0x00008be0
        /*0d90*/ 	.word	0x00000002
        /*0d94*/ 	.word	0x0002d800
        /*0d98*/ 	.short	0x010a
        /*0d9a*/ 	.byte	0x3f
	.zero		1


	//   ....[31]....
        /*0d9c*/ 	.word	0x0000a930
        /*0da0*/ 	.word	0x00000002
        /*0da4*/ 	.word	0x0002d800
        /*0da8*/ 	.short	0x010a
        /*0daa*/ 	.byte	0x3f
	.zero		1


	//   ....[32]....
        /*0dac*/ 	.word	0x0000c2f0
        /*0db0*/ 	.word	0x00000000
        /*0db4*/ 	.word	0x0002d830
        /*0db8*/ 	.short	0x010a
        /*0dba*/ 	.byte	0x3f
	.zero		1


	//   ....[33]....
        /*0dbc*/ 	.word	0x0000c360
        /*0dc0*/ 	.word	0x00000000
        /*0dc4*/ 	.word	0x0002d830
        /*0dc8*/ 	.short	0x010a
        /*0dca*/ 	.byte	0x3f
	.zero		1


	//   ....[34]....
        /*0dcc*/ 	.word	0x0000c960
        /*0dd0*/ 	.word	0x00000000
        /*0dd4*/ 	.word	0x00000000
        /*0dd8*/ 	.short	0x0101
        /*0dda*/ 	.byte	0x3f
	.zero		1


	//   ....[35]....
        /*0ddc*/ 	.word	0x0000f950
        /*0de0*/ 	.word	0x00000009
        /*0de4*/ 	.word	0x0002d830
        /*0de8*/ 	.short	0x010a
        /*0dea*/ 	.byte	0x3f
	.zero		1


	//   ....[36]....
        /*0dec*/ 	.word	0x0000f9a0
        /*0df0*/ 	.word	0x00000009
        /*0df4*/ 	.word	0x0002d830
        /*0df8*/ 	.short	0x010a
        /*0dfa*/ 	.byte	0x3f
	.zero		1


	//   ....[37]....
        /*0dfc*/ 	.word	0x0000fdc0
        /*0e00*/ 	.word	0x00000009
        /*0e04*/ 	.word	0x0002d850
        /*0e08*/ 	.short	0x010a
        /*0e0a*/ 	.byte	0x3f
	.zero		1


	//   ....[38]....
        /*0e0c*/ 	.word	0x0000fe00
        /*0e10*/ 	.word	0x00000009
        /*0e14*/ 	.word	0x0002d850
        /*0e18*/ 	.short	0x010a
        /*0e1a*/ 	.byte	0x3f
	.zero		1


	//   ....[39]....
        /*0e1c*/ 	.word	0x00010510
        /*0e20*/ 	.word	0x00000009
        /*0e24*/ 	.word	0x00000000
        /*0e28*/ 	.short	0x0101
        /*0e2a*/ 	.byte	0x3f
	.zero		1


	//   ....[40]....
        /*0e2c*/ 	.word	0x00010ea0
        /*0e30*/ 	.word	0x00000008
        /*0e34*/ 	.word	0x00000000
        /*0e38*/ 	.short	0x0101
        /*0e3a*/ 	.byte	0x3f
	.zero		1


	//   ....[41]....
        /*0e3c*/ 	.word	0x00013000
        /*0e40*/ 	.word	0x00000000
        /*0e44*/ 	.word	0x0002d830
        /*0e48*/ 	.short	0x010a
        /*0e4a*/ 	.byte	0x3f
	.zero		1


	//   ....[42]....
        /*0e4c*/ 	.word	0x00013050
        /*0e50*/ 	.word	0x00000000
        /*0e54*/ 	.word	0x0002d830
        /*0e58*/ 	.short	0x010a
        /*0e5a*/ 	.byte	0x3f
	.zero		1


	//   ....[43]....
        /*0e5c*/ 	.word	0x00013470
        /*0e60*/ 	.word	0x00000006
        /*0e64*/ 	.word	0x0002d850
        /*0e68*/ 	.short	0x010a
        /*0e6a*/ 	.byte	0x3f
	.zero		1


	//   ....[44]....
        /*0e6c*/ 	.word	0x000134b0
        /*0e70*/ 	.word	0x00000006
        /*0e74*/ 	.word	0x0002d850
        /*0e78*/ 	.short	0x010a
        /*0e7a*/ 	.byte	0x3f
	.zero		1


	//   ....[45]....
        /*0e7c*/ 	.word	0x00014520
        /*0e80*/ 	.word	0x0000000b
        /*0e84*/ 	.word	0x00000000
        /*0e88*/ 	.short	0x0101
        /*0e8a*/ 	.byte	0x3f
	.zero		1


	//   ....[46]....
        /*0e8c*/ 	.word	0x00014530
        /*0e90*/ 	.word	0x00000009
        /*0e94*/ 	.word	0x00000000
        /*0e98*/ 	.short	0x0101
        /*0e9a*/ 	.byte	0x3f
	.zero		1


	//   ....[47]....
        /*0e9c*/ 	.word	0x000153f0
        /*0ea0*/ 	.word	0x00000000
        /*0ea4*/ 	.word	0x0002d830
        /*0ea8*/ 	.short	0x010a
        /*0eaa*/ 	.byte	0x3f
	.zero		1


	//   ....[48]....
        /*0eac*/ 	.word	0x00015440
        /*0eb0*/ 	.word	0x00000000
        /*0eb4*/ 	.word	0x0002d830
        /*0eb8*/ 	.short	0x010a
        /*0eba*/ 	.byte	0x3f
	.zero		1


	//   ....[49]....
        /*0ebc*/ 	.word	0x00015860
        /*0ec0*/ 	.word	0x00000006
        /*0ec4*/ 	.word	0x0002d850
        /*0ec8*/ 	.short	0x010a
        /*0eca*/ 	.byte	0x3f
	.zero		1


	//   ....[50]....
        /*0ecc*/ 	.word	0x000158a0
        /*0ed0*/ 	.word	0x00000006
        /*0ed4*/ 	.word	0x0002d850
        /*0ed8*/ 	.short	0x010a
        /*0eda*/ 	.byte	0x3f
	.zero		1


	//   ....[51]....
        /*0edc*/ 	.word	0x00015fc0
        /*0ee0*/ 	.word	0x0000000a
        /*0ee4*/ 	.word	0x00000000
        /*0ee8*/ 	.short	0x0101
        /*0eea*/ 	.byte	0x3f
	.zero		1


	//   ....[52]....
        /*0eec*/ 	.word	0x00016950
        /*0ef0*/ 	.word	0x00000000
        /*0ef4*/ 	.word	0x00000000
        /*0ef8*/ 	.short	0x0101
        /*0efa*/ 	.byte	0x3f
	.zero		1


	//   ....[53]....
        /*0efc*/ 	.word	0x00018760
        /*0f00*/ 	.word	0x00000007
        /*0f04*/ 	.word	0x0002d850
        /*0f08*/ 	.short	0x010a
        /*0f0a*/ 	.byte	0x3f
	.zero		1


	//   ....[54]....
        /*0f0c*/ 	.word	0x00018810
        /*0f10*/ 	.word	0x00000007
        /*0f14*/ 	.word	0x0002d850
        /*0f18*/ 	.short	0x010a
        /*0f1a*/ 	.byte	0x3f
	.zero		1


	//   ....[55]....
        /*0f1c*/ 	.word	0x00018ff0
        /*0f20*/ 	.word	0x0000000b
        /*0f24*/ 	.word	0x00000000
        /*0f28*/ 	.short	0x0101
        /*0f2a*/ 	.byte	0x3f
	.zero		1


	//   ....[56]....
        /*0f2c*/ 	.word	0x0001a370
        /*0f30*/ 	.word	0x00000000
        /*0f34*/ 	.word	0x00000000
        /*0f38*/ 	.short	0x0101
        /*0f3a*/ 	.byte	0x3f
	.zero		1


	//   ....[57]....
        /*0f3c*/ 	.word	0x0001a870
        /*0f40*/ 	.word	0x00000008
        /*0f44*/ 	.word	0x00000000
        /*0f48*/ 	.short	0x0101
        /*0f4a*/ 	.byte	0x3f
	.zero		1


	//   ....[58]....
        /*0f4c*/ 	.word	0x0001dfa0
        /*0f50*/ 	.word	0x00000011
        /*0f54*/ 	.word	0x0002d820
        /*0f58*/ 	.short	0x010a
        /*0f5a*/ 	.byte	0x3f
	.zero		1


	//   ....[59]....
        /*0f5c*/ 	.word	0x0001e060
        /*0f60*/ 	.word	0x0000000b
        /*0f64*/ 	.word	0x0002d8a0
        /*0f68*/ 	.short	0x010a
        /*0f6a*/ 	.byte	0x3f
	.zero		1


	//   ....[60]....
        /*0f6c*/ 	.word	0x0001e490
        /*0f70*/ 	.word	0x0000000b
        /*0f74*/ 	.word	0x0002d8c0
        /*0f78*/ 	.short	0x010a
        /*0f7a*/ 	.byte	0x3f
	.zero		1


	//   ....[61]....
        /*0f7c*/ 	.word	0x0001e9f0
        /*0f80*/ 	.word	0x0000000a
        /*0f84*/ 	.word	0x0002d8a0
        /*0f88*/ 	.short	0x010a
        /*0f8a*/ 	.byte	0x3f
	.zero		1


	//   ....[62]....
        /*0f8c*/ 	.word	0x0001ee10
        /*0f90*/ 	.word	0x0000000a
        /*0f94*/ 	.word	0x0002d8c0
        /*0f98*/ 	.short	0x010a
        /*0f9a*/ 	.byte	0x3f
	.zero		1


	//   ....[63]....
        /*0f9c*/ 	.word	0x000201e0
        /*0fa0*/ 	.word	0x00000000
        /*0fa4*/ 	.word	0x0002d840
        /*0fa8*/ 	.short	0x010a
        /*0faa*/ 	.byte	0x3f
	.zero		1


	//   ....[64]....
        /*0fac*/ 	.word	0x000210a0
        /*0fb0*/ 	.word	0x00000011
        /*0fb4*/ 	.word	0x0002d800
        /*0fb8*/ 	.short	0x0107
        /*0fba*/ 	.byte	0x3f
	.zero		1


	//   ....[65]....
        /*0fbc*/ 	.word	0x00021190
        /*0fc0*/ 	.word	0x00000011
        /*0fc4*/ 	.word	0x0002d800
        /*0fc8*/ 	.short	0x0101
        /*0fca*/ 	.byte	0x3f
	.zero		1


	//   ....[66]....
        /*0fcc*/ 	.word	0x000211b0
        /*0fd0*/ 	.word	0x00000011
        /*0fd4*/ 	.word	0x0002d820
        /*0fd8*/ 	.short	0x010a
        /*0fda*/ 	.byte	0x3f
	.zero		1


	//   ....[67]....
        /*0fdc*/ 	.word	0x000215a0
        /*0fe0*/ 	.word	0x00000003
        /*0fe4*/ 	.word	0x0002d840
        /*0fe8*/ 	.short	0x010a
        /*0fea*/ 	.byte	0x3f
	.zero		1


	//   ....[68]....
        /*0fec*/ 	.word	0x00021a20
        /*0ff0*/ 	.word	0x00000003
        /*0ff4*/ 	.word	0x00000060
        /*0ff8*/ 	.short	0x010a
        /*0ffa*/ 	.byte	0x3f
	.zero		1


	//   ....[69]....
        /*0ffc*/ 	.word	0x00022140
        /*1000*/ 	.word	0x00000003
        /*1004*/ 	.word	0x0002d840
        /*1008*/ 	.short	0x010a
        /*100a*/ 	.byte	0x3f
	.zero		1


	//   ....[70]....
        /*100c*/ 	.word	0x000225c0
        /*1010*/ 	.word	0x0000000b
        /*1014*/ 	.word	0x00000060
        /*1018*/ 	.short	0x010a
        /*101a*/ 	.byte	0x3f
	.zero		1


	//   ....[71]....
        /*101c*/ 	.word	0x00022c30
        /*1020*/ 	.word	0x00000002
        /*1024*/ 	.word	0x0002d840
        /*1028*/ 	.short	0x010a
        /*102a*/ 	.byte	0x3f
	.zero		1


	//   ....[72]....
        /*102c*/ 	.word	0x000230c0
        /*1030*/ 	.word	0x00000007
        /*1034*/ 	.word	0x00000060
        /*1038*/ 	.short	0x010a
        /*103a*/ 	.byte	0x3f
	.zero		1


	//   ....[73]....
        /*103c*/ 	.word	0x000236e0
        /*1040*/ 	.word	0x00000003
        /*1044*/ 	.word	0x0002d860
        /*1048*/ 	.short	0x010a
        /*104a*/ 	.byte	0x3f
	.zero		1


	//   ....[74]....
        /*104c*/ 	.word	0x00024c30
        /*1050*/ 	.word	0x00000009
        /*1054*/ 	.word	0x0002d820
        /*1058*/ 	.short	0x010a
        /*105a*/ 	.byte	0x3f
	.zero		1


	//   ....[75]....
        /*105c*/ 	.word	0x00024dc0
        /*1060*/ 	.word	0x00000007
        /*1064*/ 	.word	0x00000000
        /*1068*/ 	.short	0x010a
        /*106a*/ 	.byte	0x3f
	.zero		1


	//   ....[76]....
        /*106c*/ 	.word	0x00024e30
        /*1070*/ 	.word	0x00000003
        /*1074*/ 	.word	0x00000000
        /*1078*/ 	.short	0x010a
        /*107a*/ 	.byte	0x3f
	.zero		1


	//   ....[77]....
        /*107c*/ 	.word	0x00024e90
        /*1080*/ 	.word	0x00000005
        /*1084*/ 	.word	0x00000000
        /*1088*/ 	.short	0x010a
        /*108a*/ 	.byte	0x3f
	.zero		1


	//   ....[78]....
        /*108c*/ 	.word	0x00024ec0
        /*1090*/ 	.word	0x00000003
        /*1094*/ 	.word	0x00000000
        /*1098*/ 	.short	0x010a
        /*109a*/ 	.byte	0x3f
	.zero		1


	//   ....[79]....
        /*109c*/ 	.word	0x00024f20
        /*10a0*/ 	.word	0x0000000e
        /*10a4*/ 	.word	0x0002d890
        /*10a8*/ 	.short	0x010a
        /*10aa*/ 	.byte	0x3f
	.zero		1


	//   ....[80]....
        /*10ac*/ 	.word	0x00024f70
        /*10b0*/ 	.word	0x0000000e
        /*10b4*/ 	.word	0x0002d890
        /*10b8*/ 	.short	0x010a
        /*10ba*/ 	.byte	0x3f
	.zero		1


	//   ....[81]....
        /*10bc*/ 	.word	0x00024fc0
        /*10c0*/ 	.word	0x0000000e
        /*10c4*/ 	.word	0x0002d890
        /*10c8*/ 	.short	0x010a
        /*10ca*/ 	.byte	0x3f
	.zero		1


	//   ....[82]....
        /*10cc*/ 	.word	0x00025010
        /*10d0*/ 	.word	0x0000000e
        /*10d4*/ 	.word	0x0002d8b0
        /*10d8*/ 	.short	0x010a
        /*10da*/ 	.byte	0x3f
	.zero		1


	//   ....[83]....
        /*10dc*/ 	.word	0x000252c0
        /*10e0*/ 	.word	0x00000002
        /*10e4*/ 	.word	0x0002d800
        /*10e8*/ 	.short	0x010a
        /*10ea*/ 	.byte	0x3f
	.zero		1


	//   ....[84]....
        /*10ec*/ 	.word	0x000254d0
        /*10f0*/ 	.word	0x00000002
        /*10f4*/ 	.word	0x0002d800
        /*10f8*/ 	.short	0x010a
        /*10fa*/ 	.byte	0x3f
	.zero		1


	//   ....[85]....
        /*10fc*/ 	.word	0x00025520
        /*1100*/ 	.word	0x00000000
        /*1104*/ 	.word	0x0002d830
        /*1108*/ 	.short	0x010a
        /*110a*/ 	.byte	0x3f
	.zero		1


	//   ....[86]....
        /*110c*/ 	.word	0x00025570
        /*1110*/ 	.word	0x00000009
        /*1114*/ 	.word	0x0002d830
        /*1118*/ 	.short	0x010a
        /*111a*/ 	.byte	0x3f
	.zero		1


	//   ....[87]....
        /*111c*/ 	.word	0x000255c0
        /*1120*/ 	.word	0x00000009
        /*1124*/ 	.word	0x0002d850
        /*1128*/ 	.short	0x010a
        /*112a*/ 	.byte	0x3f
	.zero		1


	//   ....[88]....
        /*112c*/ 	.word	0x00025610
        /*1130*/ 	.word	0x00000000
        /*1134*/ 	.word	0x0002d830
        /*1138*/ 	.short	0x010a
        /*113a*/ 	.byte	0x3f
	.zero		1


	//   ....[89]....
        /*113c*/ 	.word	0x00025660
        /*1140*/ 	.word	0x00000006
        /*1144*/ 	.word	0x0002d850
        /*1148*/ 	.short	0x010a
        /*114a*/ 	.byte	0x3f
	.zero		1


	//   ....[90]....
        /*114c*/ 	.word	0x000256b0
        /*1150*/ 	.word	0x00000000
        /*1154*/ 	.word	0x0002d830
        /*1158*/ 	.short	0x010a
        /*115a*/ 	.byte	0x3f
	.zero		1


	//   ....[91]....
        /*115c*/ 	.word	0x00025700
        /*1160*/ 	.word	0x00000006
        /*1164*/ 	.word	0x0002d850
        /*1168*/ 	.short	0x010a
        /*116a*/ 	.byte	0x3f
	.zero		1


	//   ....[92]....
        /*116c*/ 	.word	0x00025750
        /*1170*/ 	.word	0x00000007
        /*1174*/ 	.word	0x0002d850
        /*1178*/ 	.short	0x010a
        /*117a*/ 	.byte	0x3f
	.zero		1


	//   ....[93]....
        /*117c*/ 	.word	0x00025ec0
        /*1180*/ 	.word	0x00000011
        /*1184*/ 	.word	0x0002d820
        /*1188*/ 	.short	0x010a
        /*118a*/ 	.byte	0x3f
	.zero		1


	//   ....[94]....
        /*118c*/ 	.word	0x00025f10
        /*1190*/ 	.word	0x0000000b
        /*1194*/ 	.word	0x0002d8a0
        /*1198*/ 	.short	0x010a
        /*119a*/ 	.byte	0x3f
	.zero		1


	//   ....[95]....
        /*119c*/ 	.word	0x00025f60
        /*11a0*/ 	.word	0x0000000b
        /*11a4*/ 	.word	0x0002d8c0
        /*11a8*/ 	.short	0x010a
        /*11aa*/ 	.byte	0x3f
	.zero		1


	//   ....[96]....
        /*11ac*/ 	.word	0x00025fb0
        /*11b0*/ 	.word	0x0000000a
        /*11b4*/ 	.word	0x0002d8a0
        /*11b8*/ 	.short	0x010a
        /*11ba*/ 	.byte	0x3f
	.zero		1


	//   ....[97]....
        /*11bc*/ 	.word	0x00026000
        /*11c0*/ 	.word	0x0000000a
        /*11c4*/ 	.word	0x0002d8c0
        /*11c8*/ 	.short	0x010a
        /*11ca*/ 	.byte	0x3f
	.zero		1


	//   ....[98]....
        /*11cc*/ 	.word	0x000261a0
        /*11d0*/ 	.word	0x00000000
        /*11d4*/ 	.word	0x0002d840
        /*11d8*/ 	.short	0x010a
        /*11da*/ 	.byte	0x3f
	.zero		1


	//   ....[99]....
        /*11dc*/ 	.word	0x00026a10
        /*11e0*/ 	.word	0x00000011
        /*11e4*/ 	.word	0x0002d820
        /*11e8*/ 	.short	0x010a
        /*11ea*/ 	.byte	0x3f
	.zero		1


	//   ....[100]....
        /*11ec*/ 	.word	0x00026a60
        /*11f0*/ 	.word	0x00000003
        /*11f4*/ 	.word	0x0002d840
        /*11f8*/ 	.short	0x010a
        /*11fa*/ 	.byte	0x3f
	.zero		1


	//   ....[101]....
        /*11fc*/ 	.word	0x00026ab0
        /*1200*/ 	.word	0x00000003
        /*1204*/ 	.word	0x00000060
        /*1208*/ 	.short	0x010a
        /*120a*/ 	.byte	0x3f
	.zero		1


	//   ....[102]....
        /*120c*/ 	.word	0x00026b00
        /*1210*/ 	.word	0x00000003
        /*1214*/ 	.word	0x0002d840
        /*1218*/ 	.short	0x010a
        /*121a*/ 	.byte	0x3f
	.zero		1


	//   ....[103]....
        /*121c*/ 	.word	0x00026b50
        /*1220*/ 	.word	0x0000000b
        /*1224*/ 	.word	0x00000060
        /*1228*/ 	.short	0x010a
        /*122a*/ 	.byte	0x3f
	.zero		1


	//   ....[104]....
        /*122c*/ 	.word	0x00026ba0
        /*1230*/ 	.word	0x00000002
        /*1234*/ 	.word	0x0002d840
        /*1238*/ 	.short	0x010a
        /*123a*/ 	.byte	0x3f
	.zero		1


	//   ....[105]....
        /*123c*/ 	.word	0x00026bf0
        /*1240*/ 	.word	0x00000007
        /*1244*/ 	.word	0x00000060
        /*1248*/ 	.short	0x010a
        /*124a*/ 	.byte	0x3f
	.zero		1


	//   ....[106]....
        /*124c*/ 	.word	0x00026c40
        /*1250*/ 	.word	0x00000003
        /*1254*/ 	.word	0x0002d860
        /*1258*/ 	.short	0x010a
        /*125a*/ 	.byte	0x3f
	.zero		1


	//   ....[107]....
        /*125c*/ 	.word	0x00027670
        /*1260*/ 	.word	0x00000009
        /*1264*/ 	.word	0x0002d820
        /*1268*/ 	.short	0x010a
        /*126a*/ 	.byte	0x3f
	.zero		1


	//   ....[108]....
        /*126c*/ 	.word	0x00027810
        /*1270*/ 	.word	0x00000007
        /*1274*/ 	.word	0x00000000
        /*1278*/ 	.short	0x010a
        /*127a*/ 	.byte	0x3f
	.zero		1


	//   ....[109]....
        /*127c*/ 	.word	0x00027860
        /*1280*/ 	.word	0x00000003
        /*1284*/ 	.word	0x00000000
        /*1288*/ 	.short	0x010a
        /*128a*/ 	.byte	0x3f
	.zero		1


	//   ....[110]....
        /*128c*/ 	.word	0x000278b0
        /*1290*/ 	.word	0x00000005
        /*1294*/ 	.word	0x00000000
        /*1298*/ 	.short	0x010a
        /*129a*/ 	.byte	0x3f
	.zero		1


	//----- nvinfo : EIATTR_NUM_MBARRIERS
	.align		4
.L_237:
        /*129c*/ 	.byte	0x03, 0x38
        /*129e*/ 	.short	0x0016


	//----- nvinfo : EIATTR_EXIT_INSTR_OFFSETS
	.align		4
        /*12a0*/ 	.byte	0x04, 0x1c
        /*12a2*/ 	.short	(.L_239 - .L_238)


	//   ....[0]....
.L_238:
        /*12a4*/ 	.word	0x00024f10


	//----- nvinfo : EIATTR_MAX_THREADS
	.align		4
.L_239:
        /*12a8*/ 	.byte	0x04, 0x05
        /*12aa*/ 	.short	(.L_241 - .L_240)
.L_240:
        /*12ac*/ 	.word	0x00000200
        /*12b0*/ 	.word	0x00000001
        /*12b4*/ 	.word	0x00000001


	//----- nvinfo : EIATTR_CRS_STACK_SIZE
	.align		4
.L_241:
        /*12b8*/ 	.byte	0x04, 0x1e
        /*12ba*/ 	.short	(.L_243 - .L_242)
.L_242:
        /*12bc*/ 	.word	0x00000000


	//----- nvinfo : EIATTR_CBANK_PARAM_SIZE
	.align		4
.L_243:
        /*12c0*/ 	.byte	0x03, 0x19
        /*12c2*/ 	.short	0x0af0


	//----- nvinfo : EIATTR_PARAM_CBANK
	.align		4
        /*12c4*/ 	.byte	0x04, 0x0a
        /*12c6*/ 	.short	(.L_245 - .L_244)
	.align		4
.L_244:
        /*12c8*/ 	.word	index@(.nv.constant0._ZN7cutlass13device_kernelIN5flash11enable_sm90INS1_16FlashAttnFwdSm90INS1_25CollectiveMainloopFwdSm90ILi2EN4cute5tupleIJNS5_1CILi1EEES8_S8_EEENS6_IJNS7_ILi192EEENS7_ILi128EEENS7_ILi96EEEEEELi96ENS_10bfloat16_tEfNS_4arch4Sm90ELb0ELb1ELb0ELb1ELb0ELb1ELb0ELb0ELb1ELb1ELb1ELb0EEENS1_21CollectiveEpilogueFwdINS6_IJSA_SC_SB_EEES9_SE_SG_Li384ELb1ELb1ELb1ELb0EEENS1_36VarlenDynamicPersistentTileSchedulerILi192ELi128ELi384ELi128ELb1ELb1ELb1ELb1ELb0ELb1EEEEEEEEEvNT_6ParamsE)
        /*12cc*/ 	.short	0x0210
        /*12ce*/ 	.short	0x0af0


	//----- nvinfo : EIATTR_SW_WAR
	.align		4
.L_245:
        /*12d0*/ 	.byte	0x04, 0x36
        /*12d2*/ 	.short	(.L_247 - .L_246)
.L_246:
        /*12d4*/ 	.word	0x00000008
.L_247:


//--------------------- .nv.info._ZN7cutlass13device_kernelIN5flash11enable_sm90INS1_16FlashAttnFwdSm90INS1_25CollectiveMainloopFwdSm90ILi2EN4cute5tupleIJNS5_1CILi1EEES8_S8_EEENS6_IJNS7_ILi192EEENS7_ILi144EEENS7_ILi96EEEEEELi96ENS_10bfloat16_tEfNS_4arch4Sm90ELb1ELb0ELb0ELb0ELb0ELb0ELb0ELb0ELb1ELb1ELb1ELb0EEENS1_21CollectiveEpilogueFwdINS6_IJSA_SC_SB_EEES9_SE_SG_Li384ELb0ELb1ELb1ELb0EEENS1_19SingleTileSchedulerILb0ELb1ELb1ELi192EEEEEEEEEvNT_6ParamsE --------------------------
	.section	.nv.info._ZN7cutlass13device_kernelIN5flash11enable_sm90INS1_16FlashAttnFwdSm90INS1_25CollectiveMainloopFwdSm90ILi2EN4cute5tupleIJNS5_1CILi1EEES8_S8_EEENS6_IJNS7_ILi192EEENS7_ILi144EEENS7_ILi96EEEEEELi96ENS_10bfloat16_tEfNS_4arch4Sm90ELb1ELb0ELb0ELb0ELb0ELb0ELb0ELb0ELb1ELb1ELb1ELb0EEENS1_21CollectiveEpilogueFwdINS6_IJSA_SC_SB_EEES9_SE_SG_Li384ELb0ELb1ELb1ELb0EEENS1_19SingleTileSchedulerILb0ELb1ELb1ELi192EEEEEEEEEvNT_6ParamsE,"",@"SHT_CUDA_INFO"
	.sectionflags	@""
	.align	4


	//----- nvinfo : EIATTR_CUDA_API_VERSION
	.align		4
        /*0000*/ 	.byte	0x04, 0x37
        /*0002*/ 	.short	(.L_249 - .L_248)
.L_248:
        /*0004*/ 	.word	0x00000082


	//----- nvinfo : EIATTR_KPARAM_INFO
	.align		4
.L_249:
        /*0008*/ 	.byte	0x04, 0x17
        /*000a*/ 	.short	(.L_251 - .L_250)
.L_250:
        /*000c*/ 	.word	0x00000000
        /*0010*/ 	.short	0x0000
        /*0012*/ 	.short	0x0070
        /*0014*/ 	.byte	0x00, 0xf0, 0x01, 0x28


	//----- nvinfo : EIATTR_SPARSE_MMA_MASK
	.align		4
.L_251:
        /*0018*/ 	.byte	0x03, 0x50
        /*001a*/ 	.short	0x0000


	//----- nvinfo : EIATTR_MAXREG_COUNT
	.align		4
        /*001c*/ 	.byte	0x03, 0x1b
        /*001e*/ 	.short	0x0080


	//----- nvinfo : EIATTR_NUM_BARRIERS
	.align		4
        /*0020*/ 	.byte	0x02, 0x4c
        /*0022*/ 	.byte	0x10
	.zero		1


	//----- nvinfo : EIATTR_EXTERNS
	.align		4
        /*0024*/ 	.byte	0x04, 0x0f
        /*0026*/ 	.short	(.L_253 - .L_252)


	//   ....[0]....
	.align		4
.L_252:
        /*0028*/ 	.word	index@(__assertfail)


	//----- nvinfo : EIATTR_ANNOTATIONS
	.align		4
.L_253:
        /*002c*/ 	.byte	0x04, 0x55
        /*002e*/ 	.short	(.L_255 - .L_254)


	//   ....[0]....
.L_254:
        /*0030*/ 	.word	0x00000001
        /*0034*/ 	.byte	0x20, 0x93, 0x00, 0x00, 0x01, 0x00, 0x00, 0x00, 0x60, 0x93, 0x00, 0x00, 0x01, 0x00, 0x00, 0x00
        /*0044*/ 	.byte	0x80, 0xac, 0x00, 0x00, 0x01, 0x00, 0x00, 0x00, 0x90, 0xac, 0x00, 0x00, 0x01, 0x00, 0x00, 0x00
        /*0054*/ 	.byte	0x10, 0xf6, 0x00, 0x00, 0x01, 0x00, 0x00, 0x00, 0x10, 0xf9, 0x00, 0x00, 0x01, 0x00, 0x00, 0x00
        /*0064*/ 	.byte	0x10, 0x07, 0x01, 0x00, 0x01, 0x00, 0x00, 0x00, 0x80, 0x10, 0x01, 0x00, 0x01, 0x00, 0x00, 0x00
        /*0074*/ 	.byte	0x50, 0x1a, 0x01, 0x00, 0x01, 0x00, 0x00, 0x00, 0x80, 0x23, 0x01, 0x00


	//----- nvinfo : EIATTR_MERCURY_ISA_VERSION
	.align		4
.L_255:
        /*0080*/ 	.byte	0x03, 0x5f
        /*0082*/ 	.short	0x0101


	//----- nvinfo : EIATTR_INT_WARP_WIDE_INSTR_OFFSETS
	.align		4
        /*0084*/ 	.byte	0x04, 0x31
        /*0086*/ 	.short	(.L_257 - .L_256)


	//   ....[0]....
.L_256:
        /*0088*/ 	.word	0x00000120


	//   ....[1]....
        /*008c*/ 	.word	0x000001c0


	//   ....[2]....
        /*0090*/ 	.word	0x00000230


	//----- nvinfo : EIATTR_COOP_GROUP_MASK_REGIDS
	.align		4
.L_257:
        /*0094*/ 	.byte	0x04, 0x29
        /*0096*/ 	.short	(.L_259 - .L_258)


	//   ....[0]....
.L_258:
        /*0098*/ 	.word	0xffffffff


	//   ....[1]....
        /*009c*/ 	.word	0xffffffff


	//   ....[2]....
        /*00a0*/ 	.word	0xffffffff


	//   ....[3]....
        /*00a4*/ 	.word	0xffffffff


	//   ....[4]....
        /*00a8*/ 	.word	0xffffffff


	//   ....[5]....
        /*00ac*/ 	.word	0xffffffff


	//   ....[6]....
        /*00b0*/ 	.word	0xffffffff


	//   ....[7]....
        /*00b4*/ 	.word	0xffffffff


	//   ....[8]....
        /*00b8*/ 	.word	0xffffffff


	//   ....[9]....
        /*00bc*/ 	.word	0xffffffff


	//   ....[10]....
        /*00c0*/ 	.word	0xffffffff


	//   ....[11]....
        /*00c4*/ 	.word	0xffffffff


	//   ....[12]....
        /*00c8*/ 	.word	0xffffffff


	//   ....[13]....
        /*00cc*/ 	.word	0xffffffff


	//   ....[14]....
        /*00d0*/ 	.word	0xffffffff


	//   ....[15]....
        /*00d4*/ 	.word	0xffffffff


	//   ....[16]....
        /*00d8*/ 	.word	0xffffffff


	//   ....[17]....
        /*00dc*/ 	.word	0xffffffff


	//   ....[18]....
        /*00e0*/ 	.word	0xffffffff


	//   ....[19]....
        /*00e4*/ 	.word	0xffffffff


	//   ....[20]....
        /*00e8*/ 	.word	0xffffffff


	//   ....[21]....
        /*00ec*/ 	.word	0xffffffff


	//   ....[22]....
        /*00f0*/ 	.word	0xffffffff


	//   ....[23]....
        /*00f4*/ 	.word	0xffffffff


	//   ....[24]....
        /*00f8*/ 	.word	0xffffffff


	//   ....[25]....
        /*00fc*/ 	.word	0xffffffff


	//   ....[26]....
        /*0100*/ 	.word	0xffffffff


	//   ....[27]....
        /*0104*/ 	.word	0xffffffff


	//   ....[28]....
        /*0108*/ 	.word	0xffffffff


	//   ....[29]....
        /*010c*/ 	.word	0xffffffff


	//   ....[30]....
        /*0110*/ 	.word	0xffffffff


	//   ....[31]....
        /*0114*/ 	.word	0xffffffff


	//   ....[32]....
        /*0118*/ 	.word	0xffffffff


	//   ....[33]....
        /*011c*/ 	.word	0xffffffff


	//   ....[34]....
        /*0120*/ 	.word	0xffffffff


	//   ....[35]....
        /*0124*/ 	.word	0xffffffff


	//   ....[36]....
        /*0128*/ 	.word	0xffffffff


	//   ....[37]....
        /*012c*/ 	.word	0xffffffff


	//   ....[38]....
        /*0130*/ 	.word	0xffffffff


	//   ....[39]....
        /*0134*/ 	.word	0xffffffff


	//   ....[40]....
        /*0138*/ 	.word	0xffffffff


	//   ....[41]....
        /*013c*/ 	.word	0xffffffff


	//   ....[42]....
        /*0140*/ 	.word	0xffffffff


	//   ....[43]....
        /*0144*/ 	.word	0xffffffff


	//   ....[44]....
        /*0148*/ 	.word	0xffffffff


	//   ....[45]....
        /*014c*/ 	.word	0xffffffff


	//   ....[46]....
        /*0150*/ 	.word	0xffffffff


	//   ....[47]....
        /*0154*/ 	.word	0xffffffff


	//   ....[48]....
        /*0158*/ 	.word	0xffffffff


	//   ....[49]....
        /*015c*/ 	.word	0xffffffff


	//   ....[50]....
        /*0160*/ 	.word	0xffffffff


	//   ....[51]....
        /*0164*/ 	.word	0xffffffff


	//   ....[52]....
        /*0168*/ 	.word	0xffffffff


	//   ....[53]....
        /*016c*/ 	.word	0xffffffff


	//   ....[54]....
        /*0170*/ 	.word	0x0500000f


	//   ....[55]....
        /*0174*/ 	.word	0x0500000f


	//   ....[56]....
        /*0178*/ 	.word	0x0500000f


	//   ....[57]....
        /*017c*/ 	.word	0x0500000f


	//   ....[58]....
        /*0180*/ 	.word	0x0500000f


	//   ....[59]....
        /*0184*/ 	.word	0x0500000f


	//   ....[60]....
        /*0188*/ 	.word	0x0500000f


	//   ....[61]....
        /*018c*/ 	.word	0x0500000f


	//   ....[62]....
        /*0190*/ 	.word	0x0500000f


	//   ....[63]....
        /*0194*/ 	.word	0x0500000f


	//   ....[64]....
        /*0198*/ 	.word	0x0500000f


	//   ....[65]....
        /*019c*/ 	.word	0x0500000f


	//   ....[66]....
        /*01a0*/ 	.word	0x0500000f


	//   ....[67]....
        /*01a4*/ 	.word	0x0500000f


	//----- nvinfo : EIATTR_COOP_GROUP_INSTR_OFFSETS
	.align		4
.L_259:
        /*01a8*/ 	.byte	0x04, 0x28
        /*01aa*/ 	.short	(.L_261 - .L_260)


	//   ....[0]....
.L_260:
        /*01ac*/ 	.word	0x00000060


	//   ....[1]....
        /*01b0*/ 	.word	0x00000130


	//   ....[2]....
        /*01b4*/ 	.word	0x000001e0


	//   ....[3]....
        /*01b8*/ 	.word	0x000003a0


	//   ....[4]....
        /*01bc*/ 	.word	0x00000500


	//   ....[5]....
        /*01c0*/ 	.word	0x00000620


	//   ....[6]....
        /*01c4*/ 	.word	0x00000780


	//   ....[7]....
        /*01c8*/ 	.word	0x000010e0


	//   ....[8]....
        /*01cc*/ 	.word	0x00001980


	//   ....[9]....
        /*01d0*/ 	.word	0x000019a0


	//   ....[10]....
        /*01d4*/ 	.word	0x00003300


	//   ....[11]....
        /*01d8*/ 	.word	0x00003340


	//   ....[12]....
        /*01dc*/ 	.word	0x00003d90


	//   ....[13]....
        /*01e0*/ 	.word	0x00003e90


	//   ....[14]....
        /*01e4*/ 	.word	0x00004e90


	//   ....[15]....
        /*01e8*/ 	.word	0x000069c0


	//   ....[16]....
        /*01ec*/ 	.word	0x00006d80


	//   ....[17]....
        /*01f0*/ 	.word	0x00007200


	//   ....[18]....
        /*01f4*/ 	.word	0x000072e0


	//   ....[19]....
        /*01f8*/ 	.word	0x00007d80


	//   ....[20]....
        /*01fc*/ 	.word	0x00007e70


	//   ....[21]....
        /*0200*/ 	.word	0x00009160


	//   ....[22]....
        /*0204*/ 	.word	0x0000b0a0


	//   ....[23]....
        /*0208*/ 	.word	0x0000b120


	//   ....[24]....
        /*020c*/ 	.word	0x0000b730


	//   ....[25]....
        /*0210*/ 	.word	0x0000b790


	//   ....[26]....
        /*0214*/ 	.word	0x0000cb70


	//   ....[27]....
        /*0218*/ 	.word	0x0000cc70


	//   ....[28]....
        /*021c*/ 	.word	0x0000ccd0


	//   ....[29]....
        /*0220*/ 	.word	0x0000cdd0


	//   ....[30]....
        /*0224*/ 	.word	0x0000cde0


	//   ....[31]....
        /*0228*/ 	.word	0x0000dca0


	//   ....[32]....
        /*022c*/ 	.word	0x0000dce0


	//   ....[33]....
        /*0230*/ 	.word	0x0000dd20


	//   ....[34]....
        /*0234*/ 	.word	0x0000dd60


	//   ....[35]....
        /*0238*/ 	.word	0x0000dd80


	//   ....[36]....
        /*023c*/ 	.word	0x0000ddb0


	//   ....[37]....
        /*0240*/ 	.word	0x0000e280


	//   ....[38]....
        /*0244*/ 	.word	0x0000e290


	//   ....[39]....
        /*0248*/ 	.word	0x0000eb00


	//   ....[40]....
        /*024c*/ 	.word	0x0000f5d0


	//   ....[41]....
        /*0250*/ 	.word	0x000100c0


	//   ....[42]....
        /*0254*/ 	.word	0x000100f0


	//   ....[43]....
        /*0258*/ 	.word	0x00010120


	//   ....[44]....
        /*025c*/ 	.word	0x00010140


	//   ....[45]....
        /*0260*/ 	.word	0x00010150


	//   ....[46]....
        /*0264*/ 	.word	0x000101f0


	//   ....[47]....
        /*0268*/ 	.word	0x00010220


	//   ....[48]....
        /*026c*/ 	.word	0x00010230


	//   ....[49]....
        /*0270*/ 	.word	0x000102b0


	//   ....[50]....
        /*0274*/ 	.word	0x000102e0


	//   ....[51]....
        /*0278*/ 	.word	0x00010330


	//   ....[52]....
        /*027c*/ 	.word	0x00010360


	//   ....[53]....
        /*0280*/ 	.word	0x00012890


	//   ....[54]....
        /*0284*/ 	.word	0x00012de0


	//   ....[55]....
        /*0288*/ 	.word	0x00012f50


	//   ....[56]....
        /*028c*/ 	.word	0x00012fa0


	//   ....[57]....
        /*0290*/ 	.word	0x000130d0


	//   ....[58]....
        /*0294*/ 	.word	0x00013120


	//   ....[59]....
        /*0298*/ 	.word	0x00013230


	//   ....[60]....
        /*029c*/ 	.word	0x00013290


	//   ....[61]....
        /*02a0*/ 	.word	0x000132f0


	//   ....[62]....
        /*02a4*/ 	.word	0x000133e0


	//   ....[63]....
        /*02a8*/ 	.word	0x00013450


	//   ....[64]....
        /*02ac*/ 	.word	0x00013530


	//   ....[65]....
        /*02b0*/ 	.word	0x000135f0


	//   ....[66]....
        /*02b4*/ 	.word	0x000136a0


	//   ....[67]....
        /*02b8*/ 	.word	0x00013a80


	//----- nvinfo : EIATTR_REG_RECONFIG
	.align		4
.L_261:
        /*02bc*/ 	.byte	0x01, 0x54
	.zero		2


	//----- nvinfo : EIATTR_SYSCALL_OFFSETS
	.align		4
        /*02c0*/ 	.byte	0x04, 0x46
        /*02c2*/ 	.short	(.L_263 - .L_262)


	//   ....[0]....
.L_262:
        /*02c4*/ 	.word	0x000012e0


	//   ....[1]....
        /*02c8*/ 	.word	0x0000f290


	//   ....[2]....
        /*02cc*/ 	.word	0x0000f3d0


	//   ....[3]....
        /*02d0*/ 	.word	0x0000f4c0


	//   ....[4]....
        /*02d4*/ 	.word	0x0000fc00


	//----- nvinfo : EIATTR_MBARRIER_INSTR_OFFSETS
	.align		4
.L_263:
        /*02d8*/ 	.byte	0x04, 0x39
        /*02da*/ 	.short	(.L_265 - .L_264)


	//   ....[0]....
.L_264:
        /*02dc*/ 	.word	0x00000250
        /*02e0*/ 	.word	0x000000ff
        /*02e4*/ 	.word	0x00031c00
        /*02e8*/ 	.short	0x0100
        /*02ea*/ 	.byte	0x08
	.zero		1


	//   ....[1]....
        /*02ec*/ 	.word	0x00000260
        /*02f0*/ 	.word	0x000000ff
        /*02f4*/ 	.word	0x00031c20
        /*02f8*/ 	.short	0x0100
        /*02fa*/ 	.byte	0x08
	.zero		1


	//   ....[2]....
        /*02fc*/ 	.word	0x00000350
        /*0300*/ 	.word	0x000000ff
        /*0304*/ 	.word	0x00031c30
        /*0308*/ 	.short	0x0100
        /*030a*/ 	.byte	0x08
	.zero		1


	//   ....[3]....
        /*030c*/ 	.word	0x00000360
        /*0310*/ 	.word	0x000000ff
        /*0314*/ 	.word	0x00031c40
        /*0318*/ 	.short	0x0100
        /*031a*/ 	.byte	0x08
	.zero		1


	//   ....[4]....
        /*031c*/ 	.word	0x00000370
        /*0320*/ 	.word	0x000000ff
        /*0324*/ 	.word	0x00031c38
        /*0328*/ 	.short	0x0100
        /*032a*/ 	.byte	0x08
	.zero		1


	//   ....[5]....
        /*032c*/ 	.word	0x00000380
        /*0330*/ 	.word	0x000000ff
        /*0334*/ 	.word	0x00031c48
        /*0338*/ 	.short	0x0100
        /*033a*/ 	.byte	0x08
	.zero		1


	//   ....[6]....
        /*033c*/ 	.word	0x000004b0
        /*0340*/ 	.word	0x000000ff
        /*0344*/ 	.word	0x00031c50
        /*0348*/ 	.short	0x0100
        /*034a*/ 	.byte	0x08
	.zero		1


	//   ....[7]....
        /*034c*/ 	.word	0x000004c0
        /*0350*/ 	.word	0x000000ff
        /*0354*/ 	.word	0x00031c60
        /*0358*/ 	.short	0x0100
        /*035a*/ 	.byte	0x08
	.zero		1


	//   ....[8]....
        /*035c*/ 	.word	0x000004d0
        /*0360*/ 	.word	0x000000ff
        /*0364*/ 	.word	0x00031c58
        /*0368*/ 	.short	0x0100
        /*036a*/ 	.byte	0x08
	.zero		1


	//   ....[9]....
        /*036c*/ 	.word	0x000004e0
        /*0370*/ 	.word	0x000000ff
        /*0374*/ 	.word	0x00031c68
        /*0378*/ 	.short	0x0100
        /*037a*/ 	.byte	0x08
	.zero		1


	//   ....[10]....
        /*037c*/ 	.word	0x000005d0
        /*0380*/ 	.word	0x000000ff
        /*0384*/ 	.word	0x00031c70
        /*0388*/ 	.short	0x0100
        /*038a*/ 	.byte	0x06
	.zero		1


	//   ....[11]....
        /*038c*/ 	.word	0x000005e0
        /*0390*/ 	.word	0x000000ff
        /*0394*/ 	.word	0x00031c80
        /*0398*/ 	.short	0x0100
        /*039a*/ 	.byte	0x06
	.zero		1


	//   ....[12]....
        /*039c*/ 	.word	0x000005f0
        /*03a0*/ 	.word	0x000000ff
        /*03a4*/ 	.word	0x00031c78
        /*03a8*/ 	.short	0x0100
        /*03aa*/ 	.byte	0x06
	.zero		1


	//   ....[13]....
        /*03ac*/ 	.word	0x00000600
        /*03b0*/ 	.word	0x000000ff
        /*03b4*/ 	.word	0x00031c88
        /*03b8*/ 	.short	0x0100
        /*03ba*/ 	.byte	0x06
	.zero		1


	//   ....[14]....
        /*03bc*/ 	.word	0x00000730
        /*03c0*/ 	.word	0x000000ff
        /*03c4*/ 	.word	0x00031c90
        /*03c8*/ 	.short	0x0100
        /*03ca*/ 	.byte	0x08
	.zero		1


	//   ....[15]....
        /*03cc*/ 	.word	0x00000740
        /*03d0*/ 	.word	0x000000ff
        /*03d4*/ 	.word	0x00031ca0
        /*03d8*/ 	.short	0x0100
        /*03da*/ 	.byte	0x08
	.zero		1


	//   ....[16]....
        /*03dc*/ 	.word	0x00000750
        /*03e0*/ 	.word	0x000000ff
        /*03e4*/ 	.word	0x00031c98
        /*03e8*/ 	.short	0x0100
        /*03ea*/ 	.byte	0x08
	.zero		1


	//   ....[17]....
        /*03ec*/ 	.word	0x00000760
        /*03f0*/ 	.word	0x000000ff
        /*03f4*/ 	.word	0x00031ca8
        /*03f8*/ 	.short	0x0100
        /*03fa*/ 	.byte	0x08
	.zero		1


	//   ....[18]....
        /*03fc*/ 	.word	0x00000890
        /*0400*/ 	.word	0x000000ff
        /*0404*/ 	.word	0x00031cb0
        /*0408*/ 	.short	0x0100
        /*040a*/ 	.byte	0x08
	.zero		1


	//   ....[19]....
        /*040c*/ 	.word	0x000008a0
        /*0410*/ 	.word	0x000000ff
        /*0414*/ 	.word	0x00031cc0
        /*0418*/ 	.short	0x0100
        /*041a*/ 	.byte	0x08
	.zero		1


	//   ....[20]....
        /*041c*/ 	.word	0x000008b0
        /*0420*/ 	.word	0x000000ff
        /*0424*/ 	.word	0x00031cb8
        /*0428*/ 	.short	0x0100
        /*042a*/ 	.byte	0x08
	.zero		1


	//   ....[21]....
        /*042c*/ 	.word	0x000008c0
        /*0430*/ 	.word	0x000000ff
        /*0434*/ 	.word	0x00031cc8
        /*0438*/ 	.short	0x0100
        /*043a*/ 	.byte	0x08
	.zero		1


	//   ....[22]....
        /*043c*/ 	.word	0x00001310
        /*0440*/ 	.word	0x000000ff
        /*0444*/ 	.word	0x00031c00
        /*0448*/ 	.short	0x010a
        /*044a*/ 	.byte	0x38
	.zero		1


	//   ....[23]....
        /*044c*/ 	.word	0x00001360
        /*0450*/ 	.word	0x000000ff
        /*0454*/ 	.word	0x00031c30
        /*0458*/ 	.short	0x010a
        /*045a*/ 	.byte	0x38
	.zero		1


	//   ....[24]....
        /*045c*/ 	.word	0x000013d0
        /*0460*/ 	.word	0x000000ff
        /*0464*/ 	.word	0x00031c30
        /*0468*/ 	.short	0x010a
        /*046a*/ 	.byte	0x38
	.zero		1


	//   ....[25]....
        /*046c*/ 	.word	0x00004200
        /*0470*/ 	.word	0x00000042
        /*0474*/ 	.word	0x00000000
        /*0478*/ 	.short	0x0101
        /*047a*/ 	.byte	0x3f
	.zero		1


	//   ....[26]....
        /*047c*/ 	.word	0x00005120
        /*0480*/ 	.word	0x000000ff
        /*0484*/ 	.word	0x00031c30
        /*0488*/ 	.short	0x010a
        /*048a*/ 	.byte	0x06
	.zero		1


	//   ....[27]....
        /*048c*/ 	.word	0x00005160
        /*0490*/ 	.word	0x000000ff
        /*0494*/ 	.word	0x00031c30
        /*0498*/ 	.short	0x010a
        /*049a*/ 	.byte	0x06
	.zero		1


	//   ....[28]....
        /*049c*/ 	.word	0x00006800
        /*04a0*/ 	.word	0x000000ff
        /*04a4*/ 	.word	0x00031c50
        /*04a8*/ 	.short	0x010a
        /*04aa*/ 	.byte	0x06
	.zero		1


	//   ....[29]....
        /*04ac*/ 	.word	0x00006840
        /*04b0*/ 	.word	0x000000ff
        /*04b4*/ 	.word	0x00031c50
        /*04b8*/ 	.short	0x010a
        /*04ba*/ 	.byte	0x06
	.zero		1


	//   ....[30]....
        /*04bc*/ 	.word	0x000085a0
        /*04c0*/ 	.word	0x0000004f
        /*04c4*/ 	.word	0x00000000
        /*04c8*/ 	.short	0x0101
        /*04ca*/ 	.byte	0x3f
	.zero		1


	//   ....[31]....
        /*04cc*/ 	.word	0x00008650
        /*04d0*/ 	.word	0x00000076
        /*04d4*/ 	.word	0x00000000
        /*04d8*/ 	.short	0x0101
        /*04da*/ 	.byte	0x3f
	.zero		1


	//   ....[32]....
        /*04dc*/ 	.word	0x00009540
        /*04e0*/ 	.word	0x000000ff
        /*04e4*/ 	.word	0x00031c30
        /*04e8*/ 	.short	0x010a
        /*04ea*/ 	.byte	0x05
	.zero		1


	//   ....[33]....
        /*04ec*/ 	.word	0x00009580
        /*04f0*/ 	.word	0x000000ff
        /*04f4*/ 	.word	0x00031c30
        /*04f8*/ 	.short	0x010a
        /*04fa*/ 	.byte	0x05
	.zero		1


	//   ....[34]....
        /*04fc*/ 	.word	0x0000ac20
        /*0500*/ 	.word	0x000000ff
        /*0504*/ 	.word	0x00031c50
        /*0508*/ 	.short	0x010a
        /*050a*/ 	.byte	0x05
	.zero		1


	//   ....[35]....
        /*050c*/ 	.word	0x0000ac60
        /*0510*/ 	.word	0x000000ff
        /*0514*/ 	.word	0x00031c50
        /*0518*/ 	.short	0x010a
        /*051a*/ 	.byte	0x05
	.zero		1


	//   ....[36]....
        /*051c*/ 	.word	0x0000bff0
        /*0520*/ 	.word	0x0000006f
        /*0524*/ 	.word	0x00000000
        /*0528*/ 	.short	0x0101
        /*052a*/ 	.byte	0x3f
	.zero		1


	//   ....[37]....
        /*052c*/ 	.word	0x0000c070
        /*0530*/ 	.word	0x0000006e
        /*0534*/ 	.word	0x00000000
        /*0538*/ 	.short	0x0101
        /*053a*/ 	.byte	0x3f
	.zero		1


	//   ....[38]....
        /*053c*/ 	.word	0x0000cbe0
        /*0540*/ 	.word	0x000000ff
        /*0544*/ 	.word	0x00031c50
        /*0548*/ 	.short	0x010a
        /*054a*/ 	.byte	0x09
	.zero		1


	//   ....[39]....
        /*054c*/ 	.word	0x0000cc20
        /*0550*/ 	.word	0x000000ff
        /*0554*/ 	.word	0x00031c50
        /*0558*/ 	.short	0x010a
        /*055a*/ 	.byte	0x09
	.zero		1


	//   ....[40]....
        /*055c*/ 	.word	0x0000d250
        /*0560*/ 	.word	0x0000000c
        /*0564*/ 	.word	0x00000000
        /*0568*/ 	.short	0x0101
        /*056a*/ 	.byte	0x3f
	.zero		1


	//   ....[41]....
        /*056c*/ 	.word	0x0000dda0
        /*0570*/ 	.word	0x000000ff
        /*0574*/ 	.word	0x00000000
        /*0578*/ 	.short	0x0101
        /*057a*/ 	.byte	0x04
	.zero		1


	//   ....[42]....
        /*057c*/ 	.word	0x0000f7d0
        /*0580*/ 	.word	0x000000ff
        /*0584*/ 	.word	0x00031c40
        /*0588*/ 	.short	0x010a
        /*058a*/ 	.byte	0x26
	.zero		1


	//   ....[43]....
        /*058c*/ 	.word	0x00010520
        /*0590*/ 	.word	0x000000ff
        /*0594*/ 	.word	0x00031c00
        /*0598*/ 	.short	0x0107
        /*059a*/ 	.byte	0x26
	.zero		1


	//   ....[44]....
        /*059c*/ 	.word	0x00010570
        /*05a0*/ 	.word	0x000000ff
        /*05a4*/ 	.word	0x00031c00
        /*05a8*/ 	.short	0x0101
        /*05aa*/ 	.byte	0x26
	.zero		1


	//   ....[45]....
        /*05ac*/ 	.word	0x000105a0
        /*05b0*/ 	.word	0x000000ff
        /*05b4*/ 	.word	0x00031c20
        /*05b8*/ 	.short	0x010a
        /*05ba*/ 	.byte	0x26
	.zero		1


	//   ....[46]....
        /*05bc*/ 	.word	0x000108e0
        /*05c0*/ 	.word	0x000000ff
        /*05c4*/ 	.word	0x00031c48
        /*05c8*/ 	.short	0x010a
        /*05ca*/ 	.byte	0x26
	.zero		1


	//   ....[47]....
        /*05cc*/ 	.word	0x00010cb0
        /*05d0*/ 	.word	0x000000ff
        /*05d4*/ 	.word	0x00031c60
        /*05d8*/ 	.short	0x010a
        /*05da*/ 	.byte	0x26
	.zero		1


	//   ....[48]....
        /*05dc*/ 	.word	0x00011240
        /*05e0*/ 	.word	0x000000ff
        /*05e4*/ 	.word	0x00031c40
        /*05e8*/ 	.short	0x010a
        /*05ea*/ 	.byte	0x26
	.zero		1


	//   ....[49]....
        /*05ec*/ 	.word	0x00011620
        /*05f0*/ 	.word	0x000000ff
        /*05f4*/ 	.word	0x00031c68
        /*05f8*/ 	.short	0x010a
        /*05fa*/ 	.byte	0x26
	.zero		1


	//   ....[50]....
        /*05fc*/ 	.word	0x00011bf0
        /*0600*/ 	.word	0x000000ff
        /*0604*/ 	.word	0x00031c48
        /*0608*/ 	.short	0x010a
        /*060a*/ 	.byte	0x26
	.zero		1


	//   ....[51]....
        /*060c*/ 	.word	0x00011fb0
        /*0610*/ 	.word	0x000000ff
        /*0614*/ 	.word	0x00031c60
        /*0618*/ 	.short	0x010a
        /*061a*/ 	.byte	0x26
	.zero		1


	//   ....[52]....
        /*061c*/ 	.word	0x00012400
        /*0620*/ 	.word	0x00000005
        /*0624*/ 	.word	0x00031c60
        /*0628*/ 	.short	0x010a
        /*062a*/ 	.byte	0x3f
	.zero		1


	//   ....[53]....
        /*062c*/ 	.word	0x00012850
        /*0630*/ 	.word	0x00000011
        /*0634*/ 	.word	0x00031c20
        /*0638*/ 	.short	0x010a
        /*063a*/ 	.byte	0x3f
	.zero		1


	//   ....[54]....
        /*063c*/ 	.word	0x00012990
        /*0640*/ 	.word	0x00000007
        /*0644*/ 	.word	0x00000000
        /*0648*/ 	.short	0x010a
        /*064a*/ 	.byte	0x3f
	.zero		1


	//   ....[55]....
        /*064c*/ 	.word	0x00012a00
        /*0650*/ 	.word	0x00000005
        /*0654*/ 	.word	0x00000000
        /*0658*/ 	.short	0x010a
        /*065a*/ 	.byte	0x3f
	.zero		1


	//   ....[56]....
        /*065c*/ 	.word	0x00012a60
        /*0660*/ 	.word	0x00000003
        /*0664*/ 	.word	0x00000000
        /*0668*/ 	.short	0x010a
        /*066a*/ 	.byte	0x3f
	.zero		1


	//   ....[57]....
        /*066c*/ 	.word	0x00012a90
        /*0670*/ 	.word	0x00000009
        /*0674*/ 	.word	0x00000000
        /*0678*/ 	.short	0x010a
        /*067a*/ 	.byte	0x3f
	.zero		1


	//   ....[58]....
        /*067c*/ 	.word	0x00012b00
        /*0680*/ 	.word	0x00000003
        /*0684*/ 	.word	0x00031c00
        /*0688*/ 	.short	0x010a
        /*068a*/ 	.byte	0x3f
	.zero		1


	//   ....[59]....
        /*068c*/ 	.word	0x00012b60
        /*0690*/ 	.word	0x00000003
        /*0694*/ 	.word	0x00031c30
        /*0698*/ 	.short	0x010a
        /*069a*/ 	.byte	0x3f
	.zero		1


	//   ....[60]....
        /*069c*/ 	.word	0x00012bc0
        /*06a0*/ 	.word	0x0000000c
        /*06a4*/ 	.word	0x00031c30
        /*06a8*/ 	.short	0x010a
        /*06aa*/ 	.byte	0x3f
	.zero		1


	//   ....[61]....
        /*06ac*/ 	.word	0x00012c20
        /*06b0*/ 	.word	0x0000000c
        /*06b4*/ 	.word	0x00031c50
        /*06b8*/ 	.short	0x010a
        /*06ba*/ 	.byte	0x3f
	.zero		1


	//   ....[62]....
        /*06bc*/ 	.word	0x00012c80
        /*06c0*/ 	.word	0x00000003
        /*06c4*/ 	.word	0x00031c30
        /*06c8*/ 	.short	0x010a
        /*06ca*/ 	.byte	0x3f
	.zero		1


	//   ....[63]....
        /*06cc*/ 	.word	0x00012ce0
        /*06d0*/ 	.word	0x00000003
        /*06d4*/ 	.word	0x00031c50
        /*06d8*/ 	.short	0x010a
        /*06da*/ 	.byte	0x3f
	.zero		1


	//   ....[64]....
        /*06dc*/ 	.word	0x00012d40
        /*06e0*/ 	.word	0x00000008
        /*06e4*/ 	.word	0x00031c50
        /*06e8*/ 	.short	0x010a
        /*06ea*/ 	.byte	0x3f
	.zero		1


	//   ....[65]....
        /*06ec*/ 	.word	0x00012ea0
        /*06f0*/ 	.word	0x00000003
        /*06f4*/ 	.word	0x00031c40
        /*06f8*/ 	.short	0x010a
        /*06fa*/ 	.byte	0x3f
	.zero		1


	//   ....[66]....
        /*06fc*/ 	.word	0x000136f0
        /*0700*/ 	.word	0x00000004
        /*0704*/ 	.word	0x00031c20
        /*0708*/ 	.short	0x010a
        /*070a*/ 	.byte	0x3f
	.zero		1


	//   ....[67]....
        /*070c*/ 	.word	0x00013750
        /*0710*/ 	.word	0x00000005
        /*0714*/ 	.word	0x00031c48
        /*0718*/ 	.short	0x010a
        /*071a*/ 	.byte	0x3f
	.zero		1


	//   ....[68]....
        /*071c*/ 	.word	0x000137b0
        /*0720*/ 	.word	0x00000005
        /*0724*/ 	.word	0x00031c60
        /*0728*/ 	.short	0x010a
        /*072a*/ 	.byte	0x3f
	.zero		1


	//   ....[69]....
        /*072c*/ 	.word	0x00013810
        /*0730*/ 	.word	0x00000005
        /*0734*/ 	.word	0x00031c40
        /*0738*/ 	.short	0x010a
        /*073a*/ 	.byte	0x3f
	.zero		1


	//   ....[70]....
        /*073c*/ 	.word	0x00013870
        /*0740*/ 	.word	0x00000005
        /*0744*/ 	.word	0x00031c68
        /*0748*/ 	.short	0x010a
        /*074a*/ 	.byte	0x3f
	.zero		1


	//   ....[71]....
        /*074c*/ 	.word	0x000138d0
        /*0750*/ 	.word	0x00000005
        /*0754*/ 	.word	0x00031c48
        /*0758*/ 	.short	0x010a
        /*075a*/ 	.byte	0x3f
	.zero		1


	//   ....[72]....
        /*075c*/ 	.word	0x00013930
        /*0760*/ 	.word	0x00000005
        /*0764*/ 	.word	0x00031c60
        /*0768*/ 	.short	0x010a
        /*076a*/ 	.byte	0x3f
	.zero		1


	//   ....[73]....
        /*076c*/ 	.word	0x00013980
        /*0770*/ 	.word	0x00000005
        /*0774*/ 	.word	0x00031c60
        /*0778*/ 	.short	0x010a
        /*077a*/ 	.byte	0x3f
	.zero		1


	//   ....[74]....
        /*077c*/ 	.word	0x000139d0
        /*0780*/ 	.word	0x00000011
        /*0784*/ 	.word	0x00031c20
        /*0788*/ 	.short	0x010a
        /*078a*/ 	.byte	0x3f
	.zero		1


	//   ....[75]....
        /*078c*/ 	.word	0x00013b40
        /*0790*/ 	.word	0x00000007
        /*0794*/ 	.word	0x00000000
        /*0798*/ 	.short	0x010a
        /*079a*/ 	.byte	0x3f
	.zero		1


	//   ....[76]....
        /*079c*/ 	.word	0x00013b90
        /*07a0*/ 	.word	0x00000005
        /*07a4*/ 	.word	0x00000000
        /*07a8*/ 	.short	0x010a
        /*07aa*/ 	.byte	0x3f
	.zero		1


	//   ....[77]....
        /*07ac*/ 	.word	0x00013be0
        /*07b0*/ 	.word	0x00000003
        /*07b4*/ 	.word	0x00000000
        /*07b8*/ 	.short	0x010a
        /*07ba*/ 	.byte	0x3f
	.zero		1


	//----- nvinfo : EIATTR_NUM_MBARRIERS
	.align		4
.L_265:
        /*07bc*/ 	.byte	0x03, 0x38
        /*07be*/ 	.short	0x0016


	//----- nvinfo : EIATTR_EXIT_INSTR_OFFSETS
	.align		4
        /*07c0*/ 	.byte	0x04, 0x1c
        /*07c2*/ 	.short	(.L_267 - .L_266)


	//   ....[0]....
.L_266:
        /*07c4*/ 	.word	0x00012ae0


	//----- nvinfo : EIATTR_MAX_THREADS
	.align		4
.L_267:
        /*07c8*/ 	.byte	0x04, 0x05
        /*07ca*/ 	.short	(.L_269 - .L_268)
.L_268:
        /*07cc*/ 	.word	0x00000200
        /*07d0*/ 	.word	0x00000001
        /*07d4*/ 	.word	0x00000001


	//----- nvinfo : EIATTR_CRS_STACK_SIZE
	.align		4
.L_269:
        /*07d8*/ 	.byte	0x04, 0x1e
        /*07da*/ 	.short	(.L_271 - .L_270)
.L_270:
        /*07dc*/ 	.word	0x00000000


	//----- nvinfo : EIATTR_CBANK_PARAM_SIZE
	.align		4
.L_271:
        /*07e0*/ 	.byte	0x03, 0x19
        /*07e2*/ 	.short	0x0a70


	//----- nvinfo : EIATTR_PARAM_CBANK
	.align		4
        /*07e4*/ 	.byte	0x04, 0x0a
        /*07e6*/ 	.short	(.L_273 - .L_272)
	.align		4
.L_272:
        /*07e8*/ 	.word	index@(.nv.constant0._ZN7cutlass13device_kernelIN5flash11enable_sm90INS1_16FlashAttnFwdSm90INS1_25CollectiveMainloopFwdSm90ILi2EN4cute5tupleIJNS5_1CILi1EEES8_S8_EEENS6_IJNS7_ILi192EEENS7_ILi144EEENS7_ILi96EEEEEELi96ENS_10bfloat16_tEfNS_4arch4Sm90ELb1ELb0ELb0ELb0ELb0ELb0ELb0ELb0ELb1ELb1ELb1ELb0EEENS1_21CollectiveEpilogueFwdINS6_IJSA_SC_SB_EEES9_SE_SG_Li384ELb0ELb1ELb1ELb0EEENS1_19SingleTileSchedulerILb0ELb1ELb1ELi192EEEEEEEEEvNT_6ParamsE)
        /*07ec*/ 	.short	0x0210
        /*07ee*/ 	.short	0x0a70


	//----- nvinfo : EIATTR_SW_WAR
	.align		4
.L_273:
        /*07f0*/ 	.byte	0x04, 0x36
        /*07f2*/ 	.short	(.L_275 - .L_274)
.L_274:
        /*07f4*/ 	.word	0x00000008
.L_275:


//--------------------- .nv.info._ZN7cutlass13device_kernelIN5flash11enable_sm90INS1_16FlashAttnFwdSm90INS1_25CollectiveMainloopFwdSm90ILi2EN4cute5tupleIJNS5_1CILi1EEES8_S8_EEENS6_IJNS7_ILi192EEENS7_ILi144EEENS7_ILi96EEEEEELi96ENS_10bfloat16_tEfNS_4arch4Sm90ELb1ELb0ELb0ELb1ELb0ELb0ELb0ELb0ELb1ELb1ELb1ELb0EEENS1_21CollectiveEpilogueFwdINS6_IJSA_SC_SB_EEES9_SE_SG_Li384ELb1ELb1ELb1ELb0EEENS1_36VarlenDynamicPersistentTileSchedulerILi192ELi144ELi384ELi128ELb1ELb1ELb1ELb1ELb1ELb1EEEEEEEEEvNT_6ParamsE --------------------------
	.section	.nv.info._ZN7cutlass13device_kernelIN5flash11enable_sm90INS1_16FlashAttnFwdSm90INS1_25CollectiveMainloopFwdSm90ILi2EN4cute5tupleIJNS5_1CILi1EEES8_S8_EEENS6_IJNS7_ILi192EEENS7_ILi144EEENS7_ILi96EEEEEELi96ENS_10bfloat16_tEfNS_4arch4Sm90ELb1ELb0ELb0ELb1ELb0ELb0ELb0ELb0ELb1ELb1ELb1ELb0EEENS1_21CollectiveEpilogueFwdINS6_IJSA_SC_SB_EEES9_SE_SG_Li384ELb1ELb1ELb1ELb0EEENS1_36VarlenDynamicPersistentTileSchedulerILi192ELi144ELi384ELi128ELb1ELb1ELb1ELb1ELb1ELb1EEEEEEEEEvNT_6ParamsE,"",@"SHT_CUDA_INFO"
	.sectionflags	@""
	.align	4


	//----- nvinfo : EIATTR_CUDA_API_VERSION
	.align		4
        /*0000*/ 	.byte	0x04, 0x37
        /*0002*/ 	.short	(.L_277 - .L_276)
.L_276:
        /*0004*/ 	.word	0x00000082


	//----- nvinfo : EIATTR_KPARAM_INFO
	.align		4
.L_277:
        /*0008*/ 	.byte	0x04, 0x17
        /*000a*/ 	.short	(.L_279 - .L_278)
.L_278:
        /*000c*/ 	.word	0x00000000
        /*0010*/ 	.short	0x0000
        /*0012*/ 	.short	0x0070
        /*0014*/ 	.byte	0x00, 0xf0, 0x01, 0x2a


	//----- nvinfo : EIATTR_SPARSE_MMA_MASK
	.align		4
.L_279:
        /*0018*/ 	.byte	0x03, 0x50
        /*001a*/ 	.short	0x0000


	//----- nvinfo : EIATTR_MAXREG_COUNT
	.align		4
        /*001c*/ 	.byte	0x03, 0x1b
        /*001e*/ 	.short	0x0080


	//----- nvinfo : EIATTR_NUM_BARRIERS
	.align		4
        /*0020*/ 	.byte	0x02, 0x4c
        /*0022*/ 	.byte	0x10
	.zero		1


	//----- nvinfo : EIATTR_EXTERNS
	.align		4
        /*0024*/ 	.byte	0x04, 0x0f
        /*0026*/ 	.short	(.L_281 - .L_280)


	//   ....[0]....
	.align		4
.L_280:
        /*0028*/ 	.word	index@(__assertfail)


	//----- nvinfo : EIATTR_ANNOTATIONS
	.align		4
.L_281:
        /*002c*/ 	.byte	0x04, 0x55
        /*002e*/ 	.short	(.L_283 - .L_282)


	//   ....[0]....
.L_282:
        /* <DEDUP_REMOVED lines=30> */


	//----- nvinfo : EIATTR_MERCURY_ISA_VERSION
	.align		4
.L_283:
        /*01f8*/ 	.byte	0x03, 0x5f
        /*01fa*/ 	.short	0x0101


	//----- nvinfo : EIATTR_UNUSED_LOAD_BYTE_OFFSET
	.align		4
        /*01fc*/ 	.byte	0x04, 0x44
        /*01fe*/ 	.short	(.L_285 - .L_284)


	//   ....[0]....
.L_284:
        /*0200*/ 	.word	0x00000a40
        /*0204*/ 	.word	0x0000fff0


	//   ....[1]....
        /*0208*/ 	.word	0x0000dac0
        /*020c*/ 	.word	0x0000fff0


	//----- nvinfo : EIATTR_INT_WARP_WIDE_INSTR_OFFSETS
	.align		4
.L_285:
        /*0210*/ 	.byte	0x04, 0x31
        /*0212*/ 	.short	(.L_287 - .L_286)


	//   ....[0]....
.L_286:
        /*0214*/ 	.word	0x00000120


	//   ....[1]....
        /*0218*/ 	.word	0x000001c0


	//   ....[2]....
        /*021c*/ 	.word	0x00000230


	//   ....[3]....
        /*0220*/ 	.word	0x00011dc0


	//   ....[4]....
        /*0224*/ 	.word	0x00011e50


	//   ....[5]....
        /*0228*/ 	.word	0x00015910


	//   ....[6]....
        /*022c*/ 	.word	0x000159a0


	//----- nvinfo : EIATTR_COOP_GROUP_MASK_REGIDS
	.align		4
.L_287:
        /*0230*/ 	.byte	0x04, 0x29
        /*0232*/ 	.short	(.L_289 - .L_288)


	//   ....[0]....
.L_288:
        /*0234*/ 	.word	0xffffffff


	//   ....[1]....
        /*0238*/ 	.word	0xffffffff


	//   ....[2]....
        /*023c*/ 	.word	0xffffffff


	//   ....[3]....
        /*0240*/ 	.word	0xffffffff


	//   ....[4]....
        /*0244*/ 	.word	0xffffffff


	//   ....[5]....
        /*0248*/ 	.word	0xffffffff


	//   ....[6]....
        /*024c*/ 	.word	0xffffffff


	//   ....[7]....
        /*0250*/ 	.word	0xffffffff


	//   ....[8]....
        /*0254*/ 	.word	0xffffffff


	//   ....[9]....
        /*0258*/ 	.word	0xffffffff


	//   ....[10]....
        /*025c*/ 	.word	0xffffffff


	//   ....[11]....
        /*0260*/ 	.word	0xffffffff


	//   ....[12]....
        /*0264*/ 	.word	0xffffffff


	//   ....[13]....
        /*0268*/ 	.word	0xffffffff


	//   ....[14]....
        /*026c*/ 	.word	0xffffffff


	//   ....[15]....
        /*0270*/ 	.word	0xffffffff


	//   ....[16]....
        /*0274*/ 	.word	0xffffffff


	//   ....[17]....
        /*0278*/ 	.word	0xffffffff


	//   ....[18]....
        /*027c*/ 	.word	0xffffffff


	//   ....[19]....
        /*0280*/ 	.word	0xffffffff


	//   ....[20]....
        /*0284*/ 	.word	0xffffffff


	//   ....[21]....
        /*0288*/ 	.word	0xffffffff


	//   ....[22]....
        /*028c*/ 	.word	0xffffffff


	//   ....[23]....
        /*0290*/ 	.word	0xffffffff


	//   ....[24]....
        /*0294*/ 	.word	0xffffffff


	//   ....[25]....
        /*0298*/ 	.word	0xffffffff


	//   ....[26]....
        /*029c*/ 	.word	0xffffffff


	//   ....[27]....
        /*02a0*/ 	.word	0xffffffff


	//   ....[28]....
        /*02a4*/ 	.word	0xffffffff


	//   ....[29]....
        /*02a8*/ 	.word	0xffffffff


	//   ....[30]....
        /*02ac*/ 	.word	0xffffffff


	//   ....[31]....
        /*02b0*/ 	.word	0xffffffff


	//   ....[32]....
        /*02b4*/ 	.word	0xffffffff


	//   ....[33]....
        /*02b8*/ 	.word	0xffffffff


	//   ....[34]....
        /*02bc*/ 	.word	0xffffffff


	//   ....[35]....
        /*02c0*/ 	.word	0xffffffff


	//   ....[36]....
        /*02c4*/ 	.word	0xffffffff


	//   ....[37]....
        /*02c8*/ 	.word	0xffffffff


	//   ....[38]....
        /*02cc*/ 	.word	0xffffffff


	//   ....[39]....
        /*02d0*/ 	.word	0xffffffff


	//   ....[40]....
        /*02d4*/ 	.word	0xffffffff


	//   ....[41]....
        /*02d8*/ 	.word	0xffffffff


	//   ....[42]....
        /*02dc*/ 	.word	0xffffffff


	//   ....[43]....
        /*02e0*/ 	.word	0xffffffff


	//   ....[44]....
        /*02e4*/ 	.word	0xffffffff


	//   ....[45]....
        /*02e8*/ 	.word	0xffffffff


	//   ....[46]....
        /*02ec*/ 	.word	0xffffffff


	//   ....[47]....
        /*02f0*/ 	.word	0xffffffff


	//   ....[48]....
        /*02f4*/ 	.word	0xffffffff


	//   ....[49]....
        /*02f8*/ 	.word	0xffffffff


	//   ....[50]....
        /*02fc*/ 	.word	0xffffffff


	//   ....[51]....
        /*0300*/ 	.word	0xffffffff


	//   ....[52]....
        /*0304*/ 	.word	0xffffffff


	//   ....[53]....
        /*0308*/ 	.word	0xffffffff


	//   ....[54]....
        /*030c*/ 	.word	0xffffffff


	//   ....[55]....
        /*0310*/ 	.word	0xffffffff


	//   ....[56]....
        /*0314*/ 	.word	0xffffffff


	//   ....[57]....
        /*0318*/ 	.word	0xffffffff


	//   ....[58]....
        /*031c*/ 	.word	0xffffffff


	//   ....[59]....
        /*0320*/ 	.word	0xffffffff


	//   ....[60]....
        /*0324*/ 	.word	0xffffffff


	//   ....[61]....
        /*0328*/ 	.word	0xffffffff


	//   ....[62]....
        /*032c*/ 	.word	0xffffffff


	//   ....[63]....
        /*0330*/ 	.word	0xffffffff


	//   ....[64]....
        /*0334*/ 	.word	0xffffffff


	//   ....[65]....
        /*0338*/ 	.word	0xffffffff


	//   ....[66]....
        /*033c*/ 	.word	0xffffffff


	//   ....[67]....
        /*0340*/ 	.word	0xffffffff


	//   ....[68]....
        /*0344*/ 	.word	0xffffffff


	//   ....[69]....
        /*0348*/ 	.word	0xffffffff


	//   ....[70]....
        /*034c*/ 	.word	0xffffffff


	//   ....[71]....
        /*0350*/ 	.word	0xffffffff


	//   ....[72]....
        /*0354*/ 	.word	0xffffffff


	//   ....[73]....
        /*0358*/ 	.word	0xffffffff


	//   ....[74]....
        /*035c*/ 	.word	0xffffffff


	//   ....[75]....
        /*0360*/ 	.word	0xffffffff


	//   ....[76]....
        /*0364*/ 	.word	0xffffffff


	//   ....[77]....
        /*0368*/ 	.word	0xffffffff


	//   ....[78]....
        /*036c*/ 	.word	0xffffffff


	//   ....[79]....
        /*0370*/ 	.word	0xffffffff


	//   ....[80]....
        /*0374*/ 	.word	0xffffffff


	//   ....[81]....
        /*0378*/ 	.word	0xffffffff


	//   ....[82]....
        /*037c*/ 	.word	0xffffffff


	//   ....[83]....
        /*0380*/ 	.word	0xffffffff


	//   ....[84]....
        /*0384*/ 	.word	0xffffffff


	//   ....[85]....
        /*0388*/ 	.word	0xffffffff


	//   ....[86]....
        /*038c*/ 	.word	0xffffffff


	//   ....[87]....
        /*0390*/ 	.word	0xffffffff


	//   ....[88]....
        /*0394*/ 	.word	0xffffffff


	//   ....[89]....
        /*0398*/ 	.word	0xffffffff


	//   ....[90]....
        /*039c*/ 	.word	0xffffffff


	//   ....[91]....
        /*03a0*/ 	.word	0xffffffff


	//   ....[92]....
        /*03a4*/ 	.word	0xffffffff


	//   ....[93]....
        /*03a8*/ 	.word	0xffffffff


	//   ....[94]....
        /*03ac*/ 	.word	0xffffffff


	//   ....[95]....
        /*03b0*/ 	.word	0xffffffff


	//   ....[96]....
        /*03b4*/ 	.word	0x0500000f


	//   ....[97]....
        /*03b8*/ 	.word	0x0500000f


	//   ....[98]....
        /*03bc*/ 	.word	0x0500000f


	//   ....[99]....
        /*03c0*/ 	.word	0x0500000f


	//   ....[100]....
        /*03c4*/ 	.word	0x0500000f


	//   ....[101]....
        /*03c8*/ 	.word	0x0500000f


	//   ....[102]....
        /*03cc*/ 	.word	0x0500000f


	//   ....[103]....
        /*03d0*/ 	.word	0x0500000f


	//   ....[104]....
        /*03d4*/ 	.word	0x0500000f


	//   ....[105]....
        /*03d8*/ 	.word	0x0500000f


	//   ....[106]....
        /*03dc*/ 	.word	0x0500000f


	//   ....[107]....
        /*03e0*/ 	.word	0x0500000f


	//   ....[108]....
        /*03e4*/ 	.word	0x0500000f


	//   ....[109]....
        /*03e8*/ 	.word	0x0500000f


	//   ....[110]....
        /*03ec*/ 	.word	0x0500000f


	//   ....[111]....
        /*03f0*/ 	.word	0x0500000f


	//   ....[112]....
        /*03f4*/ 	.word	0x0500000f


	//   ....[113]....
        /*03f8*/ 	.word	0x0500000f


	//   ....[114]....
        /*03fc*/ 	.word	0x0500000f


	//   ....[115]....
        /*0400*/ 	.word	0x0500000f


	//   ....[116]....
        /*0404*/ 	.word	0x0500000f


	//   ....[117]....
        /*0408*/ 	.word	0x0500000f


	//   ....[118]....
        /*040c*/ 	.word	0x0500000f


	//   ....[119]....
        /*0410*/ 	.word	0x0500000f


	//   ....[120]....
        /*0414*/ 	.word	0x0500000f


	//   ....[121]....
        /*0418*/ 	.word	0x0500000f


	//   ....[122]....
        /*041c*/ 	.word	0x0500000f


	//   ....[123]....
        /*0420*/ 	.word	0x0500000f


	//   ....[124]....
        /*0424*/ 	.word	0x0500000f


	//   ....[125]....
        /*0428*/ 	.word	0x0500000f


	//   ....[126]....
        /*042c*/ 	.word	0x0500000f


	//   ....[127]....
        /*0430*/ 	.word	0x0500000f


	//----- nvinfo : EIATTR_COOP_GROUP_INSTR_OFFSETS
	.align		4
.L_289:
        /*0434*/ 	.byte	0x04, 0x28
        /*0436*/ 	.short	(.L_291 - .L_290)


	//   ....[0]....
.L_290:
        /*0438*/ 	.word	0x00000060


	//   ....[1]....
        /*043c*/ 	.word	0x00000130


	//   ....[2]....
        /*0440*/ 	.word	0x000001e0


	//   ....[3]....
        /*0444*/ 	.word	0x000003a0


	//   ....[4]....
        /*0448*/ 	.word	0x00000500


	//   ....[5]....
        /*044c*/ 	.word	0x00000620


	//   ....[6]....
        /*0450*/ 	.word	0x00000780


	//   ....[7]....
        /*0454*/ 	.word	0x000019a0


	//   ....[8]....
        /*0458*/ 	.word	0x00002060


	//   ....[9]....
        /*045c*/ 	.word	0x000020b0


	//   ....[10]....
        /*0460*/ 	.word	0x00003ac0


	//   ....[11]....
        /*0464*/ 	.word	0x00003b80


	//   ....[12]....
        /*0468*/ 	.word	0x00004500


	//   ....[13]....
        /*046c*/ 	.word	0x00004570


	//   ....[14]....
        /*0470*/ 	.word	0x000054d0


	//   ....[15]....
        /*0474*/ 	.word	0x00007060


	//   ....[16]....
        /*0478*/ 	.word	0x00007080


	//   ....[17]....
        /*047c*/ 	.word	0x00007bd0


	//   ....[18]....
        /*0480*/ 	.word	0x00007ce0


	//   ....[19]....
        /*0484*/ 	.word	0x000085b0


	//   ....[20]....
        /*0488*/ 	.word	0x00008670


	//   ....[21]....
        /*048c*/ 	.word	0x00009870


	//   ....[22]....
        /*0490*/ 	.word	0x0000b4f0


	//   ....[23]....
        /*0494*/ 	.word	0x0000b520


	//   ....[24]....
        /*0498*/ 	.word	0x0000bd00


	//   ....[25]....
        /*049c*/ 	.word	0x0000bda0


	//   ....[26]....
        /*04a0*/ 	.word	0x0000d000


	//   ....[27]....
        /*04a4*/ 	.word	0x0000d120


	//   ....[28]....
        /*04a8*/ 	.word	0x0000d160


	//   ....[29]....
        /*04ac*/ 	.word	0x0000d280


	//   ....[30]....
        /*04b0*/ 	.word	0x0000d2a0


	//   ....[31]....
        /*04b4*/ 	.word	0x0000e440


	//   ....[32]....
        /*04b8*/ 	.word	0x0000e450


	//   ....[33]....
        /*04bc*/ 	.word	0x0000e460


	//   ....[34]....
        /*04c0*/ 	.word	0x0000e4b0


	//   ....[35]....
        /*04c4*/ 	.word	0x0000eb30


	//   ....[36]....
        /*04c8*/ 	.word	0x0000eb50


	//   ....[37]....
        /*04cc*/ 	.word	0x0000ec80


	//   ....[38]....
        /*04d0*/ 	.word	0x0000eca0


	//   ....[39]....
        /*04d4*/ 	.word	0x0000f0f0


	//   ....[40]....
        /*04d8*/ 	.word	0x0000f130


	//   ....[41]....
        /*04dc*/ 	.word	0x0000f560


	//   ....[42]....
        /*04e0*/ 	.word	0x0000f570


	//   ....[43]....
        /*04e4*/ 	.word	0x00010110


	//   ....[44]....
        /*04e8*/ 	.word	0x00010120


	//   ....[45]....
        /*04ec*/ 	.word	0x00010220


	//   ....[46]....
        /*04f0*/ 	.word	0x00010240


	//   ....[47]....
        /*04f4*/ 	.word	0x000103c0


	//   ....[48]....
        /*04f8*/ 	.word	0x000105c0


	//   ....[49]....
        /*04fc*/ 	.word	0x000105f0


	//   ....[50]....
        /*0500*/ 	.word	0x00010620


	//   ....[51]....
        /*0504*/ 	.word	0x00010650


	//   ....[52]....
        /*0508*/ 	.word	0x00010680


	//   ....[53]....
        /*050c*/ 	.word	0x000106b0


	//   ....[54]....
        /*0510*/ 	.word	0x00010840


	//   ....[55]....
        /*0514*/ 	.word	0x00010870


	//   ....[56]....
        /*0518*/ 	.word	0x000108a0


	//   ....[57]....
        /*051c*/ 	.word	0x000108d0


	//   ....[58]....
        /*0520*/ 	.word	0x00010900


	//   ....[59]....
        /*0524*/ 	.word	0x00010930


	//   ....[60]....
        /*0528*/ 	.word	0x000109c0


	//   ....[61]....
        /*052c*/ 	.word	0x000109f0


	//   ....[62]....
        /*0530*/ 	.word	0x00010a00


	//   ....[63]....
        /*0534*/ 	.word	0x00010a40


	//   ....[64]....
        /*0538*/ 	.word	0x00012360


	//   ....[65]....
        /*053c*/ 	.word	0x00012fe0


	//   ....[66]....
        /*0540*/ 	.word	0x00013000


	//   ....[67]....
        /*0544*/ 	.word	0x000130c0


	//   ....[68]....
        /*0548*/ 	.word	0x000130e0


	//   ....[69]....
        /*054c*/ 	.word	0x00013180


	//   ....[70]....
        /*0550*/ 	.word	0x000131a0


	//   ....[71]....
        /*0554*/ 	.word	0x000131b0


	//   ....[72]....
        /*0558*/ 	.word	0x00013240


	//   ....[73]....
        /*055c*/ 	.word	0x00013290


	//   ....[74]....
        /*0560*/ 	.word	0x000132a0


	//   ....[75]....
        /*0564*/ 	.word	0x000132d0


	//   ....[76]....
        /*0568*/ 	.word	0x00013380


	//   ....[77]....
        /*056c*/ 	.word	0x00016070


	//   ....[78]....
        /*0570*/ 	.word	0x000160a0


	//   ....[79]....
        /*0574*/ 	.word	0x00016100


	//   ....[80]....
        /*0578*/ 	.word	0x00016130


	//   ....[81]....
        /*057c*/ 	.word	0x00016160


	//   ....[82]....
        /*0580*/ 	.word	0x00016190


	//   ....[83]....
        /*0584*/ 	.word	0x000161c0


	//   ....[84]....
        /*0588*/ 	.word	0x000161f0


	//   ....[85]....
        /*058c*/ 	.word	0x00016390


	//   ....[86]....
        /*0590*/ 	.word	0x000163c0


	//   ....[87]....
        /*0594*/ 	.word	0x000163f0


	//   ....[88]....
        /*0598*/ 	.word	0x00016420


	//   ....[89]....
        /*059c*/ 	.word	0x00016450


	//   ....[90]....
        /*05a0*/ 	.word	0x00016480


	//   ....[91]....
        /*05a4*/ 	.word	0x00016540


	//   ....[92]....
        /*05a8*/ 	.word	0x00016560


	//   ....[93]....
        /*05ac*/ 	.word	0x00016580


	//   ....[94]....
        /*05b0*/ 	.word	0x000165e0


	//   ....[95]....
        /*05b4*/ 	.word	0x00017000


	//   ....[96]....
        /*05b8*/ 	.word	0x000175a0


	//   ....[97]....
        /*05bc*/ 	.word	0x00017750


	//   ....[98]....
        /*05c0*/ 	.word	0x000177a0


	//   ....[99]....
        /*05c4*/ 	.word	0x00017800


	//   ....[100]....
        /*05c8*/ 	.word	0x00017910


	//   ....[101]....
        /*05cc*/ 	.word	0x00017970


	//   ....[102]....
        /*05d0*/ 	.word	0x00017a90


	//   ....[103]....
        /*05d4*/ 	.word	0x00017af0


	//   ....[104]....
        /*05d8*/ 	.word	0x00017ba0


	//   ....[105]....
        /*05dc*/ 	.word	0x00017c70


	//   ....[106]....
        /*05e0*/ 	.word	0x00017d40


	//   ....[107]....
        /*05e4*/ 	.word	0x00017dc0


	//   ....[108]....
        /*05e8*/ 	.word	0x00017eb0


	//   ....[109]....
        /*05ec*/ 	.word	0x000181d0


	//   ....[110]....
        /*05f0*/ 	.word	0x00018270


	//   ....[111]....
        /*05f4*/ 	.word	0x000183e0


	//   ....[112]....
        /*05f8*/ 	.word	0x00018450


	//   ....[113]....
        /*05fc*/ 	.word	0x000184c0


	//   ....[114]....
        /*0600*/ 	.word	0x00018530


	//   ....[115]....
        /*0604*/ 	.word	0x000185a0


	//   ....[116]....
        /*0608*/ 	.word	0x00018620


	//   ....[117]....
        /*060c*/ 	.word	0x000186a0


	//   ....[118]....
        /*0610*/ 	.word	0x00018730


	//   ....[119]....
        /*0614*/ 	.word	0x000187a0


	//   ....[120]....
        /*0618*/ 	.word	0x00018810


	//   ....[121]....
        /*061c*/ 	.word	0x00018880


	//   ....[122]....
        /*0620*/ 	.word	0x00018900


	//   ....[123]....
        /*0624*/ 	.word	0x00018970


	//   ....[124]....
        /*0628*/ 	.word	0x00018a20


	//   ....[125]....
        /*062c*/ 	.word	0x00018a70


	//   ....[126]....
        /*0630*/ 	.word	0x00018b00


	//   ....[127]....
        /*0634*/ 	.word	0x00018c30


	//----- nvinfo : EIATTR_REG_RECONFIG
	.align		4
.L_291:
        /*0638*/ 	.byte	0x01, 0x54
	.zero		2


	//----- nvinfo : EIATTR_SYSCALL_OFFSETS
	.align		4
        /*063c*/ 	.byte	0x04, 0x46
        /*063e*/ 	.short	(.L_293 - .L_292)


	//   ....[0]....
.L_292:
        /*0640*/ 	.word	0x00001b60


	//   ....[1]....
        /*0644*/ 	.word	0x00011fb0


	//   ....[2]....
        /*0648*/ 	.word	0x00012100


	//   ....[3]....
        /*064c*/ 	.word	0x00012200


	//   ....[4]....
        /*0650*/ 	.word	0x00012aa0


	//----- nvinfo : EIATTR_MBARRIER_INSTR_OFFSETS
	.align		4
.L_293:
        /*0654*/ 	.byte	0x04, 0x39
        /*0656*/ 	.short	(.L_295 - .L_294)


	//   ....[0]....
.L_294:
        /*0658*/ 	.word	0x00000250
        /*065c*/ 	.word	0x000000ff
        /*0660*/ 	.word	0x00031c00
        /*0664*/ 	.short	0x0100
        /*0666*/ 	.byte	0x08
	.zero		1


	//   ....[1]....
        /*0668*/ 	.word	0x00000260
        /*066c*/ 	.word	0x000000ff
        /*0670*/ 	.word	0x00031c20
        /*0674*/ 	.short	0x0100
        /*0676*/ 	.byte	0x08
	.zero		1


	//   ....[2]....
        /*0678*/ 	.word	0x00000350
        /*067c*/ 	.word	0x000000ff
        /*0680*/ 	.word	0x00031c30
        /*0684*/ 	.short	0x0100
        /*0686*/ 	.byte	0x08
	.zero		1


	//   ....[3]....
        /*0688*/ 	.word	0x00000360
        /*068c*/ 	.word	0x000000ff
        /*0690*/ 	.word	0x00031c40
        /*0694*/ 	.short	0x0100
        /*0696*/ 	.byte	0x08
	.zero		1


	//   ....[4]....
        /*0698*/ 	.word	0x00000370
        /*069c*/ 	.word	0x000000ff
        /*06a0*/ 	.word	0x00031c38
        /*06a4*/ 	.short	0x0100
        /*06a6*/ 	.byte	0x08
	.zero		1


	//   ....[5]....
        /*06a8*/ 	.word	0x00000380
        /*06ac*/ 	.word	0x000000ff
        /*06b0*/ 	.word	0x00031c48
        /*06b4*/ 	.short	0x0100
        /*06b6*/ 	.byte	0x08
	.zero		1


	//   ....[6]....
        /*06b8*/ 	.word	0x000004b0
        /*06bc*/ 	.word	0x000000ff
        /*06c0*/ 	.word	0x00031c50
        /*06c4*/ 	.short	0x0100
        /*06c6*/ 	.byte	0x08
	.zero		1


	//   ....[7]....
        /*06c8*/ 	.word	0x000004c0
        /*06cc*/ 	.word	0x000000ff
        /*06d0*/ 	.word	0x00031c60
        /*06d4*/ 	.short	0x0100
        /*06d6*/ 	.byte	0x08
	.zero		1


	//   ....[8]....
        /*06d8*/ 	.word	0x000004d0
        /*06dc*/ 	.word	0x000000ff
        /*06e0*/ 	.word	0x00031c58
        /*06e4*/ 	.short	0x0100
        /*06e6*/ 	.byte	0x08
	.zero		1


	//   ....[9]....
        /*06e8*/ 	.word	0x000004e0
        /*06ec*/ 	.word	0x000000ff
        /*06f0*/ 	.word	0x00031c68
        /*06f4*/ 	.short	0x0100
        /*06f6*/ 	.byte	0x08
	.zero		1


	//   ....[10]....
        /*06f8*/ 	.word	0x000005d0
        /*06fc*/ 	.word	0x000000ff
        /*0700*/ 	.word	0x00031c70
        /*0704*/ 	.short	0x0100
        /*0706*/ 	.byte	0x06
	.zero		1


	//   ....[11]....
        /*0708*/ 	.word	0x000005e0
        /*070c*/ 	.word	0x000000ff
        /*0710*/ 	.word	0x00031c80
        /*0714*/ 	.short	0x0100
        /*0716*/ 	.byte	0x06
	.zero		1


	//   ....[12]....
        /*0718*/ 	.word	0x000005f0
        /*071c*/ 	.word	0x000000ff
        /*0720*/ 	.word	0x00031c78
        /*0724*/ 	.short	0x0100
        /*0726*/ 	.byte	0x06
	.zero		1


	//   ....[13]....
        /*0728*/ 	.word	0x00000600
        /*072c*/ 	.word	0x000000ff
        /*0730*/ 	.word	0x00031c88
        /*0734*/ 	.short	0x0100
        /*0736*/ 	.byte	0x06
	.zero		1


	//   ....[14]....
        /*0738*/ 	.word	0x00000730
        /*073c*/ 	.word	0x000000ff
        /*0740*/ 	.word	0x00031c90
        /*0744*/ 	.short	0x0100
        /*0746*/ 	.byte	0x08
	.zero		1


	//   ....[15]....
        /*0748*/ 	.word	0x00000740
        /*074c*/ 	.word	0x000000ff
        /*0750*/ 	.word	0x00031ca0
        /*0754*/ 	.short	0x0100
        /*0756*/ 	.byte	0x08
	.zero		1


	//   ....[16]....
        /*0758*/ 	.word	0x00000750
        /*075c*/ 	.word	0x000000ff
        /*0760*/ 	.word	0x00031c98
        /*0764*/ 	.short	0x0100
        /*0766*/ 	.byte	0x08
	.zero		1


	//   ....[17]....
        /*0768*/ 	.word	0x00000760
        /*076c*/ 	.word	0x000000ff
        /*0770*/ 	.word	0x00031ca8
        /*0774*/ 	.short	0x0100
        /*0776*/ 	.byte	0x08
	.zero		1


	//   ....[18]....
        /*0778*/ 	.word	0x00000890
        /*077c*/ 	.word	0x000000ff
        /*0780*/ 	.word	0x00031cb0
        /*0784*/ 	.short	0x0100
        /*0786*/ 	.byte	0x08
	.zero		1


	//   ....[19]....
        /*0788*/ 	.word	0x000008a0
        /*078c*/ 	.word	0x000000ff
        /*0790*/ 	.word	0x00031cc0
        /*0794*/ 	.short	0x0100
        /*0796*/ 	.byte	0x08
	.zero		1


	//   ....[20]....
        /*0798*/ 	.word	0x000008b0
        /*079c*/ 	.word	0x000000ff
        /*07a0*/ 	.word	0x00031cb8
        /*07a4*/ 	.short	0x0100
        /*07a6*/ 	.byte	0x08
	.zero		1


	//   ....[21]....
        /*07a8*/ 	.word	0x000008c0
        /*07ac*/ 	.word	0x000000ff
        /*07b0*/ 	.word	0x00031cc8
        /*07b4*/ 	.short	0x0100
        /*07b6*/ 	.byte	0x08
	.zero		1


	//   ....[22]....
        /*07b8*/ 	.word	0x00001bd0
        /*07bc*/ 	.word	0x000000ff
        /*07c0*/ 	.word	0x00031c00
        /*07c4*/ 	.short	0x010a
        /*07c6*/ 	.byte	0x24
	.zero		1


	//   ....[23]....
        /*07c8*/ 	.word	0x00001c40
        /*07cc*/ 	.word	0x00000004
        /*07d0*/ 	.word	0x00031c30
        /*07d4*/ 	.short	0x010a
        /*07d6*/ 	.byte	0x3f
	.zero		1


	//   ....[24]....
        /*07d8*/ 	.word	0x00001ca0
        /*07dc*/ 	.word	0x00000004
        /*07e0*/ 	.word	0x00031c30
        /*07e4*/ 	.short	0x010a
        /*07e6*/ 	.byte	0x3f
	.zero		1


	//   ....[25]....
        /*07e8*/ 	.word	0x00004640
        /*07ec*/ 	.word	0x00000008
        /*07f0*/ 	.word	0x00000000
        /*07f4*/ 	.short	0x0101
        /*07f6*/ 	.byte	0x3f
	.zero		1


	//   ....[26]....
        /*07f8*/ 	.word	0x00005720
        /*07fc*/ 	.word	0x000000ff
        /*0800*/ 	.word	0x00031c30
        /*0804*/ 	.short	0x010a
        /*0806*/ 	.byte	0x06
	.zero		1


	//   ....[27]....
        /*0808*/ 	.word	0x00005760
        /*080c*/ 	.word	0x000000ff
        /*0810*/ 	.word	0x00031c30
        /*0814*/ 	.short	0x010a
        /*0816*/ 	.byte	0x06
	.zero		1


	//   ....[28]....
        /*0818*/ 	.word	0x00006df0
        /*081c*/ 	.word	0x000000ff
        /*0820*/ 	.word	0x00031c50
        /*0824*/ 	.short	0x010a
        /*0826*/ 	.byte	0x06
	.zero		1


	//   ....[29]....
        /*0828*/ 	.word	0x00006e30
        /*082c*/ 	.word	0x000000ff
        /*0830*/ 	.word	0x00031c50
        /*0834*/ 	.short	0x010a
        /*0836*/ 	.byte	0x06
	.zero		1


	//   ....[30]....
        /*0838*/ 	.word	0x00008e40
        /*083c*/ 	.word	0x0000000e
        /*0840*/ 	.word	0x00000000
        /*0844*/ 	.short	0x0101
        /*0846*/ 	.byte	0x3f
	.zero		1


	//   ....[31]....
        /*0848*/ 	.word	0x00008ff0
        /*084c*/ 	.word	0x0000000e
        /*0850*/ 	.word	0x00000000
        /*0854*/ 	.short	0x0101
        /*0856*/ 	.byte	0x3f
	.zero		1


	//   ....[32]....
        /*0858*/ 	.word	0x000099e0
        /*085c*/ 	.word	0x000000ff
        /*0860*/ 	.word	0x00031c30
        /*0864*/ 	.short	0x010a
        /*0866*/ 	.byte	0x06
	.zero		1


	//   ....[33]....
        /*0868*/ 	.word	0x00009a20
        /*086c*/ 	.word	0x000000ff
        /*0870*/ 	.word	0x00031c30
        /*0874*/ 	.short	0x010a
        /*0876*/ 	.byte	0x06
	.zero		1


	//   ....[34]....
        /*0878*/ 	.word	0x0000b0b0
        /*087c*/ 	.word	0x000000ff
        /*0880*/ 	.word	0x00031c50
        /*0884*/ 	.short	0x010a
        /*0886*/ 	.byte	0x06
	.zero		1


	//   ....[35]....
        /*0888*/ 	.word	0x0000b0f0
        /*088c*/ 	.word	0x000000ff
        /*0890*/ 	.word	0x00031c50
        /*0894*/ 	.short	0x010a
        /*0896*/ 	.byte	0x06
	.zero		1


	//   ....[36]....
        /*0898*/ 	.word	0x0000c620
        /*089c*/ 	.word	0x0000000b
        /*08a0*/ 	.word	0x00000000
        /*08a4*/ 	.short	0x0101
        /*08a6*/ 	.byte	0x3f
	.zero		1


	//   ....[37]....
        /*08a8*/ 	.word	0x0000c7d0
        /*08ac*/ 	.word	0x0000000b
        /*08b0*/ 	.word	0x00000000
        /*08b4*/ 	.short	0x0101
        /*08b6*/ 	.byte	0x3f
	.zero		1


	//   ....[38]....
        /*08b8*/ 	.word	0x0000d070
        /*08bc*/ 	.word	0x000000ff
        /*08c0*/ 	.word	0x00031c50
        /*08c4*/ 	.short	0x010a
        /*08c6*/ 	.byte	0x09
	.zero		1


	//   ....[39]....
        /*08c8*/ 	.word	0x0000d0b0
        /*08cc*/ 	.word	0x000000ff
        /*08d0*/ 	.word	0x00031c50
        /*08d4*/ 	.short	0x010a
        /*08d6*/ 	.byte	0x09
	.zero		1


	//   ....[40]....
        /*08d8*/ 	.word	0x0000d760
        /*08dc*/ 	.word	0x00000008
        /*08e0*/ 	.word	0x00000000
        /*08e4*/ 	.short	0x0101
        /*08e6*/ 	.byte	0x3f
	.zero		1


	//   ....[41]....
        /*08e8*/ 	.word	0x0000eb60
        /*08ec*/ 	.word	0x000000ff
        /*08f0*/ 	.word	0x00000000
        /*08f4*/ 	.short	0x0101
        /*08f6*/ 	.byte	0x04
	.zero		1


	//   ....[42]....
        /*08f8*/ 	.word	0x0000f030
        /*08fc*/ 	.word	0x000000ff
        /*0900*/ 	.word	0x00000000
        /*0904*/ 	.short	0x0101
        /*0906*/ 	.byte	0x04
	.zero		1


	//   ....[43]....
        /*0908*/ 	.word	0x00012570
        /*090c*/ 	.word	0x00000000
        /*0910*/ 	.word	0x00031c40
        /*0914*/ 	.short	0x010a
        /*0916*/ 	.byte	0x3f
	.zero		1


	//   ....[44]....
        /*0918*/ 	.word	0x00013450
        /*091c*/ 	.word	0x00000011
        /*0920*/ 	.word	0x00031c00
        /*0924*/ 	.short	0x0107
        /*0926*/ 	.byte	0x3f
	.zero		1


	//   ....[45]....
        /*0928*/ 	.word	0x00013540
        /*092c*/ 	.word	0x00000011
        /*0930*/ 	.word	0x00031c00
        /*0934*/ 	.short	0x0101
        /*0936*/ 	.byte	0x3f
	.zero		1


	//   ....[46]....
        /*0938*/ 	.word	0x00013560
        /*093c*/ 	.word	0x00000011
        /*0940*/ 	.word	0x00031c20
        /*0944*/ 	.short	0x010a
        /*0946*/ 	.byte	0x3f
	.zero		1


	//   ....[47]....
        /*0948*/ 	.word	0x000138f0
        /*094c*/ 	.word	0x00000003
        /*0950*/ 	.word	0x00031c40
        /*0954*/ 	.short	0x010a
        /*0956*/ 	.byte	0x3f
	.zero		1


	//   ....[48]....
        /*0958*/ 	.word	0x00013d70
        /*095c*/ 	.word	0x00000003
        /*0960*/ 	.word	0x00000060
        /*0964*/ 	.short	0x010a
        /*0966*/ 	.byte	0x3f
	.zero		1


	//   ....[49]....
        /*0968*/ 	.word	0x000144a0
        /*096c*/ 	.word	0x00000003
        /*0970*/ 	.word	0x00031c40
        /*0974*/ 	.short	0x010a
        /*0976*/ 	.byte	0x3f
	.zero		1


	//   ....[50]....
        /*0978*/ 	.word	0x00014920
        /*097c*/ 	.word	0x0000000c
        /*0980*/ 	.word	0x00000060
        /*0984*/ 	.short	0x010a
        /*0986*/ 	.byte	0x3f
	.zero		1


	//   ....[51]....
        /*0988*/ 	.word	0x00014f90
        /*098c*/ 	.word	0x00000002
        /*0990*/ 	.word	0x00031c40
        /*0994*/ 	.short	0x010a
        /*0996*/ 	.byte	0x3f
	.zero		1


	//   ....[52]....
        /*0998*/ 	.word	0x00015420
        /*099c*/ 	.word	0x00000007
        /*09a0*/ 	.word	0x00000060
        /*09a4*/ 	.short	0x010a
        /*09a6*/ 	.byte	0x3f
	.zero		1


	//   ....[53]....
        /*09a8*/ 	.word	0x00015a40
        /*09ac*/ 	.word	0x00000003
        /*09b0*/ 	.word	0x00031c60
        /*09b4*/ 	.short	0x010a
        /*09b6*/ 	.byte	0x3f
	.zero		1


	//   ....[54]....
        /*09b8*/ 	.word	0x00016f80
        /*09bc*/ 	.word	0x00000009
        /*09c0*/ 	.word	0x00031c20
        /*09c4*/ 	.short	0x010a
        /*09c6*/ 	.byte	0x3f
	.zero		1


	//   ....[55]....
        /*09c8*/ 	.word	0x00017120
        /*09cc*/ 	.word	0x00000007
        /*09d0*/ 	.word	0x00000000
        /*09d4*/ 	.short	0x010a
        /*09d6*/ 	.byte	0x3f
	.zero		1


	//   ....[56]....
        /*09d8*/ 	.word	0x00017190
        /*09dc*/ 	.word	0x00000003
        /*09e0*/ 	.word	0x00000000
        /*09e4*/ 	.short	0x010a
        /*09e6*/ 	.byte	0x3f
	.zero		1


	//   ....[57]....
        /*09e8*/ 	.word	0x000171f0
        /*09ec*/ 	.word	0x00000005
        /*09f0*/ 	.word	0x00000000
        /*09f4*/ 	.short	0x010a
        /*09f6*/ 	.byte	0x3f
	.zero		1


	//   ....[58]....
        /*09f8*/ 	.word	0x00017220
        /*09fc*/ 	.word	0x00000003
        /*0a00*/ 	.word	0x00000000
        /*0a04*/ 	.short	0x010a
        /*0a06*/ 	.byte	0x3f
	.zero		1


	//   ....[59]....
        /*0a08*/ 	.word	0x00017290
        /*0a0c*/ 	.word	0x00000003
        /*0a10*/ 	.word	0x00031c00
        /*0a14*/ 	.short	0x010a
        /*0a16*/ 	.byte	0x3f
	.zero		1


	//   ....[60]....
        /*0a18*/ 	.word	0x000172e0
        /*0a1c*/ 	.word	0x00000004
        /*0a20*/ 	.word	0x00031c30
        /*0a24*/ 	.short	0x010a
        /*0a26*/ 	.byte	0x3f
	.zero		1


	//   ....[61]....
        /*0a28*/ 	.word	0x00017340
        /*0a2c*/ 	.word	0x0000000b
        /*0a30*/ 	.word	0x00031c30
        /*0a34*/ 	.short	0x010a
        /*0a36*/ 	.byte	0x3f
	.zero		1


	//   ....[62]....
        /*0a38*/ 	.word	0x000173a0
        /*0a3c*/ 	.word	0x0000000a
        /*0a40*/ 	.word	0x00031c50
        /*0a44*/ 	.short	0x010a
        /*0a46*/ 	.byte	0x3f
	.zero		1


	//   ....[63]....
        /*0a48*/ 	.word	0x00017400
        /*0a4c*/ 	.word	0x00000003
        /*0a50*/ 	.word	0x00031c30
        /*0a54*/ 	.short	0x010a
        /*0a56*/ 	.byte	0x3f
	.zero		1


	//   ....[64]....
        /*0a58*/ 	.word	0x00017460
        /*0a5c*/ 	.word	0x00000003
        /*0a60*/ 	.word	0x00031c50
        /*0a64*/ 	.short	0x010a
        /*0a66*/ 	.byte	0x3f
	.zero		1


	//   ....[65]....
        /*0a68*/ 	.word	0x000174c0
        /*0a6c*/ 	.word	0x00000009
        /*0a70*/ 	.word	0x00031c50
        /*0a74*/ 	.short	0x010a
        /*0a76*/ 	.byte	0x3f
	.zero		1


	//   ....[66]....
        /*0a78*/ 	.word	0x00017660
        /*0a7c*/ 	.word	0x00000000
        /*0a80*/ 	.word	0x00031c40
        /*0a84*/ 	.short	0x010a
        /*0a86*/ 	.byte	0x3f
	.zero		1


	//   ....[67]....
        /*0a88*/ 	.word	0x00017ef0
        /*0a8c*/ 	.word	0x00000011
        /*0a90*/ 	.word	0x00031c20
        /*0a94*/ 	.short	0x010a
        /*0a96*/ 	.byte	0x3f
	.zero		1


	//   ....[68]....
        /*0a98*/ 	.word	0x00017f40
        /*0a9c*/ 	.word	0x00000003
        /*0aa0*/ 	.word	0x00031c40
        /*0aa4*/ 	.short	0x010a
        /*0aa6*/ 	.byte	0x3f
	.zero		1


	//   ....[69]....
        /*0aa8*/ 	.word	0x00017f90
        /*0aac*/ 	.word	0x00000003
        /*0ab0*/ 	.word	0x00000060
        /*0ab4*/ 	.short	0x010a
        /*0ab6*/ 	.byte	0x3f
	.zero		1


	//   ....[70]....
        /*0ab8*/ 	.word	0x00017fe0
        /*0abc*/ 	.word	0x00000003
        /*0ac0*/ 	.word	0x00031c40
        /*0ac4*/ 	.short	0x010a
        /*0ac6*/ 	.byte	0x3f
	.zero		1


	//   ....[71]....
        /*0ac8*/ 	.word	0x00018030
        /*0acc*/ 	.word	0x0000000c
        /*0ad0*/ 	.word	0x00000060
        /*0ad4*/ 	.short	0x010a
        /*0ad6*/ 	.byte	0x3f
	.zero		1


	//   ....[72]....
        /*0ad8*/ 	.word	0x00018080
        /*0adc*/ 	.word	0x00000002
        /*0ae0*/ 	.word	0x00031c40
        /*0ae4*/ 	.short	0x010a
        /*0ae6*/ 	.byte	0x3f
	.zero		1


	//   ....[73]....
        /*0ae8*/ 	.word	0x000180d0
        /*0aec*/ 	.word	0x00000007
        /*0af0*/ 	.word	0x00000060
        /*0af4*/ 	.short	0x010a
        /*0af6*/ 	.byte	0x3f
	.zero		1


	//   ....[74]....
        /*0af8*/ 	.word	0x00018120
        /*0afc*/ 	.word	0x00000003
        /*0b00*/ 	.word	0x00031c60
        /*0b04*/ 	.short	0x010a
        /*0b06*/ 	.byte	0x3f
	.zero		1


	//   ....[75]....
        /*0b08*/ 	.word	0x00018b50
        /*0b0c*/ 	.word	0x00000009
        /*0b10*/ 	.word	0x00031c20
        /*0b14*/ 	.short	0x010a
        /*0b16*/ 	.byte	0x3f
	.zero		1


	//   ....[76]....
        /*0b18*/ 	.word	0x00018cf0
        /*0b1c*/ 	.word	0x00000007
        /*0b20*/ 	.word	0x00000000
        /*0b24*/ 	.short	0x010a
        /*0b26*/ 	.byte	0x3f
	.zero		1


	//   ....[77]....
        /*0b28*/ 	.word	0x00018d40
        /*0b2c*/ 	.word	0x00000003
        /*0b30*/ 	.word	0x00000000
        /*0b34*/ 	.short	0x010a
        /*0b36*/ 	.byte	0x3f
	.zero		1


	//   ....[78]....
        /*0b38*/ 	.word	0x00018d90
        /*0b3c*/ 	.word	0x00000005
        /*0b40*/ 	.word	0x00000000
        /*0b44*/ 	.short	0x010a
        /*0b46*/ 	.byte	0x3f
	.zero		1


	//----- nvinfo : EIATTR_NUM_MBARRIERS
	.align		4
.L_295:
        /*0b48*/ 	.byte	0x03, 0x38
        /*0b4a*/ 	.short	0x0016


	//----- nvinfo : EIATTR_EXIT_INSTR_OFFSETS
	.align		4
        /*0b4c*/ 	.byte	0x04, 0x1c
        /*0b4e*/ 	.short	(.L_297 - .L_296)


	//   ....[0]....
.L_296:
        /*0b50*/ 	.word	0x00000a70


	//   ....[1]....
        /*0b54*/ 	.word	0x00010360


	//   ....[2]....
        /*0b58*/ 	.word	0x00017270


	//----- nvinfo : EIATTR_MAX_THREADS
	.align		4
.L_297:
        /*0b5c*/ 	.byte	0x04, 0x05
        /*0b5e*/ 	.short	(.L_299 - .L_298)
.L_298:
        /*0b60*/ 	.word	0x00000200
        /*0b64*/ 	.word	0x00000001
        /*0b68*/ 	.word	0x00000001


	//----- nvinfo : EIATTR_CRS_STACK_SIZE
	.align		4
.L_299:
        /*0b6c*/ 	.byte	0x04, 0x1e
        /*0b6e*/ 	.short	(.L_301 - .L_300)
.L_300:
        /*0b70*/ 	.word	0x00000000


	//----- nvinfo : EIATTR_CBANK_PARAM_SIZE
	.align		4
.L_301:
        /*0b74*/ 	.byte	0x03, 0x19
        /*0b76*/ 	.short	0x0af0


	//----- nvinfo : EIATTR_PARAM_CBANK
	.align		4
        /*0b78*/ 	.byte	0x04, 0x0a
        /*0b7a*/ 	.short	(.L_303 - .L_302)
	.align		4
.L_302:
        /*0b7c*/ 	.word	index@(.nv.constant0._ZN7cutlass13device_kernelIN5flash11enable_sm90INS1_16FlashAttnFwdSm90INS1_25CollectiveMainloopFwdSm90ILi2EN4cute5tupleIJNS5_1CILi1EEES8_S8_EEENS6_IJNS7_ILi192EEENS7_ILi144EEENS7_ILi96EEEEEELi96ENS_10bfloat16_tEfNS_4arch4Sm90ELb1ELb0ELb0ELb1ELb0ELb0ELb0ELb0ELb1ELb1ELb1ELb0EEENS1_21CollectiveEpilogueFwdINS6_IJSA_SC_SB_EEES9_SE_SG_Li384ELb1ELb1ELb1ELb0EEENS1_36VarlenDynamicPersistentTileSchedulerILi192ELi144ELi384ELi128ELb1ELb1ELb1ELb1ELb1ELb1EEEEEEEEEvNT_6ParamsE)
        /*0b80*/ 	.short	0x0210
        /*0b82*/ 	.short	0x0af0


	//----- nvinfo : EIATTR_SW_WAR
	.align		4
.L_303:
        /*0b84*/ 	.byte	0x04, 0x36
        /*0b86*/ 	.short	(.L_305 - .L_304)
.L_304:
        /*0b88*/ 	.word	0x00000008
.L_305:


//--------------------- .nv.info._ZN7cutlass13device_kernelIN5flash11enable_sm90INS1_16FlashAttnFwdSm90INS1_25CollectiveMainloopFwdSm90ILi2EN4cute5tupleIJNS5_1CILi1EEES8_S8_EEENS6_IJNS7_ILi192EEENS7_ILi144EEENS7_ILi96EEEEEELi96ENS_10bfloat16_tEfNS_4arch4Sm90ELb1ELb0ELb0ELb1ELb0ELb1ELb0ELb0ELb1ELb1ELb1ELb0EEENS1_21CollectiveEpilogueFwdINS6_IJSA_SC_SB_EEES9_SE_SG_Li384ELb1ELb1ELb1ELb0EEENS1_36VarlenDynamicPersistentTileSchedulerILi192ELi144ELi384ELi128ELb1ELb1ELb1ELb1ELb1ELb1EEEEEEEEEvNT_6ParamsE --------------------------
	.section	.nv.info._ZN7cutlass13device_kernelIN5flash11enable_sm90INS1_16FlashAttnFwdSm90INS1_25CollectiveMainloopFwdSm90ILi2EN4cute5tupleIJNS5_1CILi1EEES8_S8_EEENS6_IJNS7_ILi192EEENS7_ILi144EEENS7_ILi96EEEEEELi96ENS_10bfloat16_tEfNS_4arch4Sm90ELb1ELb0ELb0ELb1ELb0ELb1ELb0ELb0ELb1ELb1ELb1ELb0EEENS1_21CollectiveEpilogueFwdINS6_IJSA_SC_SB_EEES9_SE_SG_Li384ELb1ELb1ELb1ELb0EEENS1_36VarlenDynamicPersistentTileSchedulerILi192ELi144ELi384ELi128ELb1ELb1ELb1ELb1ELb1ELb1EEEEEEEEEvNT_6ParamsE,"",@"SHT_CUDA_INFO"
	.sectionflags	@""
	.align	4


	//----- nvinfo : EIATTR_CUDA_API_VERSION
	.align		4
        /*0000*/ 	.byte	0x04, 0x37
        /*0002*/ 	.short	(.L_307 - .L_306)
.L_306:
        /*0004*/ 	.word	0x00000082


	//----- nvinfo : EIATTR_KPARAM_INFO
	.align		4
.L_307:
        /*0008*/ 	.byte	0x04, 0x17
        /*000a*/ 	.short	(.L_309 - .L_308)
.L_308:
        /*000c*/ 	.word	0x00000000
        /*0010*/ 	.short	0x0000
        /*0012*/ 	.short	0x0070
        /*0014*/ 	.byte	0x00, 0xf0, 0x01, 0x2a


	//----- nvinfo : EIATTR_SPARSE_MMA_MASK
	.align		4
.L_309:
        /*0018*/ 	.byte	0x03, 0x50
        /*001a*/ 	.short	0x0000


	//----- nvinfo : EIATTR_MAXREG_COUNT
	.align		4
        /*001c*/ 	.byte	0x03, 0x1b
        /*001e*/ 	.short	0x0080


	//----- nvinfo : EIATTR_NUM_BARRIERS
	.align		4
        /*0020*/ 	.byte	0x02, 0x4c
        /*0022*/ 	.byte	0x10
	.zero		1


	//----- nvinfo : EIATTR_EXTERNS
	.align		4
        /*0024*/ 	.byte	0x04, 0x0f
        /*0026*/ 	.short	(.L_311 - .L_310)


	//   ....[0]....
	.align		4
.L_310:
        /*0028*/ 	.word	index@(__assertfail)


	//----- nvinfo : EIATTR_ANNOTATIONS
	.align		4
.L_311:
        /*002c*/ 	.byte	0x04, 0x55
        /*002e*/ 	.short	(.L_313 - .L_312)


	//   ....[0]....
.L_312:
        /* <DEDUP_REMOVED lines=236> */


	//----- nvinfo : EIATTR_MERCURY_ISA_VERSION
	.align		4
.L_313:
        /*0ed8*/ 	.byte	0x03, 0x5f
        /*0eda*/ 	.short	0x0101


	//----- nvinfo : EIATTR_UNUSED_LOAD_BYTE_OFFSET
	.align		4
        /*0edc*/ 	.byte	0x04, 0x44
        /*0ede*/ 	.short	(.L_315 - .L_314)


	//   ....[0]....
.L_314:
        /*0ee0*/ 	.word	0x00000ad0
        /*0ee4*/ 	.word	0x0000fff0


	//   ....[1]....
        /*0ee8*/ 	.word	0x0001b990
        /*0eec*/ 	.word	0x0000fff0


	//----- nvinfo : EIATTR_INT_WARP_WIDE_INSTR_OFFSETS
	.align		4
.L_315:
        /*0ef0*/ 	.byte	0x04, 0x31
        /*0ef2*/ 	.short	(.L_317 - .L_316)


	//   ....[0]....
.L_316:
        /*0ef4*/ 	.word	0x00000180


	//   ....[1]....
        /*0ef8*/ 	.word	0x00000220


	//   ....[2]....
        /*0efc*/ 	.word	0x00000290


	//   ....[3]....
        /*0f00*/ 	.word	0x00021950


	//   ....[4]....
        /*0f04*/ 	.word	0x000219e0


	//   ....[5]....
        /*0f08*/ 	.word	0x000254e0


	//   ....[6]....
        /*0f0c*/ 	.word	0x00025570


	//----- nvinfo : EIATTR_COOP_GROUP_MASK_REGIDS
	.align		4
.L_317:
        /*0f10*/ 	.byte	0x04, 0x29
        /*0f12*/ 	.short	(.L_319 - .L_318)


	//   ....[0]....
.L_318:
        /*0f14*/ 	.word	0xffffffff


	//   ....[1]....
        /*0f18*/ 	.word	0xffffffff


	//   ....[2]....
        /*0f1c*/ 	.word	0xffffffff


	//   ....[3]....
        /*0f20*/ 	.word	0xffffffff


	//   ....[4]....
        /*0f24*/ 	.word	0xffffffff


	//   ....[5]....
        /*0f28*/ 	.word	0xffffffff


	//   ....[6]....
        /*0f2c*/ 	.word	0xffffffff


	//   ....[7]....
        /*0f30*/ 	.word	0xffffffff


	//   ....[8]....
        /*0f34*/ 	.word	0xffffffff


	//   ....[9]....
        /*0f38*/ 	.word	0xffffffff


	//   ....[10]....
        /*0f3c*/ 	.word	0xffffffff


	//   ....[11]....
        /*0f40*/ 	.word	0xffffffff


	//   ....[12]....
        /*0f44*/ 	.word	0xffffffff


	//   ....[13]....
        /*0f48*/ 	.word	0xffffffff


	//   ....[14]....
        /*0f4c*/ 	.word	0xffffffff


	//   ....[15]....
        /*0f50*/ 	.word	0xffffffff


	//   ....[16]....
        /*0f54*/ 	.word	0xffffffff


	//   ....[17]....
        /*0f58*/ 	.word	0xffffffff


	//   ....[18]....
        /*0f5c*/ 	.word	0xffffffff


	//   ....[19]....
        /*0f60*/ 	.word	0xffffffff


	//   ....[20]....
        /*0f64*/ 	.word	0xffffffff


	//   ....[21]....
        /*0f68*/ 	.word	0xffffffff


	//   ....[22]....
        /*0f6c*/ 	.word	0xffffffff


	//   ....[23]....
        /*0f70*/ 	.word	0xffffffff


	//   ....[24]....
        /*0f74*/ 	.word	0xffffffff


	//   ....[25]....
        /*0f78*/ 	.word	0xffffffff


	//   ....[26]....
        /*0f7c*/ 	.word	0xffffffff


	//   ....[27]....
        /*0f80*/ 	.word	0xffffffff


	//   ....[28]....
        /*0f84*/ 	.word	0xffffffff


	//   ....[29]....
        /*0f88*/ 	.word	0xffffffff


	//   ....[30]....
        /*0f8c*/ 	.word	0xffffffff


	//   ....[31]....
        /*0f90*/ 	.word	0xffffffff


	//   ....[32]....
        /*0f94*/ 	.word	0xffffffff


	//   ....[33]....
        /*0f98*/ 	.word	0xffffffff


	//   ....[34]....
        /*0f9c*/ 	.word	0xffffffff


	//   ....[35]....
        /*0fa0*/ 	.word	0xffffffff


	//   ....[36]....
        /*0fa4*/ 	.word	0xffffffff


	//   ....[37]....
        /*0fa8*/ 	.word	0xffffffff


	//   ....[38]....
        /*0fac*/ 	.word	0xffffffff


	//   ....[39]....
        /*0fb0*/ 	.word	0xffffffff


	//   ....[40]....
        /*0fb4*/ 	.word	0xffffffff


	//   ....[41]....
        /*0fb8*/ 	.word	0xffffffff


	//   ....[42]....
        /*0fbc*/ 	.word	0xffffffff


	//   ....[43]....
        /*0fc0*/ 	.word	0xffffffff


	//   ....[44]....
        /*0fc4*/ 	.word	0xffffffff


	//   ....[45]....
        /*0fc8*/ 	.word	0xffffffff


	//   ....[46]....
        /*0fcc*/ 	.word	0xffffffff


	//   ....[47]....
        /*0fd0*/ 	.word	0xffffffff


	//   ....[48]....
        /*0fd4*/ 	.word	0xffffffff


	//   ....[49]....
        /*0fd8*/ 	.word	0xffffffff


	//   ....[50]....
        /*0fdc*/ 	.word	0xffffffff


	//   ....[51]....
        /*0fe0*/ 	.word	0xffffffff


	//   ....[52]....
        /*0fe4*/ 	.word	0xffffffff


	//   ....[53]....
        /*0fe8*/ 	.word	0xffffffff


	//   ....[54]....
        /*0fec*/ 	.word	0xffffffff


	//   ....[55]....
        /*0ff0*/ 	.word	0xffffffff


	//   ....[56]....
        /*0ff4*/ 	.word	0xffffffff


	//   ....[57]....
        /*0ff8*/ 	.word	0xffffffff


	//   ....[58]....
        /*0ffc*/ 	.word	0xffffffff


	//   ....[59]....
        /*1000*/ 	.word	0xffffffff


	//   ....[60]....
        /*1004*/ 	.word	0xffffffff


	//   ....[61]....
        /*1008*/ 	.word	0xffffffff


	//   ....[62]....
        /*100c*/ 	.word	0xffffffff


	//   ....[63]....
        /*1010*/ 	.word	0xffffffff


	//   ....[64]....
        /*1014*/ 	.word	0xffffffff


	//   ....[65]....
        /*1018*/ 	.word	0xffffffff


	//   ....[66]....
        /*101c*/ 	.word	0xffffffff


	//   ....[67]....
        /*1020*/ 	.word	0xffffffff


	//   ....[68]....
        /*1024*/ 	.word	0xffffffff


	//   ....[69]....
        /*1028*/ 	.word	0xffffffff


	//   ....[70]....
        /*102c*/ 	.word	0xffffffff


	//   ....[71]....
        /*1030*/ 	.word	0xffffffff


	//   ....[72]....
        /*1034*/ 	.word	0xffffffff


	//   ....[73]....
        /*1038*/ 	.word	0xffffffff


	//   ....[74]....
        /*103c*/ 	.word	0xffffffff


	//   ....[75]....
        /*1040*/ 	.word	0xffffffff


	//   ....[76]....
        /*1044*/ 	.word	0xffffffff


	//   ....[77]....
        /*1048*/ 	.word	0xffffffff


	//   ....[78]....
        /*104c*/ 	.word	0xffffffff


	//   ....[79]....
        /*1050*/ 	.word	0xffffffff


	//   ....[80]....
        /*1054*/ 	.word	0xffffffff


	//   ....[81]....
        /*1058*/ 	.word	0xffffffff


	//   ....[82]....
        /*105c*/ 	.word	0xffffffff


	//   ....[83]....
        /*1060*/ 	.word	0xffffffff


	//   ....[84]....
        /*1064*/ 	.word	0xffffffff


	//   ....[85]....
        /*1068*/ 	.word	0xffffffff


	//   ....[86]....
        /*106c*/ 	.word	0xffffffff


	//   ....[87]....
        /*1070*/ 	.word	0xffffffff


	//   ....[88]....
        /*1074*/ 	.word	0xffffffff


	//   ....[89]....
        /*1078*/ 	.word	0xffffffff


	//   ....[90]....
        /*107c*/ 	.word	0xffffffff


	//   ....[91]....
        /*1080*/ 	.word	0xffffffff


	//   ....[92]....
        /*1084*/ 	.word	0xffffffff


	//   ....[93]....
        /*1088*/ 	.word	0xffffffff


	//   ....[94]....
        /*108c*/ 	.word	0xffffffff


	//   ....[95]....
        /*1090*/ 	.word	0xffffffff


	//   ....[96]....
        /*1094*/ 	.word	0xffffffff


	//   ....[97]....
        /*1098*/ 	.word	0xffffffff


	//   ....[98]....
        /*109c*/ 	.word	0xffffffff


	//   ....[99]....
        /*10a0*/ 	.word	0xffffffff


	//   ....[100]....
        /*10a4*/ 	.word	0xffffffff


	//   ....[101]....
        /*10a8*/ 	.word	0xffffffff


	//   ....[102]....
        /*10ac*/ 	.word	0xffffffff


	//   ....[103]....
        /*10b0*/ 	.word	0xffffffff


	//   ....[104]....
        /*10b4*/ 	.word	0xffffffff


	//   ....[105]....
        /*10b8*/ 	.word	0x0500000f


	//   ....[106]....
        /*10bc*/ 	.word	0x0500000f


	//   ....[107]....
        /*10c0*/ 	.word	0x0500000f


	//   ....[108]....
        /*10c4*/ 	.word	0x0500000f


	//   ....[109]....
        /*10c8*/ 	.word	0x0500000f


	//   ....[110]....
        /*10cc*/ 	.word	0x0500000f


	//   ....[111]....
        /*10d0*/ 	.word	0x0500000f


	//   ....[112]....
        /*10d4*/ 	.word	0x0500000f


	//   ....[113]....
        /*10d8*/ 	.word	0x0500000f


	//   ....[114]....
        /*10dc*/ 	.word	0x0500000f


	//   ....[115]....
        /*10e0*/ 	.word	0x0500000f


	//   ....[116]....
        /*10e4*/ 	.word	0x0500000f


	//   ....[117]....
        /*10e8*/ 	.word	0x0500000f


	//   ....[118]....
        /*10ec*/ 	.word	0x0500000f


	//   ....[119]....
        /*10f0*/ 	.word	0x0500000f


	//   ....[120]....
        /*10f4*/ 	.word	0x0500000f


	//   ....[121]....
        /*10f8*/ 	.word	0x0500000f


	//   ....[122]....
        /*10fc*/ 	.word	0x0500000f


	//   ....[123]....
        /*1100*/ 	.word	0x0500000f


	//   ....[124]....
        /*1104*/ 	.word	0x0500000f


	//   ....[125]....
        /*1108*/ 	.word	0x0500000f


	//   ....[126]....
        /*110c*/ 	.word	0x0500000f


	//   ....[127]....
        /*1110*/ 	.word	0x0500000f


	//   ....[128]....
        /*1114*/ 	.word	0x0500000f


	//   ....[129]....
        /*1118*/ 	.word	0x0500000f


	//   ....[130]....
        /*111c*/ 	.word	0x0500000f


	//   ....[131]....
        /*1120*/ 	.word	0x0500000f


	//   ....[132]....
        /*1124*/ 	.word	0x0500000f


	//   ....[133]....
        /*1128*/ 	.word	0x0500000f


	//   ....[134]....
        /*112c*/ 	.word	0x0500000f


	//   ....[135]....
        /*1130*/ 	.word	0x0500000f


	//   ....[136]....
        /*1134*/ 	.word	0x0500000f


	//   ....[137]....
        /*1138*/ 	.word	0x0500000f


	//   ....[138]....
        /*113c*/ 	.word	0x0500000f


	//   ....[139]....
        /*1140*/ 	.word	0x0500000f


	//   ....[140]....
        /*1144*/ 	.word	0x0500000f


	//   ....[141]....
        /*1148*/ 	.word	0x0500000f


	//   ....[142]....
        /*114c*/ 	.word	0x0500000f


	//   ....[143]....
        /*1150*/ 	.word	0x0500000f


	//   ....[144]....
        /*1154*/ 	.word	0x0500000f


	//   ....[145]....
        /*1158*/ 	.word	0x0500000f


	//   ....[146]....
        /*115c*/ 	.word	0x0500000f


	//   ....[147]....
        /*1160*/ 	.word	0x0500000f


	//   ....[148]....
        /*1164*/ 	.word	0x0500000f


	//   ....[149]....
        /*1168*/ 	.word	0x0500000f


	//   ....[150]....
        /*116c*/ 	.word	0x0500000f


	//   ....[151]....
        /*1170*/ 	.word	0x0500000f


	//   ....[152]....
        /*1174*/ 	.word	0x0500000f


	//   ....[153]....
        /*1178*/ 	.word	0x0500000f


	//   ....[154]....
        /*117c*/ 	.word	0x0500000f


	//   ....[155]....
        /*1180*/ 	.word	0x0500000f


	//   ....[156]....
        /*1184*/ 	.word	0x0500000f


	//   ....[157]....
        /*1188*/ 	.word	0x0500000f


	//   ....[158]....
        /*118c*/ 	.word	0x0500000f


	//----- nvinfo : EIATTR_COOP_GROUP_INSTR_OFFSETS
	.align		4
.L_319:
        /*1190*/ 	.byte	0x04, 0x28
        /*1192*/ 	.short	(.L_321 - .L_320)


	//   ....[0]....
.L_320:
        /*1194*/ 	.word	0x00000060


	//   ....[1]....
        /*1198*/ 	.word	0x00000190


	//   ....[2]....
        /*119c*/ 	.word	0x00000240


	//   ....[3]....
        /*11a0*/ 	.word	0x00000400


	//   ....[4]....
        /*11a4*/ 	.word	0x00000560


	//   ....[5]....
        /*11a8*/ 	.word	0x00000680


	//   ....[6]....
        /*11ac*/ 	.word	0x000007e0


	//   ....[7]....
        /*11b0*/ 	.word	0x00007a50


	//   ....[8]....
        /*11b4*/ 	.word	0x00008220


	//   ....[9]....
        /*11b8*/ 	.word	0x00008230


	//   ....[10]....
        /*11bc*/ 	.word	0x00008240


	//   ....[11]....
        /*11c0*/ 	.word	0x00008250


	//   ....[12]....
        /*11c4*/ 	.word	0x0000a1b0


	//   ....[13]....
        /*11c8*/ 	.word	0x0000a1c0


	//   ....[14]....
        /*11cc*/ 	.word	0x0000a1d0


	//   ....[15]....
        /*11d0*/ 	.word	0x0000a1e0


	//   ....[16]....
        /*11d4*/ 	.word	0x0000e130


	//   ....[17]....
        /*11d8*/ 	.word	0x0000e9a0


	//   ....[18]....
        /*11dc*/ 	.word	0x0000e9b0


	//   ....[19]....
        /*11e0*/ 	.word	0x0000e9d0


	//   ....[20]....
        /*11e4*/ 	.word	0x0000f240


	//   ....[21]....
        /*11e8*/ 	.word	0x0000f290


	//   ....[22]....
        /*11ec*/ 	.word	0x00010550


	//   ....[23]....
        /*11f0*/ 	.word	0x00012e70


	//   ....[24]....
        /*11f4*/ 	.word	0x00012ea0


	//   ....[25]....
        /*11f8*/ 	.word	0x00013800


	//   ....[26]....
        /*11fc*/ 	.word	0x00013930


	//   ....[27]....
        /*1200*/ 	.word	0x00014060


	//   ....[28]....
        /*1204*/ 	.word	0x00014080


	//   ....[29]....
        /*1208*/ 	.word	0x00015990


	//   ....[30]....
        /*120c*/ 	.word	0x00018580


	//   ....[31]....
        /*1210*/ 	.word	0x000185b0


	//   ....[32]....
        /*1214*/ 	.word	0x00018b30


	//   ....[33]....
        /*1218*/ 	.word	0x00018b50


	//   ....[34]....
        /*121c*/ 	.word	0x0001a960


	//   ....[35]....
        /*1220*/ 	.word	0x0001b350


	//   ....[36]....
        /*1224*/ 	.word	0x0001b3e0


	//   ....[37]....
        /*1228*/ 	.word	0x0001b430


	//   ....[38]....
        /*122c*/ 	.word	0x0001b440


	//   ....[39]....
        /*1230*/ 	.word	0x0001c360


	//   ....[40]....
        /*1234*/ 	.word	0x0001c380


	//   ....[41]....
        /*1238*/ 	.word	0x0001c390


	//   ....[42]....
        /*123c*/ 	.word	0x0001c3a0


	//   ....[43]....
        /*1240*/ 	.word	0x0001ca40


	//   ....[44]....
        /*1244*/ 	.word	0x0001ca50


	//   ....[45]....
        /*1248*/ 	.word	0x0001cba0


	//   ....[46]....
        /*124c*/ 	.word	0x0001cbb0


	//   ....[47]....
        /*1250*/ 	.word	0x0001cfa0


	//   ....[48]....
        /*1254*/ 	.word	0x0001cfb0


	//   ....[49]....
        /*1258*/ 	.word	0x0001d4a0


	//   ....[50]....
        /*125c*/ 	.word	0x0001d4b0


	//   ....[51]....
        /*1260*/ 	.word	0x0001e270


	//   ....[52]....
        /*1264*/ 	.word	0x0001e280


	//   ....[53]....
        /*1268*/ 	.word	0x0001e3e0


	//   ....[54]....
        /*126c*/ 	.word	0x0001e3f0


	//   ....[55]....
        /*1270*/ 	.word	0x0001e5a0


	//   ....[56]....
        /*1274*/ 	.word	0x0001e7c0


	//   ....[57]....
        /*1278*/ 	.word	0x0001e7f0


	//   ....[58]....
        /*127c*/ 	.word	0x0001e820


	//   ....[59]....
        /*1280*/ 	.word	0x0001e850


	//   ....[60]....
        /*1284*/ 	.word	0x0001e880


	//   ....[61]....
        /*1288*/ 	.word	0x0001e8b0


	//   ....[62]....
        /*128c*/ 	.word	0x0001ea40


	//   ....[63]....
        /*1290*/ 	.word	0x0001ea70


	//   ....[64]....
        /*1294*/ 	.word	0x0001eaa0


	//   ....[65]....
        /*1298*/ 	.word	0x0001ead0


	//   ....[66]....
        /*129c*/ 	.word	0x0001eb00


	//   ....[67]....
        /*12a0*/ 	.word	0x0001eb30


	//   ....[68]....
        /*12a4*/ 	.word	0x0001ebc0


	//   ....[69]....
        /*12a8*/ 	.word	0x0001ebf0


	//   ....[70]....
        /*12ac*/ 	.word	0x0001ec00


	//   ....[71]....
        /*12b0*/ 	.word	0x0001ec40


	//   ....[72]....
        /*12b4*/ 	.word	0x00020140


	//   ....[73]....
        /*12b8*/ 	.word	0x00021ef0


	//   ....[74]....
        /*12bc*/ 	.word	0x00022bb0


	//   ....[75]....
        /*12c0*/ 	.word	0x00022bd0


	//   ....[76]....
        /*12c4*/ 	.word	0x00022c60


	//   ....[77]....
        /*12c8*/ 	.word	0x00022c80


	//   ....[78]....
        /*12cc*/ 	.word	0x00022d20


	//   ....[79]....
        /*12d0*/ 	.word	0x00022d40


	//   ....[80]....
        /*12d4*/ 	.word	0x00022d50


	//   ....[81]....
        /*12d8*/ 	.word	0x00022de0


	//   ....[82]....
        /*12dc*/ 	.word	0x00022e00


	//   ....[83]....
        /*12e0*/ 	.word	0x00022e70


	//   ....[84]....
        /*12e4*/ 	.word	0x00022eb0


	//   ....[85]....
        /*12e8*/ 	.word	0x00022f20


	//   ....[86]....
        /*12ec*/ 	.word	0x00025c60


	//   ....[87]....
        /*12f0*/ 	.word	0x00025c90


	//   ....[88]....
        /*12f4*/ 	.word	0x00025cf0


	//   ....[89]....
        /*12f8*/ 	.word	0x00025d20


	//   ....[90]....
        /*12fc*/ 	.word	0x00025d50


	//   ....[91]....
        /*1300*/ 	.word	0x00025d80


	//   ....[92]....
        /*1304*/ 	.word	0x00025db0


	//   ....[93]....
        /*1308*/ 	.word	0x00025de0


	//   ....[94]....
        /*130c*/ 	.word	0x00025f80


	//   ....[95]....
        /*1310*/ 	.word	0x00025fb0


	//   ....[96]....
        /*1314*/ 	.word	0x00025fe0


	//   ....[97]....
        /*1318*/ 	.word	0x00026010


	//   ....[98]....
        /*131c*/ 	.word	0x00026040


	//   ....[99]....
        /*1320*/ 	.word	0x00026070


	//   ....[100]....
        /*1324*/ 	.word	0x00026130


	//   ....[101]....
        /*1328*/ 	.word	0x00026150


	//   ....[102]....
        /*132c*/ 	.word	0x00026170


	//   ....[103]....
        /*1330*/ 	.word	0x000261d0


	//   ....[104]....
        /*1334*/ 	.word	0x00026bf0


	//   ....[105]....
        /*1338*/ 	.word	0x00026ff0


	//   ....[106]....
        /*133c*/ 	.word	0x00027090


	//   ....[107]....
        /*1340*/ 	.word	0x00027120


	//   ....[108]....
        /*1344*/ 	.word	0x00027170


	//   ....[109]....
        /*1348*/ 	.word	0x000271c0


	//   ....[110]....
        /*134c*/ 	.word	0x000272a0


	//   ....[111]....
        /*1350*/ 	.word	0x00027330


	//   ....[112]....
        /*1354*/ 	.word	0x00027390


	//   ....[113]....
        /*1358*/ 	.word	0x000273f0


	//   ....[114]....
        /*135c*/ 	.word	0x000276a0


	//   ....[115]....
        /*1360*/ 	.word	0x000276f0


	//   ....[116]....
        /*1364*/ 	.word	0x00027780


	//   ....[117]....
        /*1368*/ 	.word	0x00027810


	//   ....[118]....
        /*136c*/ 	.word	0x00027890


	//   ....[119]....
        /*1370*/ 	.word	0x000278e0


	//   ....[120]....
        /*1374*/ 	.word	0x00027970


	//   ....[121]....
        /*1378*/ 	.word	0x00027a00


	//   ....[122]....
        /*137c*/ 	.word	0x00027a80


	//   ....[123]....
        /*1380*/ 	.word	0x00027ad0


	//   ....[124]....
        /*1384*/ 	.word	0x00027b60


	//   ....[125]....
        /*1388*/ 	.word	0x00027bf0


	//   ....[126]....
        /*138c*/ 	.word	0x00027cb0


	//   ....[127]....
        /*1390*/ 	.word	0x00027f90


	//   ....[128]....
        /*1394*/ 	.word	0x00028140


	//   ....[129]....
        /*1398*/ 	.word	0x00028190


	//   ....[130]....
        /*139c*/ 	.word	0x000281f0


	//   ....[131]....
        /*13a0*/ 	.word	0x000282d0


	//   ....[132]....
        /*13a4*/ 	.word	0x00028330


	//   ....[133]....
        /*13a8*/ 	.word	0x00028450


	//   ....[134]....
        /*13ac*/ 	.word	0x000284b0


	//   ....[135]....
        /*13b0*/ 	.word	0x00028550


	//   ....[136]....
        /*13b4*/ 	.word	0x00028620


	//   ....[137]....
        /*13b8*/ 	.word	0x000286a0


	//   ....[138]....
        /*13bc*/ 	.word	0x00028760


	//   ....[139]....
        /*13c0*/ 	.word	0x000287e0


	//   ....[140]....
        /*13c4*/ 	.word	0x00028b90


	//   ....[141]....
        /*13c8*/ 	.word	0x00028c30


	//   ....[142]....
        /*13cc*/ 	.word	0x00028da0


	//   ....[143]....
        /*13d0*/ 	.word	0x00028e10


	//   ....[144]....
        /*13d4*/ 	.word	0x00028e80


	//   ....[145]....
        /*13d8*/ 	.word	0x00028ef0


	//   ....[146]....
        /*13dc*/ 	.word	0x00028f60


	//   ....[147]....
        /*13e0*/ 	.word	0x00028fe0


	//   ....[148]....
        /*13e4*/ 	.word	0x00029060


	//   ....[149]....
        /*13e8*/ 	.word	0x000290f0


	//   ....[150]....
        /*13ec*/ 	.word	0x00029160


	//   ....[151]....
        /*13f0*/ 	.word	0x000291d0


	//   ....[152]....
        /*13f4*/ 	.word	0x00029240


	//   ....[153]....
        /*13f8*/ 	.word	0x000292c0


	//   ....[154]....
        /*13fc*/ 	.word	0x00029330


	//   ....[155]....
        /*1400*/ 	.word	0x000293e0


	//   ....[156]....
        /*1404*/ 	.word	0x00029430


	//   ....[157]....
        /*1408*/ 	.word	0x000294c0


	//   ....[158]....
        /*140c*/ 	.word	0x000295f0


	//----- nvinfo : EIATTR_REG_RECONFIG
	.align		4
.L_321:
        /*1410*/ 	.byte	0x01, 0x54
	.zero		2


	//----- nvinfo : EIATTR_SYSCALL_OFFSETS
	.align		4
        /*1414*/ 	.byte	0x04, 0x46
        /*1416*/ 	.short	(.L_323 - .L_322)


	//   ....[0]....
.L_322:
        /*1418*/ 	.word	0x00001f00


	//   ....[1]....
        /*141c*/ 	.word	0x00002050


	//   ....[2]....
        /*1420*/ 	.word	0x00007c60


	//   ....[3]....
        /*1424*/ 	.word	0x00007f80


	//   ....[4]....
        /*1428*/ 	.word	0x00021b40


	//   ....[5]....
        /*142c*/ 	.word	0x00021c90


	//   ....[6]....
        /*1430*/ 	.word	0x00021d90


	//   ....[7]....
        /*1434*/ 	.word	0x00022670


	//----- nvinfo : EIATTR_MBARRIER_INSTR_OFFSETS
	.align		4
.L_323:
        /*1438*/ 	.byte	0x04, 0x39
        /*143a*/ 	.short	(.L_325 - .L_324)


	//   ....[0]....
.L_324:
        /*143c*/ 	.word	0x000002b0
        /*1440*/ 	.word	0x000000ff
        /*1444*/ 	.word	0x00031c00
        /*1448*/ 	.short	0x0100
        /*144a*/ 	.byte	0x08
	.zero		1


	//   ....[1]....
        /*144c*/ 	.word	0x000002c0
        /*1450*/ 	.word	0x000000ff
        /*1454*/ 	.word	0x00031c20
        /*1458*/ 	.short	0x0100
        /*145a*/ 	.byte	0x08
	.zero		1


	//   ....[2]....
        /*145c*/ 	.word	0x000003b0
        /*1460*/ 	.word	0x000000ff
        /*1464*/ 	.word	0x00031c30
        /*1468*/ 	.short	0x0100
        /*146a*/ 	.byte	0x08
	.zero		1


	//   ....[3]....
        /*146c*/ 	.word	0x000003c0
        /*1470*/ 	.word	0x000000ff
        /*1474*/ 	.word	0x00031c40
        /*1478*/ 	.short	0x0100
        /*147a*/ 	.byte	0x08
	.zero		1


	//   ....[4]....
        /*147c*/ 	.word	0x000003d0
        /*1480*/ 	.word	0x000000ff
        /*1484*/ 	.word	0x00031c38
        /*1488*/ 	.short	0x0100
        /*148a*/ 	.byte	0x08
	.zero		1


	//   ....[5]....
        /*148c*/ 	.word	0x000003e0
        /*1490*/ 	.word	0x000000ff
        /*1494*/ 	.word	0x00031c48
        /*1498*/ 	.short	0x0100
        /*149a*/ 	.byte	0x08
	.zero		1


	//   ....[6]....
        /*149c*/ 	.word	0x00000510
        /*14a0*/ 	.word	0x000000ff
        /*14a4*/ 	.word	0x00031c50
        /*14a8*/ 	.short	0x0100
        /*14aa*/ 	.byte	0x08
	.zero		1


	//   ....[7]....
        /*14ac*/ 	.word	0x00000520
        /*14b0*/ 	.word	0x000000ff
        /*14b4*/ 	.word	0x00031c60
        /*14b8*/ 	.short	0x0100
        /*14ba*/ 	.byte	0x08
	.zero		1


	//   ....[8]....
        /*14bc*/ 	.word	0x00000530
        /*14c0*/ 	.word	0x000000ff
        /*14c4*/ 	.word	0x00031c58
        /*14c8*/ 	.short	0x0100
        /*14ca*/ 	.byte	0x08
	.zero		1


	//   ....[9]....
        /*14cc*/ 	.word	0x00000540
        /*14d0*/ 	.word	0x000000ff
        /*14d4*/ 	.word	0x00031c68
        /*14d8*/ 	.short	0x0100
        /*14da*/ 	.byte	0x08
	.zero		1


	//   ....[10]....
        /*14dc*/ 	.word	0x00000630
        /*14e0*/ 	.word	0x000000ff
        /*14e4*/ 	.word	0x00031c70
        /*14e8*/ 	.short	0x0100
        /*14ea*/ 	.byte	0x06
	.zero		1


	//   ....[11]....
        /*14ec*/ 	.word	0x00000640
        /*14f0*/ 	.word	0x000000ff
        /*14f4*/ 	.word	0x00031c80
        /*14f8*/ 	.short	0x0100
        /*14fa*/ 	.byte	0x06
	.zero		1


	//   ....[12]....
        /*14fc*/ 	.word	0x00000650
        /*1500*/ 	.word	0x000000ff
        /*1504*/ 	.word	0x00031c78
        /*1508*/ 	.short	0x0100
        /*150a*/ 	.byte	0x06
	.zero		1


	//   ....[13]....
        /*150c*/ 	.word	0x00000660
        /*1510*/ 	.word	0x000000ff
        /*1514*/ 	.word	0x00031c88
        /*1518*/ 	.short	0x0100
        /*151a*/ 	.byte	0x06
	.zero		1


	//   ....[14]....
        /*151c*/ 	.word	0x00000790
        /*1520*/ 	.word	0x000000ff
        /*1524*/ 	.word	0x00031c90
        /*1528*/ 	.short	0x0100
        /*152a*/ 	.byte	0x08
	.zero		1


	//   ....[15]....
        /*152c*/ 	.word	0x000007a0
        /*1530*/ 	.word	0x000000ff
        /*1534*/ 	.word	0x00031ca0
        /*1538*/ 	.short	0x0100
        /*153a*/ 	.byte	0x08
	.zero		1


	//   ....[16]....
        /*153c*/ 	.word	0x000007b0
        /*1540*/ 	.word	0x000000ff
        /*1544*/ 	.word	0x00031c98
        /*1548*/ 	.short	0x0100
        /*154a*/ 	.byte	0x08
	.zero		1


	//   ....[17]....
        /*154c*/ 	.word	0x000007c0
        /*1550*/ 	.word	0x000000ff
        /*1554*/ 	.word	0x00031ca8
        /*1558*/ 	.short	0x0100
        /*155a*/ 	.byte	0x08
	.zero		1


	//   ....[18]....
        /*155c*/ 	.word	0x000008f0
        /*1560*/ 	.word	0x000000ff
        /*1564*/ 	.word	0x00031cb0
        /*1568*/ 	.short	0x0100
        /*156a*/ 	.byte	0x08
	.zero		1


	//   ....[19]....
        /*156c*/ 	.word	0x00000900
        /*1570*/ 	.word	0x000000ff
        /*1574*/ 	.word	0x00031cc0
        /*1578*/ 	.short	0x0100
        /*157a*/ 	.byte	0x08
	.zero		1


	//   ....[20]....
        /*157c*/ 	.word	0x00000910
        /*1580*/ 	.word	0x000000ff
        /*1584*/ 	.word	0x00031cb8
        /*1588*/ 	.short	0x0100
        /*158a*/ 	.byte	0x08
	.zero		1


	//   ....[21]....
        /*158c*/ 	.word	0x00000920
        /*1590*/ 	.word	0x000000ff
        /*1594*/ 	.word	0x00031cc8
        /*1598*/ 	.short	0x0100
        /*159a*/ 	.byte	0x08
	.zero		1


	//   ....[22]....
        /*159c*/ 	.word	0x00003680
        /*15a0*/ 	.word	0x00000014
        /*15a4*/ 	.word	0x00031c90
        /*15a8*/ 	.short	0x010a
        /*15aa*/ 	.byte	0x3f
	.zero		1


	//   ....[23]....
        /*15ac*/ 	.word	0x000051d0
        /*15b0*/ 	.word	0x00000014
        /*15b4*/ 	.word	0x00031c90
        /*15b8*/ 	.short	0x010a
        /*15ba*/ 	.byte	0x3f
	.zero		1


	//   ....[24]....
        /*15bc*/ 	.word	0x00006d40
        /*15c0*/ 	.word	0x00000014
        /*15c4*/ 	.word	0x00031c90
        /*15c8*/ 	.short	0x010a
        /*15ca*/ 	.byte	0x3f
	.zero		1


	//   ....[25]....
        /*15cc*/ 	.word	0x00006ff0
        /*15d0*/ 	.word	0x00000020
        /*15d4*/ 	.word	0x00000000
        /*15d8*/ 	.short	0x0101
        /*15da*/ 	.byte	0x3f
	.zero		1


	//   ....[26]....
        /*15dc*/ 	.word	0x00007030
        /*15e0*/ 	.word	0x00000014
        /*15e4*/ 	.word	0x00031cb0
        /*15e8*/ 	.short	0x010a
        /*15ea*/ 	.byte	0x3f
	.zero		1


	//   ....[27]....
        /*15ec*/ 	.word	0x000073c0
        /*15f0*/ 	.word	0x00000014
        /*15f4*/ 	.word	0x00000000
        /*15f8*/ 	.short	0x0101
        /*15fa*/ 	.byte	0x3f
	.zero		1


	//   ....[28]....
        /*15fc*/ 	.word	0x00007d00
        /*1600*/ 	.word	0x00000016
        /*1604*/ 	.word	0x00031c00
        /*1608*/ 	.short	0x010a
        /*160a*/ 	.byte	0x3f
	.zero		1


	//   ....[29]....
        /*160c*/ 	.word	0x00007d50
        /*1610*/ 	.word	0x00000016
        /*1614*/ 	.word	0x00031c00
        /*1618*/ 	.short	0x010a
        /*161a*/ 	.byte	0x3f
	.zero		1


	//   ....[30]....
        /*161c*/ 	.word	0x00008980
        /*1620*/ 	.word	0x00000016
        /*1624*/ 	.word	0x00031c00
        /*1628*/ 	.short	0x010a
        /*162a*/ 	.byte	0x3f
	.zero		1


	//   ....[31]....
        /*162c*/ 	.word	0x0000a780
        /*1630*/ 	.word	0x00000016
        /*1634*/ 	.word	0x00031c00
        /*1638*/ 	.short	0x010a
        /*163a*/ 	.byte	0x3f
	.zero		1


	//   ....[32]....
        /*163c*/ 	.word	0x0000c160
        /*1640*/ 	.word	0x00000015
        /*1644*/ 	.word	0x00031c30
        /*1648*/ 	.short	0x010a
        /*164a*/ 	.byte	0x3f
	.zero		1


	//   ....[33]....
        /*164c*/ 	.word	0x0000c1d0
        /*1650*/ 	.word	0x00000015
        /*1654*/ 	.word	0x00031c30
        /*1658*/ 	.short	0x010a
        /*165a*/ 	.byte	0x3f
	.zero		1


	//   ....[34]....
        /*165c*/ 	.word	0x0000f5c0
        /*1660*/ 	.word	0x00000010
        /*1664*/ 	.word	0x00000000
        /*1668*/ 	.short	0x0101
        /*166a*/ 	.byte	0x3f
	.zero		1


	//   ....[35]....
        /*166c*/ 	.word	0x00010820
        /*1670*/ 	.word	0x00000011
        /*1674*/ 	.word	0x00031c30
        /*1678*/ 	.short	0x010a
        /*167a*/ 	.byte	0x3f
	.zero		1


	//   ....[36]....
        /*167c*/ 	.word	0x00010870
        /*1680*/ 	.word	0x00000011
        /*1684*/ 	.word	0x00031c30
        /*1688*/ 	.short	0x010a
        /*168a*/ 	.byte	0x3f
	.zero		1


	//   ....[37]....
        /*168c*/ 	.word	0x00012d10
        /*1690*/ 	.word	0x00000010
        /*1694*/ 	.word	0x00031c50
        /*1698*/ 	.short	0x010a
        /*169a*/ 	.byte	0x3f
	.zero		1


	//   ....[38]....
        /*169c*/ 	.word	0x00012d50
        /*16a0*/ 	.word	0x00000010
        /*16a4*/ 	.word	0x00031c50
        /*16a8*/ 	.short	0x010a
        /*16aa*/ 	.byte	0x3f
	.zero		1


	//   ....[39]....
        /*16ac*/ 	.word	0x00014b00
        /*16b0*/ 	.word	0x0000004b
        /*16b4*/ 	.word	0x00000000
        /*16b8*/ 	.short	0x0101
        /*16ba*/ 	.byte	0x3f
	.zero		1


	//   ....[40]....
        /*16bc*/ 	.word	0x00014b40
        /*16c0*/ 	.word	0x0000004a
        /*16c4*/ 	.word	0x00000000
        /*16c8*/ 	.short	0x0101
        /*16ca*/ 	.byte	0x3f
	.zero		1


	//   ....[41]....
        /*16cc*/ 	.word	0x00015e30
        /*16d0*/ 	.word	0x00000000
        /*16d4*/ 	.word	0x00031c30
        /*16d8*/ 	.short	0x010a
        /*16da*/ 	.byte	0x3f
	.zero		1


	//   ....[42]....
        /*16dc*/ 	.word	0x00015e80
        /*16e0*/ 	.word	0x00000000
        /*16e4*/ 	.word	0x00031c30
        /*16e8*/ 	.short	0x010a
        /*16ea*/ 	.byte	0x3f
	.zero		1


	//   ....[43]....
        /*16ec*/ 	.word	0x00018280
        /*16f0*/ 	.word	0x0000000e
        /*16f4*/ 	.word	0x00031c50
        /*16f8*/ 	.short	0x010a
        /*16fa*/ 	.byte	0x3f
	.zero		1


	//   ....[44]....
        /*16fc*/ 	.word	0x000182d0
        /*1700*/ 	.word	0x0000000e
        /*1704*/ 	.word	0x00031c50
        /*1708*/ 	.short	0x010a
        /*170a*/ 	.byte	0x3f
	.zero		1


	//   ....[45]....
        /*170c*/ 	.word	0x00019850
        /*1710*/ 	.word	0x0000005f
        /*1714*/ 	.word	0x00000000
        /*1718*/ 	.short	0x0101
        /*171a*/ 	.byte	0x3f
	.zero		1


	//   ....[46]....
        /*171c*/ 	.word	0x00019870
        /*1720*/ 	.word	0x0000005b
        /*1724*/ 	.word	0x00000000
        /*1728*/ 	.short	0x0101
        /*172a*/ 	.byte	0x3f
	.zero		1


	//   ....[47]....
        /*172c*/ 	.word	0x0001a9e0
        /*1730*/ 	.word	0x00000006
        /*1734*/ 	.word	0x00031c50
        /*1738*/ 	.short	0x010a
        /*173a*/ 	.byte	0x3f
	.zero		1


	//   ....[48]....
        /*173c*/ 	.word	0x0001aa80
        /*1740*/ 	.word	0x00000006
        /*1744*/ 	.word	0x00031c50
        /*1748*/ 	.short	0x010a
        /*174a*/ 	.byte	0x3f
	.zero		1


	//   ....[49]....
        /*174c*/ 	.word	0x0001b5e0
        /*1750*/ 	.word	0x00000006
        /*1754*/ 	.word	0x00000000
        /*1758*/ 	.short	0x0101
        /*175a*/ 	.byte	0x3f
	.zero		1


	//   ....[50]....
        /*175c*/ 	.word	0x0001c9a0
        /*1760*/ 	.word	0x00000000
        /*1764*/ 	.word	0x00000000
        /*1768*/ 	.short	0x0101
        /*176a*/ 	.byte	0x3f
	.zero		1


	//   ....[51]....
        /*176c*/ 	.word	0x0001cea0
        /*1770*/ 	.word	0x00000006
        /*1774*/ 	.word	0x00000000
        /*1778*/ 	.short	0x0101
        /*177a*/ 	.byte	0x3f
	.zero		1


	//   ....[52]....
        /*177c*/ 	.word	0x00020220
        /*1780*/ 	.word	0x00000010
        /*1784*/ 	.word	0x00031c20
        /*1788*/ 	.short	0x010a
        /*178a*/ 	.byte	0x3f
	.zero		1


	//   ....[53]....
        /*178c*/ 	.word	0x000202e0
        /*1790*/ 	.word	0x00000009
        /*1794*/ 	.word	0x00031ca0
        /*1798*/ 	.short	0x010a
        /*179a*/ 	.byte	0x3f
	.zero		1


	//   ....[54]....
        /*179c*/ 	.word	0x00020710
        /*17a0*/ 	.word	0x00000009
        /*17a4*/ 	.word	0x00031cc0
        /*17a8*/ 	.short	0x010a
        /*17aa*/ 	.byte	0x3f
	.zero		1


	//   ....[55]....
        /*17ac*/ 	.word	0x00020c70
        /*17b0*/ 	.word	0x00000009
        /*17b4*/ 	.word	0x00031ca0
        /*17b8*/ 	.short	0x010a
        /*17ba*/ 	.byte	0x3f
	.zero		1


	//   ....[56]....
        /*17bc*/ 	.word	0x00021090
        /*17c0*/ 	.word	0x00000009
        /*17c4*/ 	.word	0x00031cc0
        /*17c8*/ 	.short	0x010a
        /*17ca*/ 	.byte	0x3f
	.zero		1


	//   ....[57]....
        /*17cc*/ 	.word	0x00022120
        /*17d0*/ 	.word	0x00000000
        /*17d4*/ 	.word	0x00031c40
        /*17d8*/ 	.short	0x010a
        /*17da*/ 	.byte	0x3f
	.zero		1


	//   ....[58]....
        /*17dc*/ 	.word	0x00022fe0
        /*17e0*/ 	.word	0x00000010
        /*17e4*/ 	.word	0x00031c00
        /*17e8*/ 	.short	0x0107
        /*17ea*/ 	.byte	0x3f
	.zero		1


	//   ....[59]....
        /*17ec*/ 	.word	0x000230e0
        /*17f0*/ 	.word	0x00000010
        /*17f4*/ 	.word	0x00031c00
        /*17f8*/ 	.short	0x0101
        /*17fa*/ 	.byte	0x3f
	.zero		1


	//   ....[60]....
        /*17fc*/ 	.word	0x00023100
        /*1800*/ 	.word	0x00000010
        /*1804*/ 	.word	0x00031c20
        /*1808*/ 	.short	0x010a
        /*180a*/ 	.byte	0x3f
	.zero		1


	//   ....[61]....
        /*180c*/ 	.word	0x000234a0
        /*1810*/ 	.word	0x00000003
        /*1814*/ 	.word	0x00031c40
        /*1818*/ 	.short	0x010a
        /*181a*/ 	.byte	0x3f
	.zero		1


	//   ....[62]....
        /*181c*/ 	.word	0x00023920
        /*1820*/ 	.word	0x00000003
        /*1824*/ 	.word	0x00000060
        /*1828*/ 	.short	0x010a
        /*182a*/ 	.byte	0x3f
	.zero		1


	//   ....[63]....
        /*182c*/ 	.word	0x00024060
        /*1830*/ 	.word	0x00000003
        /*1834*/ 	.word	0x00031c40
        /*1838*/ 	.short	0x010a
        /*183a*/ 	.byte	0x3f
	.zero		1


	//   ....[64]....
        /*183c*/ 	.word	0x000244e0
        /*1840*/ 	.word	0x0000000b
        /*1844*/ 	.word	0x00000060
        /*1848*/ 	.short	0x010a
        /*184a*/ 	.byte	0x3f
	.zero		1


	//   ....[65]....
        /*184c*/ 	.word	0x00024b60
        /*1850*/ 	.word	0x00000002
        /*1854*/ 	.word	0x00031c40
        /*1858*/ 	.short	0x010a
        /*185a*/ 	.byte	0x3f
	.zero		1


	//   ....[66]....
        /*185c*/ 	.word	0x00024ff0
        /*1860*/ 	.word	0x00000007
        /*1864*/ 	.word	0x00000060
        /*1868*/ 	.short	0x010a
        /*186a*/ 	.byte	0x3f
	.zero		1


	//   ....[67]....
        /*186c*/ 	.word	0x00025620
        /*1870*/ 	.word	0x00000003
        /*1874*/ 	.word	0x00031c60
        /*1878*/ 	.short	0x010a
        /*187a*/ 	.byte	0x3f
	.zero		1


	//   ....[68]....
        /*187c*/ 	.word	0x00026b70
        /*1880*/ 	.word	0x00000009
        /*1884*/ 	.word	0x00031c20
        /*1888*/ 	.short	0x010a
        /*188a*/ 	.byte	0x3f
	.zero		1


	//   ....[69]....
        /*188c*/ 	.word	0x00026d00
        /*1890*/ 	.word	0x00000007
        /*1894*/ 	.word	0x00000000
        /*1898*/ 	.short	0x010a
        /*189a*/ 	.byte	0x3f
	.zero		1


	//   ....[70]....
        /*189c*/ 	.word	0x00026d70
        /*18a0*/ 	.word	0x00000003
        /*18a4*/ 	.word	0x00000000
        /*18a8*/ 	.short	0x010a
        /*18aa*/ 	.byte	0x3f
	.zero		1


	//   ....[71]....
        /*18ac*/ 	.word	0x00026dd0
        /*18b0*/ 	.word	0x00000005
        /*18b4*/ 	.word	0x00000000
        /*18b8*/ 	.short	0x010a
        /*18ba*/ 	.byte	0x3f
	.zero		1


	//   ....[72]....
        /*18bc*/ 	.word	0x00026e00
        /*18c0*/ 	.word	0x00000003
        /*18c4*/ 	.word	0x00000000
        /*18c8*/ 	.short	0x010a
        /*18ca*/ 	.byte	0x3f
	.zero		1


	//   ....[73]....
        /*18cc*/ 	.word	0x00026e60
        /*18d0*/ 	.word	0x00000014
        /*18d4*/ 	.word	0x00031c90
        /*18d8*/ 	.short	0x010a
        /*18da*/ 	.byte	0x3f
	.zero		1


	//   ....[74]....
        /*18dc*/ 	.word	0x00026eb0
        /*18e0*/ 	.word	0x00000014
        /*18e4*/ 	.word	0x00031c90
        /*18e8*/ 	.short	0x010a
        /*18ea*/ 	.byte	0x3f
	.zero		1


	//   ....[75]....
        /*18ec*/ 	.word	0x00026f00
        /*18f0*/ 	.word	0x00000014
        /*18f4*/ 	.word	0x00031c90
        /*18f8*/ 	.short	0x010a
        /*18fa*/ 	.byte	0x3f
	.zero		1


	//   ....[76]....
        /*18fc*/ 	.word	0x00026f50
        /*1900*/ 	.word	0x00000014
        /*1904*/ 	.word	0x00031cb0
        /*1908*/ 	.short	0x010a
        /*190a*/ 	.byte	0x3f
	.zero		1


	//   ....[77]....
        /*190c*/ 	.word	0x00027200
        /*1910*/ 	.word	0x00000016
        /*1914*/ 	.word	0x00031c00
        /*1918*/ 	.short	0x010a
        /*191a*/ 	.byte	0x3f
	.zero		1


	//   ....[78]....
        /*191c*/ 	.word	0x00027420
        /*1920*/ 	.word	0x00000016
        /*1924*/ 	.word	0x00031c00
        /*1928*/ 	.short	0x010a
        /*192a*/ 	.byte	0x3f
	.zero		1


	//   ....[79]....
        /*192c*/ 	.word	0x00027470
        /*1930*/ 	.word	0x00000015
        /*1934*/ 	.word	0x00031c30
        /*1938*/ 	.short	0x010a
        /*193a*/ 	.byte	0x3f
	.zero		1


	//   ....[80]....
        /*193c*/ 	.word	0x000274c0
        /*1940*/ 	.word	0x00000011
        /*1944*/ 	.word	0x00031c30
        /*1948*/ 	.short	0x010a
        /*194a*/ 	.byte	0x3f
	.zero		1


	//   ....[81]....
        /*194c*/ 	.word	0x00027510
        /*1950*/ 	.word	0x00000010
        /*1954*/ 	.word	0x00031c50
        /*1958*/ 	.short	0x010a
        /*195a*/ 	.byte	0x3f
	.zero		1


	//   ....[82]....
        /*195c*/ 	.word	0x00027560
        /*1960*/ 	.word	0x00000000
        /*1964*/ 	.word	0x00031c30
        /*1968*/ 	.short	0x010a
        /*196a*/ 	.byte	0x3f
	.zero		1


	//   ....[83]....
        /*196c*/ 	.word	0x000275b0
        /*1970*/ 	.word	0x0000000e
        /*1974*/ 	.word	0x00031c50
        /*1978*/ 	.short	0x010a
        /*197a*/ 	.byte	0x3f
	.zero		1


	//   ....[84]....
        /*197c*/ 	.word	0x00027600
        /*1980*/ 	.word	0x00000006
        /*1984*/ 	.word	0x00031c50
        /*1988*/ 	.short	0x010a
        /*198a*/ 	.byte	0x3f
	.zero		1


	//   ....[85]....
        /*198c*/ 	.word	0x00027d70
        /*1990*/ 	.word	0x00000010
        /*1994*/ 	.word	0x00031c20
        /*1998*/ 	.short	0x010a
        /*199a*/ 	.byte	0x3f
	.zero		1


	//   ....[86]....
        /*199c*/ 	.word	0x00027dc0
        /*19a0*/ 	.word	0x00000009
        /*19a4*/ 	.word	0x00031ca0
        /*19a8*/ 	.short	0x010a
        /*19aa*/ 	.byte	0x3f
	.zero		1


	//   ....[87]....
        /*19ac*/ 	.word	0x00027e10
        /*19b0*/ 	.word	0x00000009
        /*19b4*/ 	.word	0x00031cc0
        /*19b8*/ 	.short	0x010a
        /*19ba*/ 	.byte	0x3f
	.zero		1


	//   ....[88]....
        /*19bc*/ 	.word	0x00027e60
        /*19c0*/ 	.word	0x00000009
        /*19c4*/ 	.word	0x00031ca0
        /*19c8*/ 	.short	0x010a
        /*19ca*/ 	.byte	0x3f
	.zero		1


	//   ....[89]....
        /*19cc*/ 	.word	0x00027eb0
        /*19d0*/ 	.word	0x00000009
        /*19d4*/ 	.word	0x00031cc0
        /*19d8*/ 	.short	0x010a
        /*19da*/ 	.byte	0x3f
	.zero		1


	//   ....[90]....
        /*19dc*/ 	.word	0x00028050
        /*19e0*/ 	.word	0x00000000
        /*19e4*/ 	.word	0x00031c40
        /*19e8*/ 	.short	0x010a
        /*19ea*/ 	.byte	0x3f
	.zero		1


	//   ....[91]....
        /*19ec*/ 	.word	0x000288b0
        /*19f0*/ 	.word	0x00000010
        /*19f4*/ 	.word	0x00031c20
        /*19f8*/ 	.short	0x010a
        /*19fa*/ 	.byte	0x3f
	.zero		1


	//   ....[92]....
        /*19fc*/ 	.word	0x00028900
        /*1a00*/ 	.word	0x00000003
        /*1a04*/ 	.word	0x00031c40
        /*1a08*/ 	.short	0x010a
        /*1a0a*/ 	.byte	0x3f
	.zero		1


	//   ....[93]....
        /*1a0c*/ 	.word	0x00028950
        /*1a10*/ 	.word	0x00000003
        /*1a14*/ 	.word	0x00000060
        /*1a18*/ 	.short	0x010a
        /*1a1a*/ 	.byte	0x3f
	.zero		1


	//   ....[94]....
        /*1a1c*/ 	.word	0x000289a0
        /*1a20*/ 	.word	0x00000003
        /*1a24*/ 	.word	0x00031c40
        /*1a28*/ 	.short	0x010a
        /*1a2a*/ 	.byte	0x3f
	.zero		1


	//   ....[95]....
        /*1a2c*/ 	.word	0x000289f0
        /*1a30*/ 	.word	0x0000000b
        /*1a34*/ 	.word	0x00000060
        /*1a38*/ 	.short	0x010a
        /*1a3a*/ 	.byte	0x3f
	.zero		1


	//   ....[96]....
        /*1a3c*/ 	.word	0x00028a40
        /*1a40*/ 	.word	0x00000002
        /*1a44*/ 	.word	0x00031c40
        /*1a48*/ 	.short	0x010a
        /*1a4a*/ 	.byte	0x3f
	.zero		1


	//   ....[97]....
        /*1a4c*/ 	.word	0x00028a90
        /*1a50*/ 	.word	0x00000007
        /*1a54*/ 	.word	0x00000060
        /*1a58*/ 	.short	0x010a
        /*1a5a*/ 	.byte	0x3f
	.zero		1


	//   ....[98]....
        /*1a5c*/ 	.word	0x00028ae0
        /*1a60*/ 	.word	0x00000003
        /*1a64*/ 	.word	0x00031c60
        /*1a68*/ 	.short	0x010a
        /*1a6a*/ 	.byte	0x3f
	.zero		1


	//   ....[99]....
        /*1a6c*/ 	.word	0x00029510
        /*1a70*/ 	.word	0x00000009
        /*1a74*/ 	.word	0x00031c20
        /*1a78*/ 	.short	0x010a
        /*1a7a*/ 	.byte	0x3f
	.zero		1


	//   ....[100]....
        /*1a7c*/ 	.word	0x000296b0
        /*1a80*/ 	.word	0x00000007
        /*1a84*/ 	.word	0x00000000
        /*1a88*/ 	.short	0x010a
        /*1a8a*/ 	.byte	0x3f
	.zero		1


	//   ....[101]....
        /*1a8c*/ 	.word	0x00029700
        /*1a90*/ 	.word	0x00000003
        /*1a94*/ 	.word	0x00000000
        /*1a98*/ 	.short	0x010a
        /*1a9a*/ 	.byte	0x3f
	.zero		1


	//   ....[102]....
        /*1a9c*/ 	.word	0x00029750
        /*1aa0*/ 	.word	0x00000005
        /*1aa4*/ 	.word	0x00000000
        /*1aa8*/ 	.short	0x010a
        /*1aaa*/ 	.byte	0x3f
	.zero		1


	//----- nvinfo : EIATTR_NUM_MBARRIERS
	.align		4
.L_325:
        /*1aac*/ 	.byte	0x03, 0x38
        /*1aae*/ 	.short	0x0016


	//----- nvinfo : EIATTR_EXIT_INSTR_OFFSETS
	.align		4
        /*1ab0*/ 	.byte	0x04, 0x1c
        /*1ab2*/ 	.short	(.L_327 - .L_326)


	//   ....[0]....
.L_326:
        /*1ab4*/ 	.word	0x00026e50


	//----- nvinfo : EIATTR_MAX_THREADS
	.align		4
.L_327:
        /*1ab8*/ 	.byte	0x04, 0x05
        /*1aba*/ 	.short	(.L_329 - .L_328)
.L_328:
        /*1abc*/ 	.word	0x00000200
        /*1ac0*/ 	.word	0x00000001
        /*1ac4*/ 	.word	0x00000001


	//----- nvinfo : EIATTR_CRS_STACK_SIZE
	.align		4
.L_329:
        /*1ac8*/ 	.byte	0x04, 0x1e
        /*1aca*/ 	.short	(.L_331 - .L_330)
.L_330:
        /*1acc*/ 	.word	0x00000000


	//----- nvinfo : EIATTR_CBANK_PARAM_SIZE
	.align		4
.L_331:
        /*1ad0*/ 	.byte	0x03, 0x19
        /*1ad2*/ 	.short	0x0af0


	//----- nvinfo : EIATTR_PARAM_CBANK
	.align		4
        /*1ad4*/ 	.byte	0x04, 0x0a
        /*1ad6*/ 	.short	(.L_333 - .L_332)
	.align		4
.L_332:
        /*1ad8*/ 	.word	index@(.nv.constant0._ZN7cutlass13device_kernelIN5flash11enable_sm90INS1_16FlashAttnFwdSm90INS1_25CollectiveMainloopFwdSm90ILi2EN4cute5tupleIJNS5_1CILi1EEES8_S8_EEENS6_IJNS7_ILi192EEENS7_ILi144EEENS7_ILi96EEEEEELi96ENS_10bfloat16_tEfNS_4arch4Sm90ELb1ELb0ELb0ELb1ELb0ELb1ELb0ELb0ELb1ELb1ELb1ELb0EEENS1_21CollectiveEpilogueFwdINS6_IJSA_SC_SB_EEES9_SE_SG_Li384ELb1ELb1ELb1ELb0EEENS1_36VarlenDynamicPersistentTileSchedulerILi192ELi144ELi384ELi128ELb1ELb1ELb1ELb1ELb1ELb1EEEEEEEEEvNT_6ParamsE)
        /*1adc*/ 	.short	0x0210
        /*1ade*/ 	.short	0x0af0


	//----- nvinfo : EIATTR_SW_WAR
	.align		4
.L_333:
        /*1ae0*/ 	.byte	0x04, 0x36
        /*1ae2*/ 	.short	(.L_335 - .L_334)
.L_334:
        /*1ae4*/ 	.word	0x00000008
.L_335:


//--------------------- .nv.callgraph             --------------------------
	.section	.nv.callgraph,"",@"SHT_CUDA_CALLGRAPH"
	.align	4
	.sectionentsize	8
	.align		4
        /*0000*/ 	.word	0x00000000
	.align		4
        /*0004*/ 	.word	0xffffffff
	.align		4
        /*0008*/ 	.word	index@(_ZN7cutlass13device_kernelIN5flash11enable_sm90INS1_16FlashAttnFwdSm90INS1_25CollectiveMainloopFwdSm90ILi2EN4cute5tupleIJNS5_1CILi1EEES8_S8_EEENS6_IJNS7_ILi192EEENS7_ILi144EEENS7_ILi96EEEEEELi96ENS_10bfloat16_tEfNS_4arch4Sm90ELb0ELb0ELb0ELb0ELb0ELb0ELb0ELb0ELb1ELb1ELb1ELb0EEENS1_21CollectiveEpilogueFwdINS6_IJSA_SC_SB_EEES9_SE_SG_Li384ELb0ELb1ELb1ELb0EEENS1_19SingleTileSchedulerILb0ELb1ELb1ELi192EEEEEEEEEvNT_6ParamsE)
	.align		4
        /*000c*/ 	.word	index@(__assertfail)
	.align		4
        /*0010*/ 	.word	index@(_ZN7cutlass13device_kernelIN5flash11enable_sm90INS1_16FlashAttnFwdSm90INS1_25CollectiveMainloopFwdSm90ILi2EN4cute5tupleIJNS5_1CILi1EEES8_S8_EEENS6_IJNS7_ILi192EEENS7_ILi144EEENS7_ILi96EEEEEELi96ENS_10bfloat16_tEfNS_4arch4Sm90ELb0ELb0ELb0ELb1ELb0ELb0ELb0ELb0ELb1ELb1ELb1ELb0EEENS1_21CollectiveEpilogueFwdINS6_IJSA_SC_SB_EEES9_SE_SG_Li384ELb1ELb1ELb1ELb0EEENS1_36VarlenDynamicPersistentTileSchedulerILi192ELi144ELi384ELi128ELb1ELb1ELb1ELb0ELb1ELb1EEEEEEEEEvNT_6ParamsE)
	.align		4
        /*0014*/ 	.word	index@(__assertfail)
	.align		4
        /*0018*/ 	.word	index@(_ZN7cutlass13device_kernelIN5flash11enable_sm90INS1_16FlashAttnFwdSm90INS1_25CollectiveMainloopFwdSm90ILi2EN4cute5tupleIJNS5_1CILi1EEES8_S8_EEENS6_IJNS7_ILi192EEENS7_ILi144EEENS7_ILi96EEEEEELi96ENS_10bfloat16_tEfNS_4arch4Sm90ELb0ELb0ELb0ELb1ELb0ELb1ELb0ELb0ELb1ELb1ELb1ELb0EEENS1_21CollectiveEpilogueFwdINS6_IJSA_SC_SB_EEES9_SE_SG_Li384ELb1ELb1ELb1ELb0EEENS1_36VarlenDynamicPersistentTileSchedulerILi192ELi144ELi384ELi128ELb1ELb1ELb1ELb0ELb1ELb1EEEEEEEEEvNT_6ParamsE)
	.align		4
        /*001c*/ 	.word	index@(__assertfail)
	.align		4
        /*0020*/ 	.word	index@(_ZN7cutlass13device_kernelIN5flash11enable_sm90INS1_16FlashAttnFwdSm90INS1_25CollectiveMainloopFwdSm90ILi2EN4cute5tupleIJNS5_1CILi1EEES8_S8_EEENS6_IJNS7_ILi192EEENS7_ILi128EEENS7_ILi96EEEEEELi96ENS_10bfloat16_tEfNS_4arch4Sm90ELb0ELb1ELb0ELb0ELb0ELb0ELb0ELb0ELb1ELb1ELb1ELb0EEENS1_21CollectiveEpilogueFwdINS6_IJSA_SC_SB_EEES9_SE_SG_Li384ELb0ELb1ELb1ELb0EEENS1_19SingleTileSchedulerILb0ELb1ELb1ELi192EEEEEEEEEvNT_6ParamsE)
	.align		4
        /*0024*/ 	.word	index@(__assertfail)
	.align		4
        /*0028*/ 	.word	index@(_ZN7cutlass13device_kernelIN5flash11enable_sm90INS1_16FlashAttnFwdSm90INS1_25CollectiveMainloopFwdSm90ILi2EN4cute5tupleIJNS5_1CILi1EEES8_S8_EEENS6_IJNS7_ILi192EEENS7_ILi128EEENS7_ILi96EEEEEELi96ENS_10bfloat16_tEfNS_4arch4Sm90ELb0ELb1ELb0ELb1ELb0ELb0ELb0ELb0ELb1ELb1ELb1ELb0EEENS1_21CollectiveEpilogueFwdINS6_IJSA_SC_SB_EEES9_SE_SG_Li384ELb1ELb1ELb1ELb0EEENS1_36VarlenDynamicPersistentTileSchedulerILi192ELi128ELi384ELi128ELb1ELb1ELb1ELb1ELb0ELb1EEEEEEEEEvNT_6ParamsE)
	.align		4
        /*002c*/ 	.word	index@(__assertfail)
	.align		4
        /*0030*/ 	.word	index@(_ZN7cutlass13device_kernelIN5flash11enable_sm90INS1_16FlashAttnFwdSm90INS1_25CollectiveMainloopFwdSm90ILi2EN4cute5tupleIJNS5_1CILi1EEES8_S8_EEENS6_IJNS7_ILi192EEENS7_ILi128EEENS7_ILi96EEEEEELi96ENS_10bfloat16_tEfNS_4arch4Sm90ELb0ELb1ELb0ELb1ELb0ELb1ELb0ELb0ELb1ELb1ELb1ELb0EEENS1_21CollectiveEpilogueFwdINS6_IJSA_SC_SB_EEES9_SE_SG_Li384ELb1ELb1ELb1ELb0EEENS1_36VarlenDynamicPersistentTileSchedulerILi192ELi128ELi384ELi128ELb1ELb1ELb1ELb1ELb0ELb1EEEEEEEEEvNT_6ParamsE)
	.align		4
        /*0034*/ 	.word	index@(__assertfail)
	.align		4
        /*0038*/ 	.word	index@(_ZN7cutlass13device_kernelIN5flash11enable_sm90INS1_16FlashAttnFwdSm90INS1_25CollectiveMainloopFwdSm90ILi2EN4cute5tupleIJNS5_1CILi1EEES8_S8_EEENS6_IJNS7_ILi192EEENS7_ILi144EEENS7_ILi96EEEEEELi96ENS_10bfloat16_tEfNS_4arch4Sm90ELb1ELb0ELb0ELb0ELb0ELb0ELb0ELb0ELb1ELb1ELb1ELb0EEENS1_21CollectiveEpilogueFwdINS6_IJSA_SC_SB_EEES9_SE_SG_Li384ELb0ELb1ELb1ELb0EEENS1_19SingleTileSchedulerILb0ELb1ELb1ELi192EEEEEEEEEvNT_6ParamsE)
	.align		4
        /*003c*/ 	.word	index@(__assertfail)
	.align		4
        /*0040*/ 	.word	index@(_ZN7cutlass13device_kernelIN5flash11enable_sm90INS1_16FlashAttnFwdSm90INS1_25CollectiveMainloopFwdSm90ILi2EN4cute5tupleIJNS5_1CILi1EEES8_S8_EEENS6_IJNS7_ILi192EEENS7_ILi144EEENS7_ILi96EEEEEELi96ENS_10bfloat16_tEfNS_4arch4Sm90ELb1ELb0ELb0ELb1ELb0ELb0ELb0ELb0ELb1ELb1ELb1ELb0EEENS1_21CollectiveEpilogueFwdINS6_IJSA_SC_SB_EEES9_SE_SG_Li384ELb1ELb1ELb1ELb0EEENS1_36VarlenDynamicPersistentTileSchedulerILi192ELi144ELi384ELi128ELb1ELb1ELb1ELb1ELb1ELb1EEEEEEEEEvNT_6ParamsE)
	.align		4
        /*0044*/ 	.word	index@(__assertfail)
	.align		4
        /*0048*/ 	.word	index@(_ZN7cutlass13device_kernelIN5flash11enable_sm90INS1_16FlashAttnFwdSm90INS1_25CollectiveMainloopFwdSm90ILi2EN4cute5tupleIJNS5_1CILi1EEES8_S8_EEENS6_IJNS7_ILi192EEENS7_ILi144EEENS7_ILi96EEEEEELi96ENS_10bfloat16_tEfNS_4arch4Sm90ELb1ELb0ELb0ELb1ELb0ELb1ELb0ELb0ELb1ELb1ELb1ELb0EEENS1_21CollectiveEpilogueFwdINS6_IJSA_SC_SB_EEES9_SE_SG_Li384ELb1ELb1ELb1ELb0EEENS1_36VarlenDynamicPersistentTileSchedulerILi192ELi144ELi384ELi128ELb1ELb1ELb1ELb1ELb1ELb1EEEEEEEEEvNT_6ParamsE)
	.align		4
        /*004c*/ 	.word	index@(__assertfail)
	.align		4
        /*0050*/ 	.word	0x00000000
	.align		4
        /*0054*/ 	.word	0xfffffffe
	.align		4
        /*0058*/ 	.word	0x00000000
	.align		4
        /*005c*/ 	.word	0xfffffffd
	.align		4
        /*0060*/ 	.word	0x00000000
	.align		4
        /*0064*/ 	.word	0xfffffffc


//--------------------- .nv.constant4             --------------------------
	.section	.nv.constant4,"a",@progbits
	.align	8
	.align		8
.nv.constant4:
        /*0000*/ 	.dword	__assertfail
	.align		8
        /*0008*/ 	.dword	__unnamed_1
	.align		8
        /*0010*/ 	.dword	__unnamed_2
	.align		8
        /*0018*/ 	.dword	__unnamed_3
	.align		8
        /*0020*/ 	.dword	__unnamed_4
	.align		8
        /*0028*/ 	.dword	__unnamed_5
	.align		8
        /*0030*/ 	.dword	__unnamed_6
	.align		8
        /*0038*/ 	.dword	__unnamed_7
	.align		8
        /*0040*/ 	.dword	__unnamed_8
	.align		8
        /*0048*/ 	.dword	__unnamed_9
	.align		8
        /*0050*/ 	.dword	_ZN71_INTERNAL_dade0eba_35_flash_fwd_hdim96_bf16_split_sm90_cu_4022bc09_35894cuda3std3__45__cpo5beginE
	.align		8
        /*0058*/ 	.dword	_ZN71_INTERNAL_dade0eba_35_flash_fwd_hdim96_bf16_split_sm90_cu_4022bc09_35894cuda3std3__45__cpo3endE
	.align		8
        /*0060*/ 	.dword	_ZN71_INTERNAL_dade0eba_35_flash_fwd_hdim96_bf16_split_sm90_cu_4022bc09_35894cuda3std3__45__cpo6cbeginE
	.align		8
        /*0068*/ 	.dword	_ZN71_INTERNAL_dade0eba_35_flash_fwd_hdim96_bf16_split_sm90_cu_4022bc09_35894cuda3std3__45__cpo4cendE
	.align		8
        /*0070*/ 	.dword	_ZN71_INTERNAL_dade0eba_35_flash_fwd_hdim96_bf16_split_sm90_cu_4022bc09_35894cuda3std3__473_GLOBAL__N__dade0eba_35_flash_fwd_hdim96_bf16_split_sm90_cu_4022bc09_35896ignoreE
	.align		8
        /*0078*/ 	.dword	_ZN71_INTERNAL_dade0eba_35_flash_fwd_hdim96_bf16_split_sm90_cu_4022bc09_35894cuda3std3__419piecewise_constructE
	.align		8
        /*0080*/ 	.dword	_ZN71_INTERNAL_dade0eba_35_flash_fwd_hdim96_bf16_split_sm90_cu_4022bc09_35894cuda3std3__48in_placeE
	.align		8
        /*0088*/ 	.dword	_ZN71_INTERNAL_dade0eba_35_flash_fwd_hdim96_bf16_split_sm90_cu_4022bc09_35894cuda3std6ranges3__45__cpo4swapE
	.align		8
        /*0090*/ 	.dword	_ZN71_INTERNAL_dade0eba_35_flash_fwd_hdim96_bf16_split_sm90_cu_4022bc09_35894cuda3std6ranges3__45__cpo9iter_moveE
	.align		8
        /*0098*/ 	.dword	_ZN71_INTERNAL_dade0eba_35_flash_fwd_hdim96_bf16_split_sm90_cu_4022bc09_35894cute7productE
	.align		8
        /*00a0*/ 	.dword	_ZN71_INTERNAL_dade0eba_35_flash_fwd_hdim96_bf16_split_sm90_cu_4022bc09_35894cute1_E
	.align		8
        /*00a8*/ 	.dword	$str$20
	.align		8
        /*00b0*/ 	.dword	$str$21


//--------------------- .text._ZN7cutlass13device_kernelIN5flash11enable_sm90INS1_16FlashAttnFwdSm90INS1_25CollectiveMainloopFwdSm90ILi2EN4cute5tupleIJNS5_1CILi1EEES8_S8_EEENS6_IJNS7_ILi192EEENS7_ILi144EEENS7_ILi96EEEEEELi96ENS_10bfloat16_tEfNS_4arch4Sm90ELb0ELb0ELb0ELb0ELb0ELb0ELb0ELb0ELb1ELb1ELb1ELb0EEENS1_21CollectiveEpilogueFwdINS6_IJSA_SC_SB_EEES9_SE_SG_Li384ELb0ELb1ELb1ELb0EEENS1_19SingleTileSchedulerILb0ELb1ELb1ELi192EEEEEEEEEvNT_6ParamsE --------------------------
	.section	.text._ZN7cutlass13device_kernelIN5flash11enable_sm90INS1_16FlashAttnFwdSm90INS1_25CollectiveMainloopFwdSm90ILi2EN4cute5tupleIJNS5_1CILi1EEES8_S8_EEENS6_IJNS7_ILi192EEENS7_ILi144EEENS7_ILi96EEEEEELi96ENS_10bfloat16_tEfNS_4arch4Sm90ELb0ELb0ELb0ELb0ELb0ELb0ELb0ELb0ELb1ELb1ELb1ELb0EEENS1_21CollectiveEpilogueFwdINS6_IJSA_SC_SB_EEES9_SE_SG_Li384ELb0ELb1ELb1ELb0EEENS1_19SingleTileSchedulerILb0ELb1ELb1ELi192EEEEEEEEEvNT_6ParamsE,"ax",@progbits
	.align	128
.text._ZN7cutlass13device_kernelIN5flash11enable_sm90INS1_16FlashAttnFwdSm90INS1_25CollectiveMainloopFwdSm90ILi2EN4cute5tupleIJNS5_1CILi1EEES8_S8_EEENS6_IJNS7_ILi192EEENS7_ILi144EEENS7_ILi96EEEEEELi96ENS_10bfloat16_tEfNS_4arch4Sm90ELb0ELb0ELb0ELb0ELb0ELb0ELb0ELb0ELb1ELb1ELb1ELb0EEENS1_21CollectiveEpilogueFwdINS6_IJSA_SC_SB_EEES9_SE_SG_Li384ELb0ELb1ELb1ELb0EEENS1_19SingleTileSchedulerILb0ELb1ELb1ELi192EEEEEEEEEvNT_6ParamsE:
        .type           _ZN7cutlass13device_kernelIN5flash11enable_sm90INS1_16FlashAttnFwdSm90INS1_25CollectiveMainloopFwdSm90ILi2EN4cute5tupleIJNS5_1CILi1EEES8_S8_EEENS6_IJNS7_ILi192EEENS7_ILi144EEENS7_ILi96EEEEEELi96ENS_10bfloat16_tEfNS_4arch4Sm90ELb0ELb0ELb0ELb0ELb0ELb0ELb0ELb0ELb1ELb1ELb1ELb0EEENS1_21CollectiveEpilogueFwdINS6_IJSA_SC_SB_EEES9_SE_SG_Li384ELb0ELb1ELb1ELb0EEENS1_19SingleTileSchedulerILb0ELb1ELb1ELi192EEEEEEEEEvNT_6ParamsE,@function
        .size           _ZN7cutlass13device_kernelIN5flash11enable_sm90INS1_16FlashAttnFwdSm90INS1_25CollectiveMainloopFwdSm90ILi2EN4cute5tupleIJNS5_1CILi1EEES8_S8_EEENS6_IJNS7_ILi192EEENS7_ILi144EEENS7_ILi96EEEEEELi96ENS_10bfloat16_tEfNS_4arch4Sm90ELb0ELb0ELb0ELb0ELb0ELb0ELb0ELb0ELb1ELb1ELb1ELb0EEENS1_21CollectiveEpilogueFwdINS6_IJSA_SC_SB_EEES9_SE_SG_Li384ELb0ELb1ELb1ELb0EEENS1_19SingleTileSchedulerILb0ELb1ELb1ELi192EEEEEEEEEvNT_6ParamsE,(.L_x_2776 - _ZN7cutlass13device_kernelIN5flash11enable_sm90INS1_16FlashAttnFwdSm90INS1_25CollectiveMainloopFwdSm90ILi2EN4cute5tupleIJNS5_1CILi1EEES8_S8_EEENS6_IJNS7_ILi192EEENS7_ILi144EEENS7_ILi96EEEEEELi96ENS_10bfloat16_tEfNS_4arch4Sm90ELb0ELb0ELb0ELb0ELb0ELb0ELb0ELb0ELb1ELb1ELb1ELb0EEENS1_21CollectiveEpilogueFwdINS6_IJSA_SC_SB_EEES9_SE_SG_Li384ELb0ELb1ELb1ELb0EEENS1_19SingleTileSchedulerILb0ELb1ELb1ELi192EEEEEEEEEvNT_6ParamsE)
        .other          _ZN7cutlass13device_kernelIN5flash11enable_sm90INS1_16FlashAttnFwdSm90INS1_25CollectiveMainloopFwdSm90ILi2EN4cute5tupleIJNS5_1CILi1EEES8_S8_EEENS6_IJNS7_ILi192EEENS7_ILi144EEENS7_ILi96EEEEEELi96ENS_10bfloat16_tEfNS_4arch4Sm90ELb0ELb0ELb0ELb0ELb0ELb0ELb0ELb0ELb1ELb1ELb1ELb0EEENS1_21CollectiveEpilogueFwdINS6_IJSA_SC_SB_EEES9_SE_SG_Li384ELb0ELb1ELb1ELb0EEENS1_19SingleTileSchedulerILb0ELb1ELb1ELi192EEEEEEEEEvNT_6ParamsE,@"STO_CUDA_ENTRY STV_DEFAULT"
_ZN7cutlass13device_kernelIN5flash11enable_sm90INS1_16FlashAttnFwdSm90INS1_25CollectiveMainloopFwdSm90ILi2EN4cute5tupleIJNS5_1CILi1EEES8_S8_EEENS6_IJNS7_ILi192EEENS7_ILi144EEENS7_ILi96EEEEEELi96ENS_10bfloat16_tEfNS_4arch4Sm90ELb0ELb0ELb0ELb0ELb0ELb0ELb0ELb0ELb1ELb1ELb1ELb0EEENS1_21CollectiveEpilogueFwdINS6_IJSA_SC_SB_EEES9_SE_SG_Li384ELb0ELb1ELb1ELb0EEENS1_19SingleTileSchedulerILb0ELb1ELb1ELi192EEEEEEEEEvNT_6ParamsE:
[----:B------:R-:W0:Y:S01]  /*0000*/  LDC R1, c[0x0][0x28] ;  /* 0x00000a00ff017b82 */ /* 0x000e220000000800 */
[----:B------:R-:W1:Y:S01]  /*0010*/  S2R R3, SR_TID.X ;  /* 0x0000000000037919 */ /* 0x000e620000002100 */
[----:B------:R-:W-:Y:S01]  /*0020*/  ELECT P0, URZ, PT ;  /* 0x00000000003f782f */ /* 0x000fe20003800000 */
[----:B------:R-:W-:Y:S01]  /*0030*/  BSSY B0, `(.L_x_0) ;  /* 0x000000d000007945 */ /* 0x000fe20003800000 */
[----:B-1----:R-:W-:-:S05]  /*0040*/  SHF.R.U32.HI R29, RZ, 0x5, R3 ;  /* 0x00000005ff1d7819 */ /* 0x002fca0000011603 */
[----:B------:R-:W1:Y:S02]  /*0050*/  SHFL.IDX PT, R0, R29, RZ, 0x1f ;  /* 0x00001fff1d007589 */ /* 0x000e6400000e0000 */
[----:B-1----:R-:W-:-:S13]  /*0060*/  ISETP.EQ.AND P0, PT, R0, RZ, P0 ;  /* 0x000000ff0000720c */ /* 0x002fda0000702270 */
[----:B0-----:R-:W-:Y:S05]  /*0070*/  @!P0 BRA `(.L_x_1) ;  /* 0x0000000000208947 */ /* 0x001fea0003800000 */
[----:B------:R-:W-:Y:S02]  /*0080*/  ULDC.64 UR4, c[0x0][0x198] ;  /* 0x0000660000047ab9 */ /* 0x000fe40000000a00 */
[----:B------:R-:W-:Y:S02]  /*0090*/  UIADD3 UR6, UP0, UR4, 0x370, URZ ;  /* 0x0000037004067890 */ /* 0x000fe4000ff1e03f */
[----:B------:R-:W-:Y:S02]  /*00a0*/  UIADD3 UR4, UP1, UR4, 0x470, URZ ;  /* 0x0000047004047890 */ /* 0x000fe4000ff3e03f */
[----:B------:R-:W-:Y:S02]  /*00b0*/  UIADD3.X UR7, URZ, UR5, URZ, UP0, !UPT ;  /* 0x000000053f077290 */ /* 0x000fe400087fe43f */
[----:B------:R-:W-:-:S07]  /*00c0*/  UIADD3.X UR5, URZ, UR5, URZ, UP1, !UPT ;  /* 0x000000053f057290 */ /* 0x000fce0008ffe43f */
[----:B------:R0:W-:Y:S02]  /*00d0*/  UTMACCTL.PF [UR6] ;  /* 0x00000000060079b9 */ /* 0x0001e40008040000 */
[----:B------:R0:W-:Y:S02]  /*00e0*/  UTMACCTL.PF [UR4] ;  /* 0x00000000040079b9 */ /* 0x0001e40008040000 */
[----:B0-----:R-:W-:Y:S01]  /*00f0*/  NOP ;  /* 0x0000000000007918 */ /* 0x001fe20000000000 */
.L_x_1:
[----:B------:R-:W-:Y:S05]  /*0100*/  BSYNC B0 ;  /* 0x0000000000007941 */ /* 0x000fea0003800000 */
.L_x_0:
[----:B------:R-:W-:Y:S01]  /*0110*/  VOTEU.ANY UP0, P0 ;  /* 0x00000000003f7886 */ /* 0x000fe20000000100 */
[----:B------:R-:W0:Y:S01]  /*0120*/  SHFL.IDX PT, R0, R29, RZ, 0x1f ;  /* 0x00001fff1d007589 */ /* 0x000e2200000e0000 */
[----:B------:R-:W-:Y:S01]  /*0130*/  UMOV UR4, 0x80 ;  /* 0x0000008000047882 */ /* 0x000fe20000000000 */
[----:B------:R-:W-:Y:S01]  /*0140*/  UMOV UR7, 0x180 ;  /* 0x0000018000077882 */ /* 0x000fe20000000000 */
[----:B------:R-:W-:Y:S01]  /*0150*/  SHF.R.U32.HI R2, RZ, 0x7, R3 ;  /* 0x00000007ff027819 */ /* 0x000fe20000011603 */
[----:B------:R-:W1:Y:S01]  /*0160*/  @UP0 S2UR UR8, SR_CgaCtaId ;  /* 0x00000000000809c3 */ /* 0x000e620000008800 */
[----:B------:R-:W-:Y:S01]  /*0170*/  @UP0 UMOV UR6, 0x400 ;  /* 0x0000040000060882 */ /* 0x000fe20000000000 */
[----:B------:R-:W-:-:S04]  /*0180*/  @UP0 UIADD3 UR4, -UR4, 0x100000, URZ ;  /* 0x0010000004040890 */ /* 0x000fc8000fffe13f */
[----:B------:R-:W-:Y:S02]  /*0190*/  @UP0 USHF.L.U32 UR5, UR4, 0xb, URZ ;  /* 0x0000000b04050899 */ /* 0x000fe4000800063f */
[----:B------:R-:W-:Y:S01]  /*01a0*/  @UP0 USHF.L.U32 UR4, UR4, 0x1, URZ ;  /* 0x0000000104040899 */ /* 0x000fe2000800063f */
[----:B------:R-:W-:Y:S01]  /*01b0*/  VOTEU.ANY UP1, P0 ;  /* 0x00000000003f7886 */ /* 0x000fe20000020100 */
[----:B0-----:R-:W-:Y:S02]  /*01c0*/  ISETP.NE.AND P1, PT, R0, RZ, PT ;  /* 0x000000ff0000720c */ /* 0x001fe40003f25270 */
[----:B------:R0:W2:Y:S01]  /*01d0*/  SHFL.IDX PT, R0, R2, RZ, 0x1f ;  /* 0x00001fff02007589 */ /* 0x0000a200000e0000 */
[----:B-1----:R-:W-:Y:S02]  /*01e0*/  @UP0 ULEA UR8, UR8, UR6, 0x18 ;  /* 0x0000000608080291 */ /* 0x002fe4000f8ec03f */
[----:B------:R-:W-:-:S04]  /*01f0*/  @UP0 UIADD3 UR6, -UR7, 0x100000, URZ ;  /* 0x0010000007060890 */ /* 0x000fc8000fffe13f */
[----:B------:R-:W-:Y:S02]  /*0200*/  @UP0 USHF.L.U32 UR7, UR6, 0xb, URZ ;  /* 0x0000000b06070899 */ /* 0x000fe4000800063f */
[----:B------:R-:W-:Y:S01]  /*0210*/  @UP0 USHF.L.U32 UR6, UR6, 0x1, URZ ;  /* 0x0000000106060899 */ /* 0x000fe2000800063f */
[----:B------:R-:W-:Y:S01]  /*0220*/  VOTEU.ANY UP0, P0 ;  /* 0x00000000003f7886 */ /* 0x000fe20000000100 */
[----:B------:R-:W1:Y:S04]  /*0230*/  FENCE.VIEW.ASYNC.S ;  /* 0x00000000000073c6 */ /* 0x000e680000000000 */
[----:B-1----:R0:W1:Y:S06]  /*0240*/  @UP0 SYNCS.EXCH.64 URZ, [UR8+0x31c00], UR4 ;  /* 0x031c0004083f05b2 */ /* 0x00206c0008000100 */
[----:B------:R0:W3:Y:S02]  /*0250*/  @UP1 SYNCS.EXCH.64 URZ, [UR8+0x31c20], UR6 ;  /* 0x031c2006083f15b2 */ /* 0x0000e40008000100 */
[----:B0-----:R-:W-:Y:S05]  /*0260*/  @P1 BRA `(.L_x_2) ;  /* 0x0000000000481947 */ /* 0x001fea0003800000 */
[----:B------:R-:W0:Y:S01]  /*0270*/  S2UR UR5, SR_CgaCtaId ;  /* 0x00000000000579c3 */ /* 0x000e220000008800 */
[----:B------:R-:W-:Y:S01]  /*0280*/  UMOV UR4, 0x400 ;  /* 0x0000040000047882 */ /* 0x000fe20000000000 */
[----:B------:R-:W-:Y:S01]  /*0290*/  UMOV UR6, 0x1 ;  /* 0x0000000100067882 */ /* 0x000fe20000000000 */
[----:B------:R-:W-:Y:S01]  /*02a0*/  UMOV UR7, 0x3 ;  /* 0x0000000300077882 */ /* 0x000fe20000000000 */
[----:B------:R-:W-:Y:S01]  /*02b0*/  ELECT P0, URZ, PT ;  /* 0x00000000003f782f */ /* 0x000fe20003800000 */
[----:B0-----:R-:W-:Y:S02]  /*02c0*/  ULEA UR8, UR5, UR4, 0x18 ;  /* 0x0000000405087291 */ /* 0x001fe4000f8ec03f */
[----:B------:R-:W-:-:S04]  /*02d0*/  UIADD3 UR4, -UR6, 0x100000, URZ ;  /* 0x0010000006047890 */ /* 0x000fc8000fffe13f */
[----:B------:R-:W-:Y:S02]  /*02e0*/  USHF.L.U32 UR5, UR4, 0xb, URZ ;  /* 0x0000000b04057899 */ /* 0x000fe4000800063f */
[----:B------:R-:W-:Y:S02]  /*02f0*/  USHF.L.U32 UR4, UR4, 0x1, URZ ;  /* 0x0000000104047899 */ /* 0x000fe4000800063f */
[----:B------:R-:W-:-:S04]  /*0300*/  UIADD3 UR6, -UR7, 0x100000, URZ ;  /* 0x0010000007067890 */ /* 0x000fc8000fffe13f */
[----:B------:R-:W-:Y:S02]  /*0310*/  USHF.L.U32 UR7, UR6, 0xb, URZ ;  /* 0x0000000b06077899 */ /* 0x000fe4000800063f */
[----:B------:R-:W-:Y:S01]  /*0320*/  USHF.L.U32 UR6, UR6, 0x1, URZ ;  /* 0x0000000106067899 */ /* 0x000fe2000800063f */
[----:B------:R-:W0:Y:S03]  /*0330*/  FENCE.VIEW.ASYNC.S ;  /* 0x00000000000073c6 */ /* 0x000e260000000000 */
[----:B0-----:R0:W4:Y:S08]  /*0340*/  SYNCS.EXCH.64 URZ, [UR8+0x31c30], UR4 ;  /* 0x031c3004083f75b2 */ /* 0x0011300008000100 */
[----:B------:R0:W0:Y:S01]  /*0350*/  SYNCS.EXCH.64 URZ, [UR8+0x31c40], UR6 ;  /* 0x031c4006083f75b2 */ /* 0x0000220008000100 */
[----:B------:R0:W0:Y:S01]  /*0360*/  SYNCS.EXCH.64 URZ, [UR8+0x31c38], UR4 ;  /* 0x031c3804083f75b2 */ /* 0x0000220008000100 */
[----:B------:R0:W0:Y:S01]  /*0370*/  SYNCS.EXCH.64 URZ, [UR8+0x31c48], UR6 ;  /* 0x031c4806083f75b2 */ /* 0x0000220008000100 */
[----:B------:R-:W-:Y:S01]  /*0380*/  NOP ;  /* 0x0000000000007918 */ /* 0x000fe20000000000 */
.L_x_2:
[----:B------:R-:W5:Y:S01]  /*0390*/  SHFL.IDX PT, R2, R29, RZ, 0x1f ;  /* 0x00001fff1d027589 */ /* 0x000f6200000e0000 */
[----:B------:R-:W-:Y:S01]  /*03a0*/  NOP ;  /* 0x0000000000007918 */ /* 0x000fe20000000000 */
[----:B-----5:R-:W-:-:S13]  /*03b0*/  ISETP.NE.AND P0, PT, R2, RZ, PT ;  /* 0x000000ff0200720c */ /* 0x020fda0003f05270 */
[----:B------:R-:W-:Y:S05]  /*03c0*/  @P0 BRA `(.L_x_3) ;  /* 0x0000000000480947 */ /* 0x000fea0003800000 */
[----:B0-----:R-:W0:Y:S01]  /*03d0*/  S2UR UR5, SR_CgaCtaId ;  /* 0x00000000000579c3 */ /* 0x001e220000008800 */
        /* <DEDUP_REMOVED lines=12> */
[----:B0-----:R0:W0:Y:S08]  /*04a0*/  SYNCS.EXCH.64 URZ, [UR8+0x31c50], UR4 ;  /* 0x031c5004083f75b2 */ /* 0x0010300008000100 */
[----:B------:R0:W0:Y:S01]  /*04b0*/  SYNCS.EXCH.64 URZ, [UR8+0x31c60], UR6 ;  /* 0x031c6006083f75b2 */ /* 0x0000220008000100 */
[----:B------:R0:W0:Y:S01]  /*04c0*/  SYNCS.EXCH.64 URZ, [UR8+0x31c58], UR4 ;  /* 0x031c5804083f75b2 */ /* 0x0000220008000100 */
[----:B------:R0:W0:Y:S01]  /*04d0*/  SYNCS.EXCH.64 URZ, [UR8+0x31c68], UR6 ;  /* 0x031c6806083f75b2 */ /* 0x0000220008000100 */
[----:B------:R-:W-:Y:S01]  /*04e0*/  NOP ;  /* 0x0000000000007918 */ /* 0x000fe20000000000 */
.L_x_3:
[----:B------:R-:W5:Y:S01]  /*04f0*/  SHFL.IDX PT, R2, R29, RZ, 0x1f ;  /* 0x00001fff1d027589 */ /* 0x000f6200000e0000 */
[----:B------:R-:W-:Y:S01]  /*0500*/  NOP ;  /* 0x0000000000007918 */ /* 0x000fe20000000000 */
[----:B-----5:R-:W-:-:S13]  /*0510*/  ISETP.NE.AND P0, PT, R2, RZ, PT ;  /* 0x000000ff0200720c */ /* 0x020fda0003f05270 */
[----:B------:R-:W-:Y:S05]  /*0520*/  @P0 BRA `(.L_x_4) ;  /* 0x0000000000380947 */ /* 0x000fea0003800000 */
[----:B0-----:R-:W0:Y:S01]  /*0530*/  S2UR UR5, SR_CgaCtaId ;  /* 0x00000000000579c3 */ /* 0x001e220000008800 */
[----:B------:R-:W-:Y:S01]  /*0540*/  UMOV UR4, 0x400 ;  /* 0x0000040000047882 */ /* 0x000fe20000000000 */
[----:B------:R-:W-:Y:S01]  /*0550*/  UMOV UR7, 0x1 ;  /* 0x0000000100077882 */ /* 0x000fe20000000000 */
[----:B------:R-:W-:Y:S01]  /*0560*/  ELECT P0, URZ, PT ;  /* 0x00000000003f782f */ /* 0x000fe20003800000 */
[----:B0-----:R-:W-:Y:S02]  /*0570*/  ULEA UR6, UR5, UR4, 0x18 ;  /* 0x0000000405067291 */ /* 0x001fe4000f8ec03f */
[----:B------:R-:W-:-:S04]  /*0580*/  UIADD3 UR4, -UR7, 0x100000, URZ ;  /* 0x0010000007047890 */ /* 0x000fc8000fffe13f */
[----:B------:R-:W-:Y:S02]  /*0590*/  USHF.L.U32 UR5, UR4, 0xb, URZ ;  /* 0x0000000b04057899 */ /* 0x000fe4000800063f */
[----:B------:R-:W-:Y:S01]  /*05a0*/  USHF.L.U32 UR4, UR4, 0x1, URZ ;  /* 0x0000000104047899 */ /* 0x000fe2000800063f */
[----:B------:R-:W0:Y:S11]  /*05b0*/  FENCE.VIEW.ASYNC.S ;  /* 0x00000000000073c6 */ /* 0x000e360000000000 */
[----:B0-----:R0:W0:Y:S01]  /*05c0*/  SYNCS.EXCH.64 URZ, [UR6+0x31c70], UR4 ;  /* 0x031c7004063f75b2 */ /* 0x0010220008000100 */
[----:B------:R0:W0:Y:S01]  /*05d0*/  SYNCS.EXCH.64 URZ, [UR6+0x31c80], UR4 ;  /* 0x031c8004063f75b2 */ /* 0x0000220008000100 */
[----:B------:R0:W0:Y:S01]  /*05e0*/  SYNCS.EXCH.64 URZ, [UR6+0x31c78], UR4 ;  /* 0x031c7804063f75b2 */ /* 0x0000220008000100 */
[----:B------:R0:W0:Y:S01]  /*05f0*/  SYNCS.EXCH.64 URZ, [UR6+0x31c88], UR4 ;  /* 0x031c8804063f75b2 */ /* 0x0000220008000100 */
[----:B------:R-:W-:Y:S01]  /*0600*/  NOP ;  /* 0x0000000000007918 */ /* 0x000fe20000000000 */
.L_x_4:
        /* <DEDUP_REMOVED lines=22> */
.L_x_5:
        /* <DEDUP_REMOVED lines=22> */
.L_x_6:
[----:B--2---:R-:W-:Y:S01]  /*08d0*/  ISETP.NE.AND P0, PT, R0, RZ, PT ;  /* 0x000000ff0000720c */ /* 0x004fe20003f05270 */
[----:B------:R-:W-:Y:S01]  /*08e0*/  IMAD.MOV.U32 R26, RZ, RZ, 0x1 ;  /* 0x00000001ff1a7424 */ /* 0x000fe200078e00ff */
[----:B------:R-:W-:Y:S01]  /*08f0*/  NOP ;  /* 0x0000000000007918 */ /* 0x000fe20000000000 */
[----:B------:R-:W-:Y:S01]  /*0900*/  ULDC.64 UR38, c[0x0][0x208] ;  /* 0x0000820000267ab9 */ /* 0x000fe20000000a00 */
[----:B------:R-:W-:Y:S01]  /*0910*/  BSSY B6, `(.L_x_7) ;  /* 0x0000db3000067945 */ /* 0x000fe20003800000 */
[----:B------:R-:W-:Y:S02]  /*0920*/  LOP3.LUT R27, R3, 0x7f, RZ, 0xc0, !PT ;  /* 0x0000007f031b7812 */ /* 0x000fe400078ec0ff */
[----:B------:R-:W-:Y:S01]  /*0930*/  SEL R26, R26, 0x2, !P0 ;  /* 0x000000021a1a7807 */ /* 0x000fe20004000000 */
[----:B01-34-:R-:W-:Y:S06]  /*0940*/  BAR.SYNC.DEFER_BLOCKING 0x0 ;  /* 0x0000000000007b1d */ /* 0x01bfec0000010000 */
[----:B------:R-:W-:Y:S05]  /*0950*/  @!P0 BRA `(.L_x_8) ;  /* 0x0000009800e08947 */ /* 0x000fea0003800000 */
.L_x_9:
[----:B------:R-:W-:-:S08]  /*0960*/  NOP ;  /* 0x0000000000007918 */ /* 0x000fd00000000000 */
[----:B------:R-:W0:Y:S02]  /*0970*/  USETMAXREG.TRY_ALLOC.CTAPOOL UP0, 0xa0 ;  /* 0x000000a0000079c8 */ /* 0x000e240008000600 */
[----:B0-----:R-:W-:-:S13]  /*0980*/  PLOP3.LUT P0, PT, PT, PT, UP0, 0x80, 0x0 ;  /* 0x000000000000781c */ /* 0x001fda0003f0f008 */
[----:B------:R-:W-:Y:S05]  /*0990*/  @!P0 BRA `(.L_x_9) ;  /* 0xfffffffc00f08947 */ /* 0x000fea000383ffff */
[----:B------:R-:W0:Y:S01]  /*09a0*/  LDC R2, c[0x0][0xc50] ;  /* 0x00031400ff027b82 */ /* 0x000e220000000800 */
[----:B------:R-:W1:Y:S07]  /*09b0*/  S2R R0, SR_TID.X ;  /* 0x0000000000007919 */ /* 0x000e6e0000002100 */
[----:B------:R-:W2:Y:S08]  /*09c0*/  S2UR UR4, SR_CTAID.Y ;  /* 0x00000000000479c3 */ /* 0x000eb00000002600 */
[----:B------:R-:W3:Y:S08]  /*09d0*/  S2UR UR5, SR_CTAID.Z ;  /* 0x00000000000579c3 */ /* 0x000ef00000002700 */
[----:B------:R-:W-:Y:S06]  /*09e0*/  BAR.ARV 0x8, 0x200 ;  /* 0x0208000000007b1d */ /* 0x000fec0000002000 */
[----:B0-----:R-:W-:Y:S01]  /*09f0*/  ISETP.NE.AND P1, PT, R2, 0x1, PT ;  /* 0x000000010200780c */ /* 0x001fe20003f25270 */
[----:B--2---:R-:W-:Y:S01]  /*0a00*/  IMAD.U32 R145, RZ, RZ, UR4 ;  /* 0x00000004ff917e24 */ /* 0x004fe2000f8e00ff */
[----:B-1----:R-:W-:-:S11]  /*0a10*/  SHF.R.U32.HI R4, RZ, 0x7, R0 ;  /* 0x00000007ff047819 */ /* 0x002fd60000011600 */
[----:B------:R-:W0:Y:S01]  /*0a20*/  @P1 LDC R0, c[0x0][0xc54] ;  /* 0x00031500ff001b82 */ /* 0x000e220000000800 */
[----:B------:R-:W-:-:S07]  /*0a30*/  ISETP.NE.AND P0, PT, R4, 0x1, PT ;  /* 0x000000010400780c */ /* 0x000fce0003f05270 */
[----:B------:R-:W1:Y:S08]  /*0a40*/  @P1 LDC R3, c[0x0][0xc58] ;  /* 0x00031600ff031b82 */ /* 0x000e700000000800 */
[----:B------:R-:W-:Y:S06]  /*0a50*/  @!P0 BAR.ARV 0x9, 0x100 ;  /* 0x0244000000008b1d */ /* 0x000fec0000002000 */
[----:B---3--:R-:W-:Y:S01]  /*0a60*/  ISETP.LE.AND P0, PT, RZ, UR5, PT ;  /* 0x00000005ff007c0c */ /* 0x008fe2000bf03270 */
[----:B0-----:R-:W-:-:S05]  /*0a70*/  @P1 IMAD.HI.U32 R0, R0, UR4, RZ ;  /* 0x0000000400001c27 */ /* 0x001fca000f8e00ff */
[----:B-1----:R-:W-:-:S05]  /*0a80*/  @P1 SHF.R.U32.HI R145, RZ, R3, R0 ;  /* 0x00000003ff911219 */ /* 0x002fca0000011600 */
[----:B------:R-:W-:-:S04]  /*0a90*/  IMAD.MOV R3, RZ, RZ, -R145 ;  /* 0x000000ffff037224 */ /* 0x000fc800078e0a91 */
[----:B------:R-:W-:Y:S01]  /*0aa0*/  IMAD R2, R2, R3, UR4 ;  /* 0x0000000402027e24 */ /* 0x000fe2000f8e0203 */
[----:B------:R-:W-:Y:S06]  /*0ab0*/  @!P0 BRA `(.L_x_10) ;  /* 0x000000d800608947 */ /* 0x000fec0003800000 */
[----:B------:R-:W0:Y:S01]  /*0ac0*/  LDC.64 R4, c[0x0][0x418] ;  /* 0x00010600ff047b82 */ /* 0x000e220000000a00 */
[----:B------:R-:W-:-:S07]  /*0ad0*/  LOP3.LUT R7, R2, 0xffff, RZ, 0xc0, !PT ;  /* 0x0000ffff02077812 */ /* 0x000fce00078ec0ff */
[----:B------:R-:W1:Y:S08]  /*0ae0*/  LDC R64, c[0x0][0x424] ;  /* 0x00010900ff407b82 */ /* 0x000e700000000800 */
[----:B------:R-:W2:Y:S01]  /*0af0*/  LDC R3, c[0x0][0x2f0] ;  /* 0x0000bc00ff037b82 */ /* 0x000ea20000000800 */
[----:B0-----:R-:W-:-:S04]  /*0b00*/  ISETP.NE.U32.AND P0, PT, R4, RZ, PT ;  /* 0x000000ff0400720c */ /* 0x001fc80003f05070 */
[----:B------:R-:W-:-:S04]  /*0b10*/  ISETP.NE.AND.EX P0, PT, R5, RZ, PT, P0 ;  /* 0x000000ff0500720c */ /* 0x000fc80003f05300 */
[----:B-1----:R-:W-:-:S05]  /*0b20*/  SEL R64, R64, 0x1, P0 ;  /* 0x0000000140407807 */ /* 0x002fca0000000000 */
[----:B--2---:R-:W-:-:S04]  /*0b30*/  IMAD R64, R64, R3, RZ ;  /* 0x0000000340407224 */ /* 0x004fc800078e02ff */
[C---:B------:R-:W-:Y:S01]  /*0b40*/  VIADD R0, R64.reuse, 0x8f ;  /* 0x0000008f40007836 */ /* 0x040fe20000000000 */
[----:B------:R-:W-:-:S03]  /*0b50*/  ISETP.GE.AND P0, PT, R64, 0x1, PT ;  /* 0x000000014000780c */ /* 0x000fc60003f06270 */
[----:B------:R-:W-:-:S05]  /*0b60*/  IMAD.HI R0, R0, 0x38e38e39, RZ ;  /* 0x38e38e3900007827 */ /* 0x000fca00078e02ff */
[----:B------:R-:W-:-:S04]  /*0b70*/  SHF.R.U32.HI R3, RZ, 0x1f, R0 ;  /* 0x0000001fff037819 */ /* 0x000fc80000011600 */
[----:B------:R-:W-:Y:S01]  /*0b80*/  LEA.HI.SX32 R17, R0, R3, 0x1b ;  /* 0x0000000300117211 */ /* 0x000fe200078fdaff */
[----:B------:R-:W-:Y:S01]  /*0b90*/  IMAD.MOV.U32 R0, RZ, RZ, RZ ;  /* 0x000000ffff007224 */ /* 0x000fe200078e00ff */
[----:B------:R-:W-:Y:S06]  /*0ba0*/  @!P0 BRA `(.L_x_11) ;  /* 0x0000000000788947 */ /* 0x000fec0003800000 */
[----:B------:R-:W-:-:S04]  /*0bb0*/  SHF.R.U32.HI R0, RZ, 0x10, R2 ;  /* 0x00000010ff007819 */ /* 0x000fc80000011602 */
[----:B------:R-:W-:-:S13]  /*0bc0*/  ISETP.NE.AND P0, PT, R0, RZ, PT ;  /* 0x000000ff0000720c */ /* 0x000fda0003f05270 */
[----:B------:R-:W0:Y:S02]  /*0bd0*/  @!P0 LDC R0, c[0x0][0x9f0] ;  /* 0x00027c00ff008b82 */ /* 0x000e240000000800 */
[-C--:B0-----:R-:W-:Y:S02]  /*0be0*/  IABS R9, R0.reuse ;  /* 0x0000000000097213 */ /* 0x081fe40000000000 */
[----:B------:R-:W-:Y:S02]  /*0bf0*/  IADD3 R5, R17, -0x1, R0 ;  /* 0xffffffff11057810 */ /* 0x000fe40007ffe000 */
[----:B------:R-:W0:Y:S01]  /*0c00*/  I2F.RP R4, R9 ;  /* 0x0000000900047306 */ /* 0x000e220000209400 */
[----:B------:R-:W-:-:S05]  /*0c10*/  IABS R8, R0 ;  /* 0x0000000000087213 */ /* 0x000fca0000000000 */
[----:B------:R-:W-:Y:S02]  /*0c20*/  IMAD.MOV R8, RZ, RZ, -R8 ;  /* 0x000000ffff087224 */ /* 0x000fe400078e0a08 */
[----:B0-----:R-:W0:Y:S02]  /*0c30*/  MUFU.RCP R4, R4 ;  /* 0x0000000400047308 */ /* 0x001e240000001000 */
[----:B0-----:R-:W-:Y:S01]  /*0c40*/  VIADD R2, R4, 0xffffffe ;  /* 0x0ffffffe04027836 */ /* 0x001fe20000000000 */
[----:B------:R-:W-:Y:S02]  /*0c50*/  IABS R4, R5 ;  /* 0x0000000500047213 */ /* 0x000fe40000000000 */
[----:B------:R-:W-:-:S03]  /*0c60*/  LOP3.LUT R5, R5, R0, RZ, 0x3c, !PT ;  /* 0x0000000005057212 */ /* 0x000fc600078e3cff */
[----:B------:R0:W1:Y:S01]  /*0c70*/  F2I.FTZ.U32.TRUNC.NTZ R3, R2 ;  /* 0x0000000200037305 */ /* 0x000062000021f000 */
[----:B------:R-:W-:Y:S01]  /*0c80*/  ISETP.GE.AND P2, PT, R5, RZ, PT ;  /* 0x000000ff0500720c */ /* 0x000fe20003f46270 */
[----:B0-----:R-:W-:Y:S02]  /*0c90*/  IMAD.MOV.U32 R2, RZ, RZ, RZ ;  /* 0x000000ffff027224 */ /* 0x001fe400078e00ff */
[----:B-1----:R-:W-:-:S04]  /*0ca0*/  IMAD.MOV R6, RZ, RZ, -R3 ;  /* 0x000000ffff067224 */ /* 0x002fc800078e0a03 */
[----:B------:R-:W-:-:S04]  /*0cb0*/  IMAD R11, R6, R9, RZ ;  /* 0x00000009060b7224 */ /* 0x000fc800078e02ff */
[----:B------:R-:W-:-:S04]  /*0cc0*/  IMAD.HI.U32 R3, R3, R11, R2 ;  /* 0x0000000b03037227 */ /* 0x000fc800078e0002 */
[----:B------:R-:W-:Y:S02]  /*0cd0*/  IMAD.MOV.U32 R2, RZ, RZ, R8 ;  /* 0x000000ffff027224 */ /* 0x000fe400078e0008 */
[----:B------:R-:W-:-:S04]  /*0ce0*/  IMAD.HI.U32 R3, R3, R4, RZ ;  /* 0x0000000403037227 */ /* 0x000fc800078e00ff */
[----:B------:R-:W-:-:S05]  /*0cf0*/  IMAD R2, R3, R2, R4 ;  /* 0x0000000203027224 */ /* 0x000fca00078e0204 */
[----:B------:R-:W-:-:S13]  /*0d00*/  ISETP.GT.U32.AND P1, PT, R9, R2, PT ;  /* 0x000000020900720c */ /* 0x000fda0003f24070 */
[----:B------:R-:W-:Y:S02]  /*0d10*/  @!P1 IMAD.IADD R2, R2, 0x1, -R9 ;  /* 0x0000000102029824 */ /* 0x000fe400078e0a09 */
[----:B------:R-:W-:Y:S01]  /*0d20*/  @!P1 VIADD R3, R3, 0x1 ;  /* 0x0000000103039836 */ /* 0x000fe20000000000 */
[----:B------:R-:W-:Y:S02]  /*0d30*/  ISETP.NE.AND P1, PT, R0, RZ, PT ;  /* 0x000000ff0000720c */ /* 0x000fe40003f25270 */
[----:B------:R-:W-:-:S13]  /*0d40*/  ISETP.GE.U32.AND P0, PT, R2, R9, PT ;  /* 0x000000090200720c */ /* 0x000fda0003f06070 */
[----:B------:R-:W-:-:S04]  /*0d50*/  @P0 VIADD R3, R3, 0x1 ;  /* 0x0000000103030836 */ /* 0x000fc80000000000 */
[----:B------:R-:W-:Y:S01]  /*0d60*/  @!P2 IMAD.MOV R3, RZ, RZ, -R3 ;  /* 0x000000ffff03a224 */ /* 0x000fe200078e0a03 */
[----:B------:R-:W-:-:S05]  /*0d70*/  @!P1 LOP3.LUT R3, RZ, R0, RZ, 0x33, !PT ;  /* 0x00000000ff039212 */ /* 0x000fca00078e33ff */
[----:B------:R-:W-:-:S07]  /*0d80*/  IMAD.MOV.U32 R0, RZ, RZ, R3 ;  /* 0x000000ffff007224 */ /* 0x000fce00078e0003 */
.L_x_11:
[----:B------:R-:W0:Y:S01]  /*0d90*/  S2R R2, SR_TID.X ;  /* 0x0000000000027919 */ /* 0x000e220000002100 */
[-C--:B------:R-:W-:Y:S01]  /*0da0*/  IMAD R144, R7, R0.reuse, RZ ;  /* 0x0000000007907224 */ /* 0x080fe200078e02ff */
[----:B------:R-:W-:Y:S01]  /*0db0*/  PLOP3.LUT P0, PT, PT, PT, PT, 0x80, 0x0 ;  /* 0x000000000000781c */ /* 0x000fe20003f0f070 */
[----:B------:R-:W-:Y:S01]  /*0dc0*/  IMAD.MOV.U32 R77, RZ, RZ, RZ ;  /* 0x000000ffff4d7224 */ /* 0x000fe200078e00ff */
[----:B------:R-:W-:Y:S02]  /*0dd0*/  CS2R R70, SRZ ;  /* 0x0000000000467805 */ /* 0x000fe4000001ff00 */
[----:B------:R-:W-:Y:S02]  /*0de0*/  CS2R R44, SRZ ;  /* 0x00000000002c7805 */ /* 0x000fe4000001ff00 */
[----:B------:R-:W-:Y:S01]  /*0df0*/  VIADDMNMX R17, R144, R0, R17, PT ;  /* 0x0000000090117246 */ /* 0x000fe20003800111 */
[----:B------:R-:W-:Y:S01]  /*0e00*/  IMAD.MOV.U32 R0, RZ, RZ, RZ ;  /* 0x000000ffff007224 */ /* 0x000fe200078e00ff */
[----:B------:R-:W-:-:S02]  /*0e10*/  CS2R R38, SRZ ;  /* 0x0000000000267805 */ /* 0x000fc4000001ff00 */
[----:B------:R-:W-:Y:S02]  /*0e20*/  CS2R R32, SRZ ;  /* 0x0000000000207805 */ /* 0x000fe4000001ff00 */
[----:B------:R-:W-:Y:S02]  /*0e30*/  ISETP.GT.AND P1, PT, R17, R144, PT ;  /* 0x000000901100720c */ /* 0x000fe40003f24270 */
[----:B------:R-:W-:Y:S02]  /*0e40*/  CS2R R30, SRZ ;  /* 0x00000000001e7805 */ /* 0x000fe4000001ff00 */
[----:B------:R-:W-:Y:S02]  /*0e50*/  CS2R R18, SRZ ;  /* 0x0000000000127805 */ /* 0x000fe4000001ff00 */
[----:B------:R-:W-:Y:S02]  /*0e60*/  CS2R R20, SRZ ;  /* 0x0000000000147805 */ /* 0x000fe4000001ff00 */
[----:B------:R-:W-:-:S02]  /*0e70*/  CS2R R10, SRZ ;  /* 0x00000000000a7805 */ /* 0x000fc4000001ff00 */
[----:B------:R-:W-:Y:S02]  /*0e80*/  CS2R R12, SRZ ;  /* 0x00000000000c7805 */ /* 0x000fe4000001ff00 */
[----:B------:R-:W-:Y:S02]  /*0e90*/  CS2R R6, SRZ ;  /* 0x0000000000067805 */ /* 0x000fe4000001ff00 */
        /* <DEDUP_REMOVED lines=12> */
[----:B------:R-:W-:Y:S01]  /*0f60*/  CS2R R72, SRZ ;  /* 0x0000000000487805 */ /* 0x000fe2000001ff00 */
[----:B0-----:R-:W-:Y:S01]  /*0f70*/  VIADD R16, R2, 0xffffff80 ;  /* 0xffffff8002107836 */ /* 0x001fe20000000000 */
[----:B------:R-:W-:Y:S01]  /*0f80*/  CS2R R2, SRZ ;  /* 0x0000000000027805 */ /* 0x000fe2000001ff00 */
[----:B------:R-:W-:Y:S06]  /*0f90*/  @!P1 BRA `(.L_x_12) ;  /* 0x0000007c00f49947 */ /* 0x000fec0003800000 */
[----:B------:R-:W-:Y:S01]  /*0fa0*/  SHF.R.S32.HI R19, RZ, 0x1f, R16 ;  /* 0x0000001fff137819 */ /* 0x000fe20000011410 */
[----:B------:R-:W0:Y:S01]  /*0fb0*/  S2UR UR6, SR_CgaCtaId ;  /* 0x00000000000679c3 */ /* 0x000e220000008800 */
[----:B------:R-:W-:Y:S02]  /*0fc0*/  UMOV UR37, 0x400 ;  /* 0x0000040000257882 */ /* 0x000fe40000000000 */
[----:B------:R-:W-:-:S04]  /*0fd0*/  LEA.HI R18, R19, R16, RZ, 0x7 ;  /* 0x0000001013127211 */ /* 0x000fc800078f38ff */
[----:B------:R-:W-:-:S06]  /*0fe0*/  SHF.R.S32.HI R0, RZ, 0x7, R18 ;  /* 0x00000007ff007819 */ /* 0x000fcc0000011412 */
[----:B------:R-:W1:Y:S01]  /*0ff0*/  SHFL.IDX PT, R0, R0, RZ, 0x1f ;  /* 0x00001fff00007589 */ /* 0x000e6200000e0000 */
[----:B0-----:R-:W-:-:S04]  /*1000*/  ULEA UR37, UR6, UR37, 0x18 ;  /* 0x0000002506257291 */ /* 0x001fc8000f8ec03f */
[----:B------:R-:W-:-:S04]  /*1010*/  UIADD3 UR6, UR37, 0x24300, URZ ;  /* 0x0002430025067890 */ /* 0x000fc8000fffe03f */
[----:B------:R-:W-:Y:S01]  /*1020*/  ULOP3.LUT UP0, URZ, UR6, 0x9f, URZ, 0xc0, !UPT ;  /* 0x0000009f063f7892 */ /* 0x000fe2000f80c03f */
[----:B-1----:R-:W-:-:S05]  /*1030*/  R2UR UR36, R0 ;  /* 0x00000000002472ca */ /* 0x002fca00000e0000 */
[----:B------:R-:W-:-:S08]  /*1040*/  PLOP3.LUT P0, PT, PT, PT, UP0, 0x80, 0x0 ;  /* 0x000000000000781c */ /* 0x000fd00003f0f008 */
[----:B------:R-:W-:-:S04]  /*1050*/  UIMAD.WIDE UR4, UR36, 0x55555556, URZ ;  /* 0x55555556240478a5 */ /* 0x000fc8000f8e023f */
[----:B------:R-:W-:-:S04]  /*1060*/  ULEA.HI UR5, UR5, UR5, URZ, 0x1 ;  /* 0x0000000505057291 */ /* 0x000fc8000f8f083f */
[----:B------:R-:W-:-:S04]  /*1070*/  UIMAD UR41, UR5, -0x3, UR36 ;  /* 0xfffffffd052978a4 */ /* 0x000fc8000f8e0224 */
[----:B------:R-:W-:-:S04]  /*1080*/  ULEA UR4, UR41, UR6, 0xb ;  /* 0x0000000629047291 */ /* 0x000fc8000f8e583f */
[----:B------:R-:W-:-:S04]  /*1090*/  USHF.R.U32.HI UR4, URZ, 0x4, UR4 ;  /* 0x000000043f047899 */ /* 0x000fc80008011604 */
[----:B------:R-:W-:Y:S01]  /*10a0*/  ULOP3.LUT UR40, UR4, 0x3fff, URZ, 0xc0, !UPT ;  /* 0x00003fff04287892 */ /* 0x000fe2000f8ec03f */
[----:B------:R-:W-:Y:S11]  /*10b0*/  @!P0 BRA `(.L_x_13) ;  /* 0x0000000000408947 */ /* 0x000ff60003800000 */
[----:B------:R-:W-:Y:S01]  /*10c0*/  MOV R0, 0x0 ;  /* 0x0000000000007802 */ /* 0x000fe20000000f00 */
[----:B------:R-:W-:Y:S01]  /*10d0*/  ULDC.64 UR4, c[0x4][0xa8] ;  /* 0x01002a0000047ab9 */ /* 0x000fe20000000a00 */
[----:B------:R-:W-:Y:S01]  /*10e0*/  ULDC.64 UR6, c[0x4][0x28] ;  /* 0x01000a0000067ab9 */ /* 0x000fe20000000a00 */
[----:B------:R-:W-:Y:S01]  /*10f0*/  IMAD.U32 R4, RZ, RZ, UR4 ;  /* 0x00000004ff047e24 */ /* 0x000fe2000f8e00ff */
[----:B------:R0:W1:Y:S01]  /*1100*/  LDC.64 R2, c[0x4][R0] ;  /* 0x0100000000027b82 */ /* 0x0000620000000a00 */
[----:B------:R-:W-:Y:S01]  /*1110*/  IMAD.U32 R5, RZ, RZ, UR5 ;  /* 0x00000005ff057e24 */ /* 0x000fe2000f8e00ff */
[----:B------:R-:W-:Y:S01]  /*1120*/  ULDC.64 UR4, c[0x4][0xb0] ;  /* 0x01002c0000047ab9 */ /* 0x000fe20000000a00 */
[----:B------:R-:W-:Y:S02]  /*1130*/  IMAD.U32 R10, RZ, RZ, UR6 ;  /* 0x00000006ff0a7e24 */ /* 0x000fe4000f8e00ff */
[----:B------:R-:W-:Y:S02]  /*1140*/  IMAD.U32 R6, RZ, RZ, UR4 ;  /* 0x00000004ff067e24 */ /* 0x000fe4000f8e00ff */
[----:B------:R-:W-:-:S02]  /*1150*/  IMAD.U32 R7, RZ, RZ, UR5 ;  /* 0x00000005ff077e24 */ /* 0x000fc4000f8e00ff */
[----:B------:R-:W-:Y:S02]  /*1160*/  IMAD.U32 R11, RZ, RZ, UR7 ;  /* 0x00000007ff0b7e24 */ /* 0x000fe4000f8e00ff */
[----:B------:R-:W-:Y:S02]  /*1170*/  IMAD.MOV.U32 R8, RZ, RZ, 0x70 ;  /* 0x00000070ff087424 */ /* 0x000fe400078e00ff */
[----:B------:R-:W-:Y:S02]  /*1180*/  IMAD.MOV.U32 R12, RZ, RZ, 0x1 ;  /* 0x00000001ff0c7424 */ /* 0x000fe400078e00ff */
[----:B0-----:R-:W-:-:S07]  /*1190*/  IMAD.MOV.U32 R13, RZ, RZ, RZ ;  /* 0x000000ffff0d7224 */ /* 0x001fce00078e00ff */
[----:B------:R-:W-:-:S07]  /*11a0*/  LEPC R20, `(.L_x_13) ;  /* 0x000000001014794e */ /* 0x000fce0000000000 */
[----:B-1----:R-:W-:Y:S05]  /*11b0*/  CALL.ABS.NOINC R2 ;  /* 0x0000000002007343 */ /* 0x002fea0003c00000 */
.L_x_13:
[----:B------:R-:W-:Y:S02]  /*11c0*/  SHF.L.U32 R0, RZ, 0x1f, RZ ;  /* 0x0000001fff007819 */ /* 0x000fe400000006ff */
[----:B------:R-:W-:Y:S02]  /*11d0*/  LOP3.LUT R26, R26, 0x1, RZ, 0xfc, !PT ;  /* 0x000000011a1a7812 */ /* 0x000fe400078efcff */
[----:B------:R-:W0:Y:S02]  /*11e0*/  SYNCS.PHASECHK.TRANS64.TRYWAIT P1, [UR37+0x31c00], R0 ;  /* 0x031c0000ff0075a7 */ /* 0x000e240008020165 */
[----:B------:R-:W-:Y:S01]  /*11f0*/  ISETP.NE.AND P0, PT, R26, 0x3, PT ;  /* 0x000000031a00780c */ /* 0x000fe20003f05270 */
[----:B0-----:R-:W-:-:S12]  /*1200*/  @!P1 BRA `(.L_x_14) ;  /* 0x000000d000949947 */ /* 0x001fd80003800000 */
.L_x_125:
[----:B------:R-:W-:Y:S05]  /*1210*/  @!P0 BRA `(.L_x_15) ;  /* 0x0000000000048947 */ /* 0x000fea0003800000 */
[----:B------:R-:W-:Y:S01]  /*1220*/  BPT.TRAP 0x1 ;  /* 0x000000040000795c */ /* 0x000fe20000300000 */
.L_x_15:
[----:B------:R1:W2:Y:S01]  /*1230*/  SYNCS.PHASECHK.TRANS64.TRYWAIT P1, [UR37+0x31c30], R0 ;  /* 0x031c3000ff0075a7 */ /* 0x0002a20008020165 */
[----:B------:R-:W-:Y:S05]  /*1240*/  @!P0 BRA `(.L_x_16) ;  /* 0x0000000000048947 */ /* 0x000fea0003800000 */
[----:B------:R-:W-:Y:S01]  /*1250*/  BPT.TRAP 0x1 ;  /* 0x000000040000795c */ /* 0x000fe20000300000 */
.L_x_16:
[----:B--2---:R-:W-:Y:S05]  /*1260*/  @P1 BRA `(.L_x_17) ;  /* 0x0000000000081947 */ /* 0x004fea0003800000 */
[----:B------:R-:W2:Y:S02]  /*1270*/  SYNCS.PHASECHK.TRANS64.TRYWAIT P1, [UR37+0x31c30], R0 ;  /* 0x031c3000ff0075a7 */ /* 0x000ea40008020165 */
[----:B--2---:R-:W-:Y:S05]  /*1280*/  @!P1 BRA `(.L_x_18) ;  /* 0x000000d0008c9947 */ /* 0x004fea0003800000 */
.L_x_17:
[----:B------:R-:W-:Y:S01]  /*1290*/  ULEA UR4, UR41, UR37, 0xc ;  /* 0x0000002529047291 */ /* 0x000fe2000f8e603f */
[----:B------:R-:W-:Y:S01]  /*12a0*/  ISETP.NE.AND P1, PT, R27, RZ, PT ;  /* 0x000000ff1b00720c */ /* 0x000fe20003f25270 */
[----:B01----:R-:W-:Y:S02]  /*12b0*/  IMAD.MOV.U32 R0, RZ, RZ, RZ ;  /* 0x000000ffff007224 */ /* 0x003fe400078e00ff */
[----:B------:R-:W-:Y:S01]  /*12c0*/  UIADD3 UR4, UR4, 0xda00, URZ ;  /* 0x0000da0004047890 */ /* 0x000fe2000fffe03f */
[----:B------:R-:W-:Y:S02]  /*12d0*/  IMAD.MOV.U32 R71, RZ, RZ, RZ ;  /* 0x000000ffff477224 */ /* 0x000fe400078e00ff */
[----:B------:R-:W-:Y:S01]  /*12e0*/  IMAD.MOV.U32 R3, RZ, RZ, -0x7fffffe0 ;  /* 0x80000020ff037424 */ /* 0x000fe200078e00ff */
[----:B------:R-:W-:-:S04]  /*12f0*/  USHF.R.U32.HI UR4, URZ, 0x4, UR4 ;  /* 0x000000043f047899 */ /* 0x000fc80008011604 */
[----:B------:R-:W-:-:S06]  /*1300*/  ULOP3.LUT UR4, UR4, 0x3fff, URZ, 0xc0, !UPT ;  /* 0x00003fff04047892 */ /* 0x000fcc000f8ec03f */
[----:B------:R-:W-:Y:S01]  /*1310*/  IMAD.U32 R2, RZ, RZ, UR4 ;  /* 0x00000004ff027e24 */ /* 0x000fe2000f8e00ff */
[----:B------:R-:W-:Y:S05]  /*1320*/  WARPSYNC.ALL ;  /* 0x0000000000007948 */ /* 0x000fea0003800000 */
[----:B------:R-:W-:Y:S01]  /*1330*/  LOP3.LUT R2, R2, 0x10000, RZ, 0xfc, !PT ;  /* 0x0001000002027812 */ /* 0x000fe200078efcff */
[----:B------:R-:W-:-:S03]  /*1340*/  UIADD3 UR4, UR37, 0x16a00, URZ ;  /* 0x00016a0025047890 */ /* 0x000fc6000fffe03f */
[C---:B------:R-:W-:Y:S01]  /*1350*/  R2UR UR8, R2.reuse ;  /* 0x00000000020872ca */ /* 0x040fe200000e0000 */
[----:B------:R-:W-:Y:S01]  /*1360*/  WARPGROUP.ARRIVE ;  /* 0x00000000000079c5 */ /* 0x000fe20000000000 */
[C---:B------:R-:W-:Y:S01]  /*1370*/  R2UR UR9, R3.reuse ;  /* 0x00000000030972ca */ /* 0x040fe200000e0000 */
[----:B------:R-:W-:Y:S01]  /*1380*/  USHF.R.U32.HI UR4, URZ, 0x4, UR4 ;  /* 0x000000043f047899 */ /* 0x000fe20008011604 */
[C---:B------:R-:W-:Y:S01]  /*1390*/  R2UR UR24, R2.reuse ;  /* 0x00000000021872ca */ /* 0x040fe200000e0000 */
[----:B------:R-:W-:Y:S01]  /*13a0*/  UMOV UR11, 0x80000020 ;  /* 0x80000020000b7882 */ /* 0x000fe20000000000 */
[C---:B------:R-:W-:Y:S01]  /*13b0*/  R2UR UR25, R3.reuse ;  /* 0x00000000031972ca */ /* 0x040fe200000e0000 */
[----:B------:R-:W-:Y:S01]  /*13c0*/  ULOP3.LUT UR4, UR4, 0x3fff, URZ, 0xc0, !UPT ;  /* 0x00003fff04047892 */ /* 0x000fe2000f8ec03f */
[C---:B------:R-:W-:Y:S01]  /*13d0*/  R2UR UR20, R2.reuse ;  /* 0x00000000021472ca */ /* 0x040fe200000e0000 */
[----:B------:R-:W-:Y:S01]  /*13e0*/  UMOV UR27, 0x80000020 ;  /* 0x80000020001b7882 */ /* 0x000fe20000000000 */
[C---:B------:R-:W-:Y:S01]  /*13f0*/  R2UR UR21, R3.reuse ;  /* 0x00000000031572ca */ /* 0x040fe200000e0000 */
[----:B------:R-:W-:Y:S01]  /*1400*/  ULOP3.LUT UR42, UR4, 0x10000, URZ, 0xfc, !UPT ;  /* 0x00010000042a7892 */ /* 0x000fe2000f8efc3f */
[C---:B------:R-:W-:Y:S01]  /*1410*/  R2UR UR16, R2.reuse ;  /* 0x00000000021072ca */ /* 0x040fe200000e0000 */
[----:B------:R-:W-:Y:S01]  /*1420*/  UMOV UR23, 0x80000020 ;  /* 0x8000002000177882 */ /* 0x000fe20000000000 */
[C---:B------:R-:W-:Y:S01]  /*1430*/  R2UR UR17, R3.reuse ;  /* 0x00000000031172ca */ /* 0x040fe200000e0000 */
[----:B------:R-:W-:Y:S01]  /*1440*/  UIADD3 UR4, UR42, 0x40, URZ ;  /* 0x000000402a047890 */ /* 0x000fe2000fffe03f */
[C---:B------:R-:W-:Y:S01]  /*1450*/  R2UR UR12, R2.reuse ;  /* 0x00000000020c72ca */ /* 0x040fe200000e0000 */
[----:B------:R-:W-:Y:S01]  /*1460*/  UMOV UR19, 0x80000020 ;  /* 0x8000002000137882 */ /* 0x000fe20000000000 */
[----:B------:R-:W-:Y:S01]  /*1470*/  UMOV UR10, UR42 ;  /* 0x0000002a000a7c82 */ /* 0x000fe20008000000 */
[C---:B------:R-:W-:Y:S01]  /*1480*/  R2UR UR13, R3.reuse ;  /* 0x00000000030d72ca */ /* 0x040fe200000e0000 */
[----:B------:R-:W-:Y:S01]  /*1490*/  HGMMA.64x16x16.F32.BF16 R96, gdesc[UR8], RZ, !UPT, gsb0 ;  /* 0x00200000086079f0 */ /* 0x000fe2000c0018ff */
[C---:B------:R-:W-:Y:S01]  /*14a0*/  R2UR UR8, R2.reuse ;  /* 0x00000000020872ca */ /* 0x040fe200000e0000 */
[----:B------:R-:W-:Y:S01]  /*14b0*/  UMOV UR10, UR4 ;  /* 0x00000004000a7c82 */ /* 0x000fe20008000000 */
[----:B------:R-:W-:Y:S01]  /*14c0*/  R2UR UR9, R3 ;  /* 0x00000000030972ca */ /* 0x000fe200000e0000 */
[----:B------:R-:W-:Y:S01]  /*14d0*/  UMOV UR11, 0x80000020 ;  /* 0x80000020000b7882 */ /* 0x000fe20000000000 */
[----:B------:R-:W-:Y:S01]  /*14e0*/  UIADD3 UR4, UR42, 0x80, URZ ;  /* 0x000000802a047890 */ /* 0x000fe2000fffe03f */
[----:B------:R-:W-:Y:S01]  /*14f0*/  R2UR UR6, R2 ;  /* 0x00000000020672ca */ /* 0x000fe200000e0000 */
[----:B------:R-:W-:Y:S01]  /*1500*/  UMOV UR15, 0x80000020 ;  /* 0x80000020000f7882 */ /* 0x000fe20000000000 */
[----:B------:R-:W-:Y:S01]  /*1510*/  UMOV UR5, 0x80000020 ;  /* 0x8000002000057882 */ /* 0x000fe20000000000 */
[----:B------:R-:W-:Y:S01]  /*1520*/  UIADD3 UR34, UR42, 0x542, URZ ;  /* 0x000005422a227890 */ /* 0x000fe2000fffe03f */
[----:B------:R-:W-:Y:S01]  /*1530*/  LOP3.LUT R5, R18, 0xffffff80, RZ, 0xc0, !PT ;  /* 0xffffff8012057812 */ /* 0x000fe200078ec0ff */
[----:B------:R-:W-:Y:S01]  /*1540*/  UMOV UR35, 0x80000020 ;  /* 0x8000002000237882 */ /* 0x000fe20000000000 */
[----:B------:R-:W-:Y:S01]  /*1550*/  UMOV UR26, UR4 ;  /* 0x00000004001a7c82 */ /* 0x000fe20008000000 */
[----:B------:R-:W-:Y:S01]  /*1560*/  UIADD3 UR4, UR42, 0x140, URZ ;  /* 0x000001402a047890 */ /* 0x000fe2000fffe03f */
[----:B------:R-:W-:Y:S01]  /*1570*/  IMAD.MOV.U32 R7, RZ, RZ, -0x2 ;  /* 0xfffffffeff077424 */ /* 0x000fe200078e00ff */
[----:B------:R-:W-:Y:S01]  /*1580*/  UIADD3 UR30, UR42, 0x582, URZ ;  /* 0x000005822a1e7890 */ /* 0x000fe2000fffe03f */
[----:B------:R-:W-:Y:S01]  /*1590*/  IMAD.IADD R5, R16, 0x1, -R5 ;  /* 0x0000000110057824 */ /* 0x000fe200078e0a05 */
[----:B------:R-:W-:Y:S01]  /*15a0*/  UMOV UR31, 0x80000020 ;  /* 0x80000020001f7882 */ /* 0x000fe20000000000 */
[----:B------:R-:W-:Y:S01]  /*15b0*/  P2R R11, PR, RZ, 0x2 ;  /* 0x00000002ff0b7803 */ /* 0x000fe20000000000 */
[----:B------:R-:W-:Y:S01]  /*15c0*/  UIADD3 UR7, UR6, 0x2, URZ ;  /* 0x0000000206077890 */ /* 0x000fe2000fffe03f */
[----:B------:R-:W-:Y:S01]  /*15d0*/  P2R R9, PR, RZ, 0x1 ;  /* 0x00000001ff097803 */ /* 0x000fe20000000000 */
[----:B------:R-:W-:Y:S01]  /*15e0*/  UMOV UR14, UR4 ;  /* 0x00000004000e7c82 */ /* 0x000fe20008000000 */
[----:B------:R-:W-:Y:S01]  /*15f0*/  UIADD3 UR4, UR42, 0x200, URZ ;  /* 0x000002002a047890 */ /* 0x000fe2000fffe03f */
[----:B------:R-:W-:-:S04]  /*1600*/  SHF.R.S32.HI R4, RZ, 0x1f, R5 ;  /* 0x0000001fff047819 */ /* 0x000fc80000011405 */
[----:B------:R-:W-:-:S04]  /*1610*/  LEA.HI R4, R4, R5, RZ, 0x2 ;  /* 0x0000000504047211 */ /* 0x000fc800078f10ff */
[----:B------:R-:W-:-:S05]  /*1620*/  LOP3.LUT R4, R4, 0x7ffffffc, RZ, 0xc0, !PT ;  /* 0x7ffffffc04047812 */ /* 0x000fca00078ec0ff */
[----:B------:R-:W-:-:S04]  /*1630*/  IMAD.IADD R4, R5, 0x1, -R4 ;  /* 0x0000000105047824 */ /* 0x000fc800078e0a04 */
[----:B------:R-:W-:-:S04]  /*1640*/  IMAD R5, R4, R7, 0x90 ;  /* 0x0000009004057424 */ /* 0x000fc800078e0207 */
[----:B------:R-:W-:-:S04]  /*1650*/  IMAD.IADD R64, R64, 0x1, R5 ;  /* 0x0000000140407824 */ /* 0x000fc800078e0205 */
[----:B------:R-:W-:Y:S01]  /*1660*/  IMAD R7, R17, -0x90, R64 ;  /* 0xffffff7011077824 */ /* 0x000fe200078e0240 */
[----:B------:R-:W-:Y:S02]  /*1670*/  WARPGROUP.DEPBAR.LE gsb0, 0x0 ;  /* 0x00008000000079c5 */ /* 0x000fe40000010000 */
[----:B------:R-:W-:Y:S02]  /*1680*/  WARPGROUP.ARRIVE ;  /* 0x00000000000079c5 */ /* 0x000fe40000000000 */
[C---:B------:R-:W-:Y:S02]  /*1690*/  ISETP.GT.AND P2, PT, R7.reuse, RZ, PT ;  /* 0x000000ff0700720c */ /* 0x040fe40003f44270 */
[C---:B------:R-:W-:Y:S02]  /*16a0*/  ISETP.GT.AND P3, PT, R7.reuse, 0x1, PT ;  /* 0x000000010700780c */ /* 0x040fe40003f64270 */
[C---:B------:R-:W-:Y:S01]  /*16b0*/  ISETP.GT.AND P4, PT, R7.reuse, 0x8, PT ;  /* 0x000000080700780c */ /* 0x040fe20003f84270 */
[----:B------:R-:W-:Y:S01]  /*16c0*/  HGMMA.64x16x16.F32.BF16 R88, gdesc[UR8], RZ, !UPT, gsb0 ;  /* 0x00200000085879f0 */ /* 0x000fe2000c0018ff */
[----:B------:R-:W-:Y:S01]  /*16d0*/  UIADD3 UR8, UR42, 0xc0, URZ ;  /* 0x000000c02a087890 */ /* 0x000fe2000fffe03f */
[C---:B------:R-:W-:Y:S01]  /*16e0*/  ISETP.GT.AND P5, PT, R7.reuse, 0x9, PT ;  /* 0x000000090700780c */ /* 0x040fe20003fa4270 */
[----:B------:R-:W-:Y:S01]  /*16f0*/  UIADD3 UR10, UR42, 0x100, URZ ;  /* 0x000001002a0a7890 */ /* 0x000fe2000fffe03f */
[C---:B------:R-:W-:Y:S01]  /*1700*/  ISETP.GT.AND P6, PT, R7.reuse, 0x41, PT ;  /* 0x000000410700780c */ /* 0x040fe20003fc4270 */
[----:B------:R-:W-:Y:S01]  /*1710*/  UMOV UR9, UR5 ;  /* 0x0000000500097c82 */ /* 0x000fe20008000000 */
[----:B------:R-:W-:Y:S01]  /*1720*/  UMOV UR11, 0x80000020 ;  /* 0x80000020000b7882 */ /* 0x000fe20000000000 */
[C---:B------:R-:W-:Y:S01]  /*1730*/  ISETP.GT.AND P1, PT, R7.reuse, 0x69, PT ;  /* 0x000000690700780c */ /* 0x040fe20003f24270 */
[----:B------:R-:W-:Y:S01]  /*1740*/  UMOV UR22, UR8 ;  /* 0x0000000800167c82 */ /* 0x000fe20008000000 */
[----:B------:R-:W-:Y:S01]  /*1750*/  UIADD3 UR8, UR42, 0x180, URZ ;  /* 0x000001802a087890 */ /* 0x000fe2000fffe03f */
[----:B------:R-:W-:Y:S01]  /*1760*/  ISETP.GT.AND P0, PT, R7, 0x70, PT ;  /* 0x000000700700780c */ /* 0x000fe20003f04270 */
[----:B------:R-:W-:Y:S01]  /*1770*/  UMOV UR18, UR10 ;  /* 0x0000000a00127c82 */ /* 0x000fe20008000000 */
[----:B------:R-:W-:Y:S01]  /*1780*/  UIADD3 UR10, UR42, 0x1c0, URZ ;  /* 0x000001c02a0a7890 */ /* 0x000fe2000fffe03f */
[----:B------:R-:W-:-:S02]  /*1790*/  WARPGROUP.DEPBAR.LE gsb0, 0x0 ;  /* 0x00008000000079c5 */ /* 0x000fc40000010000 */
[----:B------:R-:W-:-:S06]  /*17a0*/  WARPGROUP.ARRIVE ;  /* 0x00000000000079c5 */ /* 0x000fcc0000000000 */
[----:B------:R-:W-:Y:S01]  /*17b0*/  HGMMA.64x16x16.F32.BF16 R80, gdesc[UR24], RZ, !UPT, gsb0 ;  /* 0x00200000185079f0 */ /* 0x000fe2000c0018ff */
[----:B------:R-:W-:Y:S01]  /*17c0*/  R2UR UR24, R2 ;  /* 0x00000000021872ca */ /* 0x000fe200000e0000 */
[----:B------:R-:W-:Y:S01]  /*17d0*/  UMOV UR26, UR8 ;  /* 0x00000008001a7c82 */ /* 0x000fe20008000000 */
[----:B------:R-:W-:Y:S01]  /*17e0*/  R2UR UR25, R3 ;  /* 0x00000000031972ca */ /* 0x000fe200000e0000 */
[----:B------:R-:W-:Y:S01]  /*17f0*/  UMOV UR27, 0x80000020 ;  /* 0x80000020001b7882 */ /* 0x000fe20000000000 */
[----:B------:R-:W-:Y:S02]  /*1800*/  WARPGROUP.DEPBAR.LE gsb0, 0x0 ;  /* 0x00008000000079c5 */ /* 0x000fe40000010000 */
[----:B------:R-:W-:-:S06]  /*1810*/  WARPGROUP.ARRIVE ;  /* 0x00000000000079c5 */ /* 0x000fcc0000000000 */
[----:B------:R-:W-:Y:S01]  /*1820*/  HGMMA.64x16x16.F32.BF16 R72, gdesc[UR20], RZ, !UPT, gsb0 ;  /* 0x00200000144879f0 */ /* 0x000fe2000c0018ff */
[----:B------:R-:W-:Y:S01]  /*1830*/  R2UR UR20, R2 ;  /* 0x00000000021472ca */ /* 0x000fe200000e0000 */
[----:B------:R-:W-:Y:S01]  /*1840*/  UMOV UR22, UR10 ;  /* 0x0000000a00167c82 */ /* 0x000fe20008000000 */
[----:B------:R-:W-:Y:S01]  /*1850*/  R2UR UR21, R3 ;  /* 0x00000000031572ca */ /* 0x000fe200000e0000 */
[----:B------:R-:W-:Y:S01]  /*1860*/  UMOV UR23, 0x80000020 ;  /* 0x8000002000177882 */ /* 0x000fe20000000000 */
[----:B------:R-:W-:Y:S01]  /*1870*/  UIADD3 UR10, UR42, 0x2, URZ ;  /* 0x000000022a0a7890 */ /* 0x000fe2000fffe03f */
[----:B------:R-:W-:Y:S02]  /*1880*/  WARPGROUP.DEPBAR.LE gsb0, 0x0 ;  /* 0x00008000000079c5 */ /* 0x000fe40000010000 */
[----:B------:R-:W-:-:S06]  /*1890*/  WARPGROUP.ARRIVE ;  /* 0x00000000000079c5 */ /* 0x000fcc0000000000 */
[----:B------:R-:W-:Y:S01]  /*18a0*/  HGMMA.64x16x16.F32.BF16 R56, gdesc[UR16], RZ, !UPT, gsb0 ;  /* 0x00200000103879f0 */ /* 0x000fe2000c0018ff */
[----:B------:R-:W-:Y:S01]  /*18b0*/  R2UR UR16, R2 ;  /* 0x00000000021072ca */ /* 0x000fe200000e0000 */
[----:B------:R-:W-:Y:S01]  /*18c0*/  UMOV UR18, UR4 ;  /* 0x0000000400127c82 */ /* 0x000fe20008000000 */
[----:B------:R-:W-:Y:S01]  /*18d0*/  R2UR UR17, R3 ;  /* 0x00000000031172ca */ /* 0x000fe200000e0000 */
[----:B------:R-:W-:Y:S01]  /*18e0*/  UMOV UR19, 0x80000020 ;  /* 0x8000002000137882 */ /* 0x000fe20000000000 */
[----:B------:R-:W-:Y:S01]  /*18f0*/  UMOV UR4, UR7 ;  /* 0x0000000700047c82 */ /* 0x000fe20008000000 */
[----:B------:R-:W-:Y:S01]  /*1900*/  UIADD3 UR7, UR42, 0xc2, URZ ;  /* 0x000000c22a077890 */ /* 0x000fe2000fffe03f */
[----:B------:R-:W-:Y:S01]  /*1910*/  UMOV UR8, UR4 ;  /* 0x0000000400087c82 */ /* 0x000fe20008000000 */
[----:B------:R-:W-:Y:S02]  /*1920*/  WARPGROUP.DEPBAR.LE gsb0, 0x0 ;  /* 0x00008000000079c5 */ /* 0x000fe40000010000 */
[----:B------:R-:W-:-:S06]  /*1930*/  WARPGROUP.ARRIVE ;  /* 0x00000000000079c5 */ /* 0x000fcc0000000000 */
[----:B------:R-:W-:Y:S01]  /*1940*/  HGMMA.64x16x16.F32.BF16 R48, gdesc[UR12], RZ, !UPT, gsb0 ;  /* 0x002000000c3079f0 */ /* 0x000fe2000c0018ff */
[----:B------:R-:W-:Y:S02]  /*1950*/  UIADD3 UR12, UR42, 0x102, URZ ;  /* 0x000001022a0c7890 */ /* 0x000fe4000fffe03f */
[----:B------:R-:W-:Y:S02]  /*1960*/  UIADD3 UR13, UR6, 0x300, URZ ;  /* 0x00000300060d7890 */ /* 0x000fe4000fffe03f */
[----:B------:R-:W-:Y:S01]  /*1970*/  UIADD3 UR14, UR6, 0x302, URZ ;  /* 0x00000302060e7890 */ /* 0x000fe2000fffe03f */
[----:B------:R-:W-:Y:S01]  /*1980*/  UMOV UR15, 0x80000020 ;  /* 0x80000020000f7882 */ /* 0x000fe20000000000 */
[----:B------:R-:W-:Y:S02]  /*1990*/  WARPGROUP.DEPBAR.LE gsb0, 0x0 ;  /* 0x00008000000079c5 */ /* 0x000fe40000010000 */
[----:B------:R-:W-:-:S06]  /*19a0*/  WARPGROUP.ARRIVE ;  /* 0x00000000000079c5 */ /* 0x000fcc0000000000 */
[----:B------:R-:W-:Y:S01]  /*19b0*/  HGMMA.64x16x16.F32.BF16 R40, gdesc[UR24], RZ, !UPT, gsb0 ;  /* 0x00200000182879f0 */ /* 0x000fe2000c0018ff */
[----:B------:R-:W-:Y:S01]  /*19c0*/  UIADD3 UR26, UR42, 0x5c2, URZ ;  /* 0x000005c22a1a7890 */ /* 0x000fe2000fffe03f */
[----:B------:R-:W-:Y:S01]  /*19d0*/  UMOV UR27, 0x80000020 ;  /* 0x80000020001b7882 */ /* 0x000fe20000000000 */
[----:B------:R-:W-:Y:S02]  /*19e0*/  WARPGROUP.DEPBAR.LE gsb0, 0x0 ;  /* 0x00008000000079c5 */ /* 0x000fe40000010000 */
[----:B------:R-:W-:-:S06]  /*19f0*/  WARPGROUP.ARRIVE ;  /* 0x00000000000079c5 */ /* 0x000fcc0000000000 */
[----:B------:R-:W-:Y:S01]  /*1a00*/  HGMMA.64x16x16.F32.BF16 R32, gdesc[UR20], RZ, !UPT, gsb0 ;  /* 0x00200000142079f0 */ /* 0x000fe2000c0018ff */
[----:B------:R-:W-:Y:S02]  /*1a10*/  UIADD3 UR20, UR6, 0x602, URZ ;  /* 0x0000060206147890 */ /* 0x000fe4000fffe03f */
[----:B------:R-:W-:Y:S01]  /*1a20*/  UIADD3 UR22, UR42, 0x482, URZ ;  /* 0x000004822a167890 */ /* 0x000fe2000fffe03f */
[----:B------:R-:W-:Y:S01]  /*1a30*/  UMOV UR21, 0x80000020 ;  /* 0x8000002000157882 */ /* 0x000fe20000000000 */
[----:B------:R-:W-:Y:S01]  /*1a40*/  UMOV UR23, 0x80000020 ;  /* 0x8000002000177882 */ /* 0x000fe20000000000 */
[----:B------:R-:W-:Y:S02]  /*1a50*/  UMOV UR33, UR21 ;  /* 0x0000001500217c82 */ /* 0x000fe40008000000 */
[----:B------:R-:W-:Y:S01]  /*1a60*/  UMOV UR32, UR20 ;  /* 0x0000001400207c82 */ /* 0x000fe20008000000 */
[----:B------:R-:W-:Y:S01]  /*1a70*/  UMOV UR28, UR20 ;  /* 0x00000014001c7c82 */ /* 0x000fe20008000000 */
[----:B------:R-:W-:Y:S01]  /*1a80*/  UMOV UR29, UR21 ;  /* 0x00000015001d7c82 */ /* 0x000fe20008000000 */
[----:B------:R-:W-:Y:S01]  /*1a90*/  UMOV UR24, UR20 ;  /* 0x0000001400187c82 */ /* 0x000fe20008000000 */
[----:B------:R-:W-:Y:S01]  /*1aa0*/  UMOV UR25, UR21 ;  /* 0x0000001500197c82 */ /* 0x000fe20008000000 */
[----:B------:R-:W-:-:S02]  /*1ab0*/  WARPGROUP.DEPBAR.LE gsb0, 0x0 ;  /* 0x00008000000079c5 */ /* 0x000fc40000010000 */
[----:B------:R-:W-:-:S06]  /*1ac0*/  WARPGROUP.ARRIVE ;  /* 0x00000000000079c5 */ /* 0x000fcc0000000000 */
[----:B------:R-:W-:Y:S01]  /*1ad0*/  HGMMA.64x16x16.F32.BF16 R24, gdesc[UR16], RZ, !UPT, gsb0 ;  /* 0x00200000101879f0 */ /* 0x000fe2000c0018ff */
[----:B------:R-:W-:Y:S02]  /*1ae0*/  UIADD3 UR16, UR6, 0x600, URZ ;  /* 0x0000060006107890 */ /* 0x000fe4000fffe03f */
[----:B------:R-:W-:Y:S01]  /*1af0*/  UIADD3 UR18, UR42, 0x480, URZ ;  /* 0x000004802a127890 */ /* 0x000fe2000fffe03f */
[----:B------:R-:W-:Y:S01]  /*1b00*/  UMOV UR17, 0x80000020 ;  /* 0x8000002000117882 */ /* 0x000fe20000000000 */
[----:B------:R-:W-:Y:S01]  /*1b10*/  UMOV UR19, 0x80000020 ;  /* 0x8000002000137882 */ /* 0x000fe20000000000 */
[----:B------:R-:W-:Y:S01]  /*1b20*/  UIADD3 UR6, UR42, 0x540, URZ ;  /* 0x000005402a067890 */ /* 0x000fe2000fffe03f */
[----:B------:R-:W-:Y:S02]  /*1b30*/  WARPGROUP.DEPBAR.LE gsb0, 0x0 ;  /* 0x00008000000079c5 */ /* 0x000fe40000010000 */
[----:B------:R-:W-:-:S06]  /*1b40*/  WARPGROUP.ARRIVE ;  /* 0x00000000000079c5 */ /* 0x000fcc0000000000 */
[----:B------:R-:W-:Y:S01]  /*1b50*/  HGMMA.64x16x16.F32.BF16 R96, gdesc[UR8], R96, gsb0 ;  /* 0x00200000086079f0 */ /* 0x000fe20008001860 */
[----:B------:R-:W-:Y:S01]  /*1b60*/  UIADD3 UR10, UR42, 0x42, URZ ;  /* 0x000000422a0a7890 */ /* 0x000fe2000fffe03f */
[----:B------:R-:W-:Y:S01]  /*1b70*/  UMOV UR8, UR4 ;  /* 0x0000000400087c82 */ /* 0x000fe20008000000 */
[----:B------:R-:W-:Y:S01]  /*1b80*/  UMOV UR9, UR5 ;  /* 0x0000000500097c82 */ /* 0x000fe20008000000 */
[----:B------:R-:W-:Y:S01]  /*1b90*/  UMOV UR11, 0x80000020 ;  /* 0x80000020000b7882 */ /* 0x000fe20000000000 */
        /* <DEDUP_REMOVED lines=10> */
[----:B------:R-:W-:Y:S01]  /*1c40*/  UMOV UR8, UR4 ;  /* 0x0000000400087c82 */ /* 0x000fe20008000000 */
[----:B------:R-:W-:Y:S01]  /*1c50*/  UMOV UR9, UR5 ;  /* 0x0000000500097c82 */ /* 0x000fe20008000000 */
[----:B------:R-:W-:Y:S01]  /*1c60*/  UMOV UR10, UR7 ;  /* 0x00000007000a7c82 */ /* 0x000fe20008000000 */
[----:B------:R-:W-:Y:S01]  /*1c70*/  UMOV UR11, 0x80000020 ;  /* 0x80000020000b7882 */ /* 0x000fe20000000000 */
[----:B------:R-:W-:Y:S01]  /*1c80*/  UIADD3 UR7, UR42, 0x142, URZ ;  /* 0x000001422a077890 */ /* 0x000fe2000fffe03f */
        /* <DEDUP_REMOVED lines=44> */
[----:B------:R-:W-:Y:S01]  /*1f50*/  UMOV UR9, 0x80000020 ;  /* 0x8000002000097882 */ /* 0x000fe20000000000 */
[----:B------:R-:W-:Y:S01]  /*1f60*/  UMOV UR10, UR7 ;  /* 0x00000007000a7c82 */ /* 0x000fe20008000000 */
[----:B------:R-:W-:Y:S01]  /*1f70*/  UMOV UR11, 0x80000020 ;  /* 0x80000020000b7882 */ /* 0x000fe20000000000 */
[----:B------:R-:W-:Y:S01]  /*1f80*/  UIADD3 UR7, UR42, 0x300, URZ ;  /* 0x000003002a077890 */ /* 0x000fe2000fffe03f */
[----:B------:R-:W-:Y:S01]  /*1f90*/  UMOV UR13, 0x80000020 ;  /* 0x80000020000d7882 */ /* 0x000fe20000000000 */
[----:B------:R-:W-:Y:S02]  /*1fa0*/  WARPGROUP.DEPBAR.LE gsb0, 0x0 ;  /* 0x00008000000079c5 */ /* 0x000fe40000010000 */
[----:B------:R-:W-:-:S06]  /*1fb0*/  WARPGROUP.ARRIVE ;  /* 0x00000000000079c5 */ /* 0x000fcc0000000000 */
[----:B------:R-:W-:Y:S01]  /*1fc0*/  HGMMA.64x16x16.F32.BF16 R96, gdesc[UR8], R96, gsb0 ;  /* 0x00200000086079f0 */ /* 0x000fe20008001860 */
        /* <DEDUP_REMOVED lines=43> */
[----:B------:R-:W-:Y:S01]  /*2280*/  UMOV UR14, UR7 ;  /* 0x00000007000e7c82 */ /* 0x000fe20008000000 */
[----:B------:R-:W-:Y:S01]  /*2290*/  UIADD3 UR7, UR42, 0x302, URZ ;  /* 0x000003022a077890 */ /* 0x000fe2000fffe03f */
[----:B------:R-:W-:Y:S02]  /*22a0*/  WARPGROUP.DEPBAR.LE gsb0, 0x0 ;  /* 0x00008000000079c5 */ /* 0x000fe40000010000 */
[----:B------:R-:W-:-:S06]  /*22b0*/  WARPGROUP.ARRIVE ;  /* 0x00000000000079c5 */ /* 0x000fcc0000000000 */
[----:B------:R-:W-:Y:S01]  /*22c0*/  HGMMA.64x16x16.F32.BF16 R24, gdesc[UR8], R24, gsb0 ;  /* 0x00200000081879f0 */ /* 0x000fe20008001818 */
[----:B------:R-:W-:Y:S02]  /*22d0*/  UIADD3 UR10, UR42, 0x342, URZ ;  /* 0x000003422a0a7890 */ /* 0x000fe4000fffe03f */
        /* <DEDUP_REMOVED lines=45> */
[----:B------:R-:W-:Y:S02]  /*25b0*/  WARPGROUP.DEPBAR.LE gsb0, 0x0 ;  /* 0x00008000000079c5 */ /* 0x000fe40000010000 */
[----:B------:R-:W-:-:S06]  /*25c0*/  WARPGROUP.ARRIVE ;  /* 0x00000000000079c5 */ /* 0x000fcc0000000000 */
[----:B------:R-:W-:Y:S03]  /*25d0*/  HGMMA.64x16x16.F32.BF16 R24, gdesc[UR12], R24, gsb0 ;  /* 0x002000000c1879f0 */ /* 0x000fe60008001818 */
        /* <DEDUP_REMOVED lines=54> */
[----:B------:R-:W-:Y:S01]  /*2940*/  WARPGROUP.ARRIVE ;  /* 0x00000000000079c5 */ /* 0x000fe20000000000 */
[----:B------:R-:W-:Y:S02]  /*2950*/  FSEL R96, R96, -INF , P2 ;  /* 0xff80000060607808 */ /* 0x000fe40001000000 */
[----:B------:R-:W-:Y:S02]  /*2960*/  FSEL R97, R97, -INF , P3 ;  /* 0xff80000061617808 */ /* 0x000fe40001800000 */
[----:B------:R-:W-:Y:S01]  /*2970*/  FSEL R100, R100, -INF , P4 ;  /* 0xff80000064647808 */ /* 0x000fe20002000000 */
[----:B------:R-:W-:Y:S01]  /*2980*/  HGMMA.64x16x16.F32.BF16 R88, gdesc[UR20], R88, gsb0 ;  /* 0x00200000145879f0 */ /* 0x000fe20008001858 */
[----:B------:R-:W-:Y:S01]  /*2990*/  UIADD3 UR22, UR42, 0x502, URZ ;  /* 0x000005022a167890 */ /* 0x000fe2000fffe03f */
[----:B------:R-:W-:Y:S01]  /*29a0*/  FMNMX.FTZ R5, R96, R97, !PT ;  /* 0x0000006160057209 */ /* 0x000fe20007810000 */
[----:B------:R-:W-:Y:S01]  /*29b0*/  UMOV UR23, 0x80000020 ;  /* 0x8000002000177882 */ /* 0x000fe20000000000 */
[----:B------:R-:W-:-:S02]  /*29c0*/  FSEL R98, R98, -INF , P2 ;  /* 0xff80000062627808 */ /* 0x000fc40001000000 */
[----:B------:R-:W-:Y:S02]  /*29d0*/  FSEL R64, R101, -INF , P5 ;  /* 0xff80000065407808 */ /* 0x000fe40002800000 */
[----:B------:R-:W-:Y:S02]  /*29e0*/  ISETP.GT.AND P2, PT, R7, 0x10, PT ;  /* 0x000000100700780c */ /* 0x000fe40003f44270 */
[----:B------:R-:W-:Y:S02]  /*29f0*/  FMNMX.FTZ R5, R100, R5, !PT ;  /* 0x0000000564057209 */ /* 0x000fe40007810000 */
[----:B------:R-:W-:Y:S02]  /*2a00*/  FSEL R99, R99, -INF , P3 ;  /* 0xff80000063637808 */ /* 0x000fe40001800000 */
[----:B------:R-:W-:Y:S02]  /*2a10*/  ISETP.GT.AND P3, PT, R7, 0x11, PT ;  /* 0x000000110700780c */ /* 0x000fe40003f64270 */
[----:B------:R-:W-:-:S02]  /*2a20*/  FMNMX.FTZ R5, R64, R5, !PT ;  /* 0x0000000540057209 */ /* 0x000fc40007810000 */
[----:B------:R-:W-:Y:S02]  /*2a30*/  FSEL R102, R102, -INF , P4 ;  /* 0xff80000066667808 */ /* 0x000fe40002000000 */
[----:B------:R-:W-:Y:S02]  /*2a40*/  ISETP.GT.AND P4, PT, R7, 0x18, PT ;  /* 0x000000180700780c */ /* 0x000fe40003f84270 */
[----:B------:R-:W-:Y:S02]  /*2a50*/  FSEL R6, R103, -INF , P5 ;  /* 0xff80000067067808 */ /* 0x000fe40002800000 */
[----:B------:R-:W-:Y:S01]  /*2a60*/  ISETP.GT.AND P5, PT, R7, 0x19, PT ;  /* 0x000000190700780c */ /* 0x000fe20003fa4270 */
[----:B------:R-:W-:Y:S02]  /*2a70*/  WARPGROUP.DEPBAR.LE gsb0, 0x0 ;  /* 0x00008000000079c5 */ /* 0x000fe40000010000 */
[----:B------:R-:W-:Y:S01]  /*2a80*/  WARPGROUP.ARRIVE ;  /* 0x00000000000079c5 */ /* 0x000fe20000000000 */
[----:B------:R-:W-:-:S02]  /*2a90*/  FSEL R88, R88, -INF , P2 ;  /* 0xff80000058587808 */ /* 0x000fc40001000000 */
[----:B------:R-:W-:Y:S02]  /*2aa0*/  FSEL R68, R89, -INF , P3 ;  /* 0xff80000059447808 */ /* 0x000fe40001800000 */
[----:B------:R-:W-:Y:S01]  /*2ab0*/  FMNMX.FTZ R5, R88, R5, !PT ;  /* 0x0000000558057209 */ /* 0x000fe20007810000 */
[----:B------:R-:W-:Y:S01]  /*2ac0*/  HGMMA.64x16x16.F32.BF16 R80, gdesc[UR20], R80, gsb0 ;  /* 0x00200000145079f0 */ /* 0x000fe20008001850 */
[----:B------:R-:W-:Y:S01]  /*2ad0*/  UIADD3 UR22, UR42, 0x602, URZ ;  /* 0x000006022a167890 */ /* 0x000fe2000fffe03f */
[----:B------:R-:W-:Y:S01]  /*2ae0*/  FSEL R92, R92, -INF , P4 ;  /* 0xff8000005c5c7808 */ /* 0x000fe20002000000 */
[----:B------:R-:W-:Y:S01]  /*2af0*/  UMOV UR23, 0x80000020 ;  /* 0x8000002000177882 */ /* 0x000fe20000000000 */
[----:B------:R-:W-:Y:S02]  /*2b00*/  FMNMX.FTZ R5, R68, R5, !PT ;  /* 0x0000000544057209 */ /* 0x000fe40007810000 */
[----:B------:R-:W-:Y:S02]  /*2b10*/  FSEL R90, R90, -INF , P2 ;  /* 0xff8000005a5a7808 */ /* 0x000fe40001000000 */
[----:B------:R-:W-:-:S02]  /*2b20*/  FSEL R66, R93, -INF , P5 ;  /* 0xff8000005d427808 */ /* 0x000fc40002800000 */
[----:B------:R-:W-:Y:S02]  /*2b30*/  ISETP.GT.AND P2, PT, R7, 0x20, PT ;  /* 0x000000200700780c */ /* 0x000fe40003f44270 */
[----:B------:R-:W-:Y:S02]  /*2b40*/  FMNMX.FTZ R5, R92, R5, !PT ;  /* 0x000000055c057209 */ /* 0x000fe40007810000 */
[----:B------:R-:W-:Y:S02]  /*2b50*/  FSEL R8, R91, -INF , P3 ;  /* 0xff8000005b087808 */ /* 0x000fe40001800000 */
[----:B------:R-:W-:Y:S02]  /*2b60*/  ISETP.GT.AND P3, PT, R7, 0x21, PT ;  /* 0x000000210700780c */ /* 0x000fe40003f64270 */
[----:B------:R-:W-:Y:S02]  /*2b70*/  FMNMX.FTZ R5, R66, R5, !PT ;  /* 0x0000000542057209 */ /* 0x000fe40007810000 */
[----:B------:R-:W-:-:S02]  /*2b80*/  FSEL R94, R94, -INF , P4 ;  /* 0xff8000005e5e7808 */ /* 0x000fc40002000000 */
[----:B------:R-:W-:Y:S02]  /*2b90*/  ISETP.GT.AND P4, PT, R7, 0x28, PT ;  /* 0x000000280700780c */ /* 0x000fe40003f84270 */
[----:B------:R-:W-:Y:S02]  /*2ba0*/  FSEL R10, R95, -INF , P5 ;  /* 0xff8000005f0a7808 */ /* 0x000fe40002800000 */
[----:B------:R-:W-:Y:S01]  /*2bb0*/  ISETP.GT.AND P5, PT, R7, 0x29, PT ;  /* 0x000000290700780c */ /* 0x000fe20003fa4270 */
[----:B------:R-:W-:Y:S02]  /*2bc0*/  WARPGROUP.DEPBAR.LE gsb0, 0x0 ;  /* 0x00008000000079c5 */ /* 0x000fe40000010000 */
[----:B------:R-:W-:Y:S01]  /*2bd0*/  WARPGROUP.ARRIVE ;  /* 0x00000000000079c5 */ /* 0x000fe20000000000 */
[----:B------:R-:W-:Y:S02]  /*2be0*/  FSEL R108, R80, -INF , P2 ;  /* 0xff800000506c7808 */ /* 0x000fe40001000000 */
[----:B------:R-:W-:-:S02]  /*2bf0*/  FSEL R104, R81, -INF , P3 ;  /* 0xff80000051687808 */ /* 0x000fc40001800000 */
[----:B------:R-:W-:Y:S01]  /*2c00*/  FMNMX.FTZ R5, R108, R5, !PT ;  /* 0x000000056c057209 */ /* 0x000fe20007810000 */
[----:B------:R-:W-:Y:S01]  /*2c10*/  HGMMA.64x16x16.F32.BF16 R72, gdesc[UR32], R72, gsb0 ;  /* 0x00200000204879f0 */ /* 0x000fe20008001848 */
[----:B------:R-:W-:Y:S02]  /*2c20*/  FSEL R106, R84, -INF , P4 ;  /* 0xff800000546a7808 */ /* 0x000fe40002000000 */
[----:B------:R-:W-:Y:S02]  /*2c30*/  FMNMX.FTZ R5, R104, R5, !PT ;  /* 0x0000000568057209 */ /* 0x000fe40007810000 */
[----:B------:R-:W-:Y:S02]  /*2c40*/  FSEL R82, R82, -INF , P2 ;  /* 0xff80000052527808 */ /* 0x000fe40001000000 */
[----:B------:R-:W-:Y:S02]  /*2c50*/  FSEL R110, R85, -INF , P5 ;  /* 0xff800000556e7808 */ /* 0x000fe40002800000 */
[----:B------:R-:W-:-:S02]  /*2c60*/  ISETP.GT.AND P2, PT, R7, 0x30, PT ;  /* 0x000000300700780c */ /* 0x000fc40003f44270 */
[----:B------:R-:W-:Y:S02]  /*2c70*/  FMNMX.FTZ R5, R106, R5, !PT ;  /* 0x000000056a057209 */ /* 0x000fe40007810000 */
[----:B------:R-:W-:Y:S02]  /*2c80*/  FSEL R12, R83, -INF , P3 ;  /* 0xff800000530c7808 */ /* 0x000fe40001800000 */
[C---:B------:R-:W-:Y:S02]  /*2c90*/  ISETP.GT.AND P3, PT, R7.reuse, 0x31, PT ;  /* 0x000000310700780c */ /* 0x040fe40003f64270 */
[----:B------:R-:W-:Y:S02]  /*2ca0*/  FMNMX.FTZ R5, R110, R5, !PT ;  /* 0x000000056e057209 */ /* 0x000fe40007810000 */
[----:B------:R-:W-:Y:S02]  /*2cb0*/  FSEL R86, R86, -INF , P4 ;  /* 0xff80000056567808 */ /* 0x000fe40002000000 */
[----:B------:R-:W-:-:S02]  /*2cc0*/  ISETP.GT.AND P4, PT, R7, 0x38, PT ;  /* 0x000000380700780c */ /* 0x000fc40003f84270 */
[----:B------:R-:W-:Y:S02]  /*2cd0*/  FSEL R14, R87, -INF , P5 ;  /* 0xff800000570e7808 */ /* 0x000fe40002800000 */
[----:B------:R-:W-:Y:S01]  /*2ce0*/  ISETP.GT.AND P5, PT, R7, 0x39, PT ;  /* 0x000000390700780c */ /* 0x000fe20003fa4270 */
[----:B------:R-:W-:Y:S02]  /*2cf0*/  WARPGROUP.DEPBAR.LE gsb0, 0x0 ;  /* 0x00008000000079c5 */ /* 0x000fe40000010000 */
[----:B------:R-:W-:Y:S01]  /*2d00*/  WARPGROUP.ARRIVE ;  /* 0x00000000000079c5 */ /* 0x000fe20000000000 */
[----:B------:R-:W-:Y:S02]  /*2d10*/  FSEL R112, R72, -INF , P2 ;  /* 0xff80000048707808 */ /* 0x000fe40001000000 */
[----:B------:R-:W-:Y:S02]  /*2d20*/  FSEL R114, R73, -INF , P3 ;  /* 0xff80000049727808 */ /* 0x000fe40001800000 */
[----:B------:R-:W-:Y:S01]  /*2d30*/  FMNMX.FTZ R5, R112, R5, !PT ;  /* 0x0000000570057209 */ /* 0x000fe20007810000 */
[----:B------:R-:W-:Y:S01]  /*2d40*/  HGMMA.64x16x16.F32.BF16 R56, gdesc[UR28], R56, gsb0 ;  /* 0x002000001c3879f0 */ /* 0x000fe20008001838 */
[----:B------:R-:W-:-:S02]  /*2d50*/  FSEL R76, R76, -INF , P4 ;  /* 0xff8000004c4c7808 */ /* 0x000fc40002000000 */
[----:B------:R-:W-:Y:S02]  /*2d60*/  FMNMX.FTZ R5, R114, R5, !PT ;  /* 0x0000000572057209 */ /* 0x000fe40007810000 */
[----:B------:R-:W-:Y:S02]  /*2d70*/  FSEL R74, R74, -INF , P2 ;  /* 0xff8000004a4a7808 */ /* 0x000fe40001000000 */
[----:B------:R-:W-:Y:S02]  /*2d80*/  FSEL R116, R77, -INF , P5 ;  /* 0xff8000004d747808 */ /* 0x000fe40002800000 */
[----:B------:R-:W-:Y:S02]  /*2d90*/  ISETP.GT.AND P2, PT, R7, 0x40, PT ;  /* 0x000000400700780c */ /* 0x000fe40003f44270 */
[----:B------:R-:W-:Y:S02]  /*2da0*/  FMNMX.FTZ R5, R76, R5, !PT ;  /* 0x000000054c057209 */ /* 0x000fe40007810000 */
[----:B------:R-:W-:-:S02]  /*2db0*/  FSEL R20, R79, -INF , P5 ;  /* 0xff8000004f147808 */ /* 0x000fc40002800000 */
[----:B------:R-:W-:Y:S02]  /*2dc0*/  FMNMX.FTZ R5, R116, R5, !PT ;  /* 0x0000000574057209 */ /* 0x000fe40007810000 */
[C---:B------:R-:W-:Y:S02]  /*2dd0*/  ISETP.GT.AND P5, PT, R7.reuse, 0x48, PT ;  /* 0x000000480700780c */ /* 0x040fe40003fa4270 */
[----:B------:R-:W-:Y:S02]  /*2de0*/  FSEL R78, R78, -INF , P4 ;  /* 0xff8000004e4e7808 */ /* 0x000fe40002000000 */
[----:B------:R-:W-:Y:S02]  /*2df0*/  ISETP.GT.AND P4, PT, R7, 0x49, PT ;  /* 0x000000490700780c */ /* 0x000fe40003f84270 */
[----:B------:R-:W-:Y:S02]  /*2e00*/  FSEL R18, R75, -INF , P3 ;  /* 0xff8000004b127808 */ /* 0x000fe40001800000 */
[----:B------:R-:W-:Y:S01]  /*2e10*/  ISETP.GT.AND P3, PT, R7, 0x50, PT ;  /* 0x000000500700780c */ /* 0x000fe20003f64270 */
[----:B------:R-:W-:-:S02]  /*2e20*/  WARPGROUP.DEPBAR.LE gsb0, 0x0 ;  /* 0x00008000000079c5 */ /* 0x000fc40000010000 */
[----:B------:R-:W-:Y:S01]  /*2e30*/  WARPGROUP.ARRIVE ;  /* 0x00000000000079c5 */ /* 0x000fe20000000000 */
[----:B------:R-:W-:Y:S02]  /*2e40*/  FSEL R118, R56, -INF , P2 ;  /* 0xff80000038767808 */ /* 0x000fe40001000000 */
[----:B------:R-:W-:Y:S02]  /*2e50*/  FSEL R120, R57, -INF , P6 ;  /* 0xff80000039787808 */ /* 0x000fe40003000000 */
[----:B------:R-:W-:Y:S01]  /*2e60*/  FMNMX.FTZ R5, R118, R5, !PT ;  /* 0x0000000576057209 */ /* 0x000fe20007810000 */
[----:B------:R-:W-:Y:S01]  /*2e70*/  HGMMA.64x16x16.F32.BF16 R48, gdesc[UR24], R48, gsb0 ;  /* 0x00200000183079f0 */ /* 0x000fe20008001830 */
[----:B------:R-:W-:Y:S02]  /*2e80*/  FSEL R60, R60, -INF , P5 ;  /* 0xff8000003c3c7808 */ /* 0x000fe40002800000 */
[----:B------:R-:W-:Y:S02]  /*2e90*/  FMNMX.FTZ R5, R120, R5, !PT ;  /* 0x0000000578057209 */ /* 0x000fe40007810000 */
[----:B------:R-:W-:-:S02]  /*2ea0*/  FSEL R130, R61, -INF , P4 ;  /* 0xff8000003d827808 */ /* 0x000fc40002000000 */
[----:B------:R-:W-:Y:S02]  /*2eb0*/  FMNMX.FTZ R5, R60, R5, !PT ;  /* 0x000000053c057209 */ /* 0x000fe40007810000 */
[----:B------:R-:W-:Y:S02]  /*2ec0*/  FSEL R58, R58, -INF , P2 ;  /* 0xff8000003a3a7808 */ /* 0x000fe40001000000 */
[----:B------:R-:W-:Y:S02]  /*2ed0*/  ISETP.GT.AND P2, PT, R7, 0x51, PT ;  /* 0x000000510700780c */ /* 0x000fe40003f44270 */
        /* <DEDUP_REMOVED lines=11> */
[----:B------:R-:W-:Y:S01]  /*2f90*/  UMOV UR22, UR6 ;  /* 0x0000000600167c82 */ /* 0x000fe20008000000 */
[----:B------:R-:W-:Y:S01]  /*2fa0*/  UMOV UR23, 0x80000020 ;  /* 0x8000002000177882 */ /* 0x000fe20000000000 */
[----:B------:R-:W-:Y:S01]  /*2fb0*/  FSEL R122, R52, -INF , P6 ;  /* 0xff800000347a7808 */ /* 0x000fe20003000000 */
[----:B------:R-:W-:Y:S01]  /*2fc0*/  ULDC UR6, c[0x0][0x988] ;  /* 0x0002620000067ab9 */ /* 0x000fe20000000800 */
[----:B------:R-:W-:-:S02]  /*2fd0*/  FMNMX.FTZ R5, R124, R5, !PT ;  /* 0x000000057c057209 */ /* 0x000fc40007810000 */
[----:B------:R-:W-:Y:S02]  /*2fe0*/  FSEL R48, R63, -INF , P4 ;  /* 0xff8000003f307808 */ /* 0x000fe40002000000 */
[----:B------:R-:W-:Y:S02]  /*2ff0*/  ISETP.GT.AND P4, PT, R7, 0x60, PT ;  /* 0x000000600700780c */ /* 0x000fe40003f84270 */
[----:B------:R-:W-:Y:S02]  /*3000*/  FSEL R128, R53, -INF , P5 ;  /* 0xff80000035807808 */ /* 0x000fe40002800000 */
[----:B------:R-:W-:Y:S02]  /*3010*/  FMNMX.FTZ R5, R122, R5, !PT ;  /* 0x000000057a057209 */ /* 0x000fe40007810000 */
[----:B------:R-:W-:Y:S02]  /*3020*/  FSEL R50, R50, -INF , P3 ;  /* 0xff80000032327808 */ /* 0x000fe40001800000 */
[----:B------:R-:W-:-:S02]  /*3030*/  FSEL R52, R51, -INF , P2 ;  /* 0xff80000033347808 */ /* 0x000fc40001000000 */
[C---:B------:R-:W-:Y:S02]  /*3040*/  ISETP.GT.AND P3, PT, R7.reuse, 0x61, PT ;  /* 0x000000610700780c */ /* 0x040fe40003f64270 */
[----:B------:R-:W-:Y:S02]  /*3050*/  FMNMX.FTZ R5, R128, R5, !PT ;  /* 0x0000000580057209 */ /* 0x000fe40007810000 */
[C---:B------:R-:W-:Y:S02]  /*3060*/  ISETP.GT.AND P2, PT, R7.reuse, 0x68, PT ;  /* 0x000000680700780c */ /* 0x040fe40003f44270 */
[----:B------:R-:W-:Y:S02]  /*3070*/  FSEL R54, R54, -INF , P6 ;  /* 0xff80000036367808 */ /* 0x000fe40003000000 */
[----:B------:R-:W-:Y:S01]  /*3080*/  ISETP.GT.AND P6, PT, R7, 0x89, PT ;  /* 0x000000890700780c */ /* 0x000fe20003fc4270 */
[----:B------:R-:W-:Y:S02]  /*3090*/  WARPGROUP.DEPBAR.LE gsb0, 0x0 ;  /* 0x00008000000079c5 */ /* 0x000fe40000010000 */
[----:B------:R-:W-:Y:S01]  /*30a0*/  WARPGROUP.ARRIVE ;  /* 0x00000000000079c5 */ /* 0x000fe20000000000 */
[----:B------:R-:W-:-:S02]  /*30b0*/  FSEL R138, R45, -INF , P1 ;  /* 0xff8000002d8a7808 */ /* 0x000fc40000800000 */
[----:B------:R-:W-:Y:S02]  /*30c0*/  ISETP.GT.AND P1, PT, R7, 0x71, PT ;  /* 0x000000710700780c */ /* 0x000fe40003f24270 */
[----:B------:R-:W-:Y:S01]  /*30d0*/  FSEL R132, R40, -INF , P4 ;  /* 0xff80000028847808 */ /* 0x000fe20002000000 */
[----:B------:R-:W-:Y:S01]  /*30e0*/  HGMMA.64x16x16.F32.BF16 R32, gdesc[UR20], R32, gsb0 ;  /* 0x00200000142079f0 */ /* 0x000fe20008001820 */
[----:B------:R-:W-:Y:S01]  /*30f0*/  UIADD3 UR22, UR42, 0x682, URZ ;  /* 0x000006822a167890 */ /* 0x000fe2000fffe03f */
[----:B------:R-:W-:Y:S01]  /*3100*/  FSEL R134, R41, -INF , P3 ;  /* 0xff80000029867808 */ /* 0x000fe20001800000 */
[----:B------:R-:W-:Y:S01]  /*3110*/  UMOV UR23, 0x80000020 ;  /* 0x8000002000177882 */ /* 0x000fe20000000000 */
[----:B------:R-:W-:Y:S02]  /*3120*/  FMNMX.FTZ R5, R132, R5, !PT ;  /* 0x0000000584057209 */ /* 0x000fe40007810000 */
[----:B------:R-:W-:Y:S02]  /*3130*/  FSEL R136, R44, -INF , P2 ;  /* 0xff8000002c887808 */ /* 0x000fe40001000000 */
[----:B------:R-:W-:-:S02]  /*3140*/  FSEL R40, R55, -INF , P5 ;  /* 0xff80000037287808 */ /* 0x000fc40002800000 */
[----:B------:R-:W-:Y:S02]  /*3150*/  FSEL R42, R42, -INF , P4 ;  /* 0xff8000002a2a7808 */ /* 0x000fe40002000000 */
[----:B------:R-:W-:Y:S02]  /*3160*/  FSEL R46, R46, -INF , P2 ;  /* 0xff8000002e2e7808 */ /* 0x000fe40001000000 */
[C---:B------:R-:W-:Y:S02]  /*3170*/  ISETP.GT.AND P2, PT, R7.reuse, 0x79, PT ;  /* 0x000000790700780c */ /* 0x040fe40003f44270 */
[C---:B------:R-:W-:Y:S02]  /*3180*/  ISETP.GT.AND P4, PT, R7.reuse, 0x81, PT ;  /* 0x000000810700780c */ /* 0x040fe40003f84270 */
[----:B------:R-:W-:Y:S02]  /*3190*/  ISETP.GT.AND P5, PT, R7, 0x88, PT ;  /* 0x000000880700780c */ /* 0x000fe40003fa4270 */
[----:B------:R-:W-:-:S02]  /*31a0*/  FMNMX.FTZ R5, R134, R5, !PT ;  /* 0x0000000586057209 */ /* 0x000fc40007810000 */
[----:B------:R-:W-:Y:S02]  /*31b0*/  P2R R21, PR, RZ, 0x4 ;  /* 0x00000004ff157803 */ /* 0x000fe40000000000 */
[----:B------:R-:W-:-:S04]  /*31c0*/  FMNMX.FTZ R5, R136, R5, !PT ;  /* 0x0000000588057209 */ /* 0x000fc80007810000 */
[----:B------:R-:W-:Y:S01]  /*31d0*/  FMNMX.FTZ R5, R138, R5, !PT ;  /* 0x000000058a057209 */ /* 0x000fe20007810000 */
[----:B------:R-:W-:Y:S02]  /*31e0*/  WARPGROUP.DEPBAR.LE gsb0, 0x0 ;  /* 0x00008000000079c5 */ /* 0x000fe40000010000 */
[----:B------:R-:W-:Y:S01]  /*31f0*/  WARPGROUP.ARRIVE ;  /* 0x00000000000079c5 */ /* 0x000fe20000000000 */
[----:B------:R-:W-:Y:S02]  /*3200*/  FSEL R140, R32, -INF , P0 ;  /* 0xff800000208c7808 */ /* 0x000fe40000000000 */
[----:B------:R-:W-:Y:S02]  /*3210*/  ISETP.GT.AND P0, PT, R7, 0x78, PT ;  /* 0x000000780700780c */ /* 0x000fe40003f04270 */
[----:B------:R-:W-:Y:S01]  /*3220*/  FSEL R142, R33, -INF , P1 ;  /* 0xff800000218e7808 */ /* 0x000fe20000800000 */
[----:B------:R-:W-:Y:S01]  /*3230*/  HGMMA.64x16x16.F32.BF16 R24, gdesc[UR20], R24, gsb0 ;  /* 0x00200000141879f0 */ /* 0x000fe20008001818 */
[----:B------:R-:W-:-:S02]  /*3240*/  FSEL R32, R43, -INF , P3 ;  /* 0xff8000002b207808 */ /* 0x000fc40001800000 */
[----:B------:R-:W-:Y:S02]  /*3250*/  P2R R33, PR, RZ, 0x2 ;  /* 0x00000002ff217803 */ /* 0x000fe40000000000 */
[----:B------:R-:W-:Y:S02]  /*3260*/  FSEL R150, R36, -INF , P0 ;  /* 0xff80000024967808 */ /* 0x000fe40000000000 */
[----:B------:R-:W-:Y:S02]  /*3270*/  P2R R23, PR, RZ, 0x1 ;  /* 0x00000001ff177803 */ /* 0x000fe40000000000 */
[C---:B------:R-:W-:Y:S02]  /*3280*/  ISETP.GT.AND P3, PT, R7.reuse, 0x80, PT ;  /* 0x000000800700780c */ /* 0x040fe40003f64270 */
[C---:B------:R-:W-:Y:S02]  /*3290*/  ISETP.GT.AND P0, PT, R7.reuse, 0x69, PT ;  /* 0x000000690700780c */ /* 0x040fe40003f04270 */
[----:B------:R-:W-:-:S02]  /*32a0*/  ISETP.GT.AND P1, PT, R7, 0x70, PT ;  /* 0x000000700700780c */ /* 0x000fc40003f24270 */
[----:B------:R-:W-:Y:S02]  /*32b0*/  FMNMX.FTZ R7, R98, R99, !PT ;  /* 0x0000006362077209 */ /* 0x000fe40007810000 */
[----:B------:R-:W-:Y:S02]  /*32c0*/  FMNMX.FTZ R5, R140, R5, !PT ;  /* 0x000000058c057209 */ /* 0x000fe40007810000 */
[----:B------:R-:W-:Y:S02]  /*32d0*/  FMNMX.FTZ R7, R102, R7, !PT ;  /* 0x0000000766077209 */ /* 0x000fe40007810000 */
[----:B------:R-:W-:Y:S02]  /*32e0*/  FMNMX.FTZ R5, R142, R5, !PT ;  /* 0x000000058e057209 */ /* 0x000fe40007810000 */
[----:B------:R-:W-:Y:S02]  /*32f0*/  FMNMX.FTZ R7, R6, R7, !PT ;  /* 0x0000000706077209 */ /* 0x000fe40007810000 */
[----:B------:R-:W-:-:S02]  /*3300*/  FSEL R156, R37, -INF , P2 ;  /* 0xff800000259c7808 */ /* 0x000fc40001000000 */
[----:B------:R-:W-:Y:S02]  /*3310*/  FMNMX.FTZ R7, R90, R7, !PT ;  /* 0x000000075a077209 */ /* 0x000fe40007810000 */
[----:B------:R-:W-:Y:S02]  /*3320*/  FMNMX.FTZ R5, R150, R5, !PT ;  /* 0x0000000596057209 */ /* 0x000fe40007810000 */
[----:B------:R-:W-:Y:S02]  /*3330*/  FMNMX.FTZ R7, R8, R7, !PT ;  /* 0x0000000708077209 */ /* 0x000fe40007810000 */
[----:B------:R-:W-:Y:S02]  /*3340*/  FMNMX.FTZ R5, R156, R5, !PT ;  /* 0x000000059c057209 */ /* 0x000fe40007810000 */
[----:B------:R-:W-:Y:S02]  /*3350*/  FMNMX.FTZ R7, R94, R7, !PT ;  /* 0x000000075e077209 */ /* 0x000fe40007810000 */
[----:B------:R-:W-:-:S02]  /*3360*/  FSEL R34, R34, -INF , P1 ;  /* 0xff80000022227808 */ /* 0x000fc40000800000 */
[----:B------:R-:W-:Y:S02]  /*3370*/  FMNMX.FTZ R7, R10, R7, !PT ;  /* 0x000000070a077209 */ /* 0x000fe40007810000 */
[----:B------:R-:W-:Y:S02]  /*3380*/  ISETP.NE.AND P1, PT, R33, RZ, PT ;  /* 0x000000ff2100720c */ /* 0x000fe40003f25270 */
[----:B------:R-:W-:-:S04]  /*3390*/  FMNMX.FTZ R7, R82, R7, !PT ;  /* 0x0000000752077209 */ /* 0x000fc80007810000 */
[----:B------:R-:W-:-:S04]  /*33a0*/  FMNMX.FTZ R7, R12, R7, !PT ;  /* 0x000000070c077209 */ /* 0x000fc80007810000 */
[----:B------:R-:W-:Y:S01]  /*33b0*/  FMNMX.FTZ R7, R86, R7, !PT ;  /* 0x0000000756077209 */ /* 0x000fe20007810000 */
[----:B------:R-:W-:Y:S02]  /*33c0*/  WARPGROUP.DEPBAR.LE gsb0, 0x0 ;  /* 0x00008000000079c5 */ /* 0x000fe40000010000 */
[----:B------:R-:W-:Y:S02]  /*33d0*/  FSEL R152, R24, -INF , P3 ;  /* 0xff80000018987808 */ /* 0x000fe40001800000 */
[----:B------:R-:W-:Y:S02]  /*33e0*/  FSEL R154, R25, -INF , P4 ;  /* 0xff800000199a7808 */ /* 0x000fe40002000000 */
[----:B------:R-:W-:Y:S02]  /*33f0*/  FMNMX.FTZ R5, R152, R5, !PT ;  /* 0x0000000598057209 */ /* 0x000fe40007810000 */
[----:B------:R-:W-:Y:S02]  /*3400*/  FSEL R148, R28, -INF , P5 ;  /* 0xff8000001c947808 */ /* 0x000fe40002800000 */
[----:B------:R-:W-:-:S02]  /*3410*/  FMNMX.FTZ R5, R154, R5, !PT ;  /* 0x000000059a057209 */ /* 0x000fc40007810000 */
[----:B------:R-:W-:Y:S02]  /*3420*/  FSEL R146, R29, -INF , P6 ;  /* 0xff8000001d927808 */ /* 0x000fe40003000000 */
[----:B------:R-:W-:Y:S02]  /*3430*/  FMNMX.FTZ R5, R148, R5, !PT ;  /* 0x0000000594057209 */ /* 0x000fe40007810000 */
[----:B------:R-:W-:Y:S02]  /*3440*/  FMNMX.FTZ R7, R14, R7, !PT ;  /* 0x000000070e077209 */ /* 0x000fe40007810000 */
[----:B------:R-:W-:Y:S01]  /*3450*/  FMNMX.FTZ R13, R146, R5, !PT ;  /* 0x00000005920d7209 */ /* 0x000fe20007810000 */
[----:B------:R-:W-:Y:S01]  /*3460*/  IMAD.U32 R5, RZ, RZ, UR6 ;  /* 0x00000006ff057e24 */ /* 0x000fe2000f8e00ff */
[----:B------:R-:W-:Y:S02]  /*3470*/  FMNMX.FTZ R7, R74, R7, !PT ;  /* 0x000000074a077209 */ /* 0x000fe40007810000 */
[----:B------:R-:W-:Y:S01]  /*3480*/  FSEL R24, R47, -INF , P0 ;  /* 0xff8000002f187808 */ /* 0x000fe20000000000 */
[----:B------:R-:W0:Y:S01]  /*3490*/  SHFL.BFLY PT, R4, R13, 0x2, 0x1f ;  /* 0x0c401f000d047f89 */ /* 0x000e2200000e0000 */
[----:B------:R-:W-:-:S02]  /*34a0*/  FMNMX.FTZ R7, R18, R7, !PT ;  /* 0x0000000712077209 */ /* 0x000fc40007810000 */
[----:B------:R-:W-:Y:S02]  /*34b0*/  FSEL R28, R35, -INF , P1 ;  /* 0xff800000231c7808 */ /* 0x000fe40000800000 */
[----:B------:R-:W-:Y:S02]  /*34c0*/  FMNMX.FTZ R7, R78, R7, !PT ;  /* 0x000000074e077209 */ /* 0x000fe40007810000 */
[----:B------:R-:W-:Y:S02]  /*34d0*/  ISETP.NE.AND P0, PT, R23, RZ, PT ;  /* 0x000000ff1700720c */ /* 0x000fe40003f05270 */
[----:B------:R-:W-:Y:S02]  /*34e0*/  FMNMX.FTZ R7, R20, R7, !PT ;  /* 0x0000000714077209 */ /* 0x000fe40007810000 */
[----:B------:R-:W-:Y:S02]  /*34f0*/  FSEL R38, R38, -INF , P0 ;  /* 0xff80000026267808 */ /* 0x000fe40000000000 */
[----:B------:R-:W-:-:S02]  /*3500*/  FMNMX.FTZ R7, R58, R7, !PT ;  /* 0x000000073a077209 */ /* 0x000fc40007810000 */
[----:B------:R-:W-:Y:S02]  /*3510*/  FSEL R26, R26, -INF , P3 ;  /* 0xff8000001a1a7808 */ /* 0x000fe40001800000 */
[----:B------:R-:W-:Y:S02]  /*3520*/  FMNMX.FTZ R7, R22, R7, !PT ;  /* 0x0000000716077209 */ /* 0x000fe40007810000 */
[----:B------:R-:W-:Y:S02]  /*3530*/  ISETP.NE.AND P1, PT, R11, RZ, PT ;  /* 0x000000ff0b00720c */ /* 0x000fe40003f25270 */
[----:B------:R-:W-:Y:S02]  /*3540*/  FMNMX.FTZ R7, R62, R7, !PT ;  /* 0x000000073e077209 */ /* 0x000fe40007810000 */
[----:B------:R-:W-:Y:S02]  /*3550*/  ISETP.NE.AND P0, PT, R9, RZ, PT ;  /* 0x000000ff0900720c */ /* 0x000fe40003f05270 */
[----:B0-----:R-:W-:-:S02]  /*3560*/  FMNMX.FTZ R15, R13, R4, !PT ;  /* 0x000000040d0f7209 */ /* 0x001fc40007810000 */
[----:B------:R-:W-:-:S03]  /*3570*/  FMNMX.FTZ R7, R48, R7, !PT ;  /* 0x0000000730077209 */ /* 0x000fc60007810000 */
[----:B------:R-:W0:Y:S01]  /*3580*/  SHFL.BFLY PT, R4, R15, 0x1, 0x1f ;  /* 0x0c201f000f047f89 */ /* 0x000e2200000e0000 */
[----:B------:R-:W-:-:S04]  /*3590*/  FMNMX.FTZ R7, R50, R7, !PT ;  /* 0x0000000732077209 */ /* 0x000fc80007810000 */
[----:B------:R-:W-:-:S04]  /*35a0*/  FMNMX.FTZ R7, R52, R7, !PT ;  /* 0x0000000734077209 */ /* 0x000fc80007810000 */
[----:B------:R-:W-:-:S04]  /*35b0*/  FMNMX.FTZ R7, R54, R7, !PT ;  /* 0x0000000736077209 */ /* 0x000fc80007810000 */
[----:B------:R-:W-:-:S04]  /*35c0*/  FMNMX.FTZ R29, R40, R7, !PT ;  /* 0x00000007281d7209 */ /* 0x000fc80007810000 */
[----:B------:R-:W-:-:S04]  /*35d0*/  FMNMX.FTZ R29, R42, R29, !PT ;  /* 0x0000001d2a1d7209 */ /* 0x000fc80007810000 */
[----:B------:R-:W-:Y:S02]  /*35e0*/  FMNMX.FTZ R29, R32, R29, !PT ;  /* 0x0000001d201d7209 */ /* 0x000fe40007810000 */
[----:B0-----:R-:W-:Y:S02]  /*35f0*/  FMNMX.FTZ R4, R15, R4, !PT ;  /* 0x000000040f047209 */ /* 0x001fe40007810000 */
[----:B------:R-:W-:Y:S02]  /*3600*/  FMNMX.FTZ R29, R46, R29, !PT ;  /* 0x0000001d2e1d7209 */ /* 0x000fe40007810000 */
[C---:B------:R-:W-:Y:S01]  /*3610*/  FSETP.NEU.FTZ.AND P2, PT, R4.reuse, -INF , PT ;  /* 0xff8000000400780b */ /* 0x040fe20003f5d000 */
[----:B------:R-:W-:Y:S01]  /*3620*/  FMUL.FTZ R43, R4, R5 ;  /* 0x00000005042b7220 */ /* 0x000fe20000410000 */
[----:B------:R-:W-:-:S04]  /*3630*/  FMNMX.FTZ R35, R24, R29, !PT ;  /* 0x0000001d18237209 */ /* 0x000fc80007810000 */
[----:B------:R-:W-:Y:S02]  /*3640*/  FMNMX.FTZ R35, R34, R35, !PT ;  /* 0x0000002322237209 */ /* 0x000fe40007810000 */
[----:B------:R-:W-:Y:S02]  /*3650*/  FSEL R43, R43, RZ, P2 ;  /* 0x000000ff2b2b7208 */ /* 0x000fe40001000000 */
[----:B------:R-:W-:Y:S02]  /*3660*/  ISETP.NE.AND P2, PT, R21, RZ, PT ;  /* 0x000000ff1500720c */ /* 0x000fe40003f45270 */
[----:B------:R-:W-:Y:S01]  /*3670*/  FMNMX.FTZ R35, R28, R35, !PT ;  /* 0x000000231c237209 */ /* 0x000fe20007810000 */
[-CC-:B------:R-:W-:Y:S01]  /*3680*/  FFMA.FTZ R15, R88, R5.reuse, -R43.reuse ;  /* 0x00000005580f7223 */ /* 0x180fe2000001082b */
[----:B------:R-:W-:Y:S01]  /*3690*/  FSEL R88, R39, -INF , P2 ;  /* 0xff80000027587808 */ /* 0x000fe20001000000 */
[--C-:B------:R-:W-:Y:S01]  /*36a0*/  FFMA.FTZ R36, R104, R5, -R43.reuse ;  /* 0x0000000568247223 */ /* 0x100fe2000001082b */
        /* <DEDUP_REMOVED lines=14> */
[-CC-:B------:R-:W-:Y:S01]  /*3790*/  FFMA.FTZ R80, R68, R5.reuse, -R43.reuse ;  /* 0x0000000544507223 */ /* 0x180fe2000001082b */
[--C-:B------:R-:W-:Y:S01]  /*37a0*/  FFMA.FTZ R13, R92, R5, -R43.reuse ;  /* 0x000000055c0d7223 */ /* 0x100fe2000001082b */
[----:B------:R-:W-:Y:S01]  /*37b0*/  FMNMX.FTZ R37, R108, R37, !PT ;  /* 0x000000256c257209 */ /* 0x000fe20007810000 */
[-CC-:B------:R-:W-:Y:S01]  /*37c0*/  FFMA.FTZ R84, R66, R5.reuse, -R43.reuse ;  /* 0x0000000542547223 */ /* 0x180fe2000001082b */
[-CC-:B------:R-:W-:Y:S01]  /*37d0*/  FFMA.FTZ R23, R106, R5.reuse, -R43.reuse ;  /* 0x000000056a177223 */ /* 0x180fe2000001082b */
[--C-:B------:R-:W-:Y:S01]  /*37e0*/  FFMA.FTZ R25, R112, R5, -R43.reuse ;  /* 0x0000000570197223 */ /* 0x100fe2000001082b */
[----:B------:R-:W-:Y:S01]  /*37f0*/  FMNMX.FTZ R27, R110, R37, !PT ;  /* 0x000000256e1b7209 */ /* 0x000fe20007810000 */
[-CC-:B------:R-:W-:Y:S01]  /*3800*/  FFMA.FTZ R64, R114, R5.reuse, -R43.reuse ;  /* 0x0000000572407223 */ /* 0x180fe2000001082b */
[----:B------:R0:W-:Y:S01]  /*3810*/  MUFU.EX2 R29, R41 ;  /* 0x00000029001d7308 */ /* 0x0001e20000000800 */
[-CC-:B------:R-:W-:Y:S01]  /*3820*/  FFMA.FTZ R72, R97, R5.reuse, -R43.reuse ;  /* 0x0000000561487223 */ /* 0x180fe2000001082b */
[-CC-:B------:R-:W-:Y:S01]  /*3830*/  FFMA.FTZ R66, R116, R5.reuse, -R43.reuse ;  /* 0x0000000574427223 */ /* 0x180fe2000001082b */
[----:B------:R-:W1:Y:S01]  /*3840*/  SHFL.BFLY PT, R76, R27, 0x2, 0x1f ;  /* 0x0c401f001b4c7f89 */ /* 0x000e6200000e0000 */
[-CC-:B------:R-:W-:Y:S01]  /*3850*/  FFMA.FTZ R118, R118, R5.reuse, -R43.reuse ;  /* 0x0000000576767223 */ /* 0x180fe2000001082b */
        /* <DEDUP_REMOVED lines=10> */
[-CC-:B0-----:R-:W-:Y:S01]  /*3900*/  FFMA.FTZ R41, R140, R5.reuse, -R43.reuse ;  /* 0x000000058c297223 */ /* 0x181fe2000001082b */
[-CC-:B------:R-:W-:Y:S01]  /*3910*/  FFMA.FTZ R100, R142, R5.reuse, -R43.reuse ;  /* 0x000000058e647223 */ /* 0x180fe2000001082b */
[-CC-:B------:R-:W-:Y:S01]  /*3920*/  FFMA.FTZ R47, R150, R5.reuse, -R43.reuse ;  /* 0x00000005962f7223 */ /* 0x180fe2000001082b */
[-CC-:B------:R-:W-:Y:S01]  /*3930*/  FFMA.FTZ R106, R156, R5.reuse, -R43.reuse ;  /* 0x000000059c6a7223 */ /* 0x180fe2000001082b */
[-CC-:B------:R-:W-:Y:S01]  /*3940*/  FFMA.FTZ R49, R152, R5.reuse, -R43.reuse ;  /* 0x0000000598317223 */ /* 0x180fe2000001082b */
[-CC-:B------:R-:W-:Y:S01]  /*3950*/  FFMA.FTZ R112, R154, R5.reuse, -R43.reuse ;  /* 0x000000059a707223 */ /* 0x180fe2000001082b */
[----:B------:R-:W-:Y:S01]  /*3960*/  FFMA.FTZ R114, R146, R5, -R43 ;  /* 0x0000000592727223 */ /* 0x000fe2000001082b */
[----:B------:R-:W-:Y:S01]  /*3970*/  MUFU.EX2 R11, R11 ;  /* 0x0000000b000b7308 */ /* 0x000fe20000000800 */
[----:B-1----:R-:W-:-:S07]  /*3980*/  FMNMX.FTZ R39, R27, R76, !PT ;  /* 0x0000004c1b277209 */ /* 0x002fce0007810000 */
[----:B------:R-:W0:Y:S01]  /*3990*/  MUFU.EX2 R72, R72 ;  /* 0x0000004800487308 */ /* 0x000e220000000800 */
[----:B------:R-:W1:Y:S07]  /*39a0*/  SHFL.BFLY PT, R76, R39, 0x1, 0x1f ;  /* 0x0c201f00274c7f89 */ /* 0x000e6e00000e0000 */
[----:B------:R-:W2:Y:S08]  /*39b0*/  MUFU.EX2 R9, R9 ;  /* 0x0000000900097308 */ /* 0x000eb00000000800 */
[----:B------:R-:W-:Y:S08]  /*39c0*/  MUFU.EX2 R70, R70 ;  /* 0x0000004600467308 */ /* 0x000ff00000000800 */
[----:B------:R-:W-:Y:S01]  /*39d0*/  MUFU.EX2 R15, R15 ;  /* 0x0000000f000f7308 */ /* 0x000fe20000000800 */
[----:B-1----:R-:W-:Y:S01]  /*39e0*/  FMNMX.FTZ R76, R39, R76, !PT ;  /* 0x0000004c274c7209 */ /* 0x002fe20007810000 */
[----:B------:R-:W-:-:S03]  /*39f0*/  FFMA.FTZ R39, R148, R5, -R43 ;  /* 0x0000000594277223 */ /* 0x000fc6000001082b */
[C---:B------:R-:W-:Y:S01]  /*3a00*/  FSETP.NEU.FTZ.AND P2, PT, R76.reuse, -INF , PT ;  /* 0xff8000004c00780b */ /* 0x040fe20003f5d000 */
[----:B------:R-:W-:Y:S02]  /*3a10*/  FMUL.FTZ R27, R76, R5 ;  /* 0x000000054c1b7220 */ /* 0x000fe40000410000 */
[----:B------:R-:W-:Y:S03]  /*3a20*/  MUFU.EX2 R80, R80 ;  /* 0x0000005000507308 */ /* 0x000fe60000000800 */
[----:B------:R-:W-:-:S05]  /*3a30*/  FSEL R27, R27, RZ, P2 ;  /* 0x000000ff1b1b7208 */ /* 0x000fca0001000000 */
[----:B------:R-:W-:Y:S01]  /*3a40*/  MUFU.EX2 R13, R13 ;  /* 0x0000000d000d7308 */ /* 0x000fe20000000800 */
[-CC-:B------:R-:W-:Y:S01]  /*3a50*/  FFMA.FTZ R63, R90, R5.reuse, -R27.reuse ;  /* 0x000000055a3f7223 */ /* 0x180fe2000001081b */
[-CC-:B------:R-:W-:Y:S01]  /*3a60*/  FFMA.FTZ R90, R8, R5.reuse, -R27.reuse ;  /* 0x00000005085a7223 */ /* 0x180fe2000001081b */
[CC--:B------:R-:W-:Y:S01]  /*3a70*/  LEA.HI R8, R19.reuse, R16.reuse, RZ, 0x4 ;  /* 0x0000001013087211 */ /* 0x0c0fe200078f20ff */
[-CC-:B------:R-:W-:Y:S01]  /*3a80*/  FFMA.FTZ R65, R94, R5.reuse, -R27.reuse ;  /* 0x000000055e417223 */ /* 0x180fe2000001081b */
[-CC-:B------:R-:W-:Y:S01]  /*3a90*/  FFMA.FTZ R94, R10, R5.reuse, -R27.reuse ;  /* 0x000000050a5e7223 */ /* 0x180fe2000001081b */
[-CC-:B------:R-:W-:Y:S01]  /*3aa0*/  FFMA.FTZ R51, R86, R5.reuse, -R27.reuse ;  /* 0x0000000556337223 */ /* 0x180fe2000001081b */
[----:B------:R-:W-:Y:S01]  /*3ab0*/  LOP3.LUT R57, R8, 0xfffffff0, RZ, 0xc0, !PT ;  /* 0xfffffff008397812 */ /* 0x000fe200078ec0ff */
[-CC-:B------:R-:W-:Y:S01]  /*3ac0*/  FFMA.FTZ R86, R14, R5.reuse, -R27.reuse ;  /* 0x000000050e567223 */ /* 0x180fe2000001081b */
[----:B------:R-:W-:Y:S01]  /*3ad0*/  LEA.HI R14, R19, R16, RZ, 0x5 ;  /* 0x00000010130e7211 */ /* 0x000fe200078f28ff */
[-CC-:B------:R-:W-:Y:S01]  /*3ae0*/  FFMA.FTZ R43, R82, R5.reuse, -R27.reuse ;  /* 0x00000005522b7223 */ /* 0x180fe2000001081b */
[-C--:B------:R-:W-:Y:S01]  /*3af0*/  FFMA.FTZ R82, R12, R5.reuse, -R27 ;  /* 0x000000050c527223 */ /* 0x080fe2000001081b */
[----:B------:R-:W-:Y:S01]  /*3b00*/  IMAD.IADD R10, R16, 0x1, -R57 ;  /* 0x00000001100a7824 */ /* 0x000fe200078e0a39 */
[----:B------:R-:W-:Y:S01]  /*3b10*/  SHF.R.S32.HI R12, RZ, 0x4, R8 ;  /* 0x00000004ff0c7819 */ /* 0x000fe20000011408 */
[-CC-:B------:R-:W-:Y:S01]  /*3b20*/  FFMA.FTZ R53, R74, R5.reuse, -R27.reuse ;  /* 0x000000054a357223 */ /* 0x180fe2000001081b */
[-CC-:B------:R-:W-:Y:S01]  /*3b30*/  FFMA.FTZ R74, R20, R5.reuse, -R27.reuse ;  /* 0x00000005144a7223 */ /* 0x180fe2000001081b */
[----:B------:R-:W-:Y:S01]  /*3b40*/  FFMA.FTZ R59, R98, R5, -R27 ;  /* 0x00000005623b7223 */ /* 0x000fe2000001081b */
[----:B------:R-:W-:Y:S01]  /*3b50*/  SHF.R.S32.HI R19, RZ, 0x1f, R10 ;  /* 0x0000001fff137819 */ /* 0x000fe2000001140a */
[----:B------:R-:W-:-:S02]  /*3b60*/  IMAD.SHL.U32 R67, R12, 0x8, RZ ;  /* 0x000000080c437824 */ /* 0x000fc400078e00ff */
[-CC-:B------:R-:W-:Y:S01]  /*3b70*/  FFMA.FTZ R98, R99, R5.reuse, -R27.reuse ;  /* 0x0000000563627223 */ /* 0x180fe2000001081b */
[----:B------:R-:W-:Y:S01]  /*3b80*/  IMAD.SHL.U32 R20, R14, 0x8, RZ ;  /* 0x000000080e147824 */ /* 0x000fe200078e00ff */
[CC--:B------:R-:W-:Y:S01]  /*3b90*/  LEA.HI R8, R19.reuse, R10.reuse, RZ, 0x2 ;  /* 0x0000000a13087211 */ /* 0x0c0fe200078f10ff */
[-CC-:B------:R-:W-:Y:S01]  /*3ba0*/  FFMA.FTZ R61, R102, R5.reuse, -R27.reuse ;  /* 0x00000005663d7223 */ /* 0x180fe2000001081b */
[----:B------:R-:W-:Y:S01]  /*3bb0*/  LEA.HI R14, R19, R10, RZ, 0x3 ;  /* 0x0000000a130e7211 */ /* 0x000fe200078f18ff */
[----:B------:R-:W-:Y:S01]  /*3bc0*/  MUFU.EX2 R59, R59 ;  /* 0x0000003b003b7308 */ /* 0x000fe20000000800 */
[----:B------:R-:W-:Y:S01]  /*3bd0*/  SHF.R.S32.HI R12, RZ, 0x2, R8 ;  /* 0x00000002ff0c7819 */ /* 0x000fe20000011408 */
[----:B------:R-:W-:Y:S01]  /*3be0*/  FFMA.FTZ R6, R6, R5, -R27 ;  /* 0x0000000506067223 */ /* 0x000fe2000001081b */
[----:B------:R-:W-:Y:S01]  /*3bf0*/  LOP3.LUT R73, R20, 0x7fffff00, RZ, 0xc0, !PT ;  /* 0x7fffff0014497812 */ /* 0x000fe200078ec0ff */
[----:B------:R-:W-:Y:S01]  /*3c00*/  IMAD.SHL.U32 R14, R14, 0x10, RZ ;  /* 0x000000100e0e7824 */ /* 0x000fe200078e00ff */
[----:B------:R-:W-:Y:S01]  /*3c10*/  LOP3.LUT R69, R8, 0x7fffffc, RZ, 0xc0, !PT ;  /* 0x07fffffc08457812 */ /* 0x000fe200078ec0ff */
[----:B------:R-:W-:-:S02]  /*3c20*/  IMAD.SHL.U32 R12, R12, 0x40, RZ ;  /* 0x000000400c0c7824 */ /* 0x000fc400078e00ff */
[-C--:B------:R-:W-:Y:S01]  /*3c30*/  FFMA.FTZ R58, R58, R5.reuse, -R27 ;  /* 0x000000053a3a7223 */ /* 0x080fe2000001081b */
[----:B------:R-:W1:Y:S01]  /*3c40*/  MUFU.EX2 R98, R98 ;  /* 0x0000006200627308 */ /* 0x000e620000000800 */
[----:B------:R-:W-:Y:S01]  /*3c50*/  LOP3.LUT R14, R14, 0x7fffff80, RZ, 0xc0, !PT ;  /* 0x7fffff800e0e7812 */ /* 0x000fe200078ec0ff */
[----:B------:R-:W-:Y:S01]  /*3c60*/  IMAD.IADD R69, R10, 0x1, -R69 ;  /* 0x000000010a457824 */ /* 0x000fe200078e0a45 */
[----:B------:R-:W-:Y:S01]  /*3c70*/  LOP3.LUT R12, R12, 0x40, RZ, 0xc0, !PT ;  /* 0x000000400c0c7812 */ /* 0x000fe200078ec0ff */
[----:B0-----:R-:W-:Y:S01]  /*3c80*/  FADD.FTZ R10, R11, R72 ;  /* 0x000000480b0a7221 */ /* 0x001fe20000010000 */
[----:B------:R-:W-:Y:S02]  /*3c90*/  IMAD.U32 R8, RZ, RZ, UR37 ;  /* 0x00000025ff087e24 */ /* 0x000fe4000f8e00ff */
[----:B------:R-:W-:Y:S01]  /*3ca0*/  FFMA.FTZ R22, R22, R5, -R27 ;  /* 0x0000000516167223 */ /* 0x000fe2000001081b */
[----:B------:R-:W-:Y:S01]  /*3cb0*/  LOP3.LUT R67, R12, 0x8, R67, 0xf8, !PT ;  /* 0x000000080c437812 */ /* 0x000fe200078ef843 */
[----:B------:R-:W0:Y:S01]  /*3cc0*/  MUFU.EX2 R61, R61 ;  /* 0x0000003d003d7308 */ /* 0x000e220000000800 */
[----:B------:R-:W-:Y:S01]  /*3cd0*/  SHF.R.U32.HI R12, RZ, 0x3, R12 ;  /* 0x00000003ff0c7819 */ /* 0x000fe2000001160c */
[----:B------:R-:W-:-:S02]  /*3ce0*/  IMAD.IADD R14, R14, 0x1, R73 ;  /* 0x000000010e0e7824 */ /* 0x000fc400078e0249 */
[-CC-:B------:R-:W-:Y:S01]  /*3cf0*/  FFMA.FTZ R18, R18, R5.reuse, -R27.reuse ;  /* 0x0000000512127223 */ /* 0x180fe2000001081b */
[----:B------:R-:W-:Y:S01]  /*3d00*/  @!P1 VIADD R8, R8, 0x31c40 ;  /* 0x00031c4008089836 */ /* 0x000fe20000000000 */
[----:B------:R-:W-:Y:S01]  /*3d10*/  LOP3.LUT R12, R67, R12, RZ, 0x3c, !PT ;  /* 0x0000000c430c7212 */ /* 0x000fe200078e3cff */
[----:B------:R-:W-:Y:S02]  /*3d20*/  IMAD R69, R69, 0x10, R14 ;  /* 0x0000001045457824 */ /* 0x000fe400078e020e */
[----:B--2---:R-:W-:Y:S01]  /*3d30*/  FADD.FTZ R67, R9, R10 ;  /* 0x0000000a09437221 */ /* 0x004fe20000010000 */
[----:B------:R-:W2:Y:S01]  /*3d40*/  MUFU.EX2 R6, R6 ;  /* 0x0000000600067308 */ /* 0x000ea20000000800 */
[----:B-1----:R-:W-:Y:S01]  /*3d50*/  FADD.FTZ R10, R59, R98 ;  /* 0x000000623b0a7221 */ /* 0x002fe20000010000 */
[----:B------:R-:W-:Y:S01]  /*3d60*/  @!P1 PRMT R8, RZ, 0x654, R8 ;  /* 0x00000654ff089816 */ /* 0x000fe20000000008 */
[-CC-:B------:R-:W-:Y:S01]  /*3d70*/  FFMA.FTZ R55, R78, R5.reuse, -R27.reuse ;  /* 0x000000054e377223 */ /* 0x180fe2000001081b */
[-CC-:B------:R-:W-:Y:S01]  /*3d80*/  FFMA.FTZ R57, R62, R5.reuse, -R27.reuse ;  /* 0x000000053e397223 */ /* 0x180fe2000001081b */
[-CC-:B------:R-:W-:Y:S01]  /*3d90*/  FFMA.FTZ R42, R42, R5.reuse, -R27.reuse ;  /* 0x000000052a2a7223 */ /* 0x180fe2000001081b */
[----:B------:R1:W-:Y:S01]  /*3da0*/  @!P1 SYNCS.ARRIVE.TRANS64.RED.A1T0 RZ, [R8+URZ], RZ ;  /* 0x000000ff08ff99a7 */ /* 0x0003e2000810043f */
[-CC-:B------:R-:W-:Y:S01]  /*3db0*/  FFMA.FTZ R48, R48, R5.reuse, -R27.reuse ;  /* 0x0000000530307223 */ /* 0x180fe2000001081b */
[----:B------:R-:W3:Y:S01]  /*3dc0*/  MUFU.EX2 R63, R63 ;  /* 0x0000003f003f7308 */ /* 0x000ee20000000800 */
[-CC-:B------:R-:W-:Y:S01]  /*3dd0*/  FFMA.FTZ R93, R50, R5.reuse, -R27.reuse ;  /* 0x00000005325d7223 */ /* 0x180fe2000001081b */
[-CC-:B------:R-:W-:Y:S01]  /*3de0*/  FFMA.FTZ R50, R52, R5.reuse, -R27.reuse ;  /* 0x0000000534327223 */ /* 0x180fe2000001081b */
[-CC-:B------:R-:W-:Y:S01]  /*3df0*/  FFMA.FTZ R95, R54, R5.reuse, -R27.reuse ;  /* 0x00000005365f7223 */ /* 0x180fe2000001081b */
[-CC-:B------:R-:W-:Y:S01]  /*3e00*/  FFMA.FTZ R40, R40, R5.reuse, -R27.reuse ;  /* 0x0000000528287223 */ /* 0x180fe2000001081b */
[--C-:B------:R-:W-:Y:S01]  /*3e10*/  FFMA.FTZ R46, R46, R5, -R27.reuse ;  /* 0x000000052e2e7223 */ /* 0x100fe2000001081b */
[----:B-1----:R-:W-:Y:S01]  /*3e20*/  F2FP.BF16.F32.PACK_AB R8, R72, R11 ;  /* 0x0000000b4808723e */ /* 0x002fe200000010ff */
[-CC-:B------:R-:W-:Y:S01]  /*3e30*/  FFMA.FTZ R24, R24, R5.reuse, -R27.reuse ;  /* 0x0000000518187223 */ /* 0x180fe2000001081b */
[----:B------:R-:W1:Y:S01]  /*3e40*/  MUFU.EX2 R90, R90 ;  /* 0x0000005a005a7308 */ /* 0x000e620000000800 */
[-CC-:B------:R-:W-:Y:S01]  /*3e50*/  FFMA.FTZ R34, R34, R5.reuse, -R27.reuse ;  /* 0x0000000522227223 */ /* 0x180fe2000001081b */
[-CC-:B------:R-:W-:Y:S01]  /*3e60*/  FFMA.FTZ R28, R28, R5.reuse, -R27.reuse ;  /* 0x000000051c1c7223 */ /* 0x180fe2000001081b */
[-CC-:B------:R-:W-:Y:S01]  /*3e70*/  FFMA.FTZ R38, R38, R5.reuse, -R27.reuse ;  /* 0x0000000526267223 */ /* 0x180fe2000001081b */
[-CC-:B------:R-:W-:Y:S01]  /*3e80*/  FFMA.FTZ R88, R88, R5.reuse, -R27.reuse ;  /* 0x0000000558587223 */ /* 0x180fe2000001081b */
[-CC-:B------:R-:W-:Y:S01]  /*3e90*/  FFMA.FTZ R104, R104, R5.reuse, -R27.reuse ;  /* 0x0000000568687223 */ /* 0x180fe2000001081b */
[-CC-:B------:R-:W-:Y:S01]  /*3ea0*/  FFMA.FTZ R108, R108, R5.reuse, -R27.reuse ;  /* 0x000000056c6c7223 */ /* 0x180fe2000001081b */
[----:B------:R-:W-:Y:S01]  /*3eb0*/  FFMA.FTZ R110, R110, R5, -R27 ;  /* 0x000000056e6e7223 */ /* 0x000fe2000001081b */
[----:B------:R4:W-:Y:S01]  /*3ec0*/  MUFU.EX2 R16, R58 ;  /* 0x0000003a00107308 */ /* 0x0009e20000000800 */
[----:B------:R-:W-:-:S02]  /*3ed0*/  IMAD.MOV.U32 R62, RZ, RZ, R71 ;  /* 0x000000ffff3e7224 */ /* 0x000fc400078e0047 */
[--C-:B------:R-:W-:Y:S02]  /*3ee0*/  IMAD.MOV.U32 R54, RZ, RZ, R71.reuse ;  /* 0x000000ffff367224 */ /* 0x100fe400078e0047 */
[----:B------:R-:W-:-:S03]  /*3ef0*/  IMAD.MOV.U32 R52, RZ, RZ, R71 ;  /* 0x000000ffff347224 */ /* 0x000fc600078e0047 */
[----:B------:R-:W5:Y:S01]  /*3f00*/  MUFU.EX2 R84, R84 ;  /* 0x0000005400547308 */ /* 0x000f620000000800 */
[----:B----4-:R-:W-:Y:S02]  /*3f10*/  IMAD.IADD R58, R12, 0x1, R69 ;  /* 0x000000010c3a7824 */ /* 0x010fe400078e0245 */
[C---:B------:R-:W-:Y:S01]  /*3f20*/  FADD.FTZ R12, R70.reuse, R67 ;  /* 0x00000043460c7221 */ /* 0x040fe20000010000 */
[----:B0-----:R-:W-:Y:S01]  /*3f30*/  FADD.FTZ R67, R61, R10 ;  /* 0x0000000a3d437221 */ /* 0x001fe20000010000 */
[----:B------:R-:W-:Y:S01]  /*3f40*/  F2FP.BF16.F32.PACK_AB R10, R70, R9 ;  /* 0x00000009460a723e */ /* 0x000fe200000010ff */
[----:B------:R-:W-:Y:S02]  /*3f50*/  IMAD.MOV.U32 R70, RZ, RZ, R71 ;  /* 0x000000ffff467224 */ /* 0x000fe400078e0047 */
[----:B------:R-:W-:Y:S01]  /*3f60*/  FADD.FTZ R69, R15, R12 ;  /* 0x0000000c0f457221 */ /* 0x000fe20000010000 */
[----:B--2---:R-:W-:Y:S01]  /*3f70*/  FADD.FTZ R12, R6, R67 ;  /* 0x00000043060c7221 */ /* 0x004fe20000010000 */
[----:B------:R-:W0:Y:S01]  /*3f80*/  MUFU.EX2 R65, R65 ;  /* 0x0000004100417308 */ /* 0x000e220000000800 */
[----:B------:R-:W-:-:S02]  /*3f90*/  IMAD.MOV.U32 R67, RZ, RZ, R71 ;  /* 0x000000ffff437224 */ /* 0x000fc400078e0047 */
[C---:B------:R-:W-:Y:S01]  /*3fa0*/  FADD.FTZ R14, R80.reuse, R69 ;  /* 0x00000045500e7221 */ /* 0x040fe20000010000 */
[----:B---3--:R-:W-:Y:S01]  /*3fb0*/  FADD.FTZ R9, R63, R12 ;  /* 0x0000000c3f097221 */ /* 0x008fe20000010000 */
[----:B------:R-:W-:Y:S01]  /*3fc0*/  F2FP.BF16.F32.PACK_AB R12, R80, R15 ;  /* 0x0000000f500c723e */ /* 0x000fe200000010ff */
[----:B------:R-:W-:Y:S02]  /*3fd0*/  IMAD.MOV.U32 R69, RZ, RZ, R71 ;  /* 0x000000ffff457224 */ /* 0x000fe400078e0047 */
[----:B------:R-:W-:Y:S01]  /*3fe0*/  FADD.FTZ R11, R13, R14 ;  /* 0x0000000e0d0b7221 */ /* 0x000fe20000010000 */
[----:B-1----:R-:W-:Y:S01]  /*3ff0*/  FADD.FTZ R20, R90, R9 ;  /* 0x000000095a147221 */ /* 0x002fe20000010000 */
[----:B------:R-:W-:Y:S01]  /*4000*/  MUFU.EX2 R21, R21 ;  /* 0x0000001500157308 */ /* 0x000fe20000000800 */
[----:B-----5:R-:W-:Y:S02]  /*4010*/  F2FP.BF16.F32.PACK_AB R14, R84, R13 ;  /* 0x0000000d540e723e */ /* 0x020fe400000010ff */
[----:B------:R-:W-:-:S02]  /*4020*/  F2FP.BF16.F32.PACK_AB R13, R90, R63 ;  /* 0x0000003f5a0d723e */ /* 0x000fc400000010ff */
[----:B------:R-:W-:Y:S01]  /*4030*/  F2FP.BF16.F32.PACK_AB R9, R98, R59 ;  /* 0x0000003b6209723e */ /* 0x000fe200000010ff */
[----:B------:R-:W-:Y:S02]  /*4040*/  FFMA.FTZ R59, R32, R5, -R27 ;  /* 0x00000005203b7223 */ /* 0x000fe4000001081b */
[----:B------:R-:W1:Y:S01]  /*4050*/  MUFU.EX2 R94, R94 ;  /* 0x0000005e005e7308 */ /* 0x000e620000000800 */
[----:B0-----:R-:W-:-:S07]  /*4060*/  FADD.FTZ R15, R65, R20 ;  /* 0x00000014410f7221 */ /* 0x001fce0000010000 */
[----:B------:R-:W0:Y:S08]  /*4070*/  MUFU.EX2 R36, R36 ;  /* 0x0000002400247308 */ /* 0x000e300000000800 */
[----:B------:R-:W2:Y:S01]  /*4080*/  MUFU.EX2 R43, R43 ;  /* 0x0000002b002b7308 */ /* 0x000ea20000000800 */
[C---:B-1----:R-:W-:Y:S01]  /*4090*/  FADD.FTZ R20, R94.reuse, R15 ;  /* 0x0000000f5e147221 */ /* 0x042fe20000010000 */
[----:B------:R-:W-:Y:S01]  /*40a0*/  F2FP.BF16.F32.PACK_AB R15, R94, R65 ;  /* 0x000000415e0f723e */ /* 0x000fe200000010ff */
[----:B------:R-:W-:-:S05]  /*40b0*/  IMAD.MOV.U32 R65, RZ, RZ, R71 ;  /* 0x000000ffff417224 */ /* 0x000fca00078e0047 */
[----:B------:R-:W1:Y:S08]  /*40c0*/  MUFU.EX2 R23, R23 ;  /* 0x0000001700177308 */ /* 0x000e700000000800 */
[----:B------:R-:W3:Y:S08]  /*40d0*/  MUFU.EX2 R82, R82 ;  /* 0x0000005200527308 */ /* 0x000ef00000000800 */
[----:B------:R-:W4:Y:S08]  /*40e0*/  MUFU.EX2 R56, R56 ;  /* 0x0000003800387308 */ /* 0x000f300000000800 */
[----:B------:R5:W-:Y:S08]  /*40f0*/  MUFU.EX2 R19, R22 ;  /* 0x0000001600137308 */ /* 0x000bf00000000800 */
[----:B------:R-:W4:Y:S01]  /*4100*/  MUFU.EX2 R51, R51 ;  /* 0x0000003300337308 */ /* 0x000f220000000800 */
[----:B-----5:R-:W-:Y:S01]  /*4110*/  FADD.FTZ R22, R84, R11 ;  /* 0x0000000b54167221 */ /* 0x020fe20000010000 */
[----:B------:R-:W-:-:S02]  /*4120*/  F2FP.BF16.F32.PACK_AB R11, R6, R61 ;  /* 0x0000003d060b723e */ /* 0x000fc400000010ff */
[----:B------:R-:W-:Y:S01]  /*4130*/  LEA R6, R58, UR37, 0x1 ;  /* 0x000000253a067c11 */ /* 0x000fe2000f8e08ff */
[----:B------:R-:W-:Y:S01]  /*4140*/  FADD.FTZ R61, R21, R22 ;  /* 0x00000016153d7221 */ /* 0x000fe20000010000 */
[----:B------:R-:W-:Y:S02]  /*4150*/  IMAD.MOV.U32 R58, RZ, RZ, R71 ;  /* 0x000000ffff3a7224 */ /* 0x000fe400078e0047 */
[----:B------:R-:W5:Y:S01]  /*4160*/  MUFU.EX2 R25, R25 ;  /* 0x0000001900197308 */ /* 0x000f620000000800 */
[----:B0-----:R-:W-:Y:S01]  /*4170*/  FADD.FTZ R22, R36, R61 ;  /* 0x0000003d24167221 */ /* 0x001fe20000010000 */
[----:B--2---:R-:W-:Y:S01]  /*4180*/  FADD.FTZ R61, R43, R20 ;  /* 0x000000142b3d7221 */ /* 0x004fe20000010000 */
[----:B------:R0:W-:Y:S02]  /*4190*/  STSM.16.M88.4 [R6+0x24300], R8 ;  /* 0x0243000806007844 */ /* 0x0001e40000000200 */
[----:B-1----:R-:W-:Y:S01]  /*41a0*/  FADD.FTZ R63, R23, R22 ;  /* 0x00000016173f7221 */ /* 0x002fe20000010000 */
[----:B---3--:R-:W-:Y:S01]  /*41b0*/  FADD.FTZ R20, R82, R61 ;  /* 0x0000003d52147221 */ /* 0x008fe20000010000 */
[----:B------:R1:W-:Y:S01]  /*41c0*/  STSM.16.M88.4 [R6+0x25b00], R12 ;  /* 0x025b000c06007844 */ /* 0x0003e20000000200 */
[----:B------:R-:W2:Y:S01]  /*41d0*/  MUFU.EX2 R86, R86 ;  /* 0x0000005600567308 */ /* 0x000ea20000000800 */
[----:B----4-:R-:W-:Y:S01]  /*41e0*/  FADD.FTZ R22, R56, R63 ;  /* 0x0000003f38167221 */ /* 0x010fe20000010000 */
[----:B------:R-:W-:-:S06]  /*41f0*/  FADD.FTZ R61, R51, R20 ;  /* 0x00000014333d7221 */ /* 0x000fcc0000010000 */
[----:B------:R-:W3:Y:S01]  /*4200*/  MUFU.EX2 R64, R64 ;  /* 0x0000004000407308 */ /* 0x000ee20000000800 */
[----:B-----5:R-:W-:-:S07]  /*4210*/  FADD.FTZ R63, R25, R22 ;  /* 0x00000016193f7221 */ /* 0x020fce0000010000 */
[----:B------:R-:W4:Y:S01]  /*4220*/  MUFU.EX2 R53, R53 ;  /* 0x0000003500357308 */ /* 0x000f220000000800 */
[----:B--2---:R-:W-:-:S07]  /*4230*/  FADD.FTZ R20, R86, R61 ;  /* 0x0000003d56147221 */ /* 0x004fce0000010000 */
[----:B------:R-:W2:Y:S01]  /*4240*/  MUFU.EX2 R33, R33 ;  /* 0x0000002100217308 */ /* 0x000ea20000000800 */
[----:B---3--:R-:W-:-:S07]  /*4250*/  FADD.FTZ R22, R64, R63 ;  /* 0x0000003f40167221 */ /* 0x008fce0000010000 */
[----:B------:R-:W3:Y:S01]  /*4260*/  MUFU.EX2 R18, R18 ;  /* 0x0000001200127308 */ /* 0x000ee20000000800 */
[----:B----4-:R-:W-:-:S07]  /*4270*/  FADD.FTZ R61, R53, R20 ;  /* 0x00000014353d7221 */ /* 0x010fce0000010000 */
[----:B------:R-:W4:Y:S01]  /*4280*/  MUFU.EX2 R66, R66 ;  /* 0x0000004200427308 */ /* 0x000f220000000800 */
[----:B--2---:R-:W-:-:S07]  /*4290*/  FADD.FTZ R63, R33, R22 ;  /* 0x00000016213f7221 */ /* 0x004fce0000010000 */
[----:B------:R-:W-:Y:S01]  /*42a0*/  MUFU.EX2 R55, R55 ;  /* 0x0000003700377308 */ /* 0x000fe20000000800 */
[----:B---3--:R-:W-:-:S07]  /*42b0*/  FADD.FTZ R20, R18, R61 ;  /* 0x0000003d12147221 */ /* 0x008fce0000010000 */
[----:B------:R-:W2:Y:S01]  /*42c0*/  MUFU.EX2 R7, R118 ;  /* 0x0000007600077308 */ /* 0x000ea20000000800 */
[----:B----4-:R-:W-:-:S07]  /*42d0*/  FADD.FTZ R22, R66, R63 ;  /* 0x0000003f42167221 */ /* 0x010fce0000010000 */
[----:B------:R-:W-:Y:S08]  /*42e0*/  MUFU.EX2 R74, R74 ;  /* 0x0000004a004a7308 */ /* 0x000ff00000000800 */
[----:B------:R-:W3:Y:S01]  /*42f0*/  MUFU.EX2 R44, R44 ;  /* 0x0000002c002c7308 */ /* 0x000ee20000000800 */
[----:B--2---:R-:W-:-:S07]  /*4300*/  FADD.FTZ R63, R7, R22 ;  /* 0x00000016073f7221 */ /* 0x004fce0000010000 */
[----:B------:R-:W0:Y:S08]  /*4310*/  MUFU.EX2 R60, R60 ;  /* 0x0000003c003c7308 */ /* 0x000e300000000800 */
[----:B------:R2:W-:Y:S01]  /*4320*/  MUFU.EX2 R32, R42 ;  /* 0x0000002a00207308 */ /* 0x0005e20000000800 */
[----:B---3--:R-:W-:Y:S01]  /*4330*/  FADD.FTZ R22, R44, R63 ;  /* 0x0000003f2c167221 */ /* 0x008fe20000010000 */
[----:B------:R-:W-:-:S06]  /*4340*/  IMAD.MOV.U32 R63, RZ, RZ, R71 ;  /* 0x000000ffff3f7224 */ /* 0x000fcc00078e0047 */
[----:B------:R-:W3:Y:S01]  /*4350*/  MUFU.EX2 R57, R57 ;  /* 0x0000003900397308 */ /* 0x000ee20000000800 */
[----:B--2---:R-:W-:Y:S01]  /*4360*/  FFMA.FTZ R42, R26, R5, -R27 ;  /* 0x000000051a2a7223 */ /* 0x004fe2000001081b */
[----:B------:R-:W-:Y:S01]  /*4370*/  FADD.FTZ R27, R55, R20 ;  /* 0x00000014371b7221 */ /* 0x000fe20000010000 */
[----:B------:R-:W-:Y:S01]  /*4380*/  F2FP.BF16.F32.PACK_AB R20, R36, R21 ;  /* 0x000000152414723e */ /* 0x000fe200000010ff */
[----:B------:R-:W-:Y:S01]  /*4390*/  FADD.FTZ R21, R29, R22 ;  /* 0x000000161d157221 */ /* 0x000fe20000010000 */
[----:B------:R-:W-:Y:S01]  /*43a0*/  F2FP.BF16.F32.PACK_AB R22, R56, R23 ;  /* 0x000000173816723e */ /* 0x000fe200000010ff */
[----:B------:R-:W-:Y:S01]  /*43b0*/  FADD.FTZ R27, R74, R27 ;  /* 0x0000001b4a1b7221 */ /* 0x000fe20000010000 */
[----:B------:R-:W-:Y:S01]  /*43c0*/  F2FP.BF16.F32.PACK_AB R23, R86, R51 ;  /* 0x000000335617723e */ /* 0x000fe200000010ff */
[----:B------:R-:W2:Y:S01]  /*43d0*/  MUFU.EX2 R35, R126 ;  /* 0x0000007e00237308 */ /* 0x000ea20000000800 */
[----:B0-----:R-:W-:Y:S01]  /*43e0*/  FADD.FTZ R8, R60, R21 ;  /* 0x000000153c087221 */ /* 0x001fe20000010000 */
[----:B------:R-:W-:Y:S01]  /*43f0*/  FADD.FTZ R26, R16, R27 ;  /* 0x0000001b101a7221 */ /* 0x000fe20000010000 */
[----:B------:R-:W-:Y:S01]  /*4400*/  F2FP.BF16.F32.PACK_AB R21, R82, R43 ;  /* 0x0000002b5215723e */ /* 0x000fe200000010ff */
[--C-:B------:R-:W-:Y:S01]  /*4410*/  IMAD.MOV.U32 R56, RZ, RZ, R71.reuse ;  /* 0x000000ffff387224 */ /* 0x100fe200078e0047 */
[----:B------:R-:W-:Y:S01]  /*4420*/  F2FP.BF16.F32.PACK_AB R27, R74, R55 ;  /* 0x000000374a1b723e */ /* 0x000fe200000010ff */
[----:B------:R-:W-:Y:S01]  /*4430*/  FADD.FTZ R36, R19, R26 ;  /* 0x0000001a13247221 */ /* 0x000fe20000010000 */
[----:B------:R-:W-:Y:S01]  /*4440*/  F2FP.BF16.F32.PACK_AB R26, R66, R33 ;  /* 0x00000021421a723e */ /* 0x000fe200000010ff */
[----:B------:R-:W0:Y:S01]  /*4450*/  MUFU.EX2 R48, R48 ;  /* 0x0000003000307308 */ /* 0x000e220000000800 */
[----:B------:R-:W-:Y:S01]  /*4460*/  STSM.16.M88.4 [R6+0x27300], R20 ;  /* 0x0273001406007844 */ /* 0x000fe20000000200 */
[----:B---3--:R-:W-:Y:S01]  /*4470*/  FADD.FTZ R9, R57, R36 ;  /* 0x0000002439097221 */ /* 0x008fe20000010000 */
[----:B------:R-:W-:-:S02]  /*4480*/  IMAD.MOV.U32 R66, RZ, RZ, R71 ;  /* 0x000000ffff427224 */ /* 0x000fc400078e0047 */
[--C-:B------:R-:W-:Y:S02]  /*4490*/  IMAD.MOV.U32 R55, RZ, RZ, R71.reuse ;  /* 0x000000ffff377224 */ /* 0x100fe400078e0047 */
[--C-:B------:R-:W-:Y:S01]  /*44a0*/  IMAD.MOV.U32 R51, RZ, RZ, R71.reuse ;  /* 0x000000ffff337224 */ /* 0x100fe200078e0047 */
[----:B------:R-:W3:Y:S01]  /*44b0*/  MUFU.EX2 R92, R92 ;  /* 0x0000005c005c7308 */ /* 0x000ee20000000800 */
[----:B--2---:R-:W-:Y:S01]  /*44c0*/  FADD.FTZ R11, R35, R8 ;  /* 0x00000008230b7221 */ /* 0x004fe20000010000 */
[--C-:B------:R-:W-:Y:S02]  /*44d0*/  IMAD.MOV.U32 R43, RZ, RZ, R71.reuse ;  /* 0x000000ffff2b7224 */ /* 0x100fe400078e0047 */
[--C-:B------:R-:W-:Y:S02]  /*44e0*/  IMAD.MOV.U32 R36, RZ, RZ, R71.reuse ;  /* 0x000000ffff247224 */ /* 0x100fe400078e0047 */
[----:B------:R-:W-:Y:S02]  /*44f0*/  IMAD.MOV.U32 R33, RZ, RZ, R71 ;  /* 0x000000ffff217224 */ /* 0x000fe400078e0047 */
[----:B------:R-:W2:Y:S01]  /*4500*/  MUFU.EX2 R93, R93 ;  /* 0x0000005d005d7308 */ /* 0x000ea20000000800 */
[----:B0-----:R-:W-:-:S07]  /*4510*/  FADD.FTZ R8, R48, R9 ;  /* 0x0000000930087221 */ /* 0x001fce0000010000 */
[----:B------:R-:W0:Y:S01]  /*4520*/  MUFU.EX2 R45, R45 ;  /* 0x0000002d002d7308 */ /* 0x000e220000000800 */
[C---:B---3--:R-:W-:Y:S01]  /*4530*/  FADD.FTZ R10, R92.reuse, R11 ;  /* 0x0000000b5c0a7221 */ /* 0x048fe20000010000 */
[----:B------:R-:W-:Y:S01]  /*4540*/  F2FP.BF16.F32.PACK_AB R92, R92, R35 ;  /* 0x000000235c5c723e */ /* 0x000fe200000010ff */
[----:B------:R-:W-:-:S05]  /*4550*/  IMAD.MOV.U32 R35, RZ, RZ, R71 ;  /* 0x000000ffff237224 */ /* 0x000fca00078e0047 */
[----:B------:R-:W3:Y:S01]  /*4560*/  MUFU.EX2 R50, R50 ;  /* 0x0000003200327308 */ /* 0x000ee20000000800 */
[----:B--2---:R-:W-:-:S07]  /*4570*/  FADD.FTZ R9, R93, R8 ;  /* 0x000000085d097221 */ /* 0x004fce0000010000 */
[----:B------:R-:W2:Y:S01]  /*4580*/  MUFU.EX2 R96, R96 ;  /* 0x0000006000607308 */ /* 0x000ea20000000800 */
[----:B0-----:R-:W-:Y:S01]  /*4590*/  FADD.FTZ R11, R45, R10 ;  /* 0x0000000a2d0b7221 */ /* 0x001fe20000010000 */
[----:B------:R-:W-:Y:S01]  /*45a0*/  F2FP.BF16.F32.PACK_AB R10, R60, R29 ;  /* 0x0000001d3c0a723e */ /* 0x000fe200000010ff */
[--C-:B------:R-:W-:Y:S02]  /*45b0*/  IMAD.MOV.U32 R60, RZ, RZ, R71.reuse ;  /* 0x000000ffff3c7224 */ /* 0x100fe400078e0047 */
[----:B------:R-:W-:-:S03]  /*45c0*/  IMAD.MOV.U32 R29, RZ, RZ, R71 ;  /* 0x000000ffff1d7224 */ /* 0x000fc600078e0047 */
[----:B------:R-:W0:Y:S01]  /*45d0*/  MUFU.EX2 R95, R95 ;  /* 0x0000005f005f7308 */ /* 0x000e220000000800 */
[C---:B---3--:R-:W-:Y:S01]  /*45e0*/  FADD.FTZ R8, R50.reuse, R9 ;  /* 0x0000000932087221 */ /* 0x048fe20000010000 */
[----:B------:R-:W-:Y:S01]  /*45f0*/  F2FP.BF16.F32.PACK_AB R93, R50, R93 ;  /* 0x0000005d325d723e */ /* 0x000fe200000010ff */
[----:B------:R-:W-:-:S05]  /*4600*/  IMAD.MOV.U32 R50, RZ, RZ, R71 ;  /* 0x000000ffff327224 */ /* 0x000fca00078e0047 */
[----:B------:R-:W1:Y:S01]  /*4610*/  MUFU.EX2 R30, R30 ;  /* 0x0000001e001e7308 */ /* 0x000e620000000800 */
[C---:B--2---:R-:W-:Y:S01]  /*4620*/  FADD.FTZ R11, R96.reuse, R11 ;  /* 0x0000000b600b7221 */ /* 0x044fe20000010000 */
[----:B------:R-:W-:Y:S01]  /*4630*/  F2FP.BF16.F32.PACK_AB R94, R96, R45 ;  /* 0x0000002d605e723e */ /* 0x000fe200000010ff */
[----:B------:R-:W-:-:S05]  /*4640*/  IMAD.MOV.U32 R45, RZ, RZ, R71 ;  /* 0x000000ffff2d7224 */ /* 0x000fca00078e0047 */
[----:B------:R-:W2:Y:S01]  /*4650*/  MUFU.EX2 R40, R40 ;  /* 0x0000002800287308 */ /* 0x000ea20000000800 */
[----:B0-----:R-:W-:Y:S01]  /*4660*/  FADD.FTZ R9, R95, R8 ;  /* 0x000000085f097221 */ /* 0x001fe20000010000 */
[----:B------:R-:W-:Y:S01]  /*4670*/  F2FP.BF16.F32.PACK_AB R8, R44, R7 ;  /* 0x000000072c08723e */ /* 0x000fe200000010ff */
[----:B------:R-:W-:-:S05]  /*4680*/  IMAD.MOV.U32 R44, RZ, RZ, R71 ;  /* 0x000000ffff2c7224 */ /* 0x000fca00078e0047 */
[----:B------:R-:W0:Y:S01]  /*4690*/  MUFU.EX2 R37, R37 ;  /* 0x0000002500257308 */ /* 0x000e220000000800 */
[----:B-1----:R-:W-:Y:S01]  /*46a0*/  FADD.FTZ R12, R30, R11 ;  /* 0x0000000b1e0c7221 */ /* 0x002fe20000010000 */
[----:B------:R-:W-:Y:S01]  /*46b0*/  F2FP.BF16.F32.PACK_AB R11, R48, R57 ;  /* 0x00000039300b723e */ /* 0x000fe200000010ff */
[--C-:B------:R-:W-:Y:S02]  /*46c0*/  IMAD.MOV.U32 R57, RZ, RZ, R71.reuse ;  /* 0x000000ffff397224 */ /* 0x100fe400078e0047 */
[----:B------:R-:W-:-:S03]  /*46d0*/  IMAD.MOV.U32 R48, RZ, RZ, R71 ;  /* 0x000000ffff307224 */ /* 0x000fc600078e0047 */
[----:B------:R-:W1:Y:S01]  /*46e0*/  MUFU.EX2 R31, R31 ;  /* 0x0000001f001f7308 */ /* 0x000e620000000800 */
[C---:B--2---:R-:W-:Y:S01]  /*46f0*/  FADD.FTZ R9, R40.reuse, R9 ;  /* 0x0000000928097221 */ /* 0x044fe20000010000 */
[----:B------:R-:W-:Y:S01]  /*4700*/  F2FP.BF16.F32.PACK_AB R95, R40, R95 ;  /* 0x0000005f285f723e */ /* 0x000fe200000010ff */
[----:B------:R-:W-:-:S05]  /*4710*/  IMAD.MOV.U32 R40, RZ, RZ, R71 ;  /* 0x000000ffff287224 */ /* 0x000fca00078e0047 */
[----:B------:R-:W2:Y:S01]  /*4720*/  MUFU.EX2 R59, R59 ;  /* 0x0000003b003b7308 */ /* 0x000ea20000000800 */
[----:B0-----:R-:W-:Y:S01]  /*4730*/  FADD.FTZ R14, R37, R12 ;  /* 0x0000000c250e7221 */ /* 0x001fe20000010000 */
[----:B------:R-:W-:Y:S01]  /*4740*/  FADD.FTZ R12, R32, R9 ;  /* 0x00000009200c7221 */ /* 0x000fe20000010000 */
[----:B------:R-:W-:-:S05]  /*4750*/  F2FP.BF16.F32.PACK_AB R9, R19, R16 ;  /* 0x000000101309723e */ /* 0x000fca00000010ff */
[----:B------:R-:W0:Y:S01]  /*4760*/  MUFU.EX2 R68, R68 ;  /* 0x0000004400447308 */ /* 0x000e220000000800 */
[----:B-1----:R-:W-:-:S07]  /*4770*/  FADD.FTZ R7, R31, R14 ;  /* 0x0000000e1f077221 */ /* 0x002fce0000010000 */
[----:B------:R-:W1:Y:S01]  /*4780*/  MUFU.EX2 R46, R46 ;  /* 0x0000002e002e7308 */ /* 0x000e620000000800 */
[----:B--2---:R-:W-:-:S07]  /*4790*/  FADD.FTZ R13, R59, R12 ;  /* 0x0000000c3b0d7221 */ /* 0x004fce0000010000 */
[----:B------:R-:W2:Y:S01]  /*47a0*/  MUFU.EX2 R41, R41 ;  /* 0x0000002900297308 */ /* 0x000ea20000000800 */
[----:B0-----:R-:W-:-:S07]  /*47b0*/  FADD.FTZ R14, R68, R7 ;  /* 0x00000007440e7221 */ /* 0x001fce0000010000 */
[----:B------:R0:W3:Y:S01]  /*47c0*/  MUFU.EX2 R61, R24 ;  /* 0x00000018003d7308 */ /* 0x0000e20000000800 */
[----:B-1----:R-:W-:-:S07]  /*47d0*/  FADD.FTZ R12, R46, R13 ;  /* 0x0000000d2e0c7221 */ /* 0x002fce0000010000 */
[----:B------:R-:W1:Y:S01]  /*47e0*/  MUFU.EX2 R100, R100 ;  /* 0x0000006400647308 */ /* 0x000e620000000800 */
[----:B--2---:R-:W-:Y:S01]  /*47f0*/  FADD.FTZ R15, R41, R14 ;  /* 0x0000000e290f7221 */ /* 0x004fe20000010000 */
[----:B0-----:R-:W-:Y:S01]  /*4800*/  F2FP.BF16.F32.PACK_AB R24, R64, R25 ;  /* 0x000000194018723e */ /* 0x001fe200000010ff */
[--C-:B------:R-:W-:Y:S01]  /*4810*/  IMAD.MOV.U32 R64, RZ, RZ, R71.reuse ;  /* 0x000000ffff407224 */ /* 0x100fe200078e0047 */
[----:B------:R-:W-:Y:S01]  /*4820*/  F2FP.BF16.F32.PACK_AB R25, R18, R53 ;  /* 0x000000351219723e */ /* 0x000fe200000010ff */
[----:B------:R-:W-:-:S03]  /*4830*/  IMAD.MOV.U32 R53, RZ, RZ, R71 ;  /* 0x000000ffff357224 */ /* 0x000fc600078e0047 */
[----:B------:R-:W0:Y:S01]  /*4840*/  MUFU.EX2 R34, R34 ;  /* 0x0000002200227308 */ /* 0x000e220000000800 */
[----:B---3--:R-:W-:Y:S01]  /*4850*/  FADD.FTZ R13, R61, R12 ;  /* 0x0000000c3d0d7221 */ /* 0x008fe20000010000 */
[----:B------:R2:W-:Y:S04]  /*4860*/  STSM.16.M88.4 [R6+0x28b00], R24 ;  /* 0x028b001806007844 */ /* 0x0005e80000000200 */
[----:B------:R3:W-:Y:S02]  /*4870*/  STSM.16.M88.4 [R6+0x2a300], R8 ;  /* 0x02a3000806007844 */ /* 0x0007e40000000200 */
[----:B------:R-:W4:Y:S01]  /*4880*/  MUFU.EX2 R47, R47 ;  /* 0x0000002f002f7308 */ /* 0x000f220000000800 */
[C---:B-1----:R-:W-:Y:S01]  /*4890*/  FADD.FTZ R12, R100.reuse, R15 ;  /* 0x0000000f640c7221 */ /* 0x042fe20000010000 */
[----:B------:R-:W-:Y:S01]  /*48a0*/  F2FP.BF16.F32.PACK_AB R100, R100, R41 ;  /* 0x000000296464723e */ /* 0x000fe200000010ff */
[----:B------:R1:W-:Y:S01]  /*48b0*/  STSM.16.M88.4 [R6+0x2bb00], R92 ;  /* 0x02bb005c06007844 */ /* 0x0003e20000000200 */
[----:B------:R-:W-:-:S04]  /*48c0*/  IMAD.MOV.U32 R41, RZ, RZ, R71 ;  /* 0x000000ffff297224 */ /* 0x000fc800078e0047 */
[----:B------:R5:W3:Y:S01]  /*48d0*/  MUFU.EX2 R101, R28 ;  /* 0x0000001c00657308 */ /* 0x000ae20000000800 */
[----:B0-----:R-:W-:Y:S01]  /*48e0*/  FADD.FTZ R14, R34, R13 ;  /* 0x0000000d220e7221 */ /* 0x001fe20000010000 */
[--C-:B--2---:R-:W-:Y:S02]  /*48f0*/  IMAD.MOV.U32 R27, RZ, RZ, R71.reuse ;  /* 0x000000ffff1b7224 */ /* 0x104fe400078e0047 */
[--C-:B------:R-:W-:Y:S02]  /*4900*/  IMAD.MOV.U32 R26, RZ, RZ, R71.reuse ;  /* 0x000000ffff1a7224 */ /* 0x100fe400078e0047 */
[--C-:B------:R-:W-:Y:S02]  /*4910*/  IMAD.MOV.U32 R25, RZ, RZ, R71.reuse ;  /* 0x000000ffff197224 */ /* 0x100fe400078e0047 */
[----:B------:R-:W0:Y:S01]  /*4920*/  MUFU.EX2 R106, R106 ;  /* 0x0000006a006a7308 */ /* 0x000e220000000800 */
[----:B----4-:R-:W-:Y:S01]  /*4930*/  FADD.FTZ R15, R47, R12 ;  /* 0x0000000c2f0f7221 */ /* 0x010fe20000010000 */
[----:B------:R-:W-:Y:S01]  /*4940*/  F2FP.BF16.F32.PACK_AB R12, R37, R30 ;  /* 0x0000001e250c723e */ /* 0x000fe200000010ff */
[----:B------:R-:W-:-:S02]  /*4950*/  IMAD.MOV.U32 R37, RZ, RZ, R71 ;  /* 0x000000ffff257224 */ /* 0x000fc400078e0047 */
[--C-:B------:R-:W-:Y:S02]  /*4960*/  IMAD.MOV.U32 R30, RZ, RZ, R71.reuse ;  /* 0x000000ffff1e7224 */ /* 0x100fe400078e0047 */
[--C-:B-----5:R-:W-:Y:S01]  /*4970*/  IMAD.MOV.U32 R28, RZ, RZ, R71.reuse ;  /* 0x000000ffff1c7224 */ /* 0x120fe200078e0047 */
[----:B------:R-:W2:Y:S01]  /*4980*/  MUFU.EX2 R38, R38 ;  /* 0x0000002600267308 */ /* 0x000ea20000000800 */
[C---:B---3--:R-:W-:Y:S01]  /*4990*/  FADD.FTZ R13, R101.reuse, R14 ;  /* 0x0000000e650d7221 */ /* 0x048fe20000010000 */
[----:B------:R-:W-:Y:S01]  /*49a0*/  F2FP.BF16.F32.PACK_AB R14, R68, R31 ;  /* 0x0000001f440e723e */ /* 0x000fe200000010ff */
[--C-:B------:R-:W-:Y:S01]  /*49b0*/  IMAD.MOV.U32 R68, RZ, RZ, R71.reuse ;  /* 0x000000ffff447224 */ /* 0x100fe200078e0047 */
[----:B------:R-:W-:Y:S01]  /*49c0*/  F2FP.BF16.F32.PACK_AB R101, R101, R34 ;  /* 0x000000226565723e */ /* 0x000fe200000010ff */
[--C-:B------:R-:W-:Y:S02]  /*49d0*/  IMAD.MOV.U32 R34, RZ, RZ, R71.reuse ;  /* 0x000000ffff227224 */ /* 0x100fe400078e0047 */
[----:B------:R-:W-:Y:S01]  /*49e0*/  IMAD.MOV.U32 R31, RZ, RZ, R71 ;  /* 0x000000ffff1f7224 */ /* 0x000fe200078e0047 */
[----:B------:R-:W3:Y:S01]  /*49f0*/  MUFU.EX2 R49, R49 ;  /* 0x0000003100317308 */ /* 0x000ee20000000800 */
[C---:B0-----:R-:W-:Y:S01]  /*4a00*/  FADD.FTZ R18, R106.reuse, R15 ;  /* 0x0000000f6a127221 */ /* 0x041fe20000010000 */
[----:B------:R-:W-:Y:S01]  /*4a10*/  F2FP.BF16.F32.PACK_AB R15, R61, R46 ;  /* 0x0000002e3d0f723e */ /* 0x000fe200000010ff */
[--C-:B------:R-:W-:Y:S01]  /*4a20*/  IMAD.MOV.U32 R61, RZ, RZ, R71.reuse ;  /* 0x000000ffff3d7224 */ /* 0x100fe200078e0047 */
[----:B------:R-:W-:Y:S01]  /*4a30*/  F2FP.BF16.F32.PACK_AB R102, R106, R47 ;  /* 0x0000002f6a66723e */ /* 0x000fe200000010ff */
[----:B------:R-:W-:-:S02]  /*4a40*/  IMAD.MOV.U32 R47, RZ, RZ, R71 ;  /* 0x000000ffff2f7224 */ /* 0x000fc400078e0047 */
[----:B------:R-:W-:Y:S01]  /*4a50*/  IMAD.MOV.U32 R46, RZ, RZ, R71 ;  /* 0x000000ffff2e7224 */ /* 0x000fe200078e0047 */
[----:B------:R-:W0:Y:S01]  /*4a60*/  MUFU.EX2 R112, R112 ;  /* 0x0000007000707308 */ /* 0x000e220000000800 */
[----:B--2---:R-:W-:Y:S01]  /*4a70*/  FADD.FTZ R16, R38, R13 ;  /* 0x0000000d26107221 */ /* 0x004fe20000010000 */
[----:B------:R-:W-:-:S06]  /*4a80*/  IMAD.MOV.U32 R24, RZ, RZ, R71 ;  /* 0x000000ffff187224 */ /* 0x000fcc00078e0047 */
[----:B------:R-:W2:Y:S01]  /*4a90*/  MUFU.EX2 R103, R88 ;  /* 0x0000005800677308 */ /* 0x000ea20000000800 */
[----:B---3--:R-:W-:-:S07]  /*4aa0*/  FADD.FTZ R13, R49, R18 ;  /* 0x00000012310d7221 */ /* 0x008fce0000010000 */
[----:B------:R-:W-:Y:S01]  /*4ab0*/  MUFU.EX2 R39, R39 ;  /* 0x0000002700277308 */ /* 0x000fe20000000800 */
[C---:B0-----:R-:W-:Y:S01]  /*4ac0*/  FADD.FTZ R10, R112.reuse, R13 ;  /* 0x0000000d700a7221 */ /* 0x041fe20000010000 */
[----:B------:R-:W-:Y:S01]  /*4ad0*/  F2FP.BF16.F32.PACK_AB R13, R59, R32 ;  /* 0x000000203b0d723e */ /* 0x000fe200000010ff */
[--C-:B------:R-:W-:Y:S01]  /*4ae0*/  IMAD.MOV.U32 R59, RZ, RZ, R71.reuse ;  /* 0x000000ffff3b7224 */ /* 0x100fe200078e0047 */
[----:B------:R-:W-:Y:S01]  /*4af0*/  F2FP.BF16.F32.PACK_AB R20, R112, R49 ;  /* 0x000000317014723e */ /* 0x000fe200000010ff */
[--C-:B------:R-:W-:Y:S02]  /*4b00*/  IMAD.MOV.U32 R49, RZ, RZ, R71.reuse ;  /* 0x000000ffff317224 */ /* 0x100fe400078e0047 */
[----:B------:R1:W-:Y:S01]  /*4b10*/  STSM.16.M88.4 [R6+0x2d300], R12 ;  /* 0x02d3000c06007844 */ /* 0x0003e20000000200 */
[----:B------:R-:W0:Y:S01]  /*4b20*/  MUFU.EX2 R114, R114 ;  /* 0x0000007200727308 */ /* 0x000e220000000800 */
[C---:B--2---:R-:W-:Y:S01]  /*4b30*/  FADD.FTZ R9, R103.reuse, R16 ;  /* 0x0000001067097221 */ /* 0x044fe20000010000 */
[----:B------:R-:W-:Y:S01]  /*4b40*/  F2FP.BF16.F32.PACK_AB R103, R103, R38 ;  /* 0x000000266767723e */ /* 0x000fe200000010ff */
[----:B------:R-:W-:-:S02]  /*4b50*/  IMAD.MOV.U32 R38, RZ, RZ, R71 ;  /* 0x000000ffff267224 */ /* 0x000fc400078e0047 */
[----:B------:R-:W-:Y:S02]  /*4b60*/  IMAD.MOV.U32 R32, RZ, RZ, R71 ;  /* 0x000000ffff207224 */ /* 0x000fe400078e0047 */
[----:B------:R1:W-:Y:S01]  /*4b70*/  STSM.16.M88.4 [R6+0x2eb00], R100 ;  /* 0x02eb006406007844 */ /* 0x0003e20000000200 */
[----:B------:R-:W2:Y:S08]  /*4b80*/  MUFU.EX2 R42, R42 ;  /* 0x0000002a002a7308 */ /* 0x000eb00000000800 */
[----:B------:R-:W3:Y:S01]  /*4b90*/  MUFU.EX2 R7, R104 ;  /* 0x0000006800077308 */ /* 0x000ee20000000800 */
[----:B0-----:R-:W-:Y:S01]  /*4ba0*/  F2FP.BF16.F32.PACK_AB R22, R114, R39 ;  /* 0x000000277216723e */ /* 0x001fe200000010ff */
[----:B------:R-:W-:-:S04]  /*4bb0*/  FADD.FTZ R39, R39, R10 ;  /* 0x0000000a27277221 */ /* 0x000fc80000010000 */
[----:B------:R-:W-:Y:S01]  /*4bc0*/  FADD.FTZ R10, R114, R39 ;  /* 0x00000027720a7221 */ /* 0x000fe20000010000 */
[----:B------:R-:W-:Y:S01]  /*4bd0*/  IMAD.MOV.U32 R39, RZ, RZ, R71 ;  /* 0x000000ffff277224 */ /* 0x000fe200078e0047 */
[----:B------:R-:W-:Y:S01]  /*4be0*/  MUFU.EX2 R108, R108 ;  /* 0x0000006c006c7308 */ /* 0x000fe20000000800 */
[----:B--2---:R-:W-:-:S07]  /*4bf0*/  FADD.FTZ R8, R42, R9 ;  /* 0x000000092a087221 */ /* 0x004fce0000010000 */
[----:B------:R-:W0:Y:S01]  /*4c00*/  MUFU.EX2 R19, R110 ;  /* 0x0000006e00137308 */ /* 0x000e220000000800 */
[C---:B---3--:R-:W-:Y:S01]  /*4c10*/  F2FP.BF16.F32.PACK_AB R21, R7.reuse, R42 ;  /* 0x0000002a0715723e */ /* 0x048fe200000010ff */
[----:B------:R-:W-:Y:S01]  /*4c20*/  FADD.FTZ R9, R7, R8 ;  /* 0x0000000807097221 */ /* 0x000fe20000010000 */
[----:B------:R-:W-:Y:S02]  /*4c30*/  VIADD R8, R17, 0xfffffffe ;  /* 0xfffffffe11087836 */ /* 0x000fe40000000000 */
[----:B------:R-:W-:Y:S02]  /*4c40*/  IMAD.MOV.U32 R7, RZ, RZ, RZ ;  /* 0x000000ffff077224 */ /* 0x000fe400078e00ff */
[----:B------:R-:W-:Y:S01]  /*4c50*/  IMAD.MOV.U32 R42, RZ, RZ, R71 ;  /* 0x000000ffff2a7224 */ /* 0x000fe200078e0047 */
[----:B------:R-:W-:Y:S02]  /*4c60*/  ISETP.GE.AND P2, PT, R8, R144, PT ;  /* 0x000000900800720c */ /* 0x000fe40003f46270 */
[----:B0-----:R-:W-:Y:S01]  /*4c70*/  F2FP.BF16.F32.PACK_AB R23, R19, R108 ;  /* 0x0000006c1317723e */ /* 0x001fe200000010ff */
[----:B------:R-:W-:-:S04]  /*4c80*/  FADD.FTZ R108, R108, R9 ;  /* 0x000000096c6c7221 */ /* 0x000fc80000010000 */
[----:B------:R1:W-:Y:S01]  /*4c90*/  STSM.16.M88.4 [R6+0x30300], R20 ;  /* 0x0303001406007844 */ /* 0x0003e20000000200 */
[----:B------:R-:W-:Y:S01]  /*4ca0*/  FADD.FTZ R11, R19, R108 ;  /* 0x0000006c130b7221 */ /* 0x000fe20000010000 */
[----:B------:R0:W-:Y:S06]  /*4cb0*/  MEMBAR.ALL.CTA ;  /* 0x0000000000007992 */ /* 0x0001ec0000008000 */
[----:B0-----:R-:W0:Y:S02]  /*4cc0*/  FENCE.VIEW.ASYNC.S ;  /* 0x00000000000073c6 */ /* 0x001e240000000000 */
[----:B0-----:R-:W-:Y:S01]  /*4cd0*/  NOP ;  /* 0x0000000000007918 */ /* 0x001fe20000000000 */
[----:B------:R-:W-:Y:S05]  /*4ce0*/  @!P2 BRA `(.L_x_19) ;  /* 0x00000038002ca947 */ /* 0x000fea0003800000 */
[----:B-1----:R-:W-:Y:S01]  /*4cf0*/  IMAD.MOV.U32 R12, RZ, RZ, R76 ;  /* 0x000000ffff0c7224 */ /* 0x002fe200078e004c */
[----:B------:R-:W-:Y:S01]  /*4d00*/  CS2R R70, SRZ ;  /* 0x0000000000467805 */ /* 0x000fe2000001ff00 */
[----:B------:R-:W-:Y:S01]  /*4d10*/  IMAD.MOV.U32 R9, RZ, RZ, R4 ;  /* 0x000000ffff097224 */ /* 0x000fe200078e0004 */
[----:B------:R-:W-:Y:S01]  /*4d20*/  CS2R R68, SRZ ;  /* 0x0000000000447805 */ /* 0x000fe2000001ff00 */
[----:B------:R-:W-:Y:S01]  /*4d30*/  IMAD.MOV.U32 R13, RZ, RZ, RZ ;  /* 0x000000ffff0d7224 */ /* 0x000fe200078e00ff */
        /* <DEDUP_REMOVED lines=21> */
[----:B------:R-:W-:Y:S01]  /*4e90*/  CS2R R24, SRZ ;  /* 0x0000000000187805 */ /* 0x000fe2000001ff00 */
[----:B------:R-:W-:-:S06]  /*4ea0*/  UMOV UR41, URZ ;  /* 0x0000003f00297c82 */ /* 0x000fcc0008000000 */
.L_x_28:
[----:B------:R-:W-:Y:S01]  /*4eb0*/  UIADD3 UR6, UR41, 0x1, URZ ;  /* 0x0000000129067890 */ /* 0x000fe2000fffe03f */
[----:B------:R-:W-:-:S03]  /*4ec0*/  ISETP.NE.AND P3, PT, RZ, UR36, PT ;  /* 0x00000024ff007c0c */ /* 0x000fc6000bf65270 */
[----:B------:R-:W-:-:S04]  /*4ed0*/  UISETP.NE.AND UP0, UPT, UR6, 0x2, UPT ;  /* 0x000000020600788c */ /* 0x000fc8000bf05270 */
[----:B------:R-:W-:Y:S02]  /*4ee0*/  USEL UR7, URZ, 0x1, UP0 ;  /* 0x000000013f077887 */ /* 0x000fe40008000000 */
[----:B------:R-:W-:-:S04]  /*4ef0*/  USEL UR6, UR6, URZ, UP0 ;  /* 0x0000003f06067287 */ /* 0x000fc80008000000 */
[----:B------:R-:W-:Y:S02]  /*4f00*/  LOP3.LUT R7, R13, UR7, RZ, 0x3c, !PT ;  /* 0x000000070d077c12 */ /* 0x000fe4000f8e3cff */
[----:B------:R-:W-:Y:S01]  /*4f10*/  IMAD.U32 R0, RZ, RZ, UR6 ;  /* 0x00000006ff007e24 */ /* 0x000fe2000f8e00ff */
[----:B------:R-:W-:Y:S06]  /*4f20*/  @P3 BRA `(.L_x_20) ;  /* 0x0000000000283947 */ /* 0x000fec0003800000 */
[----:B------:R-:W-:Y:S05]  /*4f30*/  @!P0 BRA `(.L_x_21) ;  /* 0x0000000000048947 */ /* 0x000fea0003800000 */
[----:B------:R-:W-:Y:S01]  /*4f40*/  BPT.TRAP 0x1 ;  /* 0x000000040000795c */ /* 0x000fe20000300000 */
.L_x_21:
[----:B------:R-:W-:Y:S02]  /*4f50*/  LEA R5, R0, UR37, 0x3 ;  /* 0x0000002500057c11 */ /* 0x000fe4000f8e18ff */
[----:B------:R-:W-:-:S04]  /*4f60*/  SHF.L.U32 R4, R7, 0x1f, RZ ;  /* 0x0000001f07047819 */ /* 0x000fc800000006ff */
[----:B------:R0:W1:Y:S01]  /*4f70*/  SYNCS.PHASECHK.TRANS64.TRYWAIT P2, [R5+URZ+0x31c30], R4 ;  /* 0x031c3004050075a7 */ /* 0x000062000804017f */
[----:B------:R-:W-:Y:S05]  /*4f80*/  @!P0 BRA `(.L_x_22) ;  /* 0x0000000000048947 */ /* 0x000fea0003800000 */
[----:B------:R-:W-:Y:S01]  /*4f90*/  BPT.TRAP 0x1 ;  /* 0x000000040000795c */ /* 0x000fe20000300000 */
.L_x_22:
[----:B-1----:R-:W-:Y:S05]  /*4fa0*/  @P2 BRA `(.L_x_20) ;  /* 0x0000000000082947 */ /* 0x002fea0003800000 */
[----:B------:R-:W1:Y:S02]  /*4fb0*/  SYNCS.PHASECHK.TRANS64.TRYWAIT P2, [R5+URZ+0x31c30], R4 ;  /* 0x031c3004050075a7 */ /* 0x000e64000804017f */
[----:B-1----:R-:W-:Y:S05]  /*4fc0*/  @!P2 BRA `(.L_x_23) ;  /* 0x000000940054a947 */ /* 0x002fea0003800000 */
.L_x_20:
[----:B------:R-:W2:Y:S01]  /*4fd0*/  S2R R14, SR_TID.X ;  /* 0x00000000000e7919 */ /* 0x000ea20000002100 */
[----:B------:R-:W-:Y:S01]  /*4fe0*/  R2UR UR43, R0 ;  /* 0x00000000002b72ca */ /* 0x000fe200000e0000 */
[----:B------:R-:W-:Y:S01]  /*4ff0*/  UMOV UR47, 0x80000020 ;  /* 0x80000020002f7882 */ /* 0x000fe20000000000 */
[C---:B------:R-:W-:Y:S01]  /*5000*/  R2UR UR44, R2.reuse ;  /* 0x00000000022c72ca */ /* 0x040fe200000e0000 */
        /* <DEDUP_REMOVED lines=10> */
[----:B------:R-:W-:Y:S01]  /*50b0*/  UIMAD UR43, UR43, 0x6c0, UR42 ;  /* 0x000006c02b2b78a4 */ /* 0x000fe2000f8e022a */
[C---:B------:R-:W-:Y:S01]  /*50c0*/  R2UR UR28, R2.reuse ;  /* 0x00000000021c72ca */ /* 0x040fe200000e0000 */
[----:B------:R-:W-:Y:S01]  /*50d0*/  UMOV UR11, 0x80000020 ;  /* 0x80000020000b7882 */ /* 0x000fe20000000000 */
[C---:B------:R-:W-:Y:S01]  /*50e0*/  R2UR UR29, R3.reuse ;  /* 0x00000000031d72ca */ /* 0x040fe200000e0000 */
[----:B------:R-:W-:Y:S01]  /*50f0*/  UIADD3 UR50, UR43, 0x40, URZ ;  /* 0x000000402b327890 */ /* 0x000fe2000fffe03f */
[----:B------:R-:W-:Y:S01]  /*5100*/  R2UR UR32, R2 ;  /* 0x00000000022072ca */ /* 0x000fe200000e0000 */
[----:B------:R-:W-:Y:S01]  /*5110*/  UIADD3 UR26, UR43, 0x80, URZ ;  /* 0x000000802b1a7890 */ /* 0x000fe2000fffe03f */
[----:B------:R-:W-:Y:S01]  /*5120*/  R2UR UR33, R3 ;  /* 0x00000000032172ca */ /* 0x000fe200000e0000 */
[----:B------:R-:W-:Y:S01]  /*5130*/  UMOV UR46, UR43 ;  /* 0x0000002b002e7c82 */ /* 0x000fe20008000000 */
[----:B------:R-:W-:-:S02]  /*5140*/  UIADD3 UR30, UR43, 0xc0, URZ ;  /* 0x000000c02b1e7890 */ /* 0x000fc4000fffe03f */
[----:B------:R-:W-:Y:S02]  /*5150*/  UIADD3 UR34, UR43, 0x100, URZ ;  /* 0x000001002b227890 */ /* 0x000fe4000fffe03f */
[----:B------:R-:W-:Y:S02]  /*5160*/  UIADD3 UR6, UR43, 0x2, URZ ;  /* 0x000000022b067890 */ /* 0x000fe4000fffe03f */
[----:B------:R-:W-:Y:S02]  /*5170*/  UIADD3 UR10, UR43, 0x42, URZ ;  /* 0x000000422b0a7890 */ /* 0x000fe4000fffe03f */
[----:B------:R-:W-:Y:S01]  /*5180*/  UIADD3 UR14, UR43, 0x242, URZ ;  /* 0x000002422b0e7890 */ /* 0x000fe2000fffe03f */
[----:B--2---:R-:W-:Y:S01]  /*5190*/  SHF.R.U32.HI R14, RZ, 0x7, R14 ;  /* 0x00000007ff0e7819 */ /* 0x004fe2000001160e */
[----:B------:R-:W-:Y:S01]  /*51a0*/  UMOV UR15, 0x80000020 ;  /* 0x80000020000f7882 */ /* 0x000fe20000000000 */
[----:B------:R-:W-:Y:S01]  /*51b0*/  UIADD3 UR18, UR43, 0x480, URZ ;  /* 0x000004802b127890 */ /* 0x000fe2000fffe03f */
[----:B------:R-:W-:-:S02]  /*51c0*/  UMOV UR19, 0x80000020 ;  /* 0x8000002000137882 */ /* 0x000fc40000000000 */
[----:B01----:R-:W-:Y:S01]  /*51d0*/  VIADD R4, R14, 0x8 ;  /* 0x000000080e047836 */ /* 0x003fe20000000000 */
[----:B------:R-:W-:Y:S01]  /*51e0*/  UIADD3 UR22, UR43, 0x482, URZ ;  /* 0x000004822b167890 */ /* 0x000fe2000fffe03f */
[----:B------:R-:W-:-:S03]  /*51f0*/  UMOV UR23, 0x80000020 ;  /* 0x8000002000177882 */ /* 0x000fc60000000000 */
[----:B------:R0:W-:Y:S06]  /*5200*/  BAR.SYNC.DEFER_BLOCKING R4, 0x100 ;  /* 0x000400040000751d */ /* 0x0001ec0000010000 */
[----:B------:R-:W-:-:S06]  /*5210*/  WARPGROUP.ARRIVE ;  /* 0x00000000000079c5 */ /* 0x000fcc0000000000 */
[----:B------:R-:W-:Y:S01]  /*5220*/  HGMMA.64x16x16.F32.BF16 R136, gdesc[UR44], RZ, !UPT, gsb0 ;  /* 0x002000002c8879f0 */ /* 0x000fe2000c0018ff */
[----:B------:R-:W-:Y:S01]  /*5230*/  R2UR UR44, R2 ;  /* 0x00000000022c72ca */ /* 0x000fe200000e0000 */
[----:B------:R-:W-:Y:S01]  /*5240*/  UIADD3 UR46, UR43, 0x140, URZ ;  /* 0x000001402b2e7890 */ /* 0x000fe2000fffe03f */
[----:B------:R-:W-:Y:S01]  /*5250*/  R2UR UR45, R3 ;  /* 0x00000000032d72ca */ /* 0x000fe200000e0000 */
[----:B------:R-:W-:Y:S01]  /*5260*/  UMOV UR47, 0x80000020 ;  /* 0x80000020002f7882 */ /* 0x000fe20000000000 */
[----:B------:R-:W-:Y:S02]  /*5270*/  WARPGROUP.DEPBAR.LE gsb0, 0x0 ;  /* 0x00008000000079c5 */ /* 0x000fe40000010000 */
        /* <DEDUP_REMOVED lines=23> */
[----:B------:R-:W-:Y:S01]  /*53f0*/  UIADD3 UR34, UR43, 0x102, URZ ;  /* 0x000001022b227890 */ /* 0x000fe2000fffe03f */
[----:B------:R-:W-:Y:S01]  /*5400*/  UMOV UR32, UR4 ;  /* 0x0000000400207c82 */ /* 0x000fe20008000000 */
[----:B------:R-:W-:Y:S01]  /*5410*/  UMOV UR33, UR5 ;  /* 0x0000000500217c82 */ /* 0x000fe20008000000 */
        /* <DEDUP_REMOVED lines=139> */
[----:B------:R-:W-:Y:S03]  /*5cd0*/  HGMMA.64x16x16.F32.BF16 R72, gdesc[UR8], R72, gsb0 ;  /* 0x00200000084879f0 */ /* 0x000fe60008001848 */
        /* <DEDUP_REMOVED lines=115> */
[----:B------:R-:W-:Y:S02]  /*6410*/  WARPGROUP.DEPBAR.LE gsb0, 0x0 ;  /* 0x00008000000079c5 */ /* 0x000fe40000010000 */
[----:B------:R-:W-:-:S06]  /*6420*/  WARPGROUP.ARRIVE ;  /* 0x00000000000079c5 */ /* 0x000fcc0000000000 */
[----:B------:R-:W-:Y:S01]  /*6430*/  HGMMA.64x16x16.F32.BF16 R128, gdesc[UR20], R128, gsb0 ;  /* 0x00200000148079f0 */ /* 0x000fe20008001880 */
[----:B------:R-:W-:Y:S01]  /*6440*/  UIADD3 UR22, UR43, 0x642, URZ ;  /* 0x000006422b167890 */ /* 0x000fe2000fffe03f */
[----:B------:R-:W-:Y:S01]  /*6450*/  UMOV UR23, 0x80000020 ;  /* 0x8000002000177882 */ /* 0x000fe20000000000 */
[----:B------:R-:W-:Y:S01]  /*6460*/  UIADD3 UR43, UR43, 0x682, URZ ;  /* 0x000006822b2b7890 */ /* 0x000fe2000fffe03f */
[----:B------:R-:W-:Y:S02]  /*6470*/  WARPGROUP.DEPBAR.LE gsb0, 0x0 ;  /* 0x00008000000079c5 */ /* 0x000fe40000010000 */
[----:B------:R-:W-:-:S06]  /*6480*/  WARPGROUP.ARRIVE ;  /* 0x00000000000079c5 */ /* 0x000fcc0000000000 */
[----:B------:R-:W-:Y:S03]  /*6490*/  HGMMA.64x16x16.F32.BF16 R120, gdesc[UR24], R120, gsb0 ;  /* 0x00200000187879f0 */ /* 0x000fe60008001878 */
        /* <DEDUP_REMOVED lines=21> */
[----:B0-----:R-:W-:Y:S05]  /*65f0*/  @P3 BRA `(.L_x_24) ;  /* 0x0000000000283947 */ /* 0x001fea0003800000 */
[----:B------:R-:W-:Y:S05]  /*6600*/  @!P0 BRA `(.L_x_25) ;  /* 0x0000000000048947 */ /* 0x000fea0003800000 */
[----:B------:R-:W-:Y:S01]  /*6610*/  BPT.TRAP 0x1 ;  /* 0x000000040000795c */ /* 0x000fe20000300000 */
.L_x_25:
[----:B------:R-:W-:Y:S01]  /*6620*/  ULEA UR6, UR41, UR37, 0x3 ;  /* 0x0000002529067291 */ /* 0x000fe2000f8e183f */
[----:B------:R-:W-:-:S08]  /*6630*/  SHF.L.U32 R4, R13, 0x1f, RZ ;  /* 0x0000001f0d047819 */ /* 0x000fd000000006ff */
[----:B------:R0:W1:Y:S01]  /*6640*/  SYNCS.PHASECHK.TRANS64.TRYWAIT P2, [UR6+0x31c50], R4 ;  /* 0x031c5004ff0075a7 */ /* 0x0000620008040146 */
[----:B------:R-:W-:Y:S05]  /*6650*/  @!P0 BRA `(.L_x_26) ;  /* 0x0000000000048947 */ /* 0x000fea0003800000 */
[----:B------:R-:W-:Y:S01]  /*6660*/  BPT.TRAP 0x1 ;  /* 0x000000040000795c */ /* 0x000fe20000300000 */
.L_x_26:
[----:B-1----:R-:W-:Y:S05]  /*6670*/  @P2 BRA `(.L_x_24) ;  /* 0x0000000000082947 */ /* 0x002fea0003800000 */
[----:B------:R-:W1:Y:S02]  /*6680*/  SYNCS.PHASECHK.TRANS64.TRYWAIT P2, [UR6+0x31c50], R4 ;  /* 0x031c5004ff0075a7 */ /* 0x000e640008040146 */
[----:B-1----:R-:W-:Y:S05]  /*6690*/  @!P2 BRA `(.L_x_27) ;  /* 0x0000007c00b4a947 */ /* 0x002fea0003800000 */
.L_x_24:
[----:B------:R-:W-:Y:S01]  /*66a0*/  UIADD3 UR6, UR37, 0x200, URZ ;  /* 0x0000020025067890 */ /* 0x000fe2000fffe03f */
[----:B------:R-:W-:Y:S01]  /*66b0*/  WARPGROUP.ARRIVE ;  /* 0x00000000000079c5 */ /* 0x000fe20000000000 */
[----:B------:R-:W-:Y:S01]  /*66c0*/  ULOP3.LUT UR10, UR40, 0x10000, URZ, 0xfc, !UPT ;  /* 0x00010000280a7892 */ /* 0x000fe2000f8efc3f */
[----:B01----:R-:W-:Y:S01]  /*66d0*/  FMNMX.FTZ R4, R136, R9, !PT ;  /* 0x0000000988047209 */ /* 0x003fe20007810000 */
[----:B------:R-:W-:Y:S01]  /*66e0*/  USHF.R.U32.HI UR6, URZ, 0x4, UR6 ;  /* 0x000000043f067899 */ /* 0x000fe20008011606 */
[----:B------:R-:W-:Y:S01]  /*66f0*/  FMNMX.FTZ R20, R138, R12, !PT ;  /* 0x0000000c8a147209 */ /* 0x000fe20007810000 */
[----:B------:R-:W-:Y:S01]  /*6700*/  UMOV UR25, 0xc0000010 ;  /* 0xc000001000197882 */ /* 0x000fe20000000000 */
[----:B------:R-:W-:Y:S01]  /*6710*/  UMOV UR27, 0x80000020 ;  /* 0x80000020001b7882 */ /* 0x000fe20000000000 */
[----:B------:R-:W-:Y:S01]  /*6720*/  ULOP3.LUT UR6, UR6, 0x3fff, URZ, 0xc0, !UPT ;  /* 0x00003fff06067892 */ /* 0x000fe2000f8ec03f */
[----:B------:R-:W-:Y:S01]  /*6730*/  FMNMX.FTZ R5, R137, R4, !PT ;  /* 0x0000000489057209 */ /* 0x000fe20007810000 */
[----:B------:R-:W-:Y:S01]  /*6740*/  UMOV UR24, UR10 ;  /* 0x0000000a00187c82 */ /* 0x000fe20008000000 */
[----:B------:R-:W-:Y:S01]  /*6750*/  FMNMX.FTZ R21, R139, R20, !PT ;  /* 0x000000148b157209 */ /* 0x000fe20007810000 */
[----:B------:R-:W-:Y:S01]  /*6760*/  ULOP3.LUT UR6, UR6, 0x2400000, URZ, 0xfc, !UPT ;  /* 0x0240000006067892 */ /* 0x000fe2000f8efc3f */
[----:B------:R-:W-:Y:S01]  /*6770*/  FMNMX.FTZ R4, R140, R5, !PT ;  /* 0x000000058c047209 */ /* 0x000fe20007810000 */
[----:B------:R-:W0:Y:S01]  /*6780*/  S2R R146, SR_TID.X ;  /* 0x0000000000927919 */ /* 0x000e220000002100 */
[----:B------:R-:W-:Y:S01]  /*6790*/  FMNMX.FTZ R22, R142, R21, !PT ;  /* 0x000000158e167209 */ /* 0x000fe20007810000 */
[----:B------:R-:W-:Y:S01]  /*67a0*/  UIMAD UR6, UR41, 0x6c0, UR6 ;  /* 0x000006c0290678a4 */ /* 0x000fe2000f8e0206 */
[----:B------:R-:W-:-:S02]  /*67b0*/  FMNMX.FTZ R5, R141, R4, !PT ;  /* 0x000000048d057209 */ /* 0x000fc40007810000 */
[----:B------:R-:W-:Y:S02]  /*67c0*/  FMNMX.FTZ R23, R143, R22, !PT ;  /* 0x000000168f177209 */ /* 0x000fe40007810000 */
[----:B------:R-:W-:Y:S02]  /*67d0*/  FMNMX.FTZ R4, R128, R5, !PT ;  /* 0x0000000580047209 */ /* 0x000fe40007810000 */
[----:B------:R-:W-:Y:S01]  /*67e0*/  UMOV UR26, UR6 ;  /* 0x00000006001a7c82 */ /* 0x000fe20008000000 */
[----:B------:R-:W-:Y:S01]  /*67f0*/  FMNMX.FTZ R22, R130, R23, !PT ;  /* 0x0000001782167209 */ /* 0x000fe20007810000 */
[----:B------:R-:W-:Y:S01]  /*6800*/  HGMMA.64x96x16.F32.BF16 R24, gdesc[UR24].tnspB, R24, gsb0 ;  /* 0x41600000181879f0 */ /* 0x000fe20008001818 */
[----:B------:R-:W-:Y:S01]  /*6810*/  UIADD3 UR24, UR10, 0x180, URZ ;  /* 0x000001800a187890 */ /* 0x000fe2000fffe03f */
[----:B------:R-:W-:Y:S01]  /*6820*/  FMNMX.FTZ R5, R129, R4, !PT ;  /* 0x0000000481057209 */ /* 0x000fe20007810000 */
[----:B------:R-:W-:Y:S01]  /*6830*/  UIADD3 UR26, UR6, 0x40, URZ ;  /* 0x00000040061a7890 */ /* 0x000fe2000fffe03f */
[----:B------:R-:W-:Y:S01]  /*6840*/  FMNMX.FTZ R23, R131, R22, !PT ;  /* 0x0000001683177209 */ /* 0x000fe20007810000 */
[----:B------:R-:W-:Y:S01]  /*6850*/  UMOV UR25, 0xc0000010 ;  /* 0xc000001000197882 */ /* 0x000fe20000000000 */
[----:B------:R-:W-:Y:S01]  /*6860*/  UMOV UR27, 0x80000020 ;  /* 0x80000020001b7882 */ /* 0x000fe20000000000 */
[----:B------:R-:W-:-:S04]  /*6870*/  FMNMX.FTZ R4, R132, R5, !PT ;  /* 0x0000000584047209 */ /* 0x000fc80007810000 */
[----:B------:R-:W-:-:S04]  /*6880*/  FMNMX.FTZ R5, R133, R4, !PT ;  /* 0x0000000485057209 */ /* 0x000fc80007810000 */
[----:B------:R-:W-:-:S04]  /*6890*/  FMNMX.FTZ R4, R120, R5, !PT ;  /* 0x0000000578047209 */ /* 0x000fc80007810000 */
[----:B------:R-:W-:Y:S02]  /*68a0*/  FMNMX.FTZ R5, R121, R4, !PT ;  /* 0x0000000479057209 */ /* 0x000fe40007810000 */
[----:B0-----:R-:W-:Y:S02]  /*68b0*/  ISETP.GE.U32.AND P2, PT, R146, 0x180, PT ;  /* 0x000001809200780c */ /* 0x001fe40003f46070 */
[----:B------:R-:W-:Y:S02]  /*68c0*/  FMNMX.FTZ R4, R124, R5, !PT ;  /* 0x000000057c047209 */ /* 0x000fe40007810000 */
[----:B------:R-:W-:Y:S02]  /*68d0*/  SHF.R.U32.HI R146, RZ, 0x7, R146 ;  /* 0x00000007ff927819 */ /* 0x000fe40000011692 */
[----:B------:R-:W-:-:S04]  /*68e0*/  FMNMX.FTZ R5, R125, R4, !PT ;  /* 0x000000047d057209 */ /* 0x000fc80007810000 */
        /* <DEDUP_REMOVED lines=17> */
[----:B------:R-:W-:Y:S01]  /*6a00*/  FMNMX.FTZ R5, R81, R4, !PT ;  /* 0x0000000451057209 */ /* 0x000fe20007810000 */
[----:B------:R-:W-:Y:S02]  /*6a10*/  WARPGROUP.DEPBAR.LE gsb0, 0x0 ;  /* 0x00008000000079c5 */ /* 0x000fe40000010000 */
[----:B------:R-:W-:Y:S01]  /*6a20*/  WARPGROUP.ARRIVE ;  /* 0x00000000000079c5 */ /* 0x000fe20000000000 */
[----:B------:R-:W-:-:S04]  /*6a30*/  FMNMX.FTZ R4, R84, R5, !PT ;  /* 0x0000000554047209 */ /* 0x000fc80007810000 */
[----:B------:R-:W-:Y:S01]  /*6a40*/  FMNMX.FTZ R5, R85, R4, !PT ;  /* 0x0000000455057209 */ /* 0x000fe20007810000 */
[----:B------:R-:W-:Y:S01]  /*6a50*/  HGMMA.64x96x16.F32.BF16 R24, gdesc[UR24].tnspB, R24, gsb0 ;  /* 0x41600000181879f0 */ /* 0x000fe20008001818 */
[----:B------:R-:W-:Y:S02]  /*6a60*/  UIADD3 UR24, UR10, 0x300, URZ ;  /* 0x000003000a187890 */ /* 0x000fe4000fffe03f */
[----:B------:R-:W-:Y:S01]  /*6a70*/  UIADD3 UR26, UR6, 0x80, URZ ;  /* 0x00000080061a7890 */ /* 0x000fe2000fffe03f */
[----:B------:R-:W-:Y:S01]  /*6a80*/  FMNMX.FTZ R4, R72, R5, !PT ;  /* 0x0000000548047209 */ /* 0x000fe20007810000 */
[----:B------:R-:W-:Y:S01]  /*6a90*/  UMOV UR25, 0xc0000010 ;  /* 0xc000001000197882 */ /* 0x000fe20000000000 */
[----:B------:R-:W-:Y:S02]  /*6aa0*/  UMOV UR27, 0x80000020 ;  /* 0x80000020001b7882 */ /* 0x000fe40000000000 */
[----:B------:R-:W-:-:S04]  /*6ab0*/  FMNMX.FTZ R5, R73, R4, !PT ;  /* 0x0000000449057209 */ /* 0x000fc80007810000 */
[----:B------:R-:W-:Y:S02]  /*6ac0*/  FMNMX.FTZ R4, R76, R5, !PT ;  /* 0x000000054c047209 */ /* 0x000fe40007810000 */
[----:B------:R-:W0:Y:S02]  /*6ad0*/  LDC R5, c[0x0][0x988] ;  /* 0x00026200ff057b82 */ /* 0x000e240000000800 */
[----:B------:R-:W-:-:S05]  /*6ae0*/  FMNMX.FTZ R13, R77, R4, !PT ;  /* 0x000000044d0d7209 */ /* 0x000fca0007810000 */
[----:B------:R-:W1:Y:S02]  /*6af0*/  SHFL.BFLY PT, R4, R13, 0x2, 0x1f ;  /* 0x0c401f000d047f89 */ /* 0x000e6400000e0000 */
[----:B-1----:R-:W-:-:S05]  /*6b00*/  FMNMX.FTZ R15, R13, R4, !PT ;  /* 0x000000040d0f7209 */ /* 0x002fca0007810000 */
[----:B------:R-:W1:Y:S02]  /*6b10*/  SHFL.BFLY PT, R4, R15, 0x1, 0x1f ;  /* 0x0c201f000f047f89 */ /* 0x000e6400000e0000 */
[----:B-1----:R-:W-:-:S05]  /*6b20*/  FMNMX.FTZ R4, R15, R4, !PT ;  /* 0x000000040f047209 */ /* 0x002fca0007810000 */
[----:B------:R-:W-:-:S04]  /*6b30*/  FADD.FTZ R14, -R4, R9 ;  /* 0x00000009040e7221 */ /* 0x000fc80000010100 */
[-C--:B0-----:R-:W-:Y:S01]  /*6b40*/  FMUL.FTZ R9, R14, R5.reuse ;  /* 0x000000050e097220 */ /* 0x081fe20000410000 */
[----:B------:R-:W-:-:S04]  /*6b50*/  FMUL.FTZ R14, R4, R5 ;  /* 0x00000005040e7220 */ /* 0x000fc80000410000 */
[-CC-:B------:R-:W-:Y:S01]  /*6b60*/  FFMA.FTZ R18, R128, R5.reuse, -R14.reuse ;  /* 0x0000000580127223 */ /* 0x180fe2000001080e */
[--C-:B------:R-:W-:Y:S01]  /*6b70*/  FFMA.FTZ R128, R120, R5, -R14.reuse ;  /* 0x0000000578807223 */ /* 0x100fe2000001080e */
[----:B------:R-:W-:Y:S01]  /*6b80*/  FMNMX.FTZ R120, R134, R23, !PT ;  /* 0x0000001786787209 */ /* 0x000fe20007810000 */
[-CC-:B------:R-:W-:Y:S01]  /*6b90*/  FFMA.FTZ R23, R121, R5.reuse, -R14.reuse ;  /* 0x0000000579177223 */ /* 0x180fe2000001080e */
[-CC-:B------:R-:W-:Y:S01]  /*6ba0*/  FFMA.FTZ R19, R129, R5.reuse, -R14.reuse ;  /* 0x0000000581137223 */ /* 0x180fe2000001080e */
[-CC-:B------:R-:W-:Y:S01]  /*6bb0*/  FFMA.FTZ R129, R124, R5.reuse, -R14.reuse ;  /* 0x000000057c817223 */ /* 0x180fe2000001080e */
[----:B------:R-:W-:Y:S01]  /*6bc0*/  FMNMX.FTZ R121, R135, R120, !PT ;  /* 0x0000007887797209 */ /* 0x000fe20007810000 */
[----:B------:R-:W-:Y:S01]  /*6bd0*/  MUFU.EX2 R22, R128 ;  /* 0x0000008000167308 */ /* 0x000fe20000000800 */
[-CC-:B------:R-:W-:Y:S01]  /*6be0*/  FFMA.FTZ R132, R132, R5.reuse, -R14.reuse ;  /* 0x0000000584847223 */ /* 0x180fe2000001080e */
[--C-:B------:R-:W-:Y:S01]  /*6bf0*/  FFMA.FTZ R21, R133, R5, -R14.reuse ;  /* 0x0000000585157223 */ /* 0x100fe2000001080e */
[----:B------:R-:W-:Y:S01]  /*6c00*/  FMNMX.FTZ R120, R122, R121, !PT ;  /* 0x000000797a787209 */ /* 0x000fe20007810000 */
[-CC-:B------:R-:W-:Y:S01]  /*6c10*/  FFMA.FTZ R13, R136, R5.reuse, -R14.reuse ;  /* 0x00000005880d7223 */ /* 0x180fe2000001080e */
[-CC-:B------:R-:W-:Y:S01]  /*6c20*/  FFMA.FTZ R15, R137, R5.reuse, -R14.reuse ;  /* 0x00000005890f7223 */ /* 0x180fe2000001080e */
[----:B------:R-:W-:Y:S01]  /*6c30*/  FFMA.FTZ R16, R140, R5, -R14 ;  /* 0x000000058c107223 */ /* 0x000fe2000001080e */
[----:B------:R-:W-:-:S02]  /*6c40*/  WARPGROUP.DEPBAR.LE gsb0, 0x0 ;  /* 0x00008000000079c5 */ /* 0x000fc40000010000 */
[----:B------:R-:W-:Y:S01]  /*6c50*/  WARPGROUP.ARRIVE ;  /* 0x00000000000079c5 */ /* 0x000fe20000000000 */
[----:B------:R-:W-:Y:S01]  /*6c60*/  FMNMX.FTZ R121, R123, R120, !PT ;  /* 0x000000787b797209 */ /* 0x000fe20007810000 */
[----:B------:R-:W-:Y:S01]  /*6c70*/  MUFU.EX2 R20, R132 ;  /* 0x0000008400147308 */ /* 0x000fe20000000800 */
[-CC-:B------:R-:W-:Y:S01]  /*6c80*/  FFMA.FTZ R17, R141, R5.reuse, -R14.reuse ;  /* 0x000000058d117223 */ /* 0x180fe2000001080e */
[--C-:B------:R-:W-:Y:S01]  /*6c90*/  FFMA.FTZ R112, R112, R5, -R14.reuse ;  /* 0x0000000570707223 */ /* 0x100fe2000001080e */
[----:B------:R-:W-:Y:S01]  /*6ca0*/  FMNMX.FTZ R124, R126, R121, !PT ;  /* 0x000000797e7c7209 */ /* 0x000fe20007810000 */
[----:B------:R-:W-:Y:S01]  /*6cb0*/  HGMMA.64x96x16.F32.BF16 R24, gdesc[UR24].tnspB, R24, gsb0 ;  /* 0x41600000181879f0 */ /* 0x000fe20008001818 */
[----:B------:R-:W-:Y:S01]  /*6cc0*/  UIADD3 UR24, UR10, 0x480, URZ ;  /* 0x000004800a187890 */ /* 0x000fe2000fffe03f */
[--C-:B------:R-:W-:Y:S01]  /*6cd0*/  FFMA.FTZ R121, R125, R5, -R14.reuse ;  /* 0x000000057d797223 */ /* 0x100fe2000001080e */
[----:B------:R-:W-:Y:S01]  /*6ce0*/  UIADD3 UR26, UR6, 0xc0, URZ ;  /* 0x000000c0061a7890 */ /* 0x000fe2000fffe03f */
[----:B------:R-:W-:Y:S01]  /*6cf0*/  FMNMX.FTZ R125, R127, R124, !PT ;  /* 0x0000007c7f7d7209 */ /* 0x000fe20007810000 */
[----:B------:R-:W-:Y:S01]  /*6d00*/  UMOV UR25, 0xc0000010 ;  /* 0xc000001000197882 */ /* 0x000fe20000000000 */
[----:B------:R-:W-:Y:S01]  /*6d10*/  UMOV UR27, 0x80000020 ;  /* 0x80000020001b7882 */ /* 0x000fe20000000000 */
[----:B------:R0:W-:Y:S01]  /*6d20*/  MUFU.EX2 R120, R129 ;  /* 0x0000008100787308 */ /* 0x0001e20000000800 */
[----:B------:R-:W-:Y:S01]  /*6d30*/  FMNMX.FTZ R124, R114, R125, !PT ;  /* 0x0000007d727c7209 */ /* 0x000fe20007810000 */
[-CC-:B------:R-:W-:Y:S01]  /*6d40*/  FFMA.FTZ R113, R113, R5.reuse, -R14.reuse ;  /* 0x0000000571717223 */ /* 0x180fe2000001080e */
[-CC-:B------:R-:W-:Y:S01]  /*6d50*/  FFMA.FTZ R116, R116, R5.reuse, -R14.reuse ;  /* 0x0000000574747223 */ /* 0x180fe2000001080e */
[-CC-:B------:R-:W-:Y:S01]  /*6d60*/  FFMA.FTZ R117, R117, R5.reuse, -R14.reuse ;  /* 0x0000000575757223 */ /* 0x180fe2000001080e */
[----:B------:R-:W-:Y:S01]  /*6d70*/  FMNMX.FTZ R125, R115, R124, !PT ;  /* 0x0000007c737d7209 */ /* 0x000fe20007810000 */
[-CC-:B------:R-:W-:Y:S01]  /*6d80*/  FFMA.FTZ R104, R104, R5.reuse, -R14.reuse ;  /* 0x0000000568687223 */ /* 0x180fe2000001080e */
[--C-:B------:R-:W-:Y:S01]  /*6d90*/  FFMA.FTZ R105, R105, R5, -R14.reuse ;  /* 0x0000000569697223 */ /* 0x100fe2000001080e */
[----:B------:R-:W-:Y:S01]  /*6da0*/  MUFU.EX2 R9, R9 ;  /* 0x0000000900097308 */ /* 0x000fe20000000800 */
[----:B------:R-:W-:Y:S01]  /*6db0*/  FMNMX.FTZ R124, R118, R125, !PT ;  /* 0x0000007d767c7209 */ /* 0x000fe20007810000 */
[-CC-:B0-----:R-:W-:Y:S01]  /*6dc0*/  FFMA.FTZ R129, R76, R5.reuse, -R14.reuse ;  /* 0x000000054c817223 */ /* 0x181fe2000001080e */
[-CC-:B------:R-:W-:Y:S01]  /*6dd0*/  FFMA.FTZ R108, R108, R5.reuse, -R14.reuse ;  /* 0x000000056c6c7223 */ /* 0x180fe2000001080e */
[-CC-:B------:R-:W-:Y:S01]  /*6de0*/  FFMA.FTZ R109, R109, R5.reuse, -R14.reuse ;  /* 0x000000056d6d7223 */ /* 0x180fe2000001080e */
[----:B------:R-:W-:Y:S01]  /*6df0*/  FMNMX.FTZ R125, R119, R124, !PT ;  /* 0x0000007c777d7209 */ /* 0x000fe20007810000 */
[-CC-:B------:R-:W-:Y:S01]  /*6e00*/  FFMA.FTZ R96, R96, R5.reuse, -R14.reuse ;  /* 0x0000000560607223 */ /* 0x180fe2000001080e */
[--C-:B------:R-:W-:Y:S01]  /*6e10*/  FFMA.FTZ R97, R97, R5, -R14.reuse ;  /* 0x0000000561617223 */ /* 0x100fe2000001080e */
[----:B------:R-:W-:Y:S01]  /*6e20*/  MUFU.EX2 R13, R13 ;  /* 0x0000000d000d7308 */ /* 0x000fe20000000800 */
[----:B------:R-:W-:Y:S01]  /*6e30*/  FMNMX.FTZ R124, R106, R125, !PT ;  /* 0x0000007d6a7c7209 */ /* 0x000fe20007810000 */
[-CC-:B------:R-:W-:Y:S01]  /*6e40*/  FFMA.FTZ R100, R100, R5.reuse, -R14.reuse ;  /* 0x0000000564647223 */ /* 0x180fe2000001080e */
[-CC-:B------:R-:W-:Y:S01]  /*6e50*/  FFMA.FTZ R101, R101, R5.reuse, -R14.reuse ;  /* 0x0000000565657223 */ /* 0x180fe2000001080e */
[-CC-:B------:R-:W-:Y:S01]  /*6e60*/  FFMA.FTZ R88, R88, R5.reuse, -R14.reuse ;  /* 0x0000000558587223 */ /* 0x180fe2000001080e */
[----:B------:R-:W-:Y:S01]  /*6e70*/  FMNMX.FTZ R125, R107, R124, !PT ;  /* 0x0000007c6b7d7209 */ /* 0x000fe20007810000 */
[-CC-:B------:R-:W-:Y:S01]  /*6e80*/  FFMA.FTZ R89, R89, R5.reuse, -R14.reuse ;  /* 0x0000000559597223 */ /* 0x180fe2000001080e */
[-CC-:B------:R-:W-:Y:S01]  /*6e90*/  FFMA.FTZ R92, R92, R5.reuse, -R14.reuse ;  /* 0x000000055c5c7223 */ /* 0x180fe2000001080e */
[--C-:B------:R-:W-:Y:S01]  /*6ea0*/  FFMA.FTZ R93, R93, R5, -R14.reuse ;  /* 0x000000055d5d7223 */ /* 0x100fe2000001080e */
        /* <DEDUP_REMOVED lines=9> */
[----:B------:R-:W-:Y:S01]  /*6f40*/  FFMA.FTZ R77, R77, R5, -R14 ;  /* 0x000000054d4d7223 */ /* 0x000fe2000001080e */
[----:B------:R-:W-:Y:S01]  /*6f50*/  @!P1 LEA R14, R0, UR37, 0x3 ;  /* 0x00000025000e9c11 */ /* 0x000fe2000f8e18ff */
[----:B------:R-:W-:Y:S01]  /*6f60*/  MUFU.EX2 R15, R15 ;  /* 0x0000000f000f7308 */ /* 0x000fe20000000800 */
[----:B------:R-:W-:-:S03]  /*6f70*/  FMNMX.FTZ R125, R99, R124, !PT ;  /* 0x0000007c637d7209 */ /* 0x000fc60007810000 */
[----:B------:R-:W-:Y:S01]  /*6f80*/  @!P1 VIADD R14, R14, 0x31c40 ;  /* 0x00031c400e0e9836 */ /* 0x000fe20000000000 */
[----:B------:R-:W-:-:S03]  /*6f90*/  FMNMX.FTZ R124, R102, R125, !PT ;  /* 0x0000007d667c7209 */ /* 0x000fc60007810000 */
[----:B------:R-:W-:Y:S01]  /*6fa0*/  MUFU.EX2 R16, R16 ;  /* 0x0000001000107308 */ /* 0x000fe20000000800 */
[----:B------:R-:W-:Y:S02]  /*6fb0*/  FMNMX.FTZ R125, R103, R124, !PT ;  /* 0x0000007c677d7209 */ /* 0x000fe40007810000 */
[----:B------:R-:W-:Y:S02]  /*6fc0*/  @!P1 PRMT R14, RZ, 0x654, R14 ;  /* 0x00000654ff0e9816 */ /* 0x000fe4000000000e */
[----:B------:R-:W-:-:S03]  /*6fd0*/  FMNMX.FTZ R124, R90, R125, !PT ;  /* 0x0000007d5a7c7209 */ /* 0x000fc60007810000 */
[----:B------:R-:W-:Y:S01]  /*6fe0*/  MUFU.EX2 R17, R17 ;  /* 0x0000001100117308 */ /* 0x000fe20000000800 */
[----:B------:R-:W-:-:S04]  /*6ff0*/  FMNMX.FTZ R125, R91, R124, !PT ;  /* 0x0000007c5b7d7209 */ /* 0x000fc80007810000 */
        /* <DEDUP_REMOVED lines=14> */
[----:B------:R-:W-:Y:S01]  /*70e0*/  FMNMX.FTZ R124, R79, R124, !PT ;  /* 0x0000007c4f7c7209 */ /* 0x000fe20007810000 */
[----:B------:R-:W-:Y:S02]  /*70f0*/  WARPGROUP.DEPBAR.LE gsb0, 0x0 ;  /* 0x00008000000079c5 */ /* 0x000fe40000010000 */
[----:B------:R-:W-:Y:S02]  /*7100*/  WARPGROUP.ARRIVE ;  /* 0x00000000000079c5 */ /* 0x000fe40000000000 */
[----:B------:R-:W0:Y:S02]  /*7110*/  SHFL.BFLY PT, R125, R124, 0x2, 0x1f ;  /* 0x0c401f007c7d7f89 */ /* 0x000e2400000e0000 */
[----:B------:R-:W-:Y:S02]  /*7120*/  MUFU.EX2 R112, R112 ;  /* 0x0000007000707308 */ /* 0x000fe40000000800 */
[----:B------:R-:W-:Y:S01]  /*7130*/  HGMMA.64x96x16.F32.BF16 R24, gdesc[UR24].tnspB, R24, gsb0 ;  /* 0x41600000181879f0 */ /* 0x000fe20008001818 */
[----:B------:R-:W-:-:S02]  /*7140*/  UIADD3 UR24, UR10, 0x600, URZ ;  /* 0x000006000a187890 */ /* 0x000fc4000fffe03f */
[----:B------:R-:W-:Y:S01]  /*7150*/  UIADD3 UR26, UR6, 0x100, URZ ;  /* 0x00000100061a7890 */ /* 0x000fe2000fffe03f */
[----:B------:R-:W-:Y:S01]  /*7160*/  UMOV UR25, 0xc0000010 ;  /* 0xc000001000197882 */ /* 0x000fe20000000000 */
[----:B------:R-:W-:Y:S01]  /*7170*/  UMOV UR27, 0x80000020 ;  /* 0x80000020001b7882 */ /* 0x000fe20000000000 */
[----:B------:R-:W-:Y:S08]  /*7180*/  MUFU.EX2 R113, R113 ;  /* 0x0000007100717308 */ /* 0x000ff00000000800 */
[----:B------:R-:W-:Y:S01]  /*7190*/  MUFU.EX2 R116, R116 ;  /* 0x0000007400747308 */ /* 0x000fe20000000800 */
[----:B0-----:R-:W-:-:S07]  /*71a0*/  FMNMX.FTZ R125, R124, R125, !PT ;  /* 0x0000007d7c7d7209 */ /* 0x001fce0007810000 */
[----:B------:R-:W-:Y:S01]  /*71b0*/  MUFU.EX2 R117, R117 ;  /* 0x0000007500757308 */ /* 0x000fe20000000800 */
[----:B------:R-:W0:Y:S07]  /*71c0*/  SHFL.BFLY PT, R124, R125, 0x1, 0x1f ;  /* 0x0c201f007d7c7f89 */ /* 0x000e2e00000e0000 */
[----:B------:R-:W-:Y:S08]  /*71d0*/  MUFU.EX2 R104, R104 ;  /* 0x0000006800687308 */ /* 0x000ff00000000800 */
[----:B------:R-:W-:Y:S08]  /*71e0*/  MUFU.EX2 R105, R105 ;  /* 0x0000006900697308 */ /* 0x000ff00000000800 */
[----:B------:R-:W-:Y:S01]  /*71f0*/  MUFU.EX2 R108, R108 ;  /* 0x0000006c006c7308 */ /* 0x000fe20000000800 */
[----:B0-----:R-:W-:-:S05]  /*7200*/  FMNMX.FTZ R76, R125, R124, !PT ;  /* 0x0000007c7d4c7209 */ /* 0x001fca0007810000 */
[CC--:B------:R-:W-:Y:S01]  /*7210*/  FMUL.FTZ R128, R76.reuse, R5.reuse ;  /* 0x000000054c807220 */ /* 0x0c0fe20000410000 */
[----:B------:R-:W-:Y:S01]  /*7220*/  FADD.FTZ R12, -R76, R12 ;  /* 0x0000000c4c0c7221 */ /* 0x000fe20000010100 */
[----:B------:R-:W-:Y:S02]  /*7230*/  MUFU.EX2 R124, R129 ;  /* 0x00000081007c7308 */ /* 0x000fe40000000800 */
[-CC-:B------:R-:W-:Y:S01]  /*7240*/  FFMA.FTZ R133, R130, R5.reuse, -R128.reuse ;  /* 0x0000000582857223 */ /* 0x180fe20000010880 */
[-CC-:B------:R-:W-:Y:S01]  /*7250*/  FFMA.FTZ R132, R138, R5.reuse, -R128.reuse ;  /* 0x000000058a847223 */ /* 0x180fe20000010880 */
[-CC-:B------:R-:W-:Y:S01]  /*7260*/  FFMA.FTZ R130, R122, R5.reuse, -R128.reuse ;  /* 0x000000057a827223 */ /* 0x180fe20000010880 */
[-CC-:B------:R-:W-:Y:S01]  /*7270*/  FFMA.FTZ R122, R126, R5.reuse, -R128.reuse ;  /* 0x000000057e7a7223 */ /* 0x180fe20000010880 */
[-C--:B------:R-:W-:Y:S01]  /*7280*/  FMUL.FTZ R12, R12, R5.reuse ;  /* 0x000000050c0c7220 */ /* 0x080fe20000410000 */
[----:B------:R-:W-:Y:S02]  /*7290*/  IMAD.U32 R126, RZ, RZ, UR41 ;  /* 0x00000029ff7e7e24 */ /* 0x000fe4000f8e00ff */
[-CC-:B------:R-:W-:Y:S01]  /*72a0*/  FFMA.FTZ R139, R139, R5.reuse, -R128.reuse ;  /* 0x000000058b8b7223 */ /* 0x180fe20000010880 */
[----:B------:R-:W-:Y:S01]  /*72b0*/  MUFU.EX2 R132, R132 ;  /* 0x0000008400847308 */ /* 0x000fe20000000800 */
[-CC-:B------:R-:W-:Y:S01]  /*72c0*/  FFMA.FTZ R136, R142, R5.reuse, -R128.reuse ;  /* 0x000000058e887223 */ /* 0x180fe20000010880 */
[-CC-:B------:R-:W-:Y:S01]  /*72d0*/  FFMA.FTZ R137, R143, R5.reuse, -R128.reuse ;  /* 0x000000058f897223 */ /* 0x180fe20000010880 */
[----:B------:R-:W-:Y:S01]  /*72e0*/  @!P1 LEA R126, R126, UR37, 0x3 ;  /* 0x000000257e7e9c11 */ /* 0x000fe2000f8e18ff */
[-CC-:B------:R-:W-:Y:S01]  /*72f0*/  FFMA.FTZ R138, R131, R5.reuse, -R128.reuse ;  /* 0x00000005838a7223 */ /* 0x180fe20000010880 */
[-CC-:B------:R-:W-:Y:S01]  /*7300*/  FFMA.FTZ R131, R134, R5.reuse, -R128.reuse ;  /* 0x0000000586837223 */ /* 0x180fe20000010880 */
[-CC-:B------:R-:W-:Y:S01]  /*7310*/  FFMA.FTZ R134, R135, R5.reuse, -R128.reuse ;  /* 0x0000000587867223 */ /* 0x180fe20000010880 */
[----:B------:R-:W-:Y:S01]  /*7320*/  FFMA.FTZ R135, R123, R5, -R128 ;  /* 0x000000057b877223 */ /* 0x000fe20000010880 */
[----:B------:R0:W1:Y:S01]  /*7330*/  MUFU.EX2 R125, R12 ;  /* 0x0000000c007d7308 */ /* 0x0000620000000800 */
[----:B------:R-:W-:-:S02]  /*7340*/  @!P1 VIADD R126, R126, 0x31c60 ;  /* 0x00031c607e7e9836 */ /* 0x000fc40000000000 */
[-CC-:B------:R-:W-:Y:S01]  /*7350*/  FFMA.FTZ R123, R127, R5.reuse, -R128.reuse ;  /* 0x000000057f7b7223 */ /* 0x180fe20000010880 */
[-CC-:B------:R-:W-:Y:S01]  /*7360*/  FFMA.FTZ R127, R115, R5.reuse, -R128.reuse ;  /* 0x00000005737f7223 */ /* 0x180fe20000010880 */
[-CC-:B------:R-:W-:Y:S01]  /*7370*/  FFMA.FTZ R115, R118, R5.reuse, -R128.reuse ;  /* 0x0000000576737223 */ /* 0x180fe20000010880 */
[-C--:B------:R-:W-:Y:S01]  /*7380*/  FFMA.FTZ R118, R119, R5.reuse, -R128 ;  /* 0x0000000577767223 */ /* 0x080fe20000010880 */
[----:B------:R-:W-:Y:S01]  /*7390*/  @!P1 PRMT R126, RZ, 0x654, R126 ;  /* 0x00000654ff7e9816 */ /* 0x000fe2000000007e */
[-CC-:B------:R-:W-:Y:S01]  /*73a0*/  FFMA.FTZ R119, R107, R5.reuse, -R128.reuse ;  /* 0x000000056b777223 */ /* 0x180fe20000010880 */
[----:B------:R-:W2:Y:S01]  /*73b0*/  MUFU.EX2 R129, R139 ;  /* 0x0000008b00817308 */ /* 0x000ea20000000800 */
[----:B0-----:R-:W-:Y:S02]  /*73c0*/  VIADD R12, R146, 0x9 ;  /* 0x00000009920c7836 */ /* 0x001fe40000000000 */
[-CC-:B------:R-:W-:Y:S01]  /*73d0*/  FFMA.FTZ R107, R110, R5.reuse, -R128.reuse ;  /* 0x000000056e6b7223 */ /* 0x180fe20000010880 */
[-CC-:B------:R-:W-:Y:S01]  /*73e0*/  FFMA.FTZ R110, R111, R5.reuse, -R128.reuse ;  /* 0x000000056f6e7223 */ /* 0x180fe20000010880 */
[-CC-:B------:R-:W-:Y:S01]  /*73f0*/  FFMA.FTZ R114, R114, R5.reuse, -R128.reuse ;  /* 0x0000000572727223 */ /* 0x180fe20000010880 */
[-CC-:B------:R-:W-:Y:S01]  /*7400*/  FFMA.FTZ R106, R106, R5.reuse, -R128.reuse ;  /* 0x000000056a6a7223 */ /* 0x180fe20000010880 */
[----:B------:R-:W-:Y:S01]  /*7410*/  SEL R12, R12, 0x9, !P2 ;  /* 0x000000090c0c7807 */ /* 0x000fe20005000000 */
[----:B------:R-:W-:Y:S01]  /*7420*/  FFMA.FTZ R98, R98, R5, -R128 ;  /* 0x0000000562627223 */ /* 0x000fe20000010880 */
[----:B------:R-:W0:Y:S01]  /*7430*/  MUFU.EX2 R136, R136 ;  /* 0x0000008800887308 */ /* 0x000e220000000800 */
[----:B-1----:R-:W-:Y:S01]  /*7440*/  FFMA.FTZ R140, R125, R11, R132 ;  /* 0x0000000b7d8c7223 */ /* 0x002fe20000010084 */
[-CC-:B------:R-:W-:Y:S01]  /*7450*/  FFMA.FTZ R91, R91, R5.reuse, -R128.reuse ;  /* 0x000000055b5b7223 */ /* 0x180fe20000010880 */
[-CC-:B------:R-:W-:Y:S01]  /*7460*/  FFMA.FTZ R94, R94, R5.reuse, -R128.reuse ;  /* 0x000000055e5e7223 */ /* 0x180fe20000010880 */
[-CC-:B------:R-:W-:Y:S01]  /*7470*/  FFMA.FTZ R95, R95, R5.reuse, -R128.reuse ;  /* 0x000000055f5f7223 */ /* 0x180fe20000010880 */
[-CC-:B------:R-:W-:Y:S01]  /*7480*/  FFMA.FTZ R83, R83, R5.reuse, -R128.reuse ;  /* 0x0000000553537223 */ /* 0x180fe20000010880 */
[-CC-:B------:R-:W-:Y:S01]  /*7490*/  FFMA.FTZ R86, R86, R5.reuse, -R128.reuse ;  /* 0x0000000556567223 */ /* 0x180fe20000010880 */
[-CC-:B------:R-:W-:Y:S01]  /*74a0*/  FFMA.FTZ R87, R87, R5.reuse, -R128.reuse ;  /* 0x0000000557577223 */ /* 0x180fe20000010880 */
[----:B------:R-:W1:Y:S01]  /*74b0*/  MUFU.EX2 R137, R137 ;  /* 0x0000008900897308 */ /* 0x000e620000000800 */
[-CC-:B------:R-:W-:Y:S01]  /*74c0*/  FFMA.FTZ R78, R78, R5.reuse, -R128.reuse ;  /* 0x000000054e4e7223 */ /* 0x180fe20000010880 */
[----:B------:R-:W-:Y:S01]  /*74d0*/  FFMA.FTZ R79, R79, R5, -R128 ;  /* 0x000000054f4f7223 */ /* 0x000fe20000010880 */
[C---:B------:R-:W-:Y:S01]  /*74e0*/  ISETP.GT.AND P2, PT, R8.reuse, R144, PT ;  /* 0x000000900800720c */ /* 0x040fe20003f44270 */
[----:B------:R-:W-:Y:S01]  /*74f0*/  VIADD R8, R8, 0xffffffff ;  /* 0xffffffff08087836 */ /* 0x000fe20000000000 */
[----:B------:R-:W-:Y:S01]  /*7500*/  R2UR UR41, R0 ;  /* 0x00000000002972ca */ /* 0x000fe200000e0000 */
[----:B------:R-:W-:-:S02]  /*7510*/  WARPGROUP.DEPBAR.LE gsb0, 0x0 ;  /* 0x00008000000079c5 */ /* 0x000fc40000010000 */
[----:B------:R-:W-:Y:S01]  /*7520*/  WARPGROUP.ARRIVE ;  /* 0x00000000000079c5 */ /* 0x000fe20000000000 */
[----:B------:R-:W3:Y:S05]  /*7530*/  MUFU.EX2 R133, R133 ;  /* 0x0000008500857308 */ /* 0x000eea0000000800 */
[----:B------:R-:W-:Y:S01]  /*7540*/  HGMMA.64x96x16.F32.BF16 R24, gdesc[UR24].tnspB, R24, gsb0 ;  /* 0x41600000181879f0 */ /* 0x000fe20008001818 */
[----:B------:R-:W-:Y:S02]  /*7550*/  UIADD3 UR24, UR10, 0x780, URZ ;  /* 0x000007800a187890 */ /* 0x000fe4000fffe03f */
[----:B------:R-:W-:Y:S01]  /*7560*/  UIADD3 UR26, UR6, 0x140, URZ ;  /* 0x00000140061a7890 */ /* 0x000fe2000fffe03f */
[----:B------:R-:W4:Y:S01]  /*7570*/  MUFU.EX2 R138, R138 ;  /* 0x0000008a008a7308 */ /* 0x000f220000000800 */
[----:B------:R-:W-:Y:S01]  /*7580*/  UMOV UR25, 0xc0000010 ;  /* 0xc000001000197882 */ /* 0x000fe20000000000 */
[----:B------:R-:W-:-:S06]  /*7590*/  UMOV UR27, 0x80000020 ;  /* 0x80000020001b7882 */ /* 0x000fcc0000000000 */
[----:B------:R2:W-:Y:S08]  /*75a0*/  MUFU.EX2 R111, R119 ;  /* 0x00000077006f7308 */ /* 0x0005f00000000800 */
[----:B------:R-:W5:Y:S01]  /*75b0*/  MUFU.EX2 R131, R131 ;  /* 0x0000008300837308 */ /* 0x000f620000000800 */
[----:B--2---:R-:W-:-:S07]  /*75c0*/  FADD.FTZ R119, R129, R140 ;  /* 0x0000008c81777221 */ /* 0x004fce0000010000 */
[----:B------:R-:W2:Y:S08]  /*75d0*/  MUFU.EX2 R134, R134 ;  /* 0x0000008600867308 */ /* 0x000eb00000000800 */
        /* <DEDUP_REMOVED lines=8> */
[----:B------:R-:W2:Y:S01]  /*7660*/  MUFU.EX2 R106, R106 ;  /* 0x0000006a006a7308 */ /* 0x000ea20000000800 */
[----:B------:R-:W-:-:S02]  /*7670*/  WARPGROUP.DEPBAR.LE gsb0, 0x0 ;  /* 0x00008000000079c5 */ /* 0x000fc40000010000 */
[----:B------:R-:W-:-:S05]  /*7680*/  WARPGROUP.ARRIVE ;  /* 0x00000000000079c5 */ /* 0x000fca0000000000 */
[----:B------:R-:W-:Y:S01]  /*7690*/  MUFU.EX2 R107, R107 ;  /* 0x0000006b006b7308 */ /* 0x000fe20000000800 */
[----:B------:R-:W-:Y:S01]  /*76a0*/  HGMMA.64x96x16.F32.BF16 R24, gdesc[UR24].tnspB, R24, gsb0 ;  /* 0x41600000181879f0 */ /* 0x000fe20008001818 */
[----:B------:R-:W-:Y:S02]  /*76b0*/  UIADD3 UR24, UR10, 0x900, URZ ;  /* 0x000009000a187890 */ /* 0x000fe4000fffe03f */
[----:B------:R-:W-:Y:S01]  /*76c0*/  UIADD3 UR26, UR6, 0x180, URZ ;  /* 0x00000180061a7890 */ /* 0x000fe2000fffe03f */
[----:B------:R-:W-:Y:S01]  /*76d0*/  UMOV UR25, 0xc0000010 ;  /* 0xc000001000197882 */ /* 0x000fe20000000000 */
[----:B------:R-:W-:Y:S02]  /*76e0*/  UMOV UR27, 0x80000020 ;  /* 0x80000020001b7882 */ /* 0x000fe40000000000 */
[----:B------:R-:W2:Y:S08]  /*76f0*/  MUFU.EX2 R109, R109 ;  /* 0x0000006d006d7308 */ /* 0x000eb00000000800 */
[----:B------:R-:W-:Y:S08]  /*7700*/  MUFU.EX2 R110, R110 ;  /* 0x0000006e006e7308 */ /* 0x000ff00000000800 */
[----:B------:R-:W2:Y:S08]  /*7710*/  MUFU.EX2 R96, R96 ;  /* 0x0000006000607308 */ /* 0x000eb00000000800 */
[----:B------:R-:W-:Y:S08]  /*7720*/  MUFU.EX2 R98, R98 ;  /* 0x0000006200627308 */ /* 0x000ff00000000800 */
[----:B------:R-:W2:Y:S08]  /*7730*/  MUFU.EX2 R97, R97 ;  /* 0x0000006100617308 */ /* 0x000eb00000000800 */
[----:B------:R-:W-:Y:S08]  /*7740*/  MUFU.EX2 R100, R100 ;  /* 0x0000006400647308 */ /* 0x000ff00000000800 */
[----:B------:R-:W-:Y:S08]  /*7750*/  MUFU.EX2 R101, R101 ;  /* 0x0000006500657308 */ /* 0x000ff00000000800 */
[----:B------:R-:W-:Y:S08]  /*7760*/  MUFU.EX2 R88, R88 ;  /* 0x0000005800587308 */ /* 0x000ff00000000800 */
[----:B------:R-:W-:Y:S08]  /*7770*/  MUFU.EX2 R89, R89 ;  /* 0x0000005900597308 */ /* 0x000ff00000000800 */
[----:B------:R-:W-:Y:S08]  /*7780*/  MUFU.EX2 R92, R92 ;  /* 0x0000005c005c7308 */ /* 0x000ff00000000800 */
[----:B------:R-:W-:Y:S08]  /*7790*/  MUFU.EX2 R94, R94 ;  /* 0x0000005e005e7308 */ /* 0x000ff00000000800 */
[----:B------:R-:W-:Y:S01]  /*77a0*/  MUFU.EX2 R93, R93 ;  /* 0x0000005d005d7308 */ /* 0x000fe20000000800 */
[----:B------:R-:W-:-:S02]  /*77b0*/  WARPGROUP.DEPBAR.LE gsb0, 0x0 ;  /* 0x00008000000079c5 */ /* 0x000fc40000010000 */
[----:B------:R-:W-:-:S05]  /*77c0*/  WARPGROUP.ARRIVE ;  /* 0x00000000000079c5 */ /* 0x000fca0000000000 */
[----:B------:R-:W-:Y:S01]  /*77d0*/  MUFU.EX2 R80, R80 ;  /* 0x0000005000507308 */ /* 0x000fe20000000800 */
[----:B------:R-:W-:Y:S01]  /*77e0*/  HGMMA.64x96x16.F32.BF16 R24, gdesc[UR24].tnspB, R24, gsb0 ;  /* 0x41600000181879f0 */ /* 0x000fe20008001818 */
[----:B------:R-:W-:Y:S02]  /*77f0*/  UIADD3 UR24, UR10, 0xa80, URZ ;  /* 0x00000a800a187890 */ /* 0x000fe4000fffe03f */
[----:B------:R-:W-:-:S04]  /*7800*/  UIADD3 UR26, UR6, 0x1c0, URZ ;  /* 0x000001c0061a7890 */ /* 0x000fc8000fffe03f */
[----:B------:R-:W-:Y:S01]  /*7810*/  MUFU.EX2 R81, R81 ;  /* 0x0000005100517308 */ /* 0x000fe20000000800 */
[----:B------:R-:W-:Y:S01]  /*7820*/  UMOV UR25, 0xc0000010 ;  /* 0xc000001000197882 */ /* 0x000fe20000000000 */
[----:B------:R-:W-:-:S06]  /*7830*/  UMOV UR27, 0x80000020 ;  /* 0x80000020001b7882 */ /* 0x000fcc0000000000 */
[----:B------:R-:W-:Y:S08]  /*7840*/  MUFU.EX2 R83, R83 ;  /* 0x0000005300537308 */ /* 0x000ff00000000800 */
        /* <DEDUP_REMOVED lines=10> */
[----:B------:R-:W-:-:S06]  /*78f0*/  WARPGROUP.ARRIVE ;  /* 0x00000000000079c5 */ /* 0x000fcc0000000000 */
[----:B------:R-:W-:Y:S01]  /*7900*/  HGMMA.64x96x16.F32.BF16 R24, gdesc[UR24].tnspB, R24, gsb0 ;  /* 0x41600000181879f0 */ /* 0x000fe20008001818 */
[----:B------:R-:W-:Y:S02]  /*7910*/  UIADD3 UR24, UR10, 0xc00, URZ ;  /* 0x00000c000a187890 */ /* 0x000fe4000fffe03f */
[----:B------:R-:W-:Y:S01]  /*7920*/  UIADD3 UR26, UR6, 0x200, URZ ;  /* 0x00000200061a7890 */ /* 0x000fe2000fffe03f */
[----:B------:R-:W-:Y:S01]  /*7930*/  UMOV UR25, 0xc0000010 ;  /* 0xc000001000197882 */ /* 0x000fe20000000000 */
[----:B------:R-:W-:Y:S01]  /*7940*/  UMOV UR27, 0x80000020 ;  /* 0x80000020001b7882 */ /* 0x000fe20000000000 */
[----:B------:R-:W-:Y:S02]  /*7950*/  WARPGROUP.DEPBAR.LE gsb0, 0x0 ;  /* 0x00008000000079c5 */ /* 0x000fe40000010000 */
[----:B------:R-:W-:-:S06]  /*7960*/  WARPGROUP.ARRIVE ;  /* 0x00000000000079c5 */ /* 0x000fcc0000000000 */
[----:B------:R-:W-:Y:S03]  /*7970*/  HGMMA.64x96x16.F32.BF16 R24, gdesc[UR24].tnspB, R24, gsb0 ;  /* 0x41600000181879f0 */ /* 0x000fe60008001818 */
[----:B------:R-:W-:Y:S02]  /*7980*/  WARPGROUP.DEPBAR.LE gsb0, 0x0 ;  /* 0x00008000000079c5 */ /* 0x000fe40000010000 */
[----:B------:R1:W-:Y:S06]  /*7990*/  BAR.ARV R12, 0x100 ;  /* 0x0004000c0000751d */ /* 0x0003ec0000002000 */
[----:B------:R0:W-:Y:S01]  /*79a0*/  @!P1 SYNCS.ARRIVE.TRANS64.RED.A1T0 RZ, [R14+URZ], RZ ;  /* 0x000000ff0eff99a7 */ /* 0x0001e2000810043f */
[-C--:B------:R-:W-:Y:S01]  /*79b0*/  FMUL.FTZ R24, R24, R9.reuse ;  /* 0x0000000918187220 */ /* 0x080fe20000410000 */
[-C--:B------:R-:W-:Y:S01]  /*79c0*/  FMUL.FTZ R25, R25, R9.reuse ;  /* 0x0000000919197220 */ /* 0x080fe20000410000 */
[-C--:B------:R-:W-:Y:S01]  /*79d0*/  FMUL.FTZ R28, R28, R9.reuse ;  /* 0x000000091c1c7220 */ /* 0x080fe20000410000 */
[-C--:B------:R-:W-:Y:S01]  /*79e0*/  FMUL.FTZ R29, R29, R9.reuse ;  /* 0x000000091d1d7220 */ /* 0x080fe20000410000 */
[-C--:B------:R-:W-:Y:S01]  /*79f0*/  FMUL.FTZ R32, R32, R9.reuse ;  /* 0x0000000920207220 */ /* 0x080fe20000410000 */
[-C--:B------:R-:W-:Y:S01]  /*7a00*/  FMUL.FTZ R33, R33, R9.reuse ;  /* 0x0000000921217220 */ /* 0x080fe20000410000 */
[----:B------:R-:W-:Y:S01]  /*7a10*/  FMUL.FTZ R36, R36, R9 ;  /* 0x0000000924247220 */ /* 0x000fe20000410000 */
[----:B------:R3:W-:Y:S01]  /*7a20*/  @!P1 SYNCS.ARRIVE.TRANS64.RED.A1T0 RZ, [R126+URZ], RZ ;  /* 0x000000ff7eff99a7 */ /* 0x0007e2000810043f */
[-CC-:B0-----:R-:W-:Y:S01]  /*7a30*/  FFMA.FTZ R14, R99, R5.reuse, -R128.reuse ;  /* 0x00000005630e7223 */ /* 0x181fe20000010880 */
[-CC-:B------:R-:W-:Y:S01]  /*7a40*/  FFMA.FTZ R99, R102, R5.reuse, -R128.reuse ;  /* 0x0000000566637223 */ /* 0x180fe20000010880 */
[-CC-:B------:R-:W-:Y:S01]  /*7a50*/  FFMA.FTZ R102, R90, R5.reuse, -R128.reuse ;  /* 0x000000055a667223 */ /* 0x180fe20000010880 */
[--C-:B------:R-:W-:Y:S01]  /*7a60*/  FFMA.FTZ R90, R82, R5, -R128.reuse ;  /* 0x00000005525a7223 */ /* 0x100fe20000010880 */
[----:B------:R4:W0:Y:S01]  /*7a70*/  MUFU.EX2 R11, R14 ;  /* 0x0000000e000b7308 */ /* 0x0008220000000800 */
[-C--:B------:R-:W-:Y:S01]  /*7a80*/  FMUL.FTZ R37, R37, R9.reuse ;  /* 0x0000000925257220 */ /* 0x080fe20000410000 */
[----:B------:R-:W-:Y:S01]  /*7a90*/  FMUL.FTZ R40, R40, R9 ;  /* 0x0000000928287220 */ /* 0x000fe20000410000 */
[----:B---3--:R-:W-:Y:S01]  /*7aa0*/  FFMA.FTZ R126, R9, R10, R13 ;  /* 0x0000000a097e7223 */ /* 0x008fe2000001000d */
[----:B------:R-:W-:Y:S01]  /*7ab0*/  FFMA.FTZ R10, R103, R5, -R128 ;  /* 0x00000005670a7223 */ /* 0x000fe20000010880 */
[-C--:B------:R-:W-:Y:S01]  /*7ac0*/  FMUL.FTZ R41, R41, R9.reuse ;  /* 0x0000000929297220 */ /* 0x080fe20000410000 */
[-C--:B------:R-:W-:Y:S01]  /*7ad0*/  FMUL.FTZ R44, R44, R9.reuse ;  /* 0x000000092c2c7220 */ /* 0x080fe20000410000 */
[----:B------:R-:W-:Y:S01]  /*7ae0*/  FADD.FTZ R103, R15, R126 ;  /* 0x0000007e0f677221 */ /* 0x000fe20000010000 */
[----:B------:R-:W-:Y:S01]  /*7af0*/  FADD.FTZ R126, R136, R119 ;  /* 0x00000077887e7221 */ /* 0x000fe20000010000 */
[----:B------:R-:W3:Y:S01]  /*7b00*/  MUFU.EX2 R99, R99 ;  /* 0x0000006300637308 */ /* 0x000ee20000000800 */
[-C--:B------:R-:W-:Y:S01]  /*7b10*/  FMUL.FTZ R45, R45, R9.reuse ;  /* 0x000000092d2d7220 */ /* 0x080fe20000410000 */
[----:B-1----:R-:W-:Y:S01]  /*7b20*/  FADD.FTZ R12, R16, R103 ;  /* 0x00000067100c7221 */ /* 0x002fe20000010000 */
[----:B------:R-:W-:Y:S01]  /*7b30*/  FADD.FTZ R126, R137, R126 ;  /* 0x0000007e897e7221 */ /* 0x000fe20000010000 */
[-C--:B------:R-:W-:Y:S01]  /*7b40*/  FMUL.FTZ R48, R48, R9.reuse ;  /* 0x0000000930307220 */ /* 0x080fe20000410000 */
[-C--:B------:R-:W-:Y:S01]  /*7b50*/  FMUL.FTZ R49, R49, R9.reuse ;  /* 0x0000000931317220 */ /* 0x080fe20000410000 */
[----:B------:R-:W-:Y:S01]  /*7b60*/  FADD.FTZ R103, R17, R12 ;  /* 0x0000000c11677221 */ /* 0x000fe20000010000 */
[-C--:B------:R-:W-:Y:S01]  /*7b70*/  FMUL.FTZ R52, R52, R9.reuse ;  /* 0x0000000934347220 */ /* 0x080fe20000410000 */
[----:B------:R-:W1:Y:S01]  /*7b80*/  MUFU.EX2 R10, R10 ;  /* 0x0000000a000a7308 */ /* 0x000e620000000800 */
[-C--:B------:R-:W-:Y:S01]  /*7b90*/  FMUL.FTZ R53, R53, R9.reuse ;  /* 0x0000000935357220 */ /* 0x080fe20000410000 */
[----:B------:R-:W-:Y:S01]  /*7ba0*/  FADD.FTZ R12, R18, R103 ;  /* 0x00000067120c7221 */ /* 0x000fe20000010000 */
[----:B------:R-:W-:Y:S01]  /*7bb0*/  FADD.FTZ R103, R133, R126 ;  /* 0x0000007e85677221 */ /* 0x000fe20000010000 */
[-C--:B------:R-:W-:Y:S01]  /*7bc0*/  FMUL.FTZ R56, R56, R9.reuse ;  /* 0x0000000938387220 */ /* 0x080fe20000410000 */
[----:B------:R-:W-:Y:S01]  /*7bd0*/  FMUL.FTZ R57, R57, R9 ;  /* 0x0000000939397220 */ /* 0x000fe20000410000 */
[----:B------:R-:W-:Y:S01]  /*7be0*/  FADD.FTZ R119, R19, R12 ;  /* 0x0000000c13777221 */ /* 0x000fe20000010000 */
[----:B----4-:R-:W-:Y:S01]  /*7bf0*/  FADD.FTZ R14, R138, R103 ;  /* 0x000000678a0e7221 */ /* 0x010fe20000010000 */
[----:B------:R-:W-:Y:S01]  /*7c00*/  F2FP.BF16.F32.PACK_AB R12, R15, R13 ;  /* 0x0000000d0f0c723e */ /* 0x000fe200000010ff */
[-C--:B------:R-:W-:Y:S01]  /*7c10*/  FMUL.FTZ R60, R60, R9.reuse ;  /* 0x000000093c3c7220 */ /* 0x080fe20000410000 */
[----:B------:R-:W-:Y:S01]  /*7c20*/  FADD.FTZ R82, R20, R119 ;  /* 0x0000007714527221 */ /* 0x000fe20000010000 */
[----:B-----5:R-:W-:Y:S01]  /*7c30*/  FADD.FTZ R15, R131, R14 ;  /* 0x0000000e830f7221 */ /* 0x020fe20000010000 */
[----:B------:R-:W-:Y:S01]  /*7c40*/  F2FP.BF16.F32.PACK_AB R14, R17, R16 ;  /* 0x00000010110e723e */ /* 0x000fe200000010ff */
[----:B------:R-:W-:Y:S01]  /*7c50*/  FMUL.FTZ R61, R61, R9 ;  /* 0x000000093d3d7220 */ /* 0x000fe20000410000 */
[----:B------:R-:W-:Y:S01]  /*7c60*/  FADD.FTZ R17, R21, R82 ;  /* 0x0000005215117221 */ /* 0x000fe20000010000 */
[----:B--2---:R-:W-:Y:S01]  /*7c70*/  FADD.FTZ R103, R134, R15 ;  /* 0x0000000f86677221 */ /* 0x004fe20000010000 */
[----:B------:R2:W4:Y:S01]  /*7c80*/  MUFU.EX2 R82, R102 ;  /* 0x0000006600527308 */ /* 0x0005220000000800 */
[----:B------:R-:W-:Y:S01]  /*7c90*/  F2FP.BF16.F32.PACK_AB R13, R129, R132 ;  /* 0x00000084810d723e */ /* 0x000fe200000010ff */
[----:B------:R-:W-:Y:S01]  /*7ca0*/  FADD.FTZ R16, R22, R17 ;  /* 0x0000001116107221 */ /* 0x000fe20000010000 */
[----:B------:R-:W-:Y:S01]  /*7cb0*/  FADD.FTZ R126, R130, R103 ;  /* 0x00000067827e7221 */ /* 0x000fe20000010000 */
[----:B------:R-:W-:Y:S01]  /*7cc0*/  F2FP.BF16.F32.PACK_AB R15, R137, R136 ;  /* 0x00000088890f723e */ /* 0x000fe200000010ff */
[-C--:B------:R-:W-:Y:S01]  /*7cd0*/  FFMA.FTZ R103, R74, R5.reuse, -R128 ;  /* 0x000000054a677223 */ /* 0x080fe20000010880 */
[----:B------:R-:W-:Y:S01]  /*7ce0*/  FADD.FTZ R17, R23, R16 ;  /* 0x0000001017117221 */ /* 0x000fe20000010000 */
[----:B------:R-:W-:Y:S01]  /*7cf0*/  FADD.FTZ R119, R135, R126 ;  /* 0x0000007e87777221 */ /* 0x000fe20000010000 */
[----:B------:R-:W-:Y:S01]  /*7d00*/  FFMA.FTZ R74, R75, R5, -R128 ;  /* 0x000000054b4a7223 */ /* 0x000fe20000010880 */
[----:B------:R5:W-:Y:S01]  /*7d10*/  STSM.16.M88.4 [R6+0x24300], R12 ;  /* 0x0243000c06007844 */ /* 0x000be20000000200 */
[----:B------:R-:W-:Y:S01]  /*7d20*/  FADD.FTZ R16, R120, R17 ;  /* 0x0000001178107221 */ /* 0x000fe20000010000 */
[----:B--2---:R-:W-:Y:S01]  /*7d30*/  FADD.FTZ R102, R122, R119 ;  /* 0x000000777a667221 */ /* 0x004fe20000010000 */
[----:B------:R-:W2:Y:S01]  /*7d40*/  MUFU.EX2 R75, R91 ;  /* 0x0000005b004b7308 */ /* 0x000ea20000000800 */
[-C--:B------:R-:W-:Y:S01]  /*7d50*/  FMUL.FTZ R64, R64, R9.reuse ;  /* 0x0000000940407220 */ /* 0x080fe20000410000 */
[----:B------:R-:W-:Y:S01]  /*7d60*/  FADD.FTZ R17, R121, R16 ;  /* 0x0000001079117221 */ /* 0x000fe20000010000 */
[----:B------:R-:W-:Y:S01]  /*7d70*/  FADD.FTZ R119, R123, R102 ;  /* 0x000000667b777221 */ /* 0x000fe20000010000 */
[-C--:B------:R-:W-:Y:S01]  /*7d80*/  FMUL.FTZ R65, R65, R9.reuse ;  /* 0x0000000941417220 */ /* 0x080fe20000410000 */
[-C--:B------:R-:W-:Y:S01]  /*7d90*/  FMUL.FTZ R68, R68, R9.reuse ;  /* 0x0000000944447220 */ /* 0x080fe20000410000 */
[----:B------:R-:W-:Y:S01]  /*7da0*/  FADD.FTZ R16, R112, R17 ;  /* 0x0000001170107221 */ /* 0x000fe20000010000 */
[----:B------:R-:W-:Y:S01]  /*7db0*/  F2FP.BF16.F32.PACK_AB R112, R113, R112 ;  /* 0x000000707170723e */ /* 0x000fe200000010ff */
[----:B------:R-:W2:Y:S01]  /*7dc0*/  MUFU.EX2 R91, R95 ;  /* 0x0000005f005b7308 */ /* 0x000ea20000000800 */
[----:B------:R-:W-:Y:S01]  /*7dd0*/  FMUL.FTZ R69, R69, R9 ;  /* 0x0000000945457220 */ /* 0x000fe20000410000 */
[----:B------:R-:W-:Y:S01]  /*7de0*/  FADD.FTZ R17, R113, R16 ;  /* 0x0000001071117221 */ /* 0x000fe20000010000 */
[----:B------:R-:W-:Y:S01]  /*7df0*/  F2FP.BF16.F32.PACK_AB R16, R23, R22 ;  /* 0x000000161710723e */ /* 0x000fe200000010ff */
[----:B------:R-:W-:Y:S01]  /*7e00*/  FMUL.FTZ R26, R26, R125 ;  /* 0x0000007d1a1a7220 */ /* 0x000fe20000410000 */
[----:B-----5:R-:W-:Y:S01]  /*7e10*/  F2FP.BF16.F32.PACK_AB R12, R19, R18 ;  /* 0x00000012130c723e */ /* 0x020fe200000010ff */
[----:B------:R-:W-:Y:S01]  /*7e20*/  FADD.FTZ R18, R114, R119 ;  /* 0x0000007772127221 */ /* 0x000fe20000010000 */
[----:B------:R-:W-:Y:S01]  /*7e30*/  F2FP.BF16.F32.PACK_AB R14, R21, R20 ;  /* 0x00000014150e723e */ /* 0x000fe200000010ff */
[----:B------:R-:W-:Y:S01]  /*7e40*/  FADD.FTZ R20, R116, R17 ;  /* 0x0000001174147221 */ /* 0x000fe20000010000 */
[----:B------:R-:W-:Y:S01]  /*7e50*/  F2FP.BF16.F32.PACK_AB R13, R138, R133 ;  /* 0x000000858a0d723e */ /* 0x000fe200000010ff */
[----:B------:R-:W-:Y:S01]  /*7e60*/  FADD.FTZ R18, R127, R18 ;  /* 0x000000127f127221 */ /* 0x000fe20000010000 */
[----:B------:R-:W-:Y:S01]  /*7e70*/  F2FP.BF16.F32.PACK_AB R15, R134, R131 ;  /* 0x00000083860f723e */ /* 0x000fe200000010ff */
[----:B------:R-:W-:Y:S01]  /*7e80*/  FADD.FTZ R21, R117, R20 ;  /* 0x0000001475157221 */ /* 0x000fe20000010000 */
[----:B------:R-:W-:Y:S01]  /*7e90*/  F2FP.BF16.F32.PACK_AB R17, R135, R130 ;  /* 0x000000828711723e */ /* 0x000fe200000010ff */
[----:B------:R-:W-:Y:S01]  /*7ea0*/  FADD.FTZ R19, R115, R18 ;  /* 0x0000001273137221 */ /* 0x000fe20000010000 */
[----:B------:R5:W2:Y:S01]  /*7eb0*/  MUFU.EX2 R20, R90 ;  /* 0x0000005a00147308 */ /* 0x000aa20000000800 */
[----:B------:R-:W-:Y:S01]  /*7ec0*/  FADD.FTZ R22, R104, R21 ;  /* 0x0000001568167221 */ /* 0x000fe20000010000 */
[----:B------:R-:W-:Y:S01]  /*7ed0*/  STSM.16.M88.4 [R6+0x25b00], R12 ;  /* 0x025b000c06007844 */ /* 0x000fe20000000200 */
[----:B------:R-:W-:Y:S01]  /*7ee0*/  FADD.FTZ R19, R118, R19 ;  /* 0x0000001376137221 */ /* 0x000fe20000010000 */
[----:B------:R-:W-:Y:S01]  /*7ef0*/  F2FP.BF16.F32.PACK_AB R18, R121, R120 ;  /* 0x000000787912723e */ /* 0x000fe200000010ff */
[----:B------:R-:W-:Y:S01]  /*7f00*/  FADD.FTZ R21, R105, R22 ;  /* 0x0000001669157221 */ /* 0x000fe20000010000 */
[----:B------:R-:W-:Y:S01]  /*7f10*/  F2FP.BF16.F32.PACK_AB R113, R127, R114 ;  /* 0x000000727f71723e */ /* 0x000fe200000010ff */
[----:B------:R-:W-:Y:S01]  /*7f20*/  FADD.FTZ R102, R106, R19 ;  /* 0x000000136a667221 */ /* 0x000fe20000010000 */
[----:B------:R-:W-:Y:S01]  /*7f30*/  F2FP.BF16.F32.PACK_AB R19, R123, R122 ;  /* 0x0000007a7b13723e */ /* 0x000fe200000010ff */
[----:B------:R-:W-:Y:S01]  /*7f40*/  FADD.FTZ R22, R108, R21 ;  /* 0x000000156c167221 */ /* 0x000fe20000010000 */
[----:B------:R-:W-:Y:S01]  /*7f50*/  MUFU.EX2 R74, R74 ;  /* 0x0000004a004a7308 */ /* 0x000fe20000000800 */
[----:B------:R-:W-:Y:S01]  /*7f60*/  FADD.FTZ R102, R111, R102 ;  /* 0x000000666f667221 */ /* 0x000fe20000010000 */
[----:B------:R-:W-:Y:S01]  /*7f70*/  F2FP.BF16.F32.PACK_AB R104, R105, R104 ;  /* 0x000000686968723e */ /* 0x000fe200000010ff */
[----:B------:R-:W-:Y:S01]  /*7f80*/  FADD.FTZ R23, R109, R22 ;  /* 0x000000166d177221 */ /* 0x000fe20000010000 */
[----:B------:R3:W-:Y:S01]  /*7f90*/  STSM.16.M88.4 [R6+0x27300], R16 ;  /* 0x0273001006007844 */ /* 0x0007e20000000200 */
[----:B------:R-:W-:Y:S01]  /*7fa0*/  FADD.FTZ R21, R107, R102 ;  /* 0x000000666b157221 */ /* 0x000fe20000010000 */
[----:B------:R-:W-:Y:S01]  /*7fb0*/  F2FP.BF16.F32.PACK_AB R114, R117, R116 ;  /* 0x000000747572723e */ /* 0x000fe200000010ff */
[----:B------:R-:W-:Y:S01]  /*7fc0*/  FADD.FTZ R22, R96, R23 ;  /* 0x0000001760167221 */ /* 0x000fe20000010000 */
[----:B------:R-:W-:Y:S01]  /*7fd0*/  F2FP.BF16.F32.PACK_AB R96, R97, R96 ;  /* 0x000000606160723e */ /* 0x000fe200000010ff */
[----:B------:R-:W-:Y:S01]  /*7fe0*/  FADD.FTZ R21, R110, R21 ;  /* 0x000000156e157221 */ /* 0x000fe20000010000 */
[----:B------:R-:W-:Y:S01]  /*7ff0*/  F2FP.BF16.F32.PACK_AB R115, R118, R115 ;  /* 0x000000737673723e */ /* 0x000fe200000010ff */
[----:B------:R-:W-:Y:S01]  /*8000*/  FMUL.FTZ R27, R27, R125 ;  /* 0x0000007d1b1b7220 */ /* 0x000fe20000410000 */
[----:B------:R-:W-:Y:S01]  /*8010*/  F2FP.BF16.F32.PACK_AB R105, R111, R106 ;  /* 0x0000006a6f69723e */ /* 0x000fe200000010ff */
[----:B-----5:R-:W-:Y:S01]  /*8020*/  FADD.FTZ R90, R98, R21 ;  /* 0x00000015625a7221 */ /* 0x020fe20000010000 */
[----:B------:R-:W-:Y:S01]  /*8030*/  FADD.FTZ R21, R97, R22 ;  /* 0x0000001661157221 */ /* 0x000fe20000010000 */
[C---:B0-----:R-:W-:Y:S01]  /*8040*/  F2FP.BF16.F32.PACK_AB R97, R11.reuse, R98 ;  /* 0x000000620b61723e */ /* 0x041fe200000010ff */
[----:B------:R0:W-:Y:S01]  /*8050*/  STSM.16.M88.4 [R6+0x28b00], R112 ;  /* 0x028b007006007844 */ /* 0x0001e20000000200 */
[----:B------:R-:W-:Y:S01]  /*8060*/  FADD.FTZ R90, R11, R90 ;  /* 0x0000005a0b5a7221 */ /* 0x000fe20000010000 */
[----:B------:R-:W-:Y:S01]  /*8070*/  FADD.FTZ R22, R100, R21 ;  /* 0x0000001564167221 */ /* 0x000fe20000010000 */
[----:B------:R-:W-:Y:S01]  /*8080*/  F2FP.BF16.F32.PACK_AB R106, R109, R108 ;  /* 0x0000006c6d6a723e */ /* 0x000fe200000010ff */
[----:B---3--:R-:W3:Y:S01]  /*8090*/  MUFU.EX2 R16, R103 ;  /* 0x0000006700107308 */ /* 0x008ee20000000800 */
[----:B------:R-:W-:Y:S01]  /*80a0*/  FADD.FTZ R21, R99, R90 ;  /* 0x0000005a63157221 */ /* 0x000fe20000010000 */
[----:B------:R-:W-:Y:S01]  /*80b0*/  FADD.FTZ R13, R101, R22 ;  /* 0x00000016650d7221 */ /* 0x000fe20000010000 */
[----:B-1----:R-:W-:Y:S01]  /*80c0*/  F2FP.BF16.F32.PACK_AB R99, R10, R99 ;  /* 0x000000630a63723e */ /* 0x002fe200000010ff */
[----:B------:R-:W-:Y:S01]  /*80d0*/  FMUL.FTZ R30, R30, R125 ;  /* 0x0000007d1e1e7220 */ /* 0x000fe20000410000 */
[----:B------:R-:W-:Y:S01]  /*80e0*/  FADD.FTZ R21, R10, R21 ;  /* 0x000000150a157221 */ /* 0x000fe20000010000 */
[----:B------:R-:W-:Y:S01]  /*80f0*/  FADD.FTZ R12, R88, R13 ;  /* 0x0000000d580c7221 */ /* 0x000fe20000010000 */
[----:B------:R-:W-:Y:S01]  /*8100*/  F2FP.BF16.F32.PACK_AB R107, R110, R107 ;  /* 0x0000006b6e6b723e */ /* 0x000fe200000010ff */
[-C--:B------:R-:W-:Y:S01]  /*8110*/  FMUL.FTZ R31, R31, R125.reuse ;  /* 0x0000007d1f1f7220 */ /* 0x080fe20000410000 */
[----:B----4-:R-:W-:Y:S01]  /*8120*/  FADD.FTZ R14, R82, R21 ;  /* 0x00000015520e7221 */ /* 0x010fe20000010000 */
[----:B------:R-:W-:Y:S01]  /*8130*/  FADD.FTZ R13, R89, R12 ;  /* 0x0000000c590d7221 */ /* 0x000fe20000010000 */
[----:B------:R-:W-:Y:S01]  /*8140*/  F2FP.BF16.F32.PACK_AB R98, R101, R100 ;  /* 0x000000646562723e */ /* 0x000fe200000010ff */
[----:B------:R0:W-:Y:S01]  /*8150*/  STSM.16.M88.4 [R6+0x2a300], R104 ;  /* 0x02a3006806007844 */ /* 0x0001e20000000200 */
[----:B--2---:R-:W-:Y:S01]  /*8160*/  FADD.FTZ R11, R75, R14 ;  /* 0x0000000e4b0b7221 */ /* 0x004fe20000010000 */
[----:B------:R-:W-:Y:S01]  /*8170*/  FADD.FTZ R12, R92, R13 ;  /* 0x0000000d5c0c7221 */ /* 0x000fe20000010000 */
[----:B------:R-:W-:Y:S01]  /*8180*/  F2FP.BF16.F32.PACK_AB R88, R89, R88 ;  /* 0x000000585958723e */ /* 0x000fe200000010ff */
[----:B------:R0:W-:Y:S01]  /*8190*/  STSM.16.M88.4 [R6+0x2bb00], R96 ;  /* 0x02bb006006007844 */ /* 0x0001e20000000200 */
[----:B------:R-:W-:Y:S01]  /*81a0*/  FADD.FTZ R14, R94, R11 ;  /* 0x0000000b5e0e7221 */ /* 0x000fe20000010000 */
[----:B------:R-:W-:Y:S01]  /*81b0*/  FADD.FTZ R11, R93, R12 ;  /* 0x0000000c5d0b7221 */ /* 0x000fe20000010000 */
[----:B------:R-:W-:Y:S01]  /*81c0*/  F2FP.BF16.F32.PACK_AB R89, R75, R82 ;  /* 0x000000524b59723e */ /* 0x000fe200000010ff */
[-C--:B------:R-:W-:Y:S01]  /*81d0*/  FMUL.FTZ R34, R34, R125.reuse ;  /* 0x0000007d22227220 */ /* 0x080fe20000410000 */
        /* <DEDUP_REMOVED lines=15> */
[----:B------:R0:W-:Y:S01]  /*82d0*/  STSM.16.M88.4 [R6+0x2d300], R88 ;  /* 0x02d3005806007844 */ /* 0x0001e20000000200 */
[----:B------:R-:W-:Y:S01]  /*82e0*/  FADD.FTZ R13, R87, R13 ;  /* 0x0000000d570d7221 */ /* 0x000fe20000010000 */
[----:B------:R-:W-:Y:S01]  /*82f0*/  FADD.FTZ R10, R72, R11 ;  /* 0x0000000b480a7221 */ /* 0x000fe20000010000 */
[C---:B------:R-:W-:Y:S01]  /*8300*/  F2FP.BF16.F32.PACK_AB R72, R73.reuse, R72 ;  /* 0x000000484948723e */ /* 0x040fe200000010ff */
[-C--:B------:R-:W-:Y:S01]  /*8310*/  FMUL.FTZ R42, R42, R125.reuse ;  /* 0x0000007d2a2a7220 */ /* 0x080fe20000410000 */
[----:B---3--:R-:W-:Y:S01]  /*8320*/  FADD.FTZ R13, R16, R13 ;  /* 0x0000000d100d7221 */ /* 0x008fe20000010000 */
[----:B------:R-:W-:Y:S01]  /*8330*/  FADD.FTZ R11, R73, R10 ;  /* 0x0000000a490b7221 */ /* 0x000fe20000010000 */
[----:B------:R-:W-:Y:S01]  /*8340*/  F2FP.BF16.F32.PACK_AB R82, R85, R84 ;  /* 0x000000545552723e */ /* 0x000fe200000010ff */
[-C--:B------:R-:W-:Y:S01]  /*8350*/  FMUL.FTZ R43, R43, R125.reuse ;  /* 0x0000007d2b2b7220 */ /* 0x080fe20000410000 */
[----:B------:R-:W-:Y:S01]  /*8360*/  F2FP.BF16.F32.PACK_AB R83, R87, R86 ;  /* 0x000000565753723e */ /* 0x000fe200000010ff */
[C---:B------:R-:W-:Y:S01]  /*8370*/  FADD.FTZ R13, R74.reuse, R13 ;  /* 0x0000000d4a0d7221 */ /* 0x040fe20000010000 */
[----:B------:R-:W-:Y:S01]  /*8380*/  F2FP.BF16.F32.PACK_AB R73, R74, R16 ;  /* 0x000000104a49723e */ /* 0x000fe200000010ff */
[----:B------:R-:W-:Y:S01]  /*8390*/  FADD.FTZ R10, R124, R11 ;  /* 0x0000000b7c0a7221 */ /* 0x000fe20000010000 */
[----:B------:R-:W-:Y:S01]  /*83a0*/  F2FP.BF16.F32.PACK_AB R74, R77, R124 ;  /* 0x0000007c4d4a723e */ /* 0x000fe200000010ff */
[----:B------:R0:W-:Y:S01]  /*83b0*/  STSM.16.M88.4 [R6+0x2eb00], R80 ;  /* 0x02eb005006007844 */ /* 0x0001e20000000200 */
[----:B------:R-:W-:Y:S01]  /*83c0*/  F2FP.BF16.F32.PACK_AB R75, R79, R78 ;  /* 0x0000004e4f4b723e */ /* 0x000fe200000010ff */
[----:B------:R-:W-:Y:S01]  /*83d0*/  FADD.FTZ R13, R78, R13 ;  /* 0x0000000d4e0d7221 */ /* 0x000fe20000010000 */
[----:B------:R-:W-:Y:S01]  /*83e0*/  FADD.FTZ R10, R77, R10 ;  /* 0x0000000a4d0a7221 */ /* 0x000fe20000010000 */
[-C--:B------:R-:W-:Y:S01]  /*83f0*/  FMUL.FTZ R46, R46, R125.reuse ;  /* 0x0000007d2e2e7220 */ /* 0x080fe20000410000 */
[-C--:B------:R-:W-:Y:S01]  /*8400*/  FMUL.FTZ R47, R47, R125.reuse ;  /* 0x0000007d2f2f7220 */ /* 0x080fe20000410000 */
[----:B------:R0:W-:Y:S01]  /*8410*/  STSM.16.M88.4 [R6+0x30300], R72 ;  /* 0x0303004806007844 */ /* 0x0001e20000000200 */
[----:B------:R-:W-:Y:S01]  /*8420*/  FADD.FTZ R11, R79, R13 ;  /* 0x0000000d4f0b7221 */ /* 0x000fe20000010000 */
[-C--:B------:R-:W-:Y:S01]  /*8430*/  FMUL.FTZ R50, R50, R125.reuse ;  /* 0x0000007d32327220 */ /* 0x080fe20000410000 */
[-C--:B------:R-:W-:Y:S01]  /*8440*/  FMUL.FTZ R51, R51, R125.reuse ;  /* 0x0000007d33337220 */ /* 0x080fe20000410000 */
[----:B------:R-:W-:Y:S01]  /*8450*/  @!PT LDS RZ, [RZ] ;  /* 0x00000000fffff984 */ /* 0x000fe20000000800 */
[----:B------:R-:W-:Y:S01]  /*8460*/  @!PT LDS RZ, [RZ] ;  /* 0x00000000fffff984 */ /* 0x000fe20000000800 */
[----:B------:R-:W-:Y:S01]  /*8470*/  @!PT LDS RZ, [RZ] ;  /* 0x00000000fffff984 */ /* 0x000fe20000000800 */
[----:B------:R-:W-:Y:S01]  /*8480*/  @!PT LDS RZ, [RZ] ;  /* 0x00000000fffff984 */ /* 0x000fe20000000800 */
[----:B------:R1:W-:Y:S06]  /*8490*/  MEMBAR.ALL.CTA ;  /* 0x0000000000007992 */ /* 0x0003ec0000008000 */
[----:B-1----:R-:W1:Y:S01]  /*84a0*/  FENCE.VIEW.ASYNC.S ;  /* 0x00000000000073c6 */ /* 0x002e620000000000 */
[-C--:B------:R-:W-:Y:S01]  /*84b0*/  FMUL.FTZ R54, R54, R125.reuse ;  /* 0x0000007d36367220 */ /* 0x080fe20000410000 */
        /* <DEDUP_REMOVED lines=8> */
[----:B------:R-:W-:Y:S01]  /*8540*/  FMUL.FTZ R71, R71, R125 ;  /* 0x0000007d47477220 */ /* 0x000fe20000410000 */
[----:B------:R-:W-:-:S02]  /*8550*/  IMAD.MOV.U32 R13, RZ, RZ, R7 ;  /* 0x000000ffff0d7224 */ /* 0x000fc400078e0007 */
[----:B------:R-:W-:Y:S02]  /*8560*/  IMAD.MOV.U32 R12, RZ, RZ, R76 ;  /* 0x000000ffff0c7224 */ /* 0x000fe400078e004c */
[----:B------:R-:W-:Y:S01]  /*8570*/  IMAD.MOV.U32 R9, RZ, RZ, R4 ;  /* 0x000000ffff097224 */ /* 0x000fe200078e0004 */
[----:B-1----:R-:W-:Y:S01]  /*8580*/  NOP ;  /* 0x0000000000007918 */ /* 0x002fe20000000000 */
[----:B0-----:R-:W-:Y:S05]  /*8590*/  @P2 BRA `(.L_x_28) ;  /* 0xffffffc800442947 */ /* 0x001fea000383ffff */
.L_x_19:
[----:B------:R-:W-:Y:S06]  /*85a0*/  BAR.ARV 0x8, 0x200 ;  /* 0x0208000000007b1d */ /* 0x000fec0000002000 */
[----:B------:R-:W-:Y:S05]  /*85b0*/  @!P0 BRA `(.L_x_29) ;  /* 0x0000000000048947 */ /* 0x000fea0003800000 */
[----:B------:R-:W-:Y:S01]  /*85c0*/  BPT.TRAP 0x1 ;  /* 0x000000040000795c */ /* 0x000fe20000300000 */
.L_x_29:
[----:B------:R-:W-:Y:S02]  /*85d0*/  SHF.L.U32 R7, R7, 0x1f, RZ ;  /* 0x0000001f07077819 */ /* 0x000fe400000006ff */
[----:B-1----:R-:W-:-:S04]  /*85e0*/  LEA R12, R0, UR37, 0x3 ;  /* 0x00000025000c7c11 */ /* 0x002fc8000f8e18ff */
[----:B------:R0:W1:Y:S01]  /*85f0*/  SYNCS.PHASECHK.TRANS64.TRYWAIT P2, [R12+URZ+0x31c50], R7 ;  /* 0x031c50070c0075a7 */ /* 0x000062000804017f */
[----:B------:R-:W-:Y:S05]  /*8600*/  @!P0 BRA `(.L_x_30) ;  /* 0x0000000000048947 */ /* 0x000fea0003800000 */
[----:B------:R-:W-:Y:S01]  /*8610*/  BPT.TRAP 0x1 ;  /* 0x000000040000795c */ /* 0x000fe20000300000 */
.L_x_30:
[----:B-1----:R-:W-:Y:S05]  /*8620*/  @P2 BRA `(.L_x_31) ;  /* 0x0000000000082947 */ /* 0x002fea0003800000 */
[----:B------:R-:W1:Y:S02]  /*8630*/  SYNCS.PHASECHK.TRANS64.TRYWAIT P0, [R12+URZ+0x31c50], R7 ;  /* 0x031c50070c0075a7 */ /* 0x000e64000800017f */
[----:B-1----:R-:W-:Y:S05]  /*8640*/  @!P0 BRA `(.L_x_32) ;  /* 0x0000005c00e08947 */ /* 0x002fea0003800000 */
.L_x_31:
[----:B------:R-:W-:Y:S01]  /*8650*/  UIADD3 UR37, UR37, 0x200, URZ ;  /* 0x0000020025257890 */ /* 0x000fe2000fffe03f */
[----:B------:R-:W-:Y:S01]  /*8660*/  R2UR UR4, R0 ;  /* 0x00000000000472ca */ /* 0x000fe200000e0000 */
[----:B------:R-:W-:Y:S01]  /*8670*/  ULOP3.LUT UR40, UR40, 0x10000, URZ, 0xfc, !UPT ;  /* 0x0001000028287892 */ /* 0x000fe2000f8efc3f */
[----:B------:R-:W-:Y:S01]  /*8680*/  WARPGROUP.ARRIVE ;  /* 0x00000000000079c5 */ /* 0x000fe20000000000 */
[----:B------:R-:W-:Y:S01]  /*8690*/  USHF.R.U32.HI UR37, URZ, 0x4, UR37 ;  /* 0x000000043f257899 */ /* 0x000fe20008011625 */
[----:B------:R-:W2:Y:S01]  /*86a0*/  SHFL.BFLY PT, R3, R10, 0x2, 0x1f ;  /* 0x0c401f000a037f89 */ /* 0x000ea200000e0000 */
[----:B------:R-:W-:Y:S01]  /*86b0*/  UMOV UR5, 0xc0000010 ;  /* 0xc000001000057882 */ /* 0x000fe20000000000 */
[----:B------:R-:W-:Y:S01]  /*86c0*/  UMOV UR7, 0x80000020 ;  /* 0x8000002000077882 */ /* 0x000fe20000000000 */
[----:B------:R-:W-:Y:S01]  /*86d0*/  ULOP3.LUT UR37, UR37, 0x3fff, URZ, 0xc0, !UPT ;  /* 0x00003fff25257892 */ /* 0x000fe2000f8ec03f */
[----:B------:R-:W3:Y:S01]  /*86e0*/  SHFL.BFLY PT, R0, R11, 0x2, 0x1f ;  /* 0x0c401f000b007f89 */ /* 0x000ee200000e0000 */
[----:B------:R-:W-:-:S02]  /*86f0*/  IMAD.MOV.U32 R8, RZ, RZ, RZ ;  /* 0x000000ffff087224 */ /* 0x000fc400078e00ff */
[----:B------:R-:W-:Y:S01]  /*8700*/  ULOP3.LUT UR8, UR37, 0x2400000, URZ, 0xfc, !UPT ;  /* 0x0240000025087892 */ /* 0x000fe2000f8efc3f */
[----:B------:R-:W-:Y:S02]  /*8710*/  IMAD.MOV.U32 R16, RZ, RZ, RZ ;  /* 0x000000ffff107224 */ /* 0x000fe400078e00ff */
[----:B------:R-:W-:Y:S01]  /*8720*/  @!P1 VIADD R9, R12, 0x31c60 ;  /* 0x00031c600c099836 */ /* 0x000fe20000000000 */
[----:B------:R-:W-:Y:S01]  /*8730*/  UIMAD UR8, UR4, 0x6c0, UR8 ;  /* 0x000006c0040878a4 */ /* 0x000fe2000f8e0208 */
[----:B------:R-:W-:Y:S02]  /*8740*/  IMAD.MOV.U32 R77, RZ, RZ, -0x800000 ;  /* 0xff800000ff4d7424 */ /* 0x000fe400078e00ff */
[----:B------:R-:W-:Y:S01]  /*8750*/  UMOV UR4, UR40 ;  /* 0x0000002800047c82 */ /* 0x000fe20008000000 */
[----:B------:R-:W-:-:S03]  /*8760*/  @!P1 PRMT R9, RZ, 0x654, R9 ;  /* 0x00000654ff099816 */ /* 0x000fc60000000009 */
[----:B------:R-:W-:Y:S02]  /*8770*/  UMOV UR6, UR8 ;  /* 0x0000000800067c82 */ /* 0x000fe40008000000 */
[----:B------:R-:W-:Y:S01]  /*8780*/  HGMMA.64x96x16.F32.BF16 R24, gdesc[UR4].tnspB, R24, gsb0 ;  /* 0x41600000041879f0 */ /* 0x000fe20008001818 */
[----:B------:R-:W-:Y:S02]  /*8790*/  UIADD3 UR4, UR40, 0x180, URZ ;  /* 0x0000018028047890 */ /* 0x000fe4000fffe03f */
[----:B------:R-:W-:Y:S01]  /*87a0*/  UIADD3 UR6, UR8, 0x40, URZ ;  /* 0x0000004008067890 */ /* 0x000fe2000fffe03f */
[----:B--2---:R-:W-:Y:S01]  /*87b0*/  FADD.FTZ R3, R3, R10 ;  /* 0x0000000a03037221 */ /* 0x004fe20000010000 */
[----:B------:R-:W-:Y:S01]  /*87c0*/  UMOV UR5, 0xc0000010 ;  /* 0xc000001000057882 */ /* 0x000fe20000000000 */
[----:B------:R-:W-:Y:S01]  /*87d0*/  UMOV UR7, 0x80000020 ;  /* 0x8000002000077882 */ /* 0x000fe20000000000 */
[----:B---3--:R-:W-:Y:S02]  /*87e0*/  FADD.FTZ R2, R0, R11 ;  /* 0x0000000b00027221 */ /* 0x008fe40000010000 */
[----:B------:R-:W2:Y:S04]  /*87f0*/  SHFL.BFLY PT, R0, R3, 0x1, 0x1f ;  /* 0x0c201f0003007f89 */ /* 0x000ea800000e0000 */
[----:B01----:R-:W0:Y:S01]  /*8800*/  SHFL.BFLY PT, R7, R2, 0x1, 0x1f ;  /* 0x0c201f0002077f89 */ /* 0x003e2200000e0000 */
[----:B--2---:R-:W-:Y:S01]  /*8810*/  FADD.FTZ R13, R3, R0 ;  /* 0x00000000030d7221 */ /* 0x004fe20000010000 */
[----:B------:R-:W-:-:S02]  /*8820*/  IMAD.MOV.U32 R0, RZ, RZ, -0x800000 ;  /* 0xff800000ff007424 */ /* 0x000fc400078e00ff */
[----:B0-----:R-:W-:Y:S02]  /*8830*/  FADD.FTZ R14, R2, R7 ;  /* 0x00000007020e7221 */ /* 0x001fe40000010000 */
[----:B------:R-:W-:-:S03]  /*8840*/  FSETP.NE.FTZ.AND P0, PT, R13, RZ, PT ;  /* 0x000000ff0d00720b */ /* 0x000fc60003f15000 */
[----:B------:R-:W-:-:S10]  /*8850*/  FSETP.NE.FTZ.AND P2, PT, R14, RZ, PT ;  /* 0x000000ff0e00720b */ /* 0x000fd40003f55000 */
[----:B------:R-:W0:Y:S01]  /*8860*/  @P0 MUFU.LG2 R6, R13 ;  /* 0x0000000d00060308 */ /* 0x000e220000000c00 */
[C---:B------:R-:W-:Y:S02]  /*8870*/  @P0 FMUL.FTZ R3, R5.reuse, 0.69314718246459960938 ;  /* 0x3f31721805030820 */ /* 0x040fe40000410000 */
[----:B------:R-:W-:-:S05]  /*8880*/  @P2 FMUL.FTZ R2, R5, 0.69314718246459960938 ;  /* 0x3f31721805022820 */ /* 0x000fca0000410000 */
[----:B------:R-:W1:Y:S08]  /*8890*/  @P2 MUFU.LG2 R7, R14 ;  /* 0x0000000e00072308 */ /* 0x000e700000000c00 */
[----:B------:R-:W2:Y:S01]  /*88a0*/  @P0 MUFU.RCP R8, R13 ;  /* 0x0000000d00080308 */ /* 0x000ea20000001000 */
[----:B0-----:R-:W-:-:S04]  /*88b0*/  @P0 FMUL.FTZ R6, R6, 0.69314718246459960938 ;  /* 0x3f31721806060820 */ /* 0x001fc80000410000 */
[----:B------:R-:W-:Y:S01]  /*88c0*/  @P0 FFMA.FTZ R0, R3, R4, R6 ;  /* 0x0000000403000223 */ /* 0x000fe20000010006 */
[----:B------:R-:W-:Y:S02]  /*88d0*/  PLOP3.LUT P0, PT, PT, PT, PT, 0x8, 0x0 ;  /* 0x000000000000781c */ /* 0x000fe40003f0e170 */
[----:B------:R-:W0:Y:S01]  /*88e0*/  @P2 MUFU.RCP R16, R14 ;  /* 0x0000000e00102308 */ /* 0x000e220000001000 */
[----:B-1----:R-:W-:-:S04]  /*88f0*/  @P2 FMUL.FTZ R7, R7, 0.69314718246459960938 ;  /* 0x3f31721807072820 */ /* 0x002fc80000410000 */
[----:B------:R-:W-:Y:S01]  /*8900*/  @P2 FFMA.FTZ R77, R2, R76, R7 ;  /* 0x0000004c024d2223 */ /* 0x000fe20000010007 */
[----:B------:R-:W-:Y:S02]  /*8910*/  WARPGROUP.DEPBAR.LE gsb0, 0x0 ;  /* 0x00008000000079c5 */ /* 0x000fe40000010000 */
        /* <DEDUP_REMOVED lines=52> */
[-C--:B--2---:R-:W-:Y:S01]  /*8c60*/  FMUL.FTZ R74, R40, R8.reuse ;  /* 0x00000008284a7220 */ /* 0x084fe20000410000 */
        /* <DEDUP_REMOVED lines=9> */
[-C--:B0-----:R-:W-:Y:S01]  /*8d00*/  FMUL.FTZ R40, R34, R16.reuse ;  /* 0x0000001022287220 */ /* 0x081fe20000410000 */
[----:B------:R-:W-:Y:S01]  /*8d10*/  FMUL.FTZ R41, R35, R16 ;  /* 0x0000001023297220 */ /* 0x000fe20000410000 */
[----:B------:R0:W-:Y:S01]  /*8d20*/  @!P1 SYNCS.ARRIVE.TRANS64.RED.A1T0 RZ, [R9+URZ], RZ ;  /* 0x000000ff09ff99a7 */ /* 0x0001e2000810043f */
        /* <DEDUP_REMOVED lines=25> */
[-C--:B0-----:R-:W-:Y:S01]  /*8ec0*/  FMUL.FTZ R9, R51, R16.reuse ;  /* 0x0000001033097220 */ /* 0x081fe20000410000 */
        /* <DEDUP_REMOVED lines=9> */
[----:B------:R-:W-:-:S07]  /*8f60*/  FMUL.FTZ R71, R71, R16 ;  /* 0x0000001047477220 */ /* 0x000fce0000410000 */
.L_x_12:
[----:B------:R-:W-:Y:S05]  /*8f70*/  @P0 BRA `(.L_x_33) ;  /* 0x0000001000740947 */ /* 0x000fea0003800000 */
[----:B------:R-:W0:Y:S01]  /*8f80*/  S2R R16, SR_TID.X ;  /* 0x0000000000107919 */ /* 0x000e220000002100 */
[----:B------:R-:W1:Y:S01]  /*8f90*/  LDC R46, c[0x0][0xbe8] ;  /* 0x0002fa00ff2e7b82 */ /* 0x000e620000000800 */
[----:B------:R-:W-:Y:S01]  /*8fa0*/  SHF.R.S32.HI R58, RZ, 0x1f, R145 ;  /* 0x0000001fff3a7819 */ /* 0x000fe20000011491 */
[----:B------:R-:W-:Y:S01]  /*8fb0*/  ULDC.64 UR4, c[0x0][0xbd0] ;  /* 0x0002f40000047ab9 */ /* 0x000fe20000000a00 */
[----:B------:R-:W2:Y:S01]  /*8fc0*/  S2R R54, SR_CTAID.X ;  /* 0x0000000000367919 */ /* 0x000ea20000002500 */
[----:B------:R-:W-:Y:S01]  /*8fd0*/  ULDC.64 UR6, c[0x0][0xb38] ;  /* 0x0002ce0000067ab9 */ /* 0x000fe20000000a00 */
[----:B------:R-:W-:Y:S01]  /*8fe0*/  BSSY B0, `(.L_x_34) ;  /* 0x00000ca000007945 */ /* 0x000fe20003800000 */
[C---:B------:R-:W-:Y:S02]  /*8ff0*/  IMAD R56, R58.reuse, UR4, RZ ;  /* 0x000000043a387c24 */ /* 0x040fe4000f8e02ff */
[----:B------:R-:W3:Y:S01]  /*9000*/  S2UR UR9, SR_CTAID.Z ;  /* 0x00000000000979c3 */ /* 0x000ee20000002700 */
[----:B------:R-:W-:-:S07]  /*9010*/  IMAD R58, R58, UR6, RZ ;  /* 0x000000063a3a7c24 */ /* 0x000fce000f8e02ff */
[----:B------:R-:W4:Y:S08]  /*9020*/  LDC.64 R62, c[0x0][0xbd8] ;  /* 0x0002f600ff3e7b82 */ /* 0x000f300000000a00 */
[----:B------:R-:W-:Y:S01]  /*9030*/  BAR.SYNC.DEFER_BLOCKING 0x1, 0x180 ;  /* 0x0046000000007b1d */ /* 0x000fe20000010000 */
[----:B-1----:R-:W-:-:S07]  /*9040*/  ISETP.NE.AND P0, PT, R46, 0x1, PT ;  /* 0x000000012e00780c */ /* 0x002fce0003f05270 */
[----:B------:R-:W1:Y:S01]  /*9050*/  S2UR UR8, SR_CTAID.Y ;  /* 0x00000000000879c3 */ /* 0x000e620000002600 */
[----:B0-----:R-:W-:-:S07]  /*9060*/  VIADD R50, R16, 0xffffff80 ;  /* 0xffffff8010327836 */ /* 0x001fce0000000000 */
[----:B------:R-:W1:Y:S01]  /*9070*/  LDC R66, c[0x0][0xc50] ;  /* 0x00031400ff427b82 */ /* 0x000e620000000800 */
[----:B------:R-:W-:-:S04]  /*9080*/  SHF.R.S32.HI R47, RZ, 0x1f, R50 ;  /* 0x0000001fff2f7819 */ /* 0x000fc80000011432 */
[----:B------:R-:W-:-:S03]  /*9090*/  LEA.HI R51, R47, R50, RZ, 0x7 ;  /* 0x000000322f337211 */ /* 0x000fc600078f38ff */
[----:B------:R-:W0:Y:S01]  /*90a0*/  @P0 LDC R60, c[0x0][0xbec] ;  /* 0x0002fb00ff3c0b82 */ /* 0x000e220000000800 */
[----:B------:R-:W-:Y:S02]  /*90b0*/  LEA.HI R47, R47, R50, RZ, 0x2 ;  /* 0x000000322f2f7211 */ /* 0x000fe400078f10ff */
[----:B------:R-:W-:Y:S02]  /*90c0*/  LOP3.LUT R17, R51, 0xffffff80, RZ, 0xc0, !PT ;  /* 0xffffff8033117812 */ /* 0x000fe400078ec0ff */
[----:B------:R-:W-:Y:S02]  /*90d0*/  LOP3.LUT R47, R47, 0xfffffffc, RZ, 0xc0, !PT ;  /* 0xfffffffc2f2f7812 */ /* 0x000fe400078ec0ff */
[----:B------:R-:W-:Y:S01]  /*90e0*/  SHF.R.S32.HI R53, RZ, 0x7, R51 ;  /* 0x00000007ff357819 */ /* 0x000fe20000011433 */
[C---:B------:R-:W-:Y:S01]  /*90f0*/  IMAD.IADD R26, R50.reuse, 0x1, -R17 ;  /* 0x00000001321a7824 */ /* 0x040fe200078e0a11 */
[----:B------:R-:W5:Y:S01]  /*9100*/  LDC.64 R64, c[0x0][0xb40] ;  /* 0x0002d000ff407b82 */ /* 0x000f620000000a00 */
[----:B------:R-:W-:-:S03]  /*9110*/  IMAD.IADD R51, R50, 0x1, -R47 ;  /* 0x0000000132337824 */ /* 0x000fc600078e0a2f */
[----:B------:R-:W-:Y:S02]  /*9120*/  SHF.R.S32.HI R55, RZ, 0x1f, R26 ;  /* 0x0000001fff377819 */ /* 0x000fe4000001141a */
[----:B------:R-:W-:Y:S02]  /*9130*/  LEA.HI R47, R51, R51, RZ, 0x1 ;  /* 0x00000033332f7211 */ /* 0x000fe400078f08ff */
[----:B------:R-:W-:Y:S01]  /*9140*/  LEA.HI R27, R55, R26, RZ, 0x2 ;  /* 0x0000001a371b7211 */ /* 0x000fe200078f10ff */
[----:B------:R-:W5:Y:S01]  /*9150*/  @P0 LDC R68, c[0x0][0xbec] ;  /* 0x0002fb00ff440b82 */ /* 0x000f620000000800 */
[----:B------:R-:W-:Y:S02]  /*9160*/  LOP3.LUT R52, R47, 0x1ffffffe, RZ, 0xc0, !PT ;  /* 0x1ffffffe2f347812 */ /* 0x000fe400078ec0ff */
[--C-:B------:R-:W-:Y:S02]  /*9170*/  SHF.R.S32.HI R16, RZ, 0x2, R27.reuse ;  /* 0x00000002ff107819 */ /* 0x100fe4000001141b */
[----:B------:R-:W-:Y:S01]  /*9180*/  SHF.R.S32.HI R17, RZ, 0x1f, R27 ;  /* 0x0000001fff117819 */ /* 0x000fe2000001141b */
[----:B------:R-:W-:Y:S01]  /*9190*/  IMAD.IADD R52, R51, 0x1, -R52 ;  /* 0x0000000133347824 */ /* 0x000fe200078e0a34 */
[----:B------:R-:W-:Y:S01]  /*91a0*/  LOP3.LUT R27, R27, 0x7ffffffc, RZ, 0xc0, !PT ;  /* 0x7ffffffc1b1b7812 */ /* 0x000fe200078ec0ff */
[----:B------:R-:W5:Y:S01]  /*91b0*/  @P0 LDC R59, c[0x0][0xbf0] ;  /* 0x0002fc00ff3b0b82 */ /* 0x000f620000000800 */
[----:B------:R-:W-:-:S03]  /*91c0*/  LEA.HI R17, R17, R16, RZ, 0x3 ;  /* 0x0000001011117211 */ /* 0x000fc600078f18ff */
[----:B------:R-:W-:Y:S01]  /*91d0*/  IMAD.IADD R27, R26, 0x1, -R27 ;  /* 0x000000011a1b7824 */ /* 0x000fe200078e0a1b */
[----:B------:R-:W-:-:S03]  /*91e0*/  LOP3.LUT R17, R17, 0xfffffff8, RZ, 0xc0, !PT ;  /* 0xfffffff811117812 */ /* 0x000fc600078ec0ff */
[----:B------:R-:W5:Y:S01]  /*91f0*/  @P0 LDC R61, c[0x0][0xbf0] ;  /* 0x0002fc00ff3d0b82 */ /* 0x000f620000000800 */
[----:B------:R-:W-:Y:S02]  /*9200*/  IMAD.SHL.U32 R27, R27, 0x2, RZ ;  /* 0x000000021b1b7824 */ /* 0x000fe400078e00ff */
[----:B------:R-:W-:Y:S01]  /*9210*/  IMAD.IADD R50, R16, 0x1, -R17 ;  /* 0x0000000110327824 */ /* 0x000fe200078e0a11 */
[----:B------:R-:W-:Y:S01]  /*9220*/  LEA.HI R17, R55, R26, RZ, 0x5 ;  /* 0x0000001a37117211 */ /* 0x000fe200078f28ff */
[----:B------:R-:W-:-:S03]  /*9230*/  IMAD.HI R16, R53, 0x55555556, RZ ;  /* 0x5555555635107827 */ /* 0x000fc600078e02ff */
[----:B------:R-:W-:Y:S01]  /*9240*/  SHF.R.S32.HI R17, RZ, 0x5, R17 ;  /* 0x00000005ff117819 */ /* 0x000fe20000011411 */
[----:B------:R-:W-:Y:S01]  /*9250*/  IMAD R55, R145, UR7, R58 ;  /* 0x0000000791377c24 */ /* 0x000fe2000f8e023a */
[----:B------:R-:W-:-:S03]  /*9260*/  LEA.HI R16, R16, R16, RZ, 0x1 ;  /* 0x0000001010107211 */ /* 0x000fc600078f08ff */
[----:B------:R-:W-:Y:S02]  /*9270*/  IMAD R50, R17, 0x10, R50 ;  /* 0x0000001011327824 */ /* 0x000fe400078e0232 */
[----:B------:R-:W-:Y:S02]  /*9280*/  IMAD R47, R16, -0x3, R53 ;  /* 0xfffffffd102f7824 */ /* 0x000fe400078e0235 */
[----:B------:R-:W-:Y:S01]  /*9290*/  IMAD.WIDE.U32 R16, R145, UR4, RZ ;  /* 0x0000000491107c25 */ /* 0x000fe2000f8e00ff */
[----:B---3--:R-:W-:-:S03]  /*92a0*/  USHF.R.S32.HI UR4, URZ, 0x1f, UR9 ;  /* 0x0000001f3f047899 */ /* 0x008fc60008011409 */
[----:B------:R-:W-:Y:S02]  /*92b0*/  IMAD R47, R47, 0x40, R50 ;  /* 0x000000402f2f7824 */ /* 0x000fe400078e0232 */
[C---:B------:R-:W-:Y:S02]  /*92c0*/  IMAD R53, R145.reuse, UR5, R56 ;  /* 0x0000000591357c24 */ /* 0x040fe4000f8e0238 */
[----:B------:R-:W-:Y:S01]  /*92d0*/  IMAD.WIDE.U32 R50, R145, UR6, RZ ;  /* 0x0000000691327c25 */ /* 0x000fe2000f8e00ff */
[----:B------:R-:W-:-:S03]  /*92e0*/  ULDC.64 UR6, c[0x0][0xb48] ;  /* 0x0002d20000067ab9 */ /* 0x000fc60000000a00 */
[----:B------:R-:W-:Y:S02]  /*92f0*/  IMAD R52, R52, 0x8, R47 ;  /* 0x0000000834347824 */ /* 0x000fe400078e022f */
[----:B------:R-:W-:Y:S02]  /*9300*/  IMAD.MOV R145, RZ, RZ, -R145 ;  /* 0x000000ffff917224 */ /* 0x000fe400078e0a91 */
[----:B------:R-:W-:Y:S02]  /*9310*/  IMAD.IADD R17, R17, 0x1, R53 ;  /* 0x0000000111117824 */ /* 0x000fe400078e0235 */
[----:B----4-:R-:W-:Y:S02]  /*9320*/  IMAD R56, R62, UR4, RZ ;  /* 0x000000043e387c24 */ /* 0x010fe4000f8e02ff */
[----:B--2---:R-:W-:Y:S02]  /*9330*/  IMAD R53, R54, 0xc0, R52 ;  /* 0x000000c036357824 */ /* 0x004fe400078e0234 */
[----:B-1----:R-:W-:-:S02]  /*9340*/  IMAD R145, R66, R145, UR8 ;  /* 0x0000000842917e24 */ /* 0x002fc4000f8e0291 */
[----:B------:R-:W-:Y:S02]  /*9350*/  IMAD R57, R63, UR9, R56 ;  /* 0x000000093f397c24 */ /* 0x000fe4000f8e0238 */
[----:B------:R-:W-:Y:S01]  /*9360*/  IMAD.WIDE.U32 R16, R62, UR9, R16 ;  /* 0x000000093e107c25 */ /* 0x000fe2000f8e0010 */
[----:B------:R-:W-:-:S03]  /*9370*/  SHF.R.S32.HI R58, RZ, 0x1f, R145 ;  /* 0x0000001fff3a7819 */ /* 0x000fc60000011491 */
[----:B0-----:R-:W-:-:S04]  /*9380*/  @P0 IMAD.HI.U32 R52, R53, R60, RZ ;  /* 0x0000003c35340227 */ /* 0x001fc800078e00ff */
[----:B------:R-:W-:Y:S02]  /*9390*/  IMAD.IADD R51, R51, 0x1, R55 ;  /* 0x0000000133337824 */ /* 0x000fe400078e0237 */
[----:B------:R-:W-:Y:S02]  /*93a0*/  IMAD.IADD R17, R17, 0x1, R57 ;  /* 0x0000000111117824 */ /* 0x000fe400078e0239 */
[----:B-----5:R-:W-:Y:S01]  /*93b0*/  IMAD R56, R64, UR4, RZ ;  /* 0x0000000440387c24 */ /* 0x020fe2000f8e02ff */
[----:B------:R-:W-:Y:S01]  /*93c0*/  ULDC.64 UR4, c[0x0][0xbe0] ;  /* 0x0002f80000047ab9 */ /* 0x000fe20000000a00 */
[----:B------:R-:W-:-:S04]  /*93d0*/  @P0 IMAD.HI.U32 R68, R53, R68, RZ ;  /* 0x0000004435440227 */ /* 0x000fc800078e00ff */
[----:B------:R-:W-:Y:S01]  /*93e0*/  IMAD.MOV.U32 R55, RZ, RZ, R53 ;  /* 0x000000ffff377224 */ /* 0x000fe200078e0035 */
[----:B------:R-:W-:Y:S01]  /*93f0*/  @P0 SHF.R.U32.HI R55, RZ, R59, R52 ;  /* 0x0000003bff370219 */ /* 0x000fe20000011634 */
[----:B------:R-:W-:Y:S02]  /*9400*/  IMAD R59, R65, UR9, R56 ;  /* 0x00000009413b7c24 */ /* 0x000fe4000f8e0238 */
[----:B------:R-:W-:Y:S01]  /*9410*/  IMAD.WIDE.U32 R50, R64, UR9, R50 ;  /* 0x0000000940327c25 */ /* 0x000fe2000f8e0032 */
[----:B------:R-:W-:-:S03]  /*9420*/  ULDC.64 UR8, c[0x0][0xb28] ;  /* 0x0002ca0000087ab9 */ /* 0x000fc60000000a00 */
[----:B------:R-:W-:Y:S01]  /*9430*/  IMAD.MOV.U32 R57, RZ, RZ, R53 ;  /* 0x000000ffff397224 */ /* 0x000fe200078e0035 */
[----:B------:R-:W-:Y:S01]  /*9440*/  @P0 SHF.R.U32.HI R57, RZ, R61, R68 ;  /* 0x0000003dff390219 */ /* 0x000fe20000011644 */
[----:B------:R-:W-:Y:S02]  /*9450*/  IMAD R52, R58, UR4, RZ ;  /* 0x000000043a347c24 */ /* 0x000fe4000f8e02ff */
[----:B------:R-:W-:-:S04]  /*9460*/  IMAD.WIDE.U32 R16, R145, UR4, R16 ;  /* 0x0000000491107c25 */ /* 0x000fc8000f8e0010 */
[----:B------:R-:W-:Y:S01]  /*9470*/  IMAD.IADD R51, R51, 0x1, R59 ;  /* 0x0000000133337824 */ /* 0x000fe200078e023b */
[----:B------:R-:W-:Y:S01]  /*9480*/  SHF.R.S32.HI R59, RZ, 0x1f, R55 ;  /* 0x0000001fff3b7819 */ /* 0x000fe20000011437 */
[----:B------:R-:W-:Y:S01]  /*9490*/  IMAD R58, R58, UR6, RZ ;  /* 0x000000063a3a7c24 */ /* 0x000fe2000f8e02ff */
[----:B------:R-:W-:Y:S01]  /*94a0*/  IADD3 R16, P0, R55, R16, RZ ;  /* 0x0000001037107210 */ /* 0x000fe20007f1e0ff */
[C---:B------:R-:W-:Y:S01]  /*94b0*/  IMAD R56, R145.reuse, UR5, R52 ;  /* 0x0000000591387c24 */ /* 0x040fe2000f8e0234 */
[----:B------:R-:W-:Y:S01]  /*94c0*/  SHF.R.S32.HI R52, RZ, 0x1f, R57 ;  /* 0x0000001fff347819 */ /* 0x000fe20000011439 */
[----:B------:R-:W-:Y:S01]  /*94d0*/  IMAD.MOV R55, RZ, RZ, -R55 ;  /* 0x000000ffff377224 */ /* 0x000fe200078e0a37 */
[----:B------:R-:W-:Y:S01]  /*94e0*/  ULDC.64 UR4, c[0x0][0xb30] ;  /* 0x0002cc0000047ab9 */ /* 0x000fe20000000a00 */
[----:B------:R-:W-:Y:S01]  /*94f0*/  IMAD R61, R145, UR7, R58 ;  /* 0x00000007913d7c24 */ /* 0x000fe2000f8e023a */
[----:B------:R-:W-:Y:S01]  /*9500*/  IADD3.X R17, R59, R17, R56, P0, !PT ;  /* 0x000000113b117210 */ /* 0x000fe200007fe438 */
[----:B------:R-:W-:-:S02]  /*9510*/  IMAD.MOV R58, RZ, RZ, -R57 ;  /* 0x000000ffff3a7224 */ /* 0x000fc400078e0a39 */
[----:B------:R-:W-:Y:S02]  /*9520*/  IMAD R52, R52, UR4, RZ ;  /* 0x0000000434347c24 */ /* 0x000fe4000f8e02ff */
[----:B------:R-:W-:Y:S02]  /*9530*/  IMAD R55, R46, R55, R53 ;  /* 0x000000372e377224 */ /* 0x000fe400078e0235 */
[----:B------:R-:W-:Y:S01]  /*9540*/  IMAD.WIDE.U32 R50, R145, UR6, R50 ;  /* 0x0000000691327c25 */ /* 0x000fe2000f8e0032 */
[----:B------:R-:W-:-:S03]  /*9550*/  ULDC.64 UR6, c[0x0][0xbc8] ;  /* 0x0002f20000067ab9 */ /* 0x000fc60000000a00 */
[----:B------:R-:W-:Y:S02]  /*9560*/  IMAD R53, R46, R58, R53 ;  /* 0x0000003a2e357224 */ /* 0x000fe400078e0235 */
[----:B------:R-:W-:Y:S01]  /*9570*/  IMAD R59, R57, UR5, R52 ;  /* 0x00000005393b7c24 */ /* 0x000fe2000f8e0234 */
[----:B------:R-:W-:Y:S01]  /*9580*/  SHF.R.S32.HI R52, RZ, 0x1f, R55 ;  /* 0x0000001fff347819 */ /* 0x000fe20000011437 */
[----:B------:R-:W-:Y:S01]  /*9590*/  IMAD.IADD R51, R51, 0x1, R61 ;  /* 0x0000000133337824 */ /* 0x000fe200078e023d */
[----:B------:R-:W-:Y:S01]  /*95a0*/  SHF.R.S32.HI R56, RZ, 0x1f, R53 ;  /* 0x0000001fff387819 */ /* 0x000fe20000011435 */
[----:B------:R-:W0:Y:S01]  /*95b0*/  S2UR UR5, SR_CgaCtaId ;  /* 0x00000000000579c3 */ /* 0x000e220000008800 */
[----:B------:R-:W-:-:S04]  /*95c0*/  IMAD.WIDE.U32 R16, R55, UR6, R16 ;  /* 0x0000000637107c25 */ /* 0x000fc8000f8e0010 */
[----:B------:R-:W-:Y:S01]  /*95d0*/  IMAD.WIDE.U32 R50, R57, UR4, R50 ;  /* 0x0000000439327c25 */ /* 0x000fe2000f8e0032 */
[----:B------:R-:W-:-:S03]  /*95e0*/  UMOV UR4, 0x400 ;  /* 0x0000040000047882 */ /* 0x000fc60000000000 */
[----:B------:R-:W-:Y:S02]  /*95f0*/  IMAD R52, R52, UR6, RZ ;  /* 0x0000000634347c24 */ /* 0x000fe4000f8e02ff */
[----:B------:R-:W-:Y:S02]  /*9600*/  IMAD.IADD R51, R51, 0x1, R59 ;  /* 0x0000000133337824 */ /* 0x000fe400078e023b */
[----:B------:R-:W-:Y:S02]  /*9610*/  IMAD R56, R56, UR8, RZ ;  /* 0x0000000838387c24 */ /* 0x000fe4000f8e02ff */
[----:B------:R-:W-:Y:S01]  /*9620*/  IMAD R57, R55, UR7, R52 ;  /* 0x0000000737397c24 */ /* 0x000fe2000f8e0234 */
[----:B------:R-:W-:Y:S01]  /*9630*/  ULDC.64 UR6, c[0x0][0xba8] ;  /* 0x0002ea0000067ab9 */ /* 0x000fe20000000a00 */
[C---:B------:R-:W-:Y:S01]  /*9640*/  IMAD R55, R53.reuse, UR9, R56 ;  /* 0x0000000935377c24 */ /* 0x040fe2000f8e0238 */
[----:B------:R-:W-:Y:S01]  /*9650*/  LEA R56, P0, R16, UR6, 0x2 ;  /* 0x0000000610387c11 */ /* 0x000fe2000f8010ff */
[----:B------:R-:W-:Y:S01]  /*9660*/  IMAD.WIDE.U32 R50, R53, UR8, R50 ;  /* 0x0000000835327c25 */ /* 0x000fe2000f8e0032 */
[----:B------:R-:W-:Y:S01]  /*9670*/  ULDC.64 UR8, c[0x0][0xb00] ;  /* 0x0002c00000087ab9 */ /* 0x000fe20000000a00 */
[----:B------:R-:W-:-:S02]  /*9680*/  ULDC UR6, c[0x0][0xa88] ;  /* 0x0002a20000067ab9 */ /* 0x000fc40000000800 */
[----:B------:R-:W-:Y:S01]  /*9690*/  IMAD.IADD R53, R17, 0x1, R57 ;  /* 0x0000000111357824 */ /* 0x000fe200078e0239 */
[----:B------:R-:W-:Y:S01]  /*96a0*/  LEA R62, P1, R50, UR8, 0x2 ;  /* 0x00000008323e7c11 */ /* 0x000fe2000f8210ff */
[----:B------:R-:W-:Y:S01]  /*96b0*/  IMAD.IADD R17, R51, 0x1, R55 ;  /* 0x0000000133117824 */ /* 0x000fe200078e0237 */
[----:B------:R-:W-:Y:S01]  /*96c0*/  SHFL.IDX PT, R52, R56, 0x1, 0x1c1f ;  /* 0x003c1f0038347f89 */ /* 0x000fe200000e0000 */
[----:B------:R-:W-:Y:S01]  /*96d0*/  IMAD R47, R54, 0xc0, R47 ;  /* 0x000000c0362f7824 */ /* 0x000fe200078e022f */
[----:B------:R-:W-:Y:S01]  /*96e0*/  LEA.HI.X R54, R16, UR7, R53, 0x2, P0 ;  /* 0x0000000710367c11 */ /* 0x000fe200080f1435 */
[----:B0-----:R-:W-:Y:S01]  /*96f0*/  ULEA UR4, UR5, UR4, 0x18 ;  /* 0x0000000405047291 */ /* 0x001fe2000f8ec03f */
[----:B------:R-:W-:Y:S01]  /*9700*/  LEA.HI.X R63, R50, UR9, R17, 0x2, P1 ;  /* 0x00000009323f7c11 */ /* 0x000fe200088f1411 */
[----:B------:R-:W-:Y:S01]  /*9710*/  IMAD R58, R46, UR6, RZ ;  /* 0x000000062e3a7c24 */ /* 0x000fe2000f8e02ff */
[----:B------:R-:W-:Y:S01]  /*9720*/  SHFL.IDX PT, R50, R56, RZ, 0x1c1f ;  /* 0x001c1fff38327589 */ /* 0x000fe200000e0000 */
[----:B------:R-:W-:Y:S01]  /*9730*/  LOP3.LUT P0, RZ, R26, 0x3, RZ, 0xc0, !PT ;  /* 0x000000031aff7812 */ /* 0x000fe2000780c0ff */
[C---:B------:R-:W-:Y:S01]  /*9740*/  VIADD R59, R47.reuse, 0x8 ;  /* 0x000000082f3b7836 */ /* 0x040fe20000000000 */
[----:B------:R-:W-:Y:S01]  /*9750*/  UIADD3 UR4, UR4, 0x31c20, URZ ;  /* 0x00031c2004047890 */ /* 0x000fe2000fffe03f */
[----:B------:R-:W0:Y:S01]  /*9760*/  SHFL.IDX PT, R51, R54, RZ, 0x1c1f ;  /* 0x001c1fff36337589 */ /* 0x000e2200000e0000 */
[----:B------:R-:W-:-:S02]  /*9770*/  ISETP.GE.OR P1, PT, R47, R58, P0 ;  /* 0x0000003a2f00720c */ /* 0x000fc40000726670 */
[-C--:B------:R-:W-:Y:S01]  /*9780*/  ISETP.GE.OR P0, PT, R59, R58.reuse, P0 ;  /* 0x0000003a3b00720c */ /* 0x080fe20000706670 */
[----:B------:R-:W1:Y:S01]  /*9790*/  SHFL.IDX PT, R53, R54, 0x1, 0x1c1f ;  /* 0x003c1f0036357f89 */ /* 0x000e6200000e0000 */
[----:B------:R-:W-:Y:S01]  /*97a0*/  UPRMT UR4, URZ, 0x654, UR4 ;  /* 0x000006543f047896 */ /* 0x000fe20008000004 */
[----:B------:R-:W-:Y:S02]  /*97b0*/  ISETP.GE.AND P2, PT, R47, R58, PT ;  /* 0x0000003a2f00720c */ /* 0x000fe40003f46270 */
[----:B------:R2:W3:Y:S04]  /*97c0*/  SHFL.IDX PT, R16, R62, RZ, 0x1c1f ;  /* 0x001c1fff3e107589 */ /* 0x0004e800000e0000 */
[----:B------:R2:W4:Y:S02]  /*97d0*/  SHFL.IDX PT, R17, R63, RZ, 0x1c1f ;  /* 0x001c1fff3f117589 */ /* 0x00052400000e0000 */
[----:B------:R-:W-:Y:S02]  /*97e0*/  SYNCS.ARRIVE.TRANS64.RED.A1T0 RZ, [UR4], RZ ;  /* 0x000000ffffff79a7 */ /* 0x000fe40008100404 */
[----:B0-----:R2:W-:Y:S04]  /*97f0*/  @!P1 ST.E desc[UR38][R50.64], R0 ;  /* 0x0000000032009985 */ /* 0x0015e8000c101926 */
[----:B-1----:R2:W-:Y:S01]  /*9800*/  @!P0 ST.E desc[UR38][R52.64], R77 ;  /* 0x0000004d34008985 */ /* 0x0025e2000c101926 */
[----:B------:R-:W-:Y:S05]  /*9810*/  @P2 BRA `(.L_x_35) ;  /* 0x0000000400182947 */ /* 0x000fea0003800000 */
[C---:B--2---:R-:W-:Y:S01]  /*9820*/  VIADD R0, R27.reuse, 0x8 ;  /* 0x000000081b007836 */ /* 0x044fe20000000000 */
[----:B------:R-:W-:Y:S01]  /*9830*/  ULDC UR4, c[0x0][0xac8] ;  /* 0x0002b20000047ab9 */ /* 0x000fe20000000800 */
[C---:B------:R-:W-:Y:S01]  /*9840*/  VIADD R26, R27.reuse, 0x10 ;  /* 0x000000101b1a7836 */ /* 0x040fe20000000000 */
[C---:B------:R-:W-:Y:S01]  /*9850*/  ISETP.GE.AND P0, PT, R27.reuse, UR4, PT ;  /* 0x000000041b007c0c */ /* 0x040fe2000bf06270 */
[C---:B------:R-:W-:Y:S01]  /*9860*/  VIADD R46, R27.reuse, 0x18 ;  /* 0x000000181b2e7836 */ /* 0x040fe20000000000 */
[----:B------:R-:W-:Y:S01]  /*9870*/  ISETP.GE.AND P1, PT, R0, UR4, PT ;  /* 0x0000000400007c0c */ /* 0x000fe2000bf26270 */
[C---:B------:R-:W-:Y:S01]  /*9880*/  VIADD R47, R27.reuse, 0x20 ;  /* 0x000000201b2f7836 */ /* 0x040fe20000000000 */
[----:B------:R-:W-:Y:S01]  /*9890*/  ISETP.GE.AND P2, PT, R26, UR4, PT ;  /* 0x000000041a007c0c */ /* 0x000fe2000bf46270 */
[C---:B------:R-:W-:Y:S01]  /*98a0*/  VIADD R60, R27.reuse, 0x38 ;  /* 0x000000381b3c7836 */ /* 0x040fe20000000000 */
[----:B------:R-:W-:Y:S01]  /*98b0*/  ISETP.GE.AND P3, PT, R46, UR4, PT ;  /* 0x000000042e007c0c */ /* 0x000fe2000bf66270 */
[----:B------:R-:W-:Y:S01]  /*98c0*/  VIADD R61, R27, 0x40 ;  /* 0x000000401b3d7836 */ /* 0x000fe20000000000 */
[----:B------:R-:W-:-:S07]  /*98d0*/  ISETP.GE.AND P4, PT, R47, UR4, PT ;  /* 0x000000042f007c0c */ /* 0x000fce000bf86270 */
[----:B------:R-:W-:Y:S02]  /*98e0*/  @!P1 LEA.HI R0, R0, R0, RZ, 0x1 ;  /* 0x0000000000009211 */ /* 0x000fe400078f08ff */
[----:B------:R-:W-:Y:S02]  /*98f0*/  @!P2 LEA.HI R26, R26, R26, RZ, 0x1 ;  /* 0x0000001a1a1aa211 */ /* 0x000fe400078f08ff */
[----:B------:R-:W-:Y:S02]  /*9900*/  @!P3 LEA.HI R50, R46, R46, RZ, 0x1 ;  /* 0x0000002e2e32b211 */ /* 0x000fe400078f08ff */
[----:B------:R-:W-:Y:S02]  /*9910*/  @!P1 LOP3.LUT R51, R0, 0xfffffffe, RZ, 0xc0, !PT ;  /* 0xfffffffe00339812 */ /* 0x000fe400078ec0ff */
[----:B------:R-:W-:Y:S01]  /*9920*/  @!P4 LEA.HI R0, R47, R47, RZ, 0x1 ;  /* 0x0000002f2f00c211 */ /* 0x000fe200078f08ff */
[----:B---34-:R-:W-:Y:S01]  /*9930*/  @!P0 IMAD.WIDE R46, R27, 0x4, R16 ;  /* 0x000000041b2e8825 */ /* 0x018fe200078e0210 */
[----:B------:R-:W-:-:S02]  /*9940*/  @!P2 LOP3.LUT R53, R26, 0xfffffffe, RZ, 0xc0, !PT ;  /* 0xfffffffe1a35a812 */ /* 0x000fc400078ec0ff */
[----:B------:R-:W-:Y:S01]  /*9950*/  @!P3 LOP3.LUT R55, R50, 0xfffffffe, RZ, 0xc0, !PT ;  /* 0xfffffffe3237b812 */ /* 0x000fe200078ec0ff */
[--C-:B------:R-:W-:Y:S01]  /*9960*/  @!P1 IMAD.WIDE R50, R51, 0x4, R16.reuse ;  /* 0x0000000433329825 */ /* 0x100fe200078e0210 */
[----:B------:R-:W-:Y:S01]  /*9970*/  @!P4 LOP3.LUT R57, R0, 0xfffffffe, RZ, 0xc0, !PT ;  /* 0xfffffffe0039c812 */ /* 0x000fe200078ec0ff */
[----:B------:R0:W-:Y:S02]  /*9980*/  @!P0 ST.E.64 desc[UR38][R46.64], R72 ;  /* 0x000000482e008985 */ /* 0x0001e4000c101b26 */
[----:B------:R-:W-:Y:S02]  /*9990*/  VIADD R0, R27, 0x28 ;  /* 0x000000281b007836 */ /* 0x000fe40000000000 */
[--C-:B------:R-:W-:Y:S01]  /*99a0*/  @!P2 IMAD.WIDE R52, R53, 0x4, R16.reuse ;  /* 0x000000043534a825 */ /* 0x100fe200078e0210 */
[----:B------:R1:W-:Y:S02]  /*99b0*/  @!P1 ST.E.64 desc[UR38][R50.64], R28 ;  /* 0x0000001c32009985 */ /* 0x0003e4000c101b26 */
[----:B------:R-:W-:Y:S01]  /*99c0*/  ISETP.GE.AND P0, PT, R0, UR4, PT ;  /* 0x0000000400007c0c */ /* 0x000fe2000bf06270 */
[----:B------:R-:W-:Y:S01]  /*99d0*/  VIADD R26, R27, 0x30 ;  /* 0x000000301b1a7836 */ /* 0x000fe20000000000 */
[----:B------:R2:W-:Y:S01]  /*99e0*/  @!P2 ST.E.64 desc[UR38][R52.64], R22 ;  /* 0x000000163400a985 */ /* 0x0005e2000c101b26 */
[----:B------:R-:W-:Y:S01]  /*99f0*/  @!P3 IMAD.WIDE R54, R55, 0x4, R16 ;  /* 0x000000043736b825 */ /* 0x000fe200078e0210 */
[----:B------:R-:W-:-:S02]  /*9a00*/  ISETP.GE.AND P2, PT, R60, UR4, PT ;  /* 0x000000043c007c0c */ /* 0x000fc4000bf46270 */
[----:B------:R-:W-:Y:S01]  /*9a10*/  ISETP.GE.AND P1, PT, R26, UR4, PT ;  /* 0x000000041a007c0c */ /* 0x000fe2000bf26270 */
[----:B------:R-:W-:Y:S01]  /*9a20*/  @!P4 IMAD.WIDE R56, R57, 0x4, R16 ;  /* 0x000000043938c825 */ /* 0x000fe200078e0210 */
[----:B------:R3:W-:Y:S01]  /*9a30*/  @!P3 ST.E.64 desc[UR38][R54.64], R36 ;  /* 0x000000243600b985 */ /* 0x0007e2000c101b26 */
[----:B------:R-:W-:Y:S02]  /*9a40*/  ISETP.GE.AND P3, PT, R61, UR4, PT ;  /* 0x000000043d007c0c */ /* 0x000fe4000bf66270 */
[C---:B0-----:R-:W-:Y:S01]  /*9a50*/  VIADD R46, R27.reuse, 0x48 ;  /* 0x000000481b2e7836 */ /* 0x041fe20000000000 */
[----:B------:R0:W-:Y:S01]  /*9a60*/  @!P4 ST.E.64 desc[UR38][R56.64], R74 ;  /* 0x0000004a3800c985 */ /* 0x0001e2000c101b26 */
[C---:B------:R-:W-:Y:S01]  /*9a70*/  VIADD R47, R27.reuse, 0x50 ;  /* 0x000000501b2f7836 */ /* 0x040fe20000000000 */
[----:B------:R-:W-:Y:S01]  /*9a80*/  @!P0 LEA.HI R0, R0, R0, RZ, 0x1 ;  /* 0x0000000000008211 */ /* 0x000fe200078f08ff */
[----:B-1----:R-:W-:Y:S01]  /*9a90*/  VIADD R28, R27, 0x58 ;  /* 0x000000581b1c7836 */ /* 0x002fe20000000000 */
[----:B------:R-:W-:-:S02]  /*9aa0*/  ISETP.GE.AND P4, PT, R46, UR4, PT ;  /* 0x000000042e007c0c */ /* 0x000fc4000bf86270 */
[----:B------:R-:W-:Y:S02]  /*9ab0*/  ISETP.GE.AND P5, PT, R47, UR4, PT ;  /* 0x000000042f007c0c */ /* 0x000fe4000bfa6270 */
[----:B------:R-:W-:Y:S02]  /*9ac0*/  ISETP.GE.AND P6, PT, R28, UR4, PT ;  /* 0x000000041c007c0c */ /* 0x000fe4000bfc6270 */
[----:B------:R-:W-:Y:S02]  /*9ad0*/  @!P1 LEA.HI R26, R26, R26, RZ, 0x1 ;  /* 0x0000001a1a1a9211 */ /* 0x000fe400078f08ff */
[----:B------:R-:W-:Y:S02]  /*9ae0*/  @!P2 LEA.HI R60, R60, R60, RZ, 0x1 ;  /* 0x0000003c3c3ca211 */ /* 0x000fe400078f08ff */
[----:B------:R-:W-:Y:S02]  /*9af0*/  @!P3 LEA.HI R61, R61, R61, RZ, 0x1 ;  /* 0x0000003d3d3db211 */ /* 0x000fe400078f08ff */
[----:B--2---:R-:W-:-:S02]  /*9b00*/  @!P0 LOP3.LUT R23, R0, 0xfffffffe, RZ, 0xc0, !PT ;  /* 0xfffffffe00178812 */ /* 0x004fc400078ec0ff */
[----:B------:R-:W-:Y:S02]  /*9b10*/  @!P4 LEA.HI R46, R46, R46, RZ, 0x1 ;  /* 0x0000002e2e2ec211 */ /* 0x000fe400078f08ff */
[----:B------:R-:W-:Y:S02]  /*9b20*/  @!P5 LEA.HI R22, R47, R47, RZ, 0x1 ;  /* 0x0000002f2f16d211 */ /* 0x000fe400078f08ff */
[----:B------:R-:W-:Y:S02]  /*9b30*/  @!P6 LEA.HI R28, R28, R28, RZ, 0x1 ;  /* 0x0000001c1c1ce211 */ /* 0x000fe400078f08ff */
[----:B------:R-:W-:Y:S02]  /*9b40*/  @!P1 LOP3.LUT R29, R26, 0xfffffffe, RZ, 0xc0, !PT ;  /* 0xfffffffe1a1d9812 */ /* 0x000fe400078ec0ff */
[----:B---3--:R-:W-:Y:S02]  /*9b50*/  @!P2 LOP3.LUT R37, R60, 0xfffffffe, RZ, 0xc0, !PT ;  /* 0xfffffffe3c25a812 */ /* 0x008fe400078ec0ff */
[----:B------:R-:W-:-:S02]  /*9b60*/  @!P3 LOP3.LUT R47, R61, 0xfffffffe, RZ, 0xc0, !PT ;  /* 0xfffffffe3d2fb812 */ /* 0x000fc400078ec0ff */
[----:B------:R-:W-:Y:S01]  /*9b70*/  @!P4 LOP3.LUT R51, R46, 0xfffffffe, RZ, 0xc0, !PT ;  /* 0xfffffffe2e33c812 */ /* 0x000fe200078ec0ff */
[--C-:B------:R-:W-:Y:S01]  /*9b80*/  @!P2 IMAD.WIDE R36, R37, 0x4, R16.reuse ;  /* 0x000000042524a825 */ /* 0x100fe200078e0210 */
[----:B------:R-:W-:Y:S02]  /*9b90*/  @!P5 LOP3.LUT R53, R22, 0xfffffffe, RZ, 0xc0, !PT ;  /* 0xfffffffe1635d812 */ /* 0x000fe400078ec0ff */
[----:B------:R-:W-:Y:S01]  /*9ba0*/  @!P6 LOP3.LUT R55, R28, 0xfffffffe, RZ, 0xc0, !PT ;  /* 0xfffffffe1c37e812 */ /* 0x000fe200078ec0ff */
[----:B------:R-:W-:-:S04]  /*9bb0*/  @!P0 IMAD.WIDE R22, R23, 0x4, R16 ;  /* 0x0000000417168825 */ /* 0x000fc800078e0210 */
[--C-:B------:R-:W-:Y:S01]  /*9bc0*/  @!P1 IMAD.WIDE R28, R29, 0x4, R16.reuse ;  /* 0x000000041d1c9825 */ /* 0x100fe200078e0210 */
[----:B------:R0:W-:Y:S03]  /*9bd0*/  @!P0 ST.E.64 desc[UR38][R22.64], R2 ;  /* 0x0000000216008985 */ /* 0x0001e6000c101b26 */
[--C-:B------:R-:W-:Y:S01]  /*9be0*/  @!P3 IMAD.WIDE R46, R47, 0x4, R16.reuse ;  /* 0x000000042f2eb825 */ /* 0x100fe200078e0210 */
[----:B------:R0:W-:Y:S03]  /*9bf0*/  @!P1 ST.E.64 desc[UR38][R28.64], R4 ;  /* 0x000000041c009985 */ /* 0x0001e6000c101b26 */
[--C-:B------:R-:W-:Y:S01]  /*9c00*/  @!P4 IMAD.WIDE R50, R51, 0x4, R16.reuse ;  /* 0x000000043332c825 */ /* 0x100fe200078e0210 */
[----:B------:R0:W-:Y:S03]  /*9c10*/  @!P2 ST.E.64 desc[UR38][R36.64], R6 ;  /* 0x000000062400a985 */ /* 0x0001e6000c101b26 */
[--C-:B------:R-:W-:Y:S01]  /*9c20*/  @!P5 IMAD.WIDE R52, R53, 0x4, R16.reuse ;  /* 0x000000043534d825 */ /* 0x100fe200078e0210 */
[----:B------:R0:W-:Y:S03]  /*9c30*/  @!P3 ST.E.64 desc[UR38][R46.64], R10 ;  /* 0x0000000a2e00b985 */ /* 0x0001e6000c101b26 */
[----:B------:R-:W-:Y:S01]  /*9c40*/  @!P6 IMAD.WIDE R16, R55, 0x4, R16 ;  /* 0x000000043710e825 */ /* 0x000fe200078e0210 */
[----:B------:R0:W-:Y:S04]  /*9c50*/  @!P4 ST.E.64 desc[UR38][R50.64], R18 ;  /* 0x000000123200c985 */ /* 0x0001e8000c101b26 */
[----:B------:R0:W-:Y:S04]  /*9c60*/  @!P5 ST.E.64 desc[UR38][R52.64], R32 ;  /* 0x000000203400d985 */ /* 0x0001e8000c101b26 */
[----:B------:R0:W-:Y:S02]  /*9c70*/  @!P6 ST.E.64 desc[UR38][R16.64], R44 ;  /* 0x0000002c1000e985 */ /* 0x0001e4000c101b26 */
.L_x_35:
[----:B------:R-:W-:Y:S05]  /*9c80*/  BSYNC B0 ;  /* 0x0000000000007941 */ /* 0x000fea0003800000 */
.L_x_34:
[----:B------:R-:W-:Y:S01]  /*9c90*/  ISETP.GE.AND P0, PT, R59, R58, PT ;  /* 0x0000003a3b00720c */ /* 0x000fe20003f06270 */
[----:B0---4-:R4:W0:Y:S04]  /*9ca0*/  SHFL.IDX PT, R17, R63, 0x1, 0x1c1f ;  /* 0x003c1f003f117f89 */ /* 0x01182800000e0000 */
[----:B---3--:R4:W3:Y:S08]  /*9cb0*/  SHFL.IDX PT, R16, R62, 0x1, 0x1c1f ;  /* 0x003c1f003e107f89 */ /* 0x0088f000000e0000 */
[----:B----4-:R-:W-:Y:S05]  /*9cc0*/  @P0 BRA `(.L_x_10) ;  /* 0x0000004400dc0947 */ /* 0x010fea0003800000 */
        /* <DEDUP_REMOVED lines=8> */
[----:B------:R-:W-:Y:S01]  /*9d50*/  VIADD R19, R27, 0x28 ;  /* 0x000000281b137836 */ /* 0x000fe20000000000 */
[----:B------:R-:W-:Y:S01]  /*9d60*/  ISETP.GE.AND P5, PT, R3, UR4, PT ;  /* 0x0000000403007c0c */ /* 0x000fe2000bfa6270 */
[C---:B------:R-:W-:Y:S01]  /*9d70*/  VIADD R22, R27.reuse, 0x38 ;  /* 0x000000381b167836 */ /* 0x040fe20000000000 */
[----:B------:R-:W-:Y:S01]  /*9d80*/  ISETP.GE.AND P0, PT, R18, UR4, PT ;  /* 0x0000000412007c0c */ /* 0x000fe2000bf06270 */
[----:B------:R-:W-:Y:S01]  /*9d90*/  VIADD R23, R27, 0x40 ;  /* 0x000000401b177836 */ /* 0x000fe20000000000 */
[----:B------:R-:W-:Y:S01]  /*9da0*/  ISETP.GE.AND P1, PT, R19, UR4, PT ;  /* 0x0000000413007c0c */ /* 0x000fe2000bf26270 */
[----:B------:R-:W-:-:S02]  /*9db0*/  VIADD R26, R27, 0x48 ;  /* 0x000000481b1a7836 */ /* 0x000fc40000000000 */
[----:B------:R-:W-:Y:S02]  /*9dc0*/  VIADD R28, R27, 0x50 ;  /* 0x000000501b1c7836 */ /* 0x000fe40000000000 */
[----:B------:R-:W-:Y:S02]  /*9dd0*/  @!P3 LEA.HI R0, R0, R0, RZ, 0x1 ;  /* 0x000000000000b211 */ /* 0x000fe400078f08ff */
[----:B------:R-:W-:Y:S02]  /*9de0*/  @!P4 LEA.HI R2, R2, R2, RZ, 0x1 ;  /* 0x000000020202c211 */ /* 0x000fe400078f08ff */
[----:B------:R-:W-:Y:S02]  /*9df0*/  @!P5 LEA.HI R3, R3, R3, RZ, 0x1 ;  /* 0x000000030303d211 */ /* 0x000fe400078f08ff */
[----:B------:R-:W-:Y:S01]  /*9e00*/  @!P3 LOP3.LUT R5, R0, 0xfffffffe, RZ, 0xc0, !PT ;  /* 0xfffffffe0005b812 */ /* 0x000fe200078ec0ff */
[----:B------:R-:W-:Y:S01]  /*9e10*/  VIADD R0, R27, 0x30 ;  /* 0x000000301b007836 */ /* 0x000fe20000000000 */
[----:B------:R-:W-:-:S02]  /*9e20*/  @!P4 LOP3.LUT R7, R2, 0xfffffffe, RZ, 0xc0, !PT ;  /* 0xfffffffe0207c812 */ /* 0x000fc400078ec0ff */
[----:B------:R-:W-:Y:S01]  /*9e30*/  @!P5 LOP3.LUT R11, R3, 0xfffffffe, RZ, 0xc0, !PT ;  /* 0xfffffffe030bd812 */ /* 0x000fe200078ec0ff */
[--C-:B0--3--:R-:W-:Y:S01]  /*9e40*/  @!P2 IMAD.WIDE R2, R27, 0x4, R16.reuse ;  /* 0x000000041b02a825 */ /* 0x109fe200078e0210 */
[----:B------:R-:W-:Y:S02]  /*9e50*/  ISETP.GE.AND P6, PT, R28, UR4, PT ;  /* 0x000000041c007c0c */ /* 0x000fe4000bfc6270 */
[----:B------:R-:W-:Y:S01]  /*9e60*/  @!P0 LEA.HI R18, R18, R18, RZ, 0x1 ;  /* 0x0000001212128211 */ /* 0x000fe200078f08ff */
[--C-:B------:R-:W-:Y:S01]  /*9e70*/  @!P3 IMAD.WIDE R4, R5, 0x4, R16.reuse ;  /* 0x000000040504b825 */ /* 0x100fe200078e0210 */
[----:B------:R0:W-:Y:S01]  /*9e80*/  @!P2 ST.E.64 desc[UR38][R2.64], R14 ;  /* 0x0000000e0200a985 */ /* 0x0001e2000c101b26 */
[----:B------:R-:W-:Y:S02]  /*9e90*/  ISETP.GE.AND P2, PT, R0, UR4, PT ;  /* 0x0000000400007c0c */ /* 0x000fe4000bf46270 */
[----:B------:R-:W-:Y:S01]  /*9ea0*/  @!P4 IMAD.WIDE R6, R7, 0x4, R16 ;  /* 0x000000040706c825 */ /* 0x000fe200078e0210 */
[----:B------:R1:W-:Y:S01]  /*9eb0*/  @!P3 ST.E.64 desc[UR38][R4.64], R24 ;  /* 0x000000180400b985 */ /* 0x0003e2000c101b26 */
[----:B------:R-:W-:-:S02]  /*9ec0*/  ISETP.GE.AND P3, PT, R22, UR4, PT ;  /* 0x0000000416007c0c */ /* 0x000fc4000bf66270 */
[----:B------:R-:W-:Y:S01]  /*9ed0*/  @!P5 IMAD.WIDE R10, R11, 0x4, R16 ;  /* 0x000000040b0ad825 */ /* 0x000fe200078e0210 */
[----:B------:R2:W-:Y:S01]  /*9ee0*/  @!P4 ST.E.64 desc[UR38][R6.64], R40 ;  /* 0x000000280600c985 */ /* 0x0005e2000c101b26 */
[----:B------:R-:W-:Y:S02]  /*9ef0*/  ISETP.GE.AND P4, PT, R23, UR4, PT ;  /* 0x0000000417007c0c */ /* 0x000fe4000bf86270 */
[----:B------:R-:W-:Y:S01]  /*9f00*/  @!P1 LEA.HI R19, R19, R19, RZ, 0x1 ;  /* 0x0000001313139211 */ /* 0x000fe200078f08ff */
[----:B------:R3:W-:Y:S01]  /*9f10*/  @!P5 ST.E.64 desc[UR38][R10.64], R48 ;  /* 0x000000300a00d985 */ /* 0x0007e2000c101b26 */
[----:B------:R-:W-:Y:S01]  /*9f20*/  ISETP.GE.AND P5, PT, R26, UR4, PT ;  /* 0x000000041a007c0c */ /* 0x000fe2000bfa6270 */
[----:B------:R-:W-:Y:S01]  /*9f30*/  VIADD R27, R27, 0x58 ;  /* 0x000000581b1b7836 */ /* 0x000fe20000000000 */
[----:B0-----:R-:W-:Y:S02]  /*9f40*/  @!P0 LOP3.LUT R3, R18, 0xfffffffe, RZ, 0xc0, !PT ;  /* 0xfffffffe12038812 */ /* 0x001fe400078ec0ff */
[----:B------:R-:W-:-:S02]  /*9f50*/  @!P2 LEA.HI R0, R0, R0, RZ, 0x1 ;  /* 0x000000000000a211 */ /* 0x000fc400078f08ff */
[----:B-1----:R-:W-:Y:S01]  /*9f60*/  @!P1 LOP3.LUT R5, R19, 0xfffffffe, RZ, 0xc0, !PT ;  /* 0xfffffffe13059812 */ /* 0x002fe200078ec0ff */
[--C-:B------:R-:W-:Y:S01]  /*9f70*/  @!P0 IMAD.WIDE R2, R3, 0x4, R16.reuse ;  /* 0x0000000403028825 */ /* 0x100fe200078e0210 */
[----:B------:R-:W-:Y:S02]  /*9f80*/  @!P3 LEA.HI R22, R22, R22, RZ, 0x1 ;  /* 0x000000161616b211 */ /* 0x000fe400078f08ff */
[----:B------:R-:W-:Y:S01]  /*9f90*/  @!P4 LEA.HI R23, R23, R23, RZ, 0x1 ;  /* 0x000000171717c211 */ /* 0x000fe200078f08ff */
[----:B------:R-:W-:Y:S01]  /*9fa0*/  @!P1 IMAD.WIDE R4, R5, 0x4, R16 ;  /* 0x0000000405049825 */ /* 0x000fe200078e0210 */
[----:B------:R-:W-:Y:S01]  /*9fb0*/  @!P6 LEA.HI R28, R28, R28, RZ, 0x1 ;  /* 0x0000001c1c1ce211 */ /* 0x000fe200078f08ff */
[----:B------:R0:W-:Y:S01]  /*9fc0*/  @!P0 ST.E.64 desc[UR38][R2.64], R34 ;  /* 0x0000002202008985 */ /* 0x0001e2000c101b26 */
[----:B------:R-:W-:Y:S02]  /*9fd0*/  @!P5 LEA.HI R26, R26, R26, RZ, 0x1 ;  /* 0x0000001a1a1ad211 */ /* 0x000fe400078f08ff */
[----:B--2---:R-:W-:Y:S01]  /*9fe0*/  @!P2 LOP3.LUT R7, R0, 0xfffffffe, RZ, 0xc0, !PT ;  /* 0xfffffffe0007a812 */ /* 0x004fe200078ec0ff */
[----:B------:R1:W-:Y:S01]  /*9ff0*/  @!P1 ST.E.64 desc[UR38][R4.64], R42 ;  /* 0x0000002a04009985 */ /* 0x0003e2000c101b26 */
[----:B---3--:R-:W-:-:S02]  /*a000*/  @!P3 LOP3.LUT R11, R22, 0xfffffffe, RZ, 0xc0, !PT ;  /* 0xfffffffe160bb812 */ /* 0x008fc400078ec0ff */
[----:B------:R-:W-:Y:S02]  /*a010*/  @!P4 LOP3.LUT R23, R23, 0xfffffffe, RZ, 0xc0, !PT ;  /* 0xfffffffe1717c812 */ /* 0x000fe400078ec0ff */
[----:B------:R-:W-:Y:S02]  /*a020*/  @!P5 LOP3.LUT R15, R26, 0xfffffffe, RZ, 0xc0, !PT ;  /* 0xfffffffe1a0fd812 */ /* 0x000fe400078ec0ff */
[----:B------:R-:W-:Y:S02]  /*a030*/  @!P6 LOP3.LUT R19, R28, 0xfffffffe, RZ, 0xc0, !PT ;  /* 0xfffffffe1c13e812 */ /* 0x000fe400078ec0ff */
[----:B------:R-:W-:Y:S01]  /*a040*/  ISETP.GE.AND P0, PT, R27, UR4, PT ;  /* 0x000000041b007c0c */ /* 0x000fe2000bf06270 */
[----:B0-----:R-:W-:-:S04]  /*a050*/  @!P2 IMAD.WIDE R2, R7, 0x4, R16 ;  /* 0x000000040702a825 */ /* 0x001fc800078e0210 */
[--C-:B-1----:R-:W-:Y:S01]  /*a060*/  @!P3 IMAD.WIDE R4, R11, 0x4, R16.reuse ;  /* 0x000000040b04b825 */ /* 0x102fe200078e0210 */
[----:B------:R4:W-:Y:S03]  /*a070*/  @!P2 ST.E.64 desc[UR38][R2.64], R8 ;  /* 0x000000080200a985 */ /* 0x0009e6000c101b26 */
[--C-:B------:R-:W-:Y:S01]  /*a080*/  @!P4 IMAD.WIDE R6, R23, 0x4, R16.reuse ;  /* 0x000000041706c825 */ /* 0x100fe200078e0210 */
[----:B------:R4:W-:Y:S03]  /*a090*/  @!P3 ST.E.64 desc[UR38][R4.64], R12 ;  /* 0x0000000c0400b985 */ /* 0x0009e6000c101b26 */
[--C-:B------:R-:W-:Y:S01]  /*a0a0*/  @!P5 IMAD.WIDE R10, R15, 0x4, R16.reuse ;  /* 0x000000040f0ad825 */ /* 0x100fe200078e0210 */
[----:B------:R4:W-:Y:S03]  /*a0b0*/  @!P4 ST.E.64 desc[UR38][R6.64], R20 ;  /* 0x000000140600c985 */ /* 0x0009e6000c101b26 */
[----:B------:R-:W-:Y:S01]  /*a0c0*/  @!P6 IMAD.WIDE R14, R19, 0x4, R16 ;  /* 0x00000004130ee825 */ /* 0x000fe200078e0210 */
[----:B------:R4:W-:Y:S04]  /*a0d0*/  @!P5 ST.E.64 desc[UR38][R10.64], R30 ;  /* 0x0000001e0a00d985 */ /* 0x0009e8000c101b26 */
[----:B------:R4:W-:Y:S01]  /*a0e0*/  @!P6 ST.E.64 desc[UR38][R14.64], R38 ;  /* 0x000000260e00e985 */ /* 0x0009e2000c101b26 */
[----:B------:R-:W-:Y:S05]  /*a0f0*/  @P0 BRA `(.L_x_10) ;  /* 0x0000004000d00947 */ /* 0x000fea0003800000 */
[----:B------:R-:W-:-:S04]  /*a100*/  LEA.HI R27, R27, R27, RZ, 0x1 ;  /* 0x0000001b1b1b7211 */ /* 0x000fc800078f08ff */
[----:B----4-:R-:W-:-:S05]  /*a110*/  LOP3.LUT R3, R27, 0xfffffffe, RZ, 0xc0, !PT ;  /* 0xfffffffe1b037812 */ /* 0x010fca00078ec0ff */
[----:B------:R-:W-:-:S05]  /*a120*/  IMAD.WIDE R2, R3, 0x4, R16 ;  /* 0x0000000403027825 */ /* 0x000fca00078e0210 */
[----:B------:R0:W-:Y:S01]  /*a130*/  ST.E.64 desc[UR38][R2.64], R70 ;  /* 0x0000004602007985 */ /* 0x0001e2000c101b26 */
[----:B------:R-:W-:Y:S05]  /*a140*/  BRA `(.L_x_10) ;  /* 0x0000004000bc7947 */ /* 0x000fea0003800000 */
.L_x_33:
[----:B------:R-:W0:Y:S02]  /*a150*/  S2R R2, SR_TID.X ;  /* 0x0000000000027919 */ /* 0x000e240000002100 */
[----:B0-----:R-:W-:-:S05]  /*a160*/  VIADD R0, R2, 0xffffff80 ;  /* 0xffffff8002007836 */ /* 0x001fca0000000000 */
[----:B------:R-:W-:-:S13]  /*a170*/  ISETP.GT.AND P0, PT, R0, 0xbf, PT ;  /* 0x000000bf0000780c */ /* 0x000fda0003f04270 */
[----:B------:R-:W-:Y:S05]  /*a180*/  @P0 BRA `(.L_x_10) ;  /* 0x0000004000ac0947 */ /* 0x000fea0003800000 */
[----:B------:R-:W0:Y:S01]  /*a190*/  S2R R0, SR_CTAID.X ;  /* 0x0000000000007919 */ /* 0x000e220000002500 */
[----:B------:R-:W1:Y:S01]  /*a1a0*/  LDC R6, c[0x0][0xbe8] ;  /* 0x0002fa00ff067b82 */ /* 0x000e620000000800 */
[----:B------:R-:W-:Y:S02]  /*a1b0*/  ULDC UR4, c[0x0][0xa88] ;  /* 0x0002a20000047ab9 */ /* 0x000fe40000000800 */
[----:B-1----:R-:W-:Y:S02]  /*a1c0*/  IMAD R3, R6, UR4, RZ ;  /* 0x0000000406037c24 */ /* 0x002fe4000f8e02ff */
[----:B0-----:R-:W-:-:S04]  /*a1d0*/  IMAD R0, R0, 0xc0, R2 ;  /* 0x000000c000007824 */ /* 0x001fc800078e0202 */
[----:B------:R-:W-:-:S05]  /*a1e0*/  VIADD R0, R0, 0xffffff80 ;  /* 0xffffff8000007836 */ /* 0x000fca0000000000 */
[----:B------:R-:W-:-:S13]  /*a1f0*/  ISETP.GE.AND P0, PT, R0, R3, PT ;  /* 0x000000030000720c */ /* 0x000fda0003f06270 */
[----:B------:R-:W-:Y:S05]  /*a200*/  @P0 BRA `(.L_x_10) ;  /* 0x00000040008c0947 */ /* 0x000fea0003800000 */
[----:B------:R-:W-:Y:S01]  /*a210*/  ISETP.NE.AND P0, PT, R6, 0x1, PT ;  /* 0x000000010600780c */ /* 0x000fe20003f05270 */
[----:B------:R-:W0:Y:S01]  /*a220*/  S2UR UR4, SR_CTAID.Z ;  /* 0x00000000000479c3 */ /* 0x000e220000002700 */
[----:B------:R-:W-:Y:S01]  /*a230*/  SHF.R.S32.HI R4, RZ, 0x1f, R145 ;  /* 0x0000001fff047819 */ /* 0x000fe20000011491 */
[----:B------:R-:W-:Y:S02]  /*a240*/  ULDC.64 UR6, c[0x0][0xbd0] ;  /* 0x0002f40000067ab9 */ /* 0x000fe40000000a00 */
[----:B------:R-:W-:-:S04]  /*a250*/  IMAD.WIDE.U32 R2, R145, UR6, RZ ;  /* 0x0000000691027c25 */ /* 0x000fc8000f8e00ff */
[----:B------:R-:W1:Y:S01]  /*a260*/  LDC.64 R10, c[0x0][0xbd8] ;  /* 0x0002f600ff0a7b82 */ /* 0x000e620000000a00 */
[----:B------:R-:W-:-:S04]  /*a270*/  IMAD R4, R4, UR6, RZ ;  /* 0x0000000604047c24 */ /* 0x000fc8000f8e02ff */
[----:B------:R-:W-:Y:S02]  /*a280*/  IMAD R5, R145, UR7, R4 ;  /* 0x0000000791057c24 */ /* 0x000fe4000f8e0204 */
[----:B------:R-:W-:Y:S01]  /*a290*/  IMAD.MOV R145, RZ, RZ, -R145 ;  /* 0x000000ffff917224 */ /* 0x000fe200078e0a91 */
[----:B------:R-:W2:Y:S01]  /*a2a0*/  @P0 LDC R7, c[0x0][0xbec] ;  /* 0x0002fb00ff070b82 */ /* 0x000ea20000000800 */
[----:B------:R-:W-:Y:S02]  /*a2b0*/  IMAD.IADD R3, R3, 0x1, R5 ;  /* 0x0000000103037824 */ /* 0x000fe400078e0205 */
[----:B------:R-:W-:-:S05]  /*a2c0*/  IMAD.MOV.U32 R5, RZ, RZ, R0 ;  /* 0x000000ffff057224 */ /* 0x000fca00078e0000 */
[----:B------:R-:W3:Y:S01]  /*a2d0*/  S2UR UR8, SR_CTAID.Y ;  /* 0x00000000000879c3 */ /* 0x000ee20000002600 */
[----:B0-----:R-:W-:-:S07]  /*a2e0*/  USHF.R.S32.HI UR5, URZ, 0x1f, UR4 ;  /* 0x0000001f3f057899 */ /* 0x001fce0008011404 */
[----:B------:R-:W3:Y:S01]  /*a2f0*/  LDC R8, c[0x0][0xc50] ;  /* 0x00031400ff087b82 */ /* 0x000ee20000000800 */
[C---:B-1----:R-:W-:Y:S02]  /*a300*/  IMAD R12, R10.reuse, UR5, RZ ;  /* 0x000000050a0c7c24 */ /* 0x042fe4000f8e02ff */
[----:B------:R-:W-:-:S04]  /*a310*/  IMAD.WIDE.U32 R2, R10, UR4, R2 ;  /* 0x000000040a027c25 */ /* 0x000fc8000f8e0002 */
[----:B------:R-:W-:Y:S01]  /*a320*/  IMAD R11, R11, UR4, R12 ;  /* 0x000000040b0b7c24 */ /* 0x000fe2000f8e020c */
[----:B------:R-:W0:Y:S01]  /*a330*/  @P0 LDC R9, c[0x0][0xbf0] ;  /* 0x0002fc00ff090b82 */ /* 0x000e220000000800 */
[----:B--2---:R-:W-:Y:S01]  /*a340*/  @P0 IMAD.HI.U32 R4, R0, R7, RZ ;  /* 0x0000000700040227 */ /* 0x004fe200078e00ff */
[----:B------:R-:W-:-:S03]  /*a350*/  ULDC.64 UR4, c[0x0][0xbe0] ;  /* 0x0002f80000047ab9 */ /* 0x000fc60000000a00 */
[----:B------:R-:W-:Y:S02]  /*a360*/  IMAD.IADD R3, R11, 0x1, R3 ;  /* 0x000000010b037824 */ /* 0x000fe400078e0203 */
[----:B---3--:R-:W-:-:S04]  /*a370*/  IMAD R145, R8, R145, UR8 ;  /* 0x0000000808917e24 */ /* 0x008fc8000f8e0291 */
[----:B------:R-:W-:Y:S01]  /*a380*/  IMAD.WIDE.U32 R2, R145, UR4, R2 ;  /* 0x0000000491027c25 */ /* 0x000fe2000f8e0002 */
[----:B0-----:R-:W-:Y:S02]  /*a390*/  @P0 SHF.R.U32.HI R5, RZ, R9, R4 ;  /* 0x00000009ff050219 */ /* 0x001fe40000011604 */
[----:B------:R-:W-:Y:S02]  /*a3a0*/  SHF.R.S32.HI R4, RZ, 0x1f, R145 ;  /* 0x0000001fff047819 */ /* 0x000fe40000011491 */
[--C-:B------:R-:W-:Y:S01]  /*a3b0*/  SHF.R.S32.HI R9, RZ, 0x1f, R5.reuse ;  /* 0x0000001fff097819 */ /* 0x100fe20000011405 */
[----:B------:R-:W-:Y:S01]  /*a3c0*/  IMAD.MOV R7, RZ, RZ, -R5 ;  /* 0x000000ffff077224 */ /* 0x000fe200078e0a05 */
[----:B------:R-:W-:Y:S01]  /*a3d0*/  IADD3 R2, P0, R5, R2, RZ ;  /* 0x0000000205027210 */ /* 0x000fe20007f1e0ff */
[----:B------:R-:W-:Y:S02]  /*a3e0*/  IMAD R4, R4, UR4, RZ ;  /* 0x0000000404047c24 */ /* 0x000fe4000f8e02ff */
[----:B------:R-:W-:-:S02]  /*a3f0*/  IMAD R7, R6, R7, R0 ;  /* 0x0000000706077224 */ /* 0x000fc400078e0200 */
[----:B------:R-:W-:Y:S01]  /*a400*/  IMAD R4, R145, UR5, R4 ;  /* 0x0000000591047c24 */ /* 0x000fe2000f8e0204 */
[----:B------:R-:W-:Y:S02]  /*a410*/  ULDC.64 UR4, c[0x0][0xbc8] ;  /* 0x0002f20000047ab9 */ /* 0x000fe40000000a00 */
[----:B------:R-:W-:Y:S02]  /*a420*/  SHF.R.S32.HI R0, RZ, 0x1f, R7 ;  /* 0x0000001fff007819 */ /* 0x000fe40000011407 */
[----:B------:R-:W-:-:S03]  /*a430*/  IADD3.X R3, R9, R3, R4, P0, !PT ;  /* 0x0000000309037210 */ /* 0x000fc600007fe404 */
[----:B------:R-:W-:Y:S02]  /*a440*/  IMAD R0, R0, UR4, RZ ;  /* 0x0000000400007c24 */ /* 0x000fe4000f8e02ff */
[----:B------:R-:W-:-:S04]  /*a450*/  IMAD.WIDE.U32 R2, R7, UR4, R2 ;  /* 0x0000000407027c25 */ /* 0x000fc8000f8e0002 */
[----:B------:R-:W-:Y:S01]  /*a460*/  IMAD R5, R7, UR5, R0 ;  /* 0x0000000507057c24 */ /* 0x000fe2000f8e0200 */
[----:B------:R-:W-:Y:S02]  /*a470*/  ULDC.64 UR4, c[0x0][0xba8] ;  /* 0x0002ea0000047ab9 */ /* 0x000fe40000000a00 */
[----:B------:R-:W-:Y:S01]  /*a480*/  LEA R4, P0, R2, UR4, 0x2 ;  /* 0x0000000402047c11 */ /* 0x000fe2000f8010ff */
[----:B------:R-:W-:-:S05]  /*a490*/  IMAD.IADD R3, R3, 0x1, R5 ;  /* 0x0000000103037824 */ /* 0x000fca00078e0205 */
[----:B------:R-:W-:Y:S01]  /*a4a0*/  LEA.HI.X R5, R2, UR5, R3, 0x2, P0 ;  /* 0x0000000502057c11 */ /* 0x000fe200080f1403 */
[----:B------:R-:W-:-:S05]  /*a4b0*/  IMAD.MOV.U32 R3, RZ, RZ, -0x800000 ;  /* 0xff800000ff037424 */ /* 0x000fca00078e00ff */
[----:B------:R0:W-:Y:S01]  /*a4c0*/  STG.E desc[UR38][R4.64], R3 ;  /* 0x0000000304007986 */ /* 0x0001e2000c101926 */
[----:B------:R-:W-:Y:S05]  /*a4d0*/  BRA `(.L_x_10) ;  /* 0x0000003c00d87947 */ /* 0x000fea0003800000 */
.L_x_8:
[----:B------:R-:W-:-:S08]  /*a4e0*/  NOP ;  /* 0x0000000000007918 */ /* 0x000fd00000000000 */
[----:B------:R-:W0:-:S00]  /*a4f0*/  USETMAXREG.DEALLOC.CTAPOOL 0x20 ;  /* 0x00000020000079c8 */ /* 0x000e0000080e0500 */
[----:B0-----:R-:W-:Y:S01]  /*a500*/  LOP3.LUT R29, R29, 0x3, RZ, 0xc0, !PT ;  /* 0x000000031d1d7812 */ /* 0x001fe200078ec0ff */
[----:B------:R-:W0:Y:S05]  /*a510*/  S2R R18, SR_CTAID.Z ;  /* 0x0000000000127919 */ /* 0x000e2a0000002700 */
[----:B------:R-:W1:Y:S01]  /*a520*/  S2UR UR6, SR_CTAID.Y ;  /* 0x00000000000679c3 */ /* 0x000e620000002600 */
[----:B------:R-:W2:Y:S02]  /*a530*/  SHFL.IDX PT, R0, R29, RZ, 0x1f ;  /* 0x00001fff1d007589 */ /* 0x000ea400000e0000 */
[----:B--2---:R-:W-:-:S13]  /*a540*/  ISETP.NE.AND P0, PT, R0, RZ, PT ;  /* 0x000000ff0000720c */ /* 0x004fda0003f05270 */
[----:B01----:R-:W-:Y:S05]  /*a550*/  @!P0 BRA `(.L_x_36) ;  /* 0x0000000000288947 */ /* 0x003fea0003800000 */
[----:B------:R-:W-:Y:S01]  /*a560*/  ULDC UR7, c[0x0][0xc50] ;  /* 0x0003140000077ab9 */ /* 0x000fe20000000800 */
[----:B------:R-:W-:Y:S01]  /*a570*/  UMOV UR36, UR6 ;  /* 0x0000000600247c82 */ /* 0x000fe20008000000 */
[----:B------:R-:W-:-:S06]  /*a580*/  UISETP.NE.AND UP0, UPT, UR7, 0x1, UPT ;  /* 0x000000010700788c */ /* 0x000fcc000bf05270 */
[----:B------:R-:W-:-:S13]  /*a590*/  PLOP3.LUT P0, PT, PT, PT, UP0, 0x80, 0x0 ;  /* 0x000000000000781c */ /* 0x000fda0003f0f008 */
[----:B------:R-:W-:Y:S05]  /*a5a0*/  @!P0 BRA `(.L_x_37) ;  /* 0x0000000000308947 */ /* 0x000fea0003800000 */
[----:B------:R-:W-:Y:S01]  /*a5b0*/  ULDC UR4, c[0x0][0xc54] ;  /* 0x0003150000047ab9 */ /* 0x000fe20000000800 */
[----:B------:R-:W-:Y:S01]  /*a5c0*/  ULDC UR36, c[0x0][0xc58] ;  /* 0x0003160000247ab9 */ /* 0x000fe20000000800 */
[----:B------:R-:W-:-:S04]  /*a5d0*/  UIMAD.WIDE.U32 UR4, UR6, UR4, URZ ;  /* 0x00000004060472a5 */ /* 0x000fc8000f8e003f */
[----:B------:R-:W-:Y:S01]  /*a5e0*/  USHF.R.U32.HI UR36, URZ, UR36, UR5 ;  /* 0x000000243f247299 */ /* 0x000fe20008011605 */
[----:B------:R-:W-:Y:S11]  /*a5f0*/  BRA `(.L_x_37) ;  /* 0x00000000001c7947 */ /* 0x000ff60003800000 */
.L_x_36:
[----:B------:R-:W-:Y:S01]  /*a600*/  ULDC UR7, c[0x0][0xc50] ;  /* 0x0003140000077ab9 */ /* 0x000fe20000000800 */
[----:B------:R-:W-:Y:S01]  /*a610*/  UMOV UR36, UR6 ;  /* 0x0000000600247c82 */ /* 0x000fe20008000000 */
[----:B------:R-:W-:-:S11]  /*a620*/  UISETP.NE.AND UP0, UPT, UR7, 0x1, UPT ;  /* 0x000000010700788c */ /* 0x000fd6000bf05270 */
[----:B------:R-:W-:Y:S01]  /*a630*/  @UP0 ULDC UR4, c[0x0][0xc54] ;  /* 0x0003150000040ab9 */ /* 0x000fe20000000800 */
[----:B------:R-:W-:Y:S01]  /*a640*/  @UP0 ULDC UR8, c[0x0][0xc58] ;  /* 0x0003160000080ab9 */ /* 0x000fe20000000800 */
[----:B------:R-:W-:-:S04]  /*a650*/  UIMAD.WIDE.U32 UR4, UR6, UR4, URZ ;  /* 0x00000004060472a5 */ /* 0x000fc8000f8e003f */
[----:B------:R-:W-:-:S12]  /*a660*/  @UP0 USHF.R.U32.HI UR36, URZ, UR8, UR5 ;  /* 0x000000083f240299 */ /* 0x000fd80008011605 */
.L_x_37:
[----:B------:R-:W-:Y:S01]  /*a670*/  ISETP.GE.AND P0, PT, R18, RZ, PT ;  /* 0x000000ff1200720c */ /* 0x000fe20003f06270 */
[----:B------:R-:W-:Y:S01]  /*a680*/  UIADD3 UR4, -UR36, URZ, URZ ;  /* 0x0000003f24047290 */ /* 0x000fe2000fffe13f */
[----:B------:R-:W-:Y:S02]  /*a690*/  IMAD.MOV.U32 R6, RZ, RZ, 0x1 ;  /* 0x00000001ff067424 */ /* 0x000fe400078e00ff */
[----:B------:R-:W-:Y:S01]  /*a6a0*/  IMAD.MOV.U32 R0, RZ, RZ, RZ ;  /* 0x000000ffff007224 */ /* 0x000fe200078e00ff */
[----:B------:R-:W-:Y:S01]  /*a6b0*/  UIMAD UR6, UR7, UR4, UR6 ;  /* 0x00000004070672a4 */ /* 0x000fe2000f8e0206 */
[----:B------:R-:W-:-:S07]  /*a6c0*/  IMAD.MOV.U32 R2, RZ, RZ, 0x1 ;  /* 0x00000001ff027424 */ /* 0x000fce00078e00ff */
[----:B------:R-:W-:Y:S05]  /*a6d0*/  @!P0 BRA `(.L_x_38) ;  /* 0x0000003800a88947 */ /* 0x000fea0003800000 */
[----:B------:R-:W-:Y:S01]  /*a6e0*/  ULDC.64 UR4, c[0x0][0x418] ;  /* 0x0001060000047ab9 */ /* 0x000fe20000000a00 */
[----:B------:R-:W-:Y:S01]  /*a6f0*/  ULOP3.LUT UR42, UR6, 0xffff, URZ, 0xc0, !UPT ;  /* 0x0000ffff062a7892 */ /* 0x000fe2000f8ec03f */
[----:B------:R-:W-:Y:S01]  /*a700*/  IMAD.MOV.U32 R24, RZ, RZ, RZ ;  /* 0x000000ffff187224 */ /* 0x000fe200078e00ff */
[----:B------:R-:W-:-:S03]  /*a710*/  UISETP.NE.U32.AND UP0, UPT, UR4, URZ, UPT ;  /* 0x0000003f0400728c */ /* 0x000fc6000bf05070 */
[----:B------:R-:W-:Y:S01]  /*a720*/  ULDC UR4, c[0x0][0x424] ;  /* 0x0001090000047ab9 */ /* 0x000fe20000000800 */
[----:B------:R-:W-:-:S03]  /*a730*/  UISETP.NE.AND.EX UP0, UPT, UR5, URZ, UPT, UP0 ;  /* 0x0000003f0500728c */ /* 0x000fc6000bf05300 */
[----:B------:R-:W-:Y:S01]  /*a740*/  ULDC UR5, c[0x0][0x2f0] ;  /* 0x0000bc0000057ab9 */ /* 0x000fe20000000800 */
[----:B------:R-:W-:-:S04]  /*a750*/  USEL UR4, UR4, 0x1, UP0 ;  /* 0x0000000104047887 */ /* 0x000fc80008000000 */
[----:B------:R-:W-:-:S04]  /*a760*/  UIMAD UR4, UR4, UR5, URZ ;  /* 0x00000005040472a4 */ /* 0x000fc8000f8e023f */
[----:B------:R-:W-:Y:S02]  /*a770*/  UISETP.GE.AND UP0, UPT, UR4, 0x1, UPT ;  /* 0x000000010400788c */ /* 0x000fe4000bf06270 */
[----:B------:R-:W-:-:S04]  /*a780*/  UIADD3 UR5, UR4, 0x8f, URZ ;  /* 0x0000008f04057890 */ /* 0x000fc8000fffe03f */
[----:B------:R-:W-:Y:S01]  /*a790*/  PLOP3.LUT P0, PT, PT, PT, UP0, 0x80, 0x0 ;  /* 0x000000000000781c */ /* 0x000fe20003f0f008 */
[----:B------:R-:W-:-:S04]  /*a7a0*/  UIMAD.WIDE UR4, UR5, 0x38e38e39, URZ ;  /* 0x38e38e39050478a5 */ /* 0x000fc8000f8e023f */
[----:B------:R-:W-:-:S04]  /*a7b0*/  USHF.R.U32.HI UR41, URZ, 0x1f, UR5 ;  /* 0x0000001f3f297899 */ /* 0x000fc80008011605 */
[----:B------:R-:W-:-:S04]  /*a7c0*/  ULEA.HI.SX32 UR41, UR5, UR41, 0x1b ;  /* 0x0000002905297291 */ /* 0x000fc8000f8fda3f */
[----:B------:R-:W-:Y:S08]  /*a7d0*/  @!P0 BRA `(.L_x_39) ;  /* 0x0000000000808947 */ /* 0x000ff00003800000 */
[----:B------:R-:W-:-:S04]  /*a7e0*/  USHF.R.U32.HI UR4, URZ, 0x10, UR6 ;  /* 0x000000103f047899 */ /* 0x000fc80008011606 */
[----:B------:R-:W-:-:S11]  /*a7f0*/  UISETP.NE.AND UP0, UPT, UR4, URZ, UPT ;  /* 0x0000003f0400728c */ /* 0x000fd6000bf05270 */
[----:B------:R-:W-:Y:S02]  /*a800*/  @!UP0 ULDC UR4, c[0x0][0x9f0] ;  /* 0x00027c0000048ab9 */ /* 0x000fe40000000800 */
[----:B------:R-:W-:Y:S01]  /*a810*/  IMAD.U32 R4, RZ, RZ, UR4 ;  /* 0x00000004ff047e24 */ /* 0x000fe2000f8e00ff */
[----:B------:R-:W-:-:S04]  /*a820*/  UIADD3 UR5, UR41, -0x1, UR4 ;  /* 0xffffffff29057890 */ /* 0x000fc8000fffe004 */
[-C--:B------:R-:W-:Y:S02]  /*a830*/  IABS R5, R4.reuse ;  /* 0x0000000400057213 */ /* 0x080fe40000000000 */
[----:B------:R-:W-:Y:S01]  /*a840*/  IMAD.U32 R8, RZ, RZ, UR5 ;  /* 0x00000005ff087e24 */ /* 0x000fe2000f8e00ff */
[----:B------:R-:W-:Y:S01]  /*a850*/  IABS R4, R4 ;  /* 0x0000000400047213 */ /* 0x000fe20000000000 */
[----:B------:R-:W0:Y:S01]  /*a860*/  I2F.RP R0, R5 ;  /* 0x0000000500007306 */ /* 0x000e220000209400 */
[----:B------:R-:W-:-:S03]  /*a870*/  ULOP3.LUT UR5, UR5, UR4, URZ, 0x3c, !UPT ;  /* 0x0000000405057292 */ /* 0x000fc6000f8e3c3f */
[----:B------:R-:W-:-:S03]  /*a880*/  IMAD.MOV R4, RZ, RZ, -R4 ;  /* 0x000000ffff047224 */ /* 0x000fc600078e0a04 */
[----:B------:R-:W-:Y:S01]  /*a890*/  ISETP.LE.AND P2, PT, RZ, UR5, PT ;  /* 0x00000005ff007c0c */ /* 0x000fe2000bf43270 */
[----:B0-----:R-:W0:Y:S02]  /*a8a0*/  MUFU.RCP R0, R0 ;  /* 0x0000000000007308 */ /* 0x001e240000001000 */
[----:B0-----:R-:W-:Y:S01]  /*a8b0*/  VIADD R2, R0, 0xffffffe ;  /* 0x0ffffffe00027836 */ /* 0x001fe20000000000 */
[----:B------:R-:W-:-:S05]  /*a8c0*/  IABS R0, R8 ;  /* 0x0000000800007213 */ /* 0x000fca0000000000 */
[----:B------:R0:W1:Y:S02]  /*a8d0*/  F2I.FTZ.U32.TRUNC.NTZ R3, R2 ;  /* 0x0000000200037305 */ /* 0x000064000021f000 */
        /* <DEDUP_REMOVED lines=10> */
[----:B------:R-:W-:Y:S02]  /*a980*/  ISETP.NE.AND P1, PT, RZ, UR4, PT ;  /* 0x00000004ff007c0c */ /* 0x000fe4000bf25270 */
[----:B------:R-:W-:-:S13]  /*a990*/  ISETP.GE.U32.AND P0, PT, R0, R5, PT ;  /* 0x000000050000720c */ /* 0x000fda0003f06070 */
[----:B------:R-:W-:-:S04]  /*a9a0*/  @P0 VIADD R3, R3, 0x1 ;  /* 0x0000000103030836 */ /* 0x000fc80000000000 */
[----:B------:R-:W-:Y:S01]  /*a9b0*/  @!P2 IMAD.MOV R3, RZ, RZ, -R3 ;  /* 0x000000ffff03a224 */ /* 0x000fe200078e0a03 */
[----:B------:R-:W-:-:S05]  /*a9c0*/  @!P1 LOP3.LUT R3, RZ, UR4, RZ, 0x33, !PT ;  /* 0x00000004ff039c12 */ /* 0x000fca000f8e33ff */
[----:B------:R-:W-:-:S07]  /*a9d0*/  IMAD.MOV.U32 R24, RZ, RZ, R3 ;  /* 0x000000ffff187224 */ /* 0x000fce00078e0003 */
.L_x_39:
[----:B------:R-:W-:Y:S02]  /*a9e0*/  IMAD R23, R24, UR42, RZ ;  /* 0x0000002a18177c24 */ /* 0x000fe4000f8e02ff */
[----:B------:R-:W-:Y:S02]  /*a9f0*/  IMAD.MOV.U32 R0, RZ, RZ, RZ ;  /* 0x000000ffff007224 */ /* 0x000fe400078e00ff */
[----:B------:R-:W-:Y:S01]  /*aa00*/  IMAD.MOV.U32 R2, RZ, RZ, 0x1 ;  /* 0x00000001ff027424 */ /* 0x000fe200078e00ff */
[----:B------:R-:W-:-:S04]  /*aa10*/  VIADDMNMX R25, R23, R24, UR41, PT ;  /* 0x0000002917197e46 */ /* 0x000fc8000b800118 */
[----:B------:R-:W-:-:S13]  /*aa20*/  ISETP.GT.AND P0, PT, R25, R23, PT ;  /* 0x000000171900720c */ /* 0x000fda0003f04270 */
[----:B------:R-:W-:Y:S05]  /*aa30*/  @!P0 BRA `(.L_x_38) ;  /* 0x0000003400d08947 */ /* 0x000fea0003800000 */
[----:B------:R-:W0:Y:S01]  /*aa40*/  S2UR UR4, SR_CgaCtaId ;  /* 0x00000000000479c3 */ /* 0x000e220000008800 */
[----:B------:R-:W-:Y:S02]  /*aa50*/  UMOV UR40, 0x400 ;  /* 0x0000040000287882 */ /* 0x000fe40000000000 */
[----:B0-----:R-:W-:-:S04]  /*aa60*/  ULEA UR40, UR4, UR40, 0x18 ;  /* 0x0000002804287291 */ /* 0x001fc8000f8ec03f */
[----:B------:R-:W-:-:S04]  /*aa70*/  UIADD3 UR4, UR40, 0x16a00, URZ ;  /* 0x00016a0028047890 */ /* 0x000fc8000fffe03f */
[----:B------:R-:W-:-:S06]  /*aa80*/  ULOP3.LUT UP0, URZ, UR4, 0x1bf, URZ, 0xc0, !UPT ;  /* 0x000001bf043f7892 */ /* 0x000fcc000f80c03f */
[----:B------:R-:W-:-:S13]  /*aa90*/  PLOP3.LUT P0, PT, PT, PT, UP0, 0x80, 0x0 ;  /* 0x000000000000781c */ /* 0x000fda0003f0f008 */
[----:B------:R-:W-:Y:S05]  /*aaa0*/  @!P0 BRA `(.L_x_40) ;  /* 0x0000000000408947 */ /* 0x000fea0003800000 */
[----:B------:R-:W-:Y:S01]  /*aab0*/  MOV R2, 0x0 ;  /* 0x0000000000027802 */ /* 0x000fe20000000f00 */
[----:B------:R-:W-:Y:S01]  /*aac0*/  ULDC.64 UR4, c[0x4][0xa8] ;  /* 0x01002a0000047ab9 */ /* 0x000fe20000000a00 */
[----:B------:R-:W-:Y:S01]  /*aad0*/  ULDC.64 UR6, c[0x4][0xb0] ;  /* 0x01002c0000067ab9 */ /* 0x000fe20000000a00 */
[----:B------:R-:W-:Y:S02]  /*aae0*/  IMAD.U32 R4, RZ, RZ, UR4 ;  /* 0x00000004ff047e24 */ /* 0x000fe4000f8e00ff */
[----:B------:R-:W-:Y:S01]  /*aaf0*/  IMAD.U32 R5, RZ, RZ, UR5 ;  /* 0x00000005ff057e24 */ /* 0x000fe2000f8e00ff */
[----:B------:R-:W0:Y:S01]  /*ab00*/  LDC.64 R2, c[0x4][R2] ;  /* 0x0100000002027b82 */ /* 0x000e220000000a00 */
[----:B------:R-:W-:Y:S01]  /*ab10*/  ULDC.64 UR4, c[0x4][0x8] ;  /* 0x0100020000047ab9 */ /* 0x000fe20000000a00 */
[----:B------:R-:W-:Y:S02]  /*ab20*/  IMAD.U32 R6, RZ, RZ, UR6 ;  /* 0x00000006ff067e24 */ /* 0x000fe4000f8e00ff */
[----:B------:R-:W-:-:S02]  /*ab30*/  IMAD.U32 R7, RZ, RZ, UR7 ;  /* 0x00000007ff077e24 */ /* 0x000fc4000f8e00ff */
[----:B------:R-:W-:Y:S02]  /*ab40*/  IMAD.U32 R10, RZ, RZ, UR4 ;  /* 0x00000004ff0a7e24 */ /* 0x000fe4000f8e00ff */
[----:B------:R-:W-:Y:S02]  /*ab50*/  IMAD.U32 R11, RZ, RZ, UR5 ;  /* 0x00000005ff0b7e24 */ /* 0x000fe4000f8e00ff */
[----:B------:R-:W-:Y:S02]  /*ab60*/  IMAD.MOV.U32 R8, RZ, RZ, 0x70 ;  /* 0x00000070ff087424 */ /* 0x000fe400078e00ff */
[----:B------:R-:W-:Y:S02]  /*ab70*/  IMAD.MOV.U32 R12, RZ, RZ, 0x1 ;  /* 0x00000001ff0c7424 */ /* 0x000fe400078e00ff */
[----:B------:R-:W-:-:S07]  /*ab80*/  IMAD.MOV.U32 R13, RZ, RZ, RZ ;  /* 0x000000ffff0d7224 */ /* 0x000fce00078e00ff */
[----:B------:R-:W-:-:S07]  /*ab90*/  LEPC R20, `(.L_x_40) ;  /* 0x000000001014794e */ /* 0x000fce0000000000 */
[----:B0-----:R-:W-:Y:S05]  /*aba0*/  CALL.ABS.NOINC R2 ;  /* 0x0000000002007343 */ /* 0x001fea0003c00000 */
.L_x_40:
[----:B------:R-:W-:-:S04]  /*abb0*/  UIADD3 UR4, UR40, 0x200, URZ ;  /* 0x0000020028047890 */ /* 0x000fc8000fffe03f */
[----:B------:R-:W-:-:S06]  /*abc0*/  ULOP3.LUT UP0, URZ, UR4, 0x1bf, URZ, 0xc0, !UPT ;  /* 0x000001bf043f7892 */ /* 0x000fcc000f80c03f */
[----:B------:R-:W-:-:S13]  /*abd0*/  PLOP3.LUT P0, PT, PT, PT, UP0, 0x80, 0x0 ;  /* 0x000000000000781c */ /* 0x000fda0003f0f008 */
[----:B------:R-:W-:Y:S05]  /*abe0*/  @!P0 BRA `(.L_x_41) ;  /* 0x00000000007c8947 */ /* 0x000fea0003800000 */
        /* <DEDUP_REMOVED lines=16> */
.L_x_42:
[----:B------:R0:W1:Y:S01]  /*acf0*/  LDC.64 R2, c[0x4][R16] ;  /* 0x0100000010027b82 */ /* 0x0000620000000a00 */
[----:B------:R-:W-:Y:S01]  /*ad00*/  ULDC.64 UR4, c[0x4][0xa8] ;  /* 0x01002a0000047ab9 */ /* 0x000fe20000000a00 */
[----:B------:R-:W-:Y:S01]  /*ad10*/  ULDC.64 UR6, c[0x4][0xb0] ;  /* 0x01002c0000067ab9 */ /* 0x000fe20000000a00 */
[----:B------:R-:W-:Y:S02]  /*ad20*/  IMAD.U32 R4, RZ, RZ, UR4 ;  /* 0x00000004ff047e24 */ /* 0x000fe4000f8e00ff */
        /* <DEDUP_REMOVED lines=11> */
.L_x_41:
[----:B------:R-:W0:Y:S01]  /*ade0*/  LDC.64 R2, c[0x0][0x9f8] ;  /* 0x00027e00ff027b82 */ /* 0x000e220000000a00 */
[----:B------:R-:W-:-:S07]  /*adf0*/  IMAD.MOV.U32 R19, RZ, RZ, R18 ;  /* 0x000000ffff137224 */ /* 0x000fce00078e0012 */
[----:B------:R-:W1:Y:S01]  /*ae00*/  LDC.64 R4, c[0x0][0x418] ;  /* 0x00010600ff047b82 */ /* 0x000e620000000a00 */
[----:B0-----:R-:W-:-:S04]  /*ae10*/  ISETP.NE.U32.AND P0, PT, R2, RZ, PT ;  /* 0x000000ff0200720c */ /* 0x001fc80003f05070 */
[----:B------:R-:W-:-:S13]  /*ae20*/  ISETP.NE.AND.EX P0, PT, R3, RZ, PT, P0 ;  /* 0x000000ff0300720c */ /* 0x000fda0003f05300 */
[----:B------:R-:W0:Y:S02]  /*ae30*/  @P0 LDC.64 R2, c[0x0][0x9f8] ;  /* 0x00027e00ff020b82 */ /* 0x000e240000000a00 */
[----:B0-----:R-:W-:-:S05]  /*ae40*/  @P0 IMAD.WIDE R2, R18, 0x4, R2 ;  /* 0x0000000412020825 */ /* 0x001fca00078e0202 */
[----:B------:R-:W2:Y:S01]  /*ae50*/  @P0 LDG.E R19, desc[UR38][R2.64] ;  /* 0x0000002602130981 */ /* 0x000ea2000c1e1900 */
[----:B-1----:R-:W-:Y:S01]  /*ae60*/  ISETP.NE.U32.AND P0, PT, R4, RZ, PT ;  /* 0x000000ff0400720c */ /* 0x002fe20003f05070 */
[----:B------:R-:W-:Y:S01]  /*ae70*/  UMOV UR4, 0xffffffff ;  /* 0xffffffff00047882 */ /* 0x000fe20000000000 */
[----:B------:R-:W-:Y:S01]  /*ae80*/  LOP3.LUT R17, R17, 0xfffffffe, RZ, 0xc0, !PT ;  /* 0xfffffffe11117812 */ /* 0x000fe200078ec0ff */
[----:B------:R-:W-:Y:S01]  /*ae90*/  VIADD R18, R25, 0xffffffff ;  /* 0xffffffff19127836 */ /* 0x000fe20000000000 */
[----:B------:R-:W-:-:S13]  /*aea0*/  ISETP.NE.AND.EX P1, PT, R5, RZ, PT, P0 ;  /* 0x000000ff0500720c */ /* 0x000fda0003f25300 */
[----:B------:R-:W-:Y:S02]  /*aeb0*/  @P1 LOP3.LUT R17, R17, 0x1, RZ, 0xfc, !PT ;  /* 0x0000000111111812 */ /* 0x000fe400078efcff */
[----:B--2---:R-:W-:Y:S02]  /*aec0*/  SHF.R.S32.HI R22, RZ, 0x1f, R19 ;  /* 0x0000001fff167819 */ /* 0x004fe40000011413 */
[----:B------:R-:W-:Y:S01]  /*aed0*/  SEL R16, R19, RZ, !P1 ;  /* 0x000000ff13107207 */ /* 0x000fe20004800000 */
[----:B------:R-:W-:Y:S06]  /*aee0*/  BRA.DIV UR4, `(.L_x_43) ;  /* 0x0000003604cc7947 */ /* 0x000fec000b800000 */
[----:B------:R0:W1:Y:S02]  /*aef0*/  SHFL.IDX PT, R14, R29, RZ, 0x1f ;  /* 0x00001fff1d0e7589 */ /* 0x00006400000e0000 */
.L_x_127:
[----:B-1----:R-:W-:Y:S02]  /*af00*/  ISETP.NE.AND P0, PT, R14, RZ, PT ;  /* 0x000000ff0e00720c */ /* 0x002fe40003f05270 */
[----:B------:R-:W-:Y:S02]  /*af10*/  PLOP3.LUT P2, PT, PT, PT, PT, 0x8, 0x0 ;  /* 0x000000000000781c */ /* 0x000fe40003f4e170 */
[----:B------:R-:W-:-:S11]  /*af20*/  LOP3.LUT R17, R17, 0xfffffffd, RZ, 0xc0, !PT ;  /* 0xfffffffd11117812 */ /* 0x000fd600078ec0ff */
[----:B------:R-:W-:Y:S01]  /*af30*/  @P2 LOP3.LUT R17, R17, 0x2, RZ, 0xfc, !PT ;  /* 0x0000000211112812 */ /* 0x000fe200078efcff */
[----:B------:R-:W-:Y:S06]  /*af40*/  @P0 BRA `(.L_x_44) ;  /* 0x0000000400080947 */ /* 0x000fec0003800000 */
[----:B------:R-:W-:-:S03]  /*af50*/  UMOV UR4, 0xffffffff ;  /* 0xffffffff00047882 */ /* 0x000fc60000000000 */
[----:B------:R-:W-:Y:S05]  /*af60*/  BRA.DIV UR4, `(.L_x_45) ;  /* 0x0000003604cc7947 */ /* 0x000fea000b800000 */
[----:B------:R-:W-:-:S13]  /*af70*/  ELECT P6, URZ, PT ;  /* 0x00000000003f782f */ /* 0x000fda00038c0000 */
.L_x_130:
[----:B------:R-:W-:Y:S05]  /*af80*/  @!P6 BRA `(.L_x_44) ;  /* 0x0000000000f8e947 */ /* 0x000fea0003800000 */
[----:B------:R-:W-:Y:S02]  /*af90*/  IMAD.MOV.U32 R0, RZ, RZ, 0x1 ;  /* 0x00000001ff007424 */ /* 0x000fe400078e00ff */
[----:B------:R-:W-:-:S03]  /*afa0*/  IMAD.MOV.U32 R16, RZ, RZ, R19 ;  /* 0x000000ffff107224 */ /* 0x000fc600078e0013 */
[----:B------:R-:W-:Y:S01]  /*afb0*/  SHF.L.U32 R0, R0, 0x1f, RZ ;  /* 0x0000001f00007819 */ /* 0x000fe200000006ff */
[----:B------:R-:W-:Y:S06]  /*afc0*/  @!P1 BRA `(.L_x_46) ;  /* 0x0000000000489947 */ /* 0x000fec0003800000 */
[----:B------:R-:W1:Y:S01]  /*afd0*/  LDC R7, c[0x0][0x43c] ;  /* 0x00010f00ff077b82 */ /* 0x000e620000000800 */
[----:B------:R-:W-:Y:S01]  /*afe0*/  IMAD.MOV.U32 R9, RZ, RZ, R18 ;  /* 0x000000ffff097224 */ /* 0x000fe200078e0012 */
[----:B------:R-:W-:Y:S02]  /*aff0*/  ULDC.64 UR4, c[0x0][0x428] ;  /* 0x00010a0000047ab9 */ /* 0x000fe40000000a00 */
[----:B------:R-:W-:-:S04]  /*b000*/  IMAD R6, R22, UR4, RZ ;  /* 0x0000000416067c24 */ /* 0x000fc8000f8e02ff */
[----:B------:R-:W-:Y:S01]  /*b010*/  IMAD R11, R19, UR5, R6 ;  /* 0x00000005130b7c24 */ /* 0x000fe2000f8e0206 */
[----:B-1----:R-:W-:-:S13]  /*b020*/  ISETP.NE.AND P0, PT, R7, 0x1, PT ;  /* 0x000000010700780c */ /* 0x002fda0003f05270 */
[----:B------:R-:W1:Y:S02]  /*b030*/  @P0 LDC.64 R2, c[0x0][0x440] ;  /* 0x00011000ff020b82 */ /* 0x000e640000000a00 */
[----:B-1----:R-:W-:-:S05]  /*b040*/  @P0 IMAD.HI.U32 R2, R18, R2, RZ ;  /* 0x0000000212020227 */ /* 0x002fca00078e00ff */
[----:B------:R-:W-:-:S04]  /*b050*/  @P0 SHF.R.U32.HI R9, RZ, R3, R2 ;  /* 0x00000003ff090219 */ /* 0x000fc80000011602 */
[--C-:B------:R-:W-:Y:S01]  /*b060*/  SHF.R.S32.HI R3, RZ, 0x1f, R9.reuse ;  /* 0x0000001fff037819 */ /* 0x100fe20000011409 */
[----:B------:R-:W-:-:S04]  /*b070*/  IMAD.MOV.U32 R2, RZ, RZ, R9 ;  /* 0x000000ffff027224 */ /* 0x000fc800078e0009 */
[----:B------:R-:W-:-:S04]  /*b080*/  IMAD.WIDE.U32 R2, R19, UR4, R2 ;  /* 0x0000000413027c25 */ /* 0x000fc8000f8e0002 */
[----:B------:R-:W-:Y:S01]  /*b090*/  IMAD.IADD R3, R3, 0x1, R11 ;  /* 0x0000000103037824 */ /* 0x000fe200078e020b */
[----:B------:R-:W-:-:S04]  /*b0a0*/  LEA R4, P0, R2, R4, 0x2 ;  /* 0x0000000402047211 */ /* 0x000fc800078010ff */
[----:B------:R-:W-:-:S05]  /*b0b0*/  LEA.HI.X R5, R2, R5, R3, 0x2, P0 ;  /* 0x0000000502057211 */ /* 0x000fca00000f1403 */
[----:B------:R1:W5:Y:S01]  /*b0c0*/  LDG.E R16, desc[UR38][R4.64] ;  /* 0x0000002604107981 */ /* 0x000362000c1e1900 */
[----:B------:R-:W-:-:S04]  /*b0d0*/  IMAD.MOV R2, RZ, RZ, -R9 ;  /* 0x000000ffff027224 */ /* 0x000fc800078e0a09 */
[----:B------:R-:W-:-:S07]  /*b0e0*/  IMAD R18, R7, R2, R18 ;  /* 0x0000000207127224 */ /* 0x000fce00078e0212 */
.L_x_46:
[----:B------:R-:W2:Y:S01]  /*b0f0*/  SYNCS.PHASECHK.TRANS64.TRYWAIT P0, [UR40+0x31c40], R0 ;  /* 0x031c4000ff0075a7 */ /* 0x000ea20008000168 */
[----:B------:R-:W-:Y:S01]  /*b100*/  ISETP.NE.AND P1, PT, R27, RZ, PT ;  /* 0x000000ff1b00720c */ /* 0x000fe20003f25270 */
[----:B--2---:R-:W-:-:S12]  /*b110*/  @!P0 BRA `(.L_x_47) ;  /* 0x0000003400808947 */ /* 0x004fd80003800000 */
.L_x_131:
[----:B------:R-:W-:Y:S05]  /*b120*/  @P1 BRA `(.L_x_48) ;  /* 0x0000000000181947 */ /* 0x000fea0003800000 */
[----:B------:R-:W3:Y:S01]  /*b130*/  S2R R2, SR_TID.X ;  /* 0x0000000000027919 */ /* 0x000ee20000002100 */
[----:B--2---:R-:W-:-:S04]  /*b140*/  IMAD.MOV.U32 R0, RZ, RZ, 0x6c00 ;  /* 0x00006c00ff007424 */ /* 0x004fc800078e00ff */
[----:B------:R4:W-:Y:S01]  /*b150*/  SYNCS.ARRIVE.TRANS64 RZ, [UR40+0x31c30], R0 ;  /* 0x031c3000ffff79a7 */ /* 0x0009e20008000028 */
[----:B---3--:R-:W-:-:S13]  /*b160*/  LOP3.LUT P0, RZ, R2, 0x1f, RZ, 0xc0, !PT ;  /* 0x0000001f02ff7812 */ /* 0x008fda000780c0ff */
[----:B----4-:R-:W-:Y:S05]  /*b170*/  @!P0 BRA `(.L_x_48) ;  /* 0x0000000000048947 */ /* 0x010fea0003800000 */
[----:B------:R-:W-:Y:S01]  /*b180*/  BPT.TRAP 0x1 ;  /* 0x000000040000795c */ /* 0x000fe20000300000 */
.L_x_48:
[----:B------:R-:W-:Y:S01]  /*b190*/  R2UR UR11, R18 ;  /* 0x00000000120b72ca */ /* 0x000fe200000e0000 */
[----:B------:R-:W-:Y:S01]  /*b1a0*/  ULDC.64 UR4, c[0x0][0x198] ;  /* 0x0000660000047ab9 */ /* 0x000fe20000000a00 */
[----:B-----5:R-:W-:Y:S01]  /*b1b0*/  R2UR UR13, R16 ;  /* 0x00000000100d72ca */ /* 0x020fe200000e0000 */
[----:B------:R-:W-:Y:S01]  /*b1c0*/  UIADD3 UR4, UP0, UR4, 0x370, URZ ;  /* 0x0000037004047890 */ /* 0x000fe2000ff1e03f */
[----:B------:R-:W-:Y:S01]  /*b1d0*/  PLOP3.LUT P0, PT, PT, PT, PT, 0x80, 0x0 ;  /* 0x000000000000781c */ /* 0x000fe20003f0f070 */
[----:B------:R-:W-:Y:S01]  /*b1e0*/  UIADD3 UR8, UR40, 0x16a00, URZ ;  /* 0x00016a0028087890 */ /* 0x000fe2000fffe03f */
[----:B------:R-:W-:Y:S01]  /*b1f0*/  LOP3.LUT R17, R17, 0xfffffffd, RZ, 0xc0, !PT ;  /* 0xfffffffd11117812 */ /* 0x000fe200078ec0ff */
[----:B------:R-:W-:Y:S02]  /*b200*/  UIADD3 UR9, UR40, 0x31c30, URZ ;  /* 0x00031c3028097890 */ /* 0x000fe4000fffe03f */
[----:B------:R-:W-:Y:S02]  /*b210*/  UIADD3.X UR5, URZ, UR5, URZ, UP0, !UPT ;  /* 0x000000053f057290 */ /* 0x000fe400087fe43f */
[----:B------:R-:W-:-:S02]  /*b220*/  UIADD3 UR16, UR40, 0x18e00, URZ ;  /* 0x00018e0028107890 */ /* 0x000fc4000fffe03f */
[----:B------:R-:W-:Y:S02]  /*b230*/  UIMAD UR11, UR11, 0x90, URZ ;  /* 0x000000900b0b78a4 */ /* 0x000fe4000f8e023f */
[----:B------:R-:W-:Y:S01]  /*b240*/  UIADD3 UR32, UR40, 0x1b200, URZ ;  /* 0x0001b20028207890 */ /* 0x000fe2000fffe03f */
[----:B------:R-:W-:Y:S01]  /*b250*/  UMOV UR6, 0x0 ;  /* 0x0000000000067882 */ /* 0x000fe20000000000 */
[----:B------:R-:W-:Y:S01]  /*b260*/  UMOV UR7, 0x14f00000 ;  /* 0x14f0000000077882 */ /* 0x000fe20000000000 */
[----:B------:R-:W-:Y:S01]  /*b270*/  UMOV UR10, URZ ;  /* 0x0000003f000a7c82 */ /* 0x000fe20008000000 */
[----:B------:R-:W-:Y:S01]  /*b280*/  UMOV UR12, UR36 ;  /* 0x00000024000c7c82 */ /* 0x000fe20008000000 */
[----:B------:R-:W-:Y:S01]  /*b290*/  UMOV UR18, 0x20 ;  /* 0x0000002000127882 */ /* 0x000fe20000000000 */
[----:B------:R-:W-:Y:S01]  /*b2a0*/  UMOV UR20, UR36 ;  /* 0x0000002400147c82 */ /* 0x000fe20008000000 */
[----:B------:R-:W-:Y:S01]  /*b2b0*/  UMOV UR17, UR9 ;  /* 0x0000000900117c82 */ /* 0x000fe20008000000 */
[----:B------:R-:W-:Y:S01]  /*b2c0*/  UMOV UR21, UR13 ;  /* 0x0000000d00157c82 */ /* 0x000fe20008000000 */
[----:B------:R-:W-:Y:S01]  /*b2d0*/  UMOV UR19, UR11 ;  /* 0x0000000b00137c82 */ /* 0x000fe20008000000 */
[----:B------:R-:W-:Y:S01]  /*b2e0*/  UMOV UR34, 0x40 ;  /* 0x0000004000227882 */ /* 0x000fe20000000000 */
[----:B------:R-:W-:Y:S01]  /*b2f0*/  UMOV UR33, UR9 ;  /* 0x0000000900217c82 */ /* 0x000fe20008000000 */
[----:B------:R-:W-:Y:S01]  /*b300*/  UMOV UR37, UR13 ;  /* 0x0000000d00257c82 */ /* 0x000fe20008000000 */
[----:B------:R3:W-:Y:S01]  /*b310*/  UTMALDG.4D [UR8], [UR4], desc[UR6] ;  /* 0x00000608040075b4 */ /* 0x0007e20008019000 */
[----:B------:R-:W-:Y:S01]  /*b320*/  UMOV UR35, UR11 ;  /* 0x0000000b00237c82 */ /* 0x000fe20008000000 */
[----:B------:R-:W-:Y:S01]  /*b330*/  @P0 LOP3.LUT R17, R17, 0x2, RZ, 0xfc, !PT ;  /* 0x0000000211110812 */ /* 0x000fe200078efcff */
[----:B------:R3:W-:Y:S01]  /*b340*/  UTMALDG.4D [UR16], [UR4], desc[UR6] ;  /* 0x00000610040075b4 */ /* 0x0007e20008019000 */
[----:B------:R3:W-:Y:S02]  /*b350*/  UTMALDG.4D [UR32], [UR4], desc[UR6] ;  /* 0x00000620040075b4 */ /* 0x0007e40008019000 */
[----:B---3--:R-:W-:-:S03]  /*b360*/  NOP ;  /* 0x0000000000007918 */ /* 0x008fc60000000000 */
.L_x_44:
[----:B------:R-:W-:Y:S05]  /*b370*/  WARPSYNC.ALL ;  /* 0x0000000000007948 */ /* 0x000fea0003800000 */
[----:B--2---:R-:W2:Y:S01]  /*b380*/  S2R R0, SR_CTAID.Z ;  /* 0x0000000000007919 */ /* 0x004ea20000002700 */
[----:B------:R-:W-:Y:S02]  /*b390*/  UIADD3 UR5, UR40, 0xda00, URZ ;  /* 0x0000da0028057890 */ /* 0x000fe4000fffe03f */
[----:B------:R-:W-:Y:S01]  /*b3a0*/  USHF.R.S32.HI UR4, URZ, 0x1f, UR36 ;  /* 0x0000001f3f047899 */ /* 0x000fe20008011424 */
[----:B------:R-:W-:Y:S01]  /*b3b0*/  BAR.SYNC.DEFER_BLOCKING 0x8, 0x200 ;  /* 0x0208000000007b1d */ /* 0x000fe20000010000 */
[----:B------:R-:W-:-:S05]  /*b3c0*/  ULOP3.LUT UP0, URZ, UR5, 0x1bf, URZ, 0xc0, !UPT ;  /* 0x000001bf053f7892 */ /* 0x000fca000f80c03f */
[----:B------:R-:W-:Y:S01]  /*b3d0*/  ULDC.64 UR6, c[0x0][0x2d8] ;  /* 0x0000b60000067ab9 */ /* 0x000fe20000000a00 */
[----:B------:R-:W-:Y:S01]  /*b3e0*/  PLOP3.LUT P0, PT, PT, PT, UP0, 0x80, 0x0 ;  /* 0x000000000000781c */ /* 0x000fe20003f0f008 */
[----:B------:R-:W-:Y:S02]  /*b3f0*/  UIMAD UR4, UR4, UR6, URZ ;  /* 0x00000006040472a4 */ /* 0x000fe4000f8e023f */
[----:B------:R-:W-:Y:S02]  /*b400*/  UIMAD.WIDE.U32 UR44, UR36, UR6, URZ ;  /* 0x00000006242c72a5 */ /* 0x000fe4000f8e003f */
[----:B------:R-:W-:-:S04]  /*b410*/  UIMAD UR4, UR36, UR7, UR4 ;  /* 0x00000007240472a4 */ /* 0x000fc8000f8e0204 */
[----:B------:R-:W-:Y:S01]  /*b420*/  UIADD3 UR43, UR45, UR4, URZ ;  /* 0x000000042d2b7290 */ /* 0x000fe2000fffe03f */
[----:B--2---:R-:W-:-:S03]  /*b430*/  SHF.R.S32.HI R28, RZ, 0x1f, R0 ;  /* 0x0000001fff1c7819 */ /* 0x004fc60000011400 */
[----:B------:R-:W-:Y:S08]  /*b440*/  @!P0 BRA `(.L_x_49) ;  /* 0x0000000000408947 */ /* 0x000ff00003800000 */
[----:B------:R-:W-:Y:S01]  /*b450*/  MOV R2, 0x0 ;  /* 0x0000000000027802 */ /* 0x000fe20000000f00 */
[----:B------:R-:W-:Y:S01]  /*b460*/  ULDC.64 UR6, c[0x4][0xa8] ;  /* 0x01002a0000067ab9 */ /* 0x000fe20000000a00 */
[----:B------:R-:W-:Y:S01]  /*b470*/  ULDC.64 UR8, c[0x4][0xb0] ;  /* 0x01002c0000087ab9 */ /* 0x000fe20000000a00 */
[----:B------:R-:W-:Y:S01]  /*b480*/  ULDC.64 UR4, c[0x4][0x20] ;  /* 0x0100080000047ab9 */ /* 0x000fe20000000a00 */
[----:B-1----:R-:W-:Y:S02]  /*b490*/  IMAD.U32 R4, RZ, RZ, UR6 ;  /* 0x00000006ff047e24 */ /* 0x002fe4000f8e00ff */
[----:B------:R-:W1:Y:S01]  /*b4a0*/  LDC.64 R2, c[0x4][R2] ;  /* 0x0100000002027b82 */ /* 0x000e620000000a00 */
[----:B------:R-:W-:Y:S02]  /*b4b0*/  IMAD.U32 R5, RZ, RZ, UR7 ;  /* 0x00000007ff057e24 */ /* 0x000fe4000f8e00ff */
        /* <DEDUP_REMOVED lines=8> */
[----:B01----:R-:W-:Y:S05]  /*b540*/  CALL.ABS.NOINC R2 ;  /* 0x0000000002007343 */ /* 0x003fea0003c00000 */
.L_x_49:
[----:B------:R-:W2:Y:S01]  /*b550*/  LDC R14, c[0x0][0x448] ;  /* 0x00011200ff0e7b82 */ /* 0x000ea20000000800 */
[----:B------:R-:W3:Y:S01]  /*b560*/  S2R R20, SR_TID.X ;  /* 0x0000000000147919 */ /* 0x000ee20000002100 */
[----:B------:R-:W-:Y:S01]  /*b570*/  SHF.R.U32.HI R10, RZ, 0x2, R27 ;  /* 0x00000002ff0a7819 */ /* 0x000fe2000001161b */
[----:B------:R-:W-:Y:S01]  /*b580*/  UMOV UR4, UR44 ;  /* 0x0000002c00047c82 */ /* 0x000fe20008000000 */
[----:B------:R-:W-:Y:S01]  /*b590*/  UMOV UR5, UR43 ;  /* 0x0000002b00057c82 */ /* 0x000fe20008000000 */
[----:B------:R-:W4:Y:S01]  /*b5a0*/  S2R R13, SR_CTAID.X ;  /* 0x00000000000d7919 */ /* 0x000f220000002500 */
[----:B------:R-:W-:Y:S01]  /*b5b0*/  ULDC.64 UR6, c[0x0][0x2c8] ;  /* 0x0000b20000067ab9 */ /* 0x000fe20000000a00 */
[----:B------:R-:W-:Y:S01]  /*b5c0*/  ULDC.64 UR8, c[0x0][0x280] ;  /* 0x0000a00000087ab9 */ /* 0x000fe20000000a00 */
[----:B------:R-:W5:Y:S01]  /*b5d0*/  S2R R21, SR_CTAID.Z ;  /* 0x0000000000157919 */ /* 0x000f620000002700 */
[----:B--2---:R-:W-:Y:S01]  /*b5e0*/  ISETP.NE.AND P0, PT, R14, 0x1, PT ;  /* 0x000000010e00780c */ /* 0x004fe20003f05270 */
[----:B---3--:R-:W-:-:S12]  /*b5f0*/  IMAD.SHL.U32 R3, R20, 0x20, RZ ;  /* 0x0000002014037824 */ /* 0x008fd800078e00ff */
[----:B-1----:R-:W1:Y:S01]  /*b600*/  @P0 LDC R5, c[0x0][0x44c] ;  /* 0x00011300ff050b82 */ /* 0x002e620000000800 */
[----:B------:R-:W-:-:S05]  /*b610*/  LOP3.LUT R0, R10, 0x60, R3, 0xf8, !PT ;  /* 0x000000600a007812 */ /* 0x000fca00078ef803 */
[----:B----4-:R-:W-:Y:S02]  /*b620*/  IMAD R0, R13, 0xc0, R0 ;  /* 0x000000c00d007824 */ /* 0x010fe400078e0200 */
[----:B------:R-:W2:Y:S02]  /*b630*/  @P0 LDC R7, c[0x0][0x450] ;  /* 0x00011400ff070b82 */ /* 0x000ea40000000800 */
[----:B------:R-:W-:-:S04]  /*b640*/  VIADD R9, R0, 0x80 ;  /* 0x0000008000097836 */ /* 0x000fc80000000000 */
[----:B------:R-:W-:Y:S02]  /*b650*/  IMAD.MOV.U32 R8, RZ, RZ, R9 ;  /* 0x000000ffff087224 */ /* 0x000fe400078e0009 */
[----:B------:R-:W3:Y:S08]  /*b660*/  @P0 LDC R6, c[0x0][0x44c] ;  /* 0x00011300ff060b82 */ /* 0x000ef00000000800 */
[----:B------:R-:W4:Y:S01]  /*b670*/  @P0 LDC R11, c[0x0][0x450] ;  /* 0x00011400ff0b0b82 */ /* 0x000f220000000800 */
[----:B-1----:R-:W-:-:S04]  /*b680*/  @P0 IMAD.HI.U32 R4, R0, R5, RZ ;  /* 0x0000000500040227 */ /* 0x002fc800078e00ff */
[----:B------:R-:W-:-:S03]  /*b690*/  IMAD.MOV.U32 R5, RZ, RZ, R0 ;  /* 0x000000ffff057224 */ /* 0x000fc600078e0000 */
[----:B------:R-:W1:Y:S01]  /*b6a0*/  LDC.64 R2, c[0x0][0x2e0] ;  /* 0x0000b800ff027b82 */ /* 0x000e620000000a00 */
[----:B--2---:R-:W-:Y:S01]  /*b6b0*/  @P0 SHF.R.U32.HI R5, RZ, R7, R4 ;  /* 0x00000007ff050219 */ /* 0x004fe20000011604 */
[----:B---3--:R-:W-:Y:S01]  /*b6c0*/  @P0 IMAD.HI.U32 R4, R9, R6, RZ ;  /* 0x0000000609040227 */ /* 0x008fe200078e00ff */
[----:B------:R-:W-:-:S04]  /*b6d0*/  SHF.R.U32.HI R6, RZ, 0x3, R20 ;  /* 0x00000003ff067819 */ /* 0x000fc80000011614 */
[----:B------:R-:W-:Y:S02]  /*b6e0*/  LOP3.LUT R6, R6, 0x3, RZ, 0xc0, !PT ;  /* 0x0000000306067812 */ /* 0x000fe400078ec0ff */
[----:B----4-:R-:W-:Y:S01]  /*b6f0*/  @P0 SHF.R.U32.HI R8, RZ, R11, R4 ;  /* 0x0000000bff080219 */ /* 0x010fe20000011604 */
[--C-:B------:R-:W-:Y:S01]  /*b700*/  IMAD.MOV R11, RZ, RZ, -R5.reuse ;  /* 0x000000ffff0b7224 */ /* 0x100fe200078e0a05 */
[----:B------:R-:W-:-:S03]  /*b710*/  SHF.R.S32.HI R4, RZ, 0x1f, R5 ;  /* 0x0000001fff047819 */ /* 0x000fc60000011405 */
[----:B------:R-:W-:Y:S02]  /*b720*/  IMAD R11, R14, R11, R0 ;  /* 0x0000000b0e0b7224 */ /* 0x000fe400078e0200 */
[----:B------:R-:W-:Y:S02]  /*b730*/  IMAD.MOV R12, RZ, RZ, -R8 ;  /* 0x000000ffff0c7224 */ /* 0x000fe400078e0a08 */
[----:B-1----:R-:W-:Y:S01]  /*b740*/  IMAD R28, R28, R2, RZ ;  /* 0x000000021c1c7224 */ /* 0x002fe200078e02ff */
[----:B------:R-:W-:-:S03]  /*b750*/  SHF.R.S32.HI R0, RZ, 0x1f, R11 ;  /* 0x0000001fff007819 */ /* 0x000fc6000001140b */
[C---:B-----5:R-:W-:Y:S02]  /*b760*/  IMAD R7, R21.reuse, R3, R28 ;  /* 0x0000000315077224 */ /* 0x060fe400078e021c */
[----:B------:R-:W-:Y:S01]  /*b770*/  IMAD.WIDE.U32 R2, R21, R2, UR4 ;  /* 0x0000000415027e25 */ /* 0x000fe2000f8e0002 */
[----:B------:R-:W-:-:S03]  /*b780*/  ULDC.64 UR4, c[0x0][0x2d0] ;  /* 0x0000b40000047ab9 */ /* 0x000fc60000000a00 */
[----:B------:R-:W-:Y:S02]  /*b790*/  IMAD R4, R4, UR4, RZ ;  /* 0x0000000404047c24 */ /* 0x000fe4000f8e02ff */
[----:B------:R-:W-:Y:S02]  /*b7a0*/  IMAD.IADD R3, R3, 0x1, R7 ;  /* 0x0000000103037824 */ /* 0x000fe400078e0207 */
[C---:B------:R-:W-:Y:S02]  /*b7b0*/  IMAD R7, R5.reuse, UR5, R4 ;  /* 0x0000000505077c24 */ /* 0x040fe4000f8e0204 */
[----:B------:R-:W-:-:S04]  /*b7c0*/  IMAD.WIDE.U32 R4, R5, UR4, R2 ;  /* 0x0000000405047c25 */ /* 0x000fc8000f8e0002 */
[----:B------:R-:W-:Y:S02]  /*b7d0*/  IMAD R0, R0, UR6, RZ ;  /* 0x0000000600007c24 */ /* 0x000fe4000f8e02ff */
[----:B------:R-:W-:Y:S02]  /*b7e0*/  IMAD.IADD R5, R5, 0x1, R7 ;  /* 0x0000000105057824 */ /* 0x000fe400078e0207 */
[C---:B------:R-:W-:Y:S02]  /*b7f0*/  IMAD R7, R11.reuse, UR7, R0 ;  /* 0x000000070b077c24 */ /* 0x040fe4000f8e0200 */
[----:B------:R-:W-:Y:S02]  /*b800*/  IMAD.SHL.U32 R0, R20, 0x8, RZ ;  /* 0x0000000814007824 */ /* 0x000fe400078e00ff */
[----:B------:R-:W-:-:S03]  /*b810*/  IMAD.WIDE.U32 R4, R11, UR6, R4 ;  /* 0x000000060b047c25 */ /* 0x000fc6000f8e0004 */
[C---:B------:R-:W-:Y:S01]  /*b820*/  LOP3.LUT R21, R0.reuse, 0x18, RZ, 0xc0, !PT ;  /* 0x0000001800157812 */ /* 0x040fe200078ec0ff */
[----:B------:R-:W-:Y:S01]  /*b830*/  IMAD.SHL.U32 R11, R27, 0x8, RZ ;  /* 0x000000081b0b7824 */ /* 0x000fe200078e00ff */
[----:B------:R-:W-:Y:S01]  /*b840*/  LOP3.LUT R0, R0, 0x20, RZ, 0xc0, !PT ;  /* 0x0000002000007812 */ /* 0x000fe200078ec0ff */
[----:B------:R-:W-:Y:S02]  /*b850*/  IMAD.IADD R7, R5, 0x1, R7 ;  /* 0x0000000105077824 */ /* 0x000fe400078e0207 */
[----:B------:R-:W-:Y:S01]  /*b860*/  IMAD R5, R14, R12, R9 ;  /* 0x0000000c0e057224 */ /* 0x000fe200078e0209 */
[----:B------:R-:W-:Y:S01]  /*b870*/  LOP3.LUT R0, R0, 0x300, R11, 0xf8, !PT ;  /* 0x0000030000007812 */ /* 0x000fe200078ef80b */
[C---:B------:R-:W-:Y:S02]  /*b880*/  IMAD R11, R6.reuse, 0x40, R21 ;  /* 0x00000040060b7824 */ /* 0x040fe400078e0215 */
[----:B------:R-:W-:Y:S02]  /*b890*/  IMAD.SHL.U32 R6, R6, 0x8, RZ ;  /* 0x0000000806067824 */ /* 0x000fe400078e00ff */
[----:B------:R-:W-:-:S03]  /*b8a0*/  IMAD.WIDE.U32 R2, R8, UR4, R2 ;  /* 0x0000000408027c25 */ /* 0x000fc6000f8e0002 */
[----:B------:R-:W-:Y:S02]  /*b8b0*/  LOP3.LUT R0, R0, R11, R6, 0xf6, !PT ;  /* 0x0000000b00007212 */ /* 0x000fe400078ef606 */
[----:B------:R-:W-:-:S04]  /*b8c0*/  LEA R6, P0, R4, UR8, 0x1 ;  /* 0x0000000804067c11 */ /* 0x000fc8000f8008ff */
[----:B------:R-:W-:Y:S02]  /*b8d0*/  LEA.HI.X R7, R4, UR9, R7, 0x1, P0 ;  /* 0x0000000904077c11 */ /* 0x000fe400080f0c07 */
[----:B------:R-:W-:-:S05]  /*b8e0*/  SHF.R.S32.HI R4, RZ, 0x1f, R8 ;  /* 0x0000001fff047819 */ /* 0x000fca0000011408 */
[----:B------:R-:W-:Y:S01]  /*b8f0*/  IMAD R9, R4, UR4, RZ ;  /* 0x0000000404097c24 */ /* 0x000fe2000f8e02ff */
[----:B------:R-:W-:Y:S01]  /*b900*/  SHF.R.S32.HI R4, RZ, 0x1f, R5 ;  /* 0x0000001fff047819 */ /* 0x000fe20000011405 */
[----:B------:R-:W-:Y:S02]  /*b910*/  ULDC UR4, c[0x0][0x2b8] ;  /* 0x0000ae0000047ab9 */ /* 0x000fe40000000800 */
[----:B------:R-:W-:Y:S01]  /*b920*/  IMAD R9, R8, UR5, R9 ;  /* 0x0000000508097c24 */ /* 0x000fe2000f8e0209 */
[----:B------:R-:W-:Y:S01]  /*b930*/  ISETP.GE.AND P2, PT, R21, UR4, PT ;  /* 0x0000000415007c0c */ /* 0x000fe2000bf46270 */
[----:B------:R-:W-:Y:S02]  /*b940*/  IMAD R4, R4, UR6, RZ ;  /* 0x0000000604047c24 */ /* 0x000fe4000f8e02ff */
[----:B------:R-:W-:Y:S02]  /*b950*/  IMAD.IADD R3, R3, 0x1, R9 ;  /* 0x0000000103037824 */ /* 0x000fe400078e0209 */
[----:B------:R-:W-:Y:S01]  /*b960*/  IMAD R9, R5, UR7, R4 ;  /* 0x0000000705097c24 */ /* 0x000fe2000f8e0204 */
[----:B------:R-:W-:Y:S01]  /*b970*/  LOP3.LUT R4, R21, 0x20, RZ, 0xfc, !PT ;  /* 0x0000002015047812 */ /* 0x000fe200078efcff */
[----:B------:R-:W-:-:S03]  /*b980*/  IMAD.WIDE.U32 R2, R5, UR6, R2 ;  /* 0x0000000605027c25 */ /* 0x000fc6000f8e0002 */
[----:B------:R-:W-:Y:S01]  /*b990*/  ISETP.GE.AND P0, PT, R4, UR4, PT ;  /* 0x0000000404007c0c */ /* 0x000fe2000bf06270 */
[----:B------:R-:W-:Y:S01]  /*b9a0*/  IMAD.IADD R3, R3, 0x1, R9 ;  /* 0x0000000103037824 */ /* 0x000fe200078e0209 */
[----:B------:R-:W-:Y:S02]  /*b9b0*/  LOP3.LUT R4, R21, 0x40, RZ, 0xfc, !PT ;  /* 0x0000004015047812 */ /* 0x000fe400078efcff */
[----:B------:R-:W-:Y:S02]  /*b9c0*/  LEA R20, P3, R2, UR8, 0x1 ;  /* 0x0000000802147c11 */ /* 0x000fe4000f8608ff */
[----:B------:R-:W-:Y:S01]  /*b9d0*/  ISETP.GE.AND P1, PT, R4, UR4, PT ;  /* 0x0000000404007c0c */ /* 0x000fe2000bf26270 */
[----:B------:R-:W-:Y:S01]  /*b9e0*/  UMOV UR4, 0xffffffff ;  /* 0xffffffff00047882 */ /* 0x000fe20000000000 */
[----:B------:R-:W-:Y:S02]  /*b9f0*/  LEA.HI.X R8, R2, UR9, R3, 0x1, P3 ;  /* 0x0000000902087c11 */ /* 0x000fe400098f0c03 */
[----:B------:R-:W-:Y:S09]  /*ba00*/  BRA.DIV UR4, `(.L_x_50) ;  /* 0x0000002e045c7947 */ /* 0x000ff2000b800000 */
[----:B------:R-:W1:Y:S01]  /*ba10*/  S2R R2, SR_CTAID.X ;  /* 0x0000000000027919 */ /* 0x000e620000002500 */
[----:B------:R-:W2:Y:S01]  /*ba20*/  LDC R4, c[0x0][0x448] ;  /* 0x00011200ff047b82 */ /* 0x000ea20000000800 */
[----:B------:R-:W-:Y:S01]  /*ba30*/  ULDC UR4, c[0x0][0x288] ;  /* 0x0000a20000047ab9 */ /* 0x000fe20000000800 */
[----:B------:R-:W-:Y:S04]  /*ba40*/  SHFL.IDX PT, R3, R7, RZ, 0x1c1f ;  /* 0x001c1fff07037589 */ /* 0x000fe800000e0000 */
[----:B------:R-:W-:Y:S04]  /*ba50*/  SHFL.IDX PT, R5, R7, 0x1, 0x1c1f ;  /* 0x003c1f0007057f89 */ /* 0x000fe800000e0000 */
[----:B------:R-:W-:Y:S01]  /*ba60*/  SHFL.IDX PT, R14, R6, 0x2, 0x1c1f ;  /* 0x005c1f00060e7f89 */ /* 0x000fe200000e0000 */
[----:B-1----:R-:W-:-:S03]  /*ba70*/  IMAD R9, R2, 0xc0, R10 ;  /* 0x000000c002097824 */ /* 0x002fc600078e020a */
[----:B------:R-:W1:Y:S01]  /*ba80*/  SHFL.IDX PT, R2, R6, RZ, 0x1c1f ;  /* 0x001c1fff06027589 */ /* 0x000e6200000e0000 */
[----:B--2---:R-:W-:Y:S02]  /*ba90*/  IMAD R10, R4, UR4, RZ ;  /* 0x00000004040a7c24 */ /* 0x004fe4000f8e02ff */
[C---:B------:R-:W-:Y:S01]  /*baa0*/  VIADD R11, R9.reuse, 0x20 ;  /* 0x00000020090b7836 */ /* 0x040fe20000000000 */
[----:B------:R-:W2:Y:S02]  /*bab0*/  SHFL.IDX PT, R4, R6, 0x1, 0x1c1f ;  /* 0x003c1f0006047f89 */ /* 0x000ea400000e0000 */
[----:B------:R-:W-:-:S13]  /*bac0*/  ISETP.GE.AND P3, PT, R9, R10, PT ;  /* 0x0000000a0900720c */ /* 0x000fda0003f66270 */
[----:B------:R-:W-:Y:S01]  /*bad0*/  @!P3 LEA R28, R0, UR40, 0x1 ;  /* 0x00000028001cbc11 */ /* 0x000fe2000f8e08ff */
[----:B-1----:R-:W-:-:S05]  /*bae0*/  @!P3 IMAD.WIDE.U32 R2, R21, 0x2, R2 ;  /* 0x000000021502b825 */ /* 0x002fca00078e0002 */
[----:B------:R-:W-:Y:S04]  /*baf0*/  @!P3 LDGSTS.E.BYPASS.LTC128B.128 [R28+0xda00], desc[UR38][R2.64], !P2 ;  /* 0x0da00000021cbfae */ /* 0x000fe8000d101d66 */
[----:B------:R-:W-:Y:S04]  /*bb00*/  @!P3 LDGSTS.E.BYPASS.LTC128B.128 [R28+0x10a00], desc[UR38][R2.64+0x40], !P0 ;  /* 0x10a00040021cbfae */ /* 0x000fe8000c101d66 */
[----:B------:R1:W-:Y:S01]  /*bb10*/  @!P3 LDGSTS.E.BYPASS.LTC128B.128 [R28+0x13a00], desc[UR38][R2.64+0x80], !P1 ;  /* 0x13a00080021cbfae */ /* 0x0003e2000c901d66 */
[----:B------:R-:W-:Y:S01]  /*bb20*/  ISETP.GE.AND P3, PT, R11, R10, PT ;  /* 0x0000000a0b00720c */ /* 0x000fe20003f66270 */
[----:B------:R-:W-:-:S05]  /*bb30*/  VIADD R11, R9, 0x40 ;  /* 0x00000040090b7836 */ /* 0x000fca0000000000 */
[-C--:B------:R-:W-:Y:S01]  /*bb40*/  ISETP.GE.AND P4, PT, R11, R10.reuse, PT ;  /* 0x0000000a0b00720c */ /* 0x080fe20003f86270 */
[----:B------:R-:W-:Y:S01]  /*bb50*/  VIADD R11, R9, 0x60 ;  /* 0x00000060090b7836 */ /* 0x000fe20000000000 */
[----:B-1----:R-:W1:Y:S05]  /*bb60*/  SHFL.IDX PT, R2, R7, 0x2, 0x1c1f ;  /* 0x005c1f0007027f89 */ /* 0x002e6a00000e0000 */
[----:B--2---:R-:W-:Y:S01]  /*bb70*/  @!P3 IMAD.WIDE.U32 R4, R21, 0x2, R4 ;  /* 0x000000021504b825 */ /* 0x004fe200078e0004 */
[----:B------:R-:W-:Y:S01]  /*bb80*/  @!P3 LEA R28, R0, UR40, 0x1 ;  /* 0x00000028001cbc11 */ /* 0x000fe2000f8e08ff */
[----:B------:R-:W-:Y:S04]  /*bb90*/  SHFL.IDX PT, R7, R7, 0x3, 0x1c1f ;  /* 0x007c1f0007077f89 */ /* 0x000fe800000e0000 */
[----:B------:R-:W-:Y:S04]  /*bba0*/  @!P3 LDGSTS.E.BYPASS.LTC128B.128 [R28+0xe200], desc[UR38][R4.64], !P2 ;  /* 0x0e200000041cbfae */ /* 0x000fe8000d101d66 */
[----:B------:R-:W-:Y:S04]  /*bbb0*/  @!P3 LDGSTS.E.BYPASS.LTC128B.128 [R28+0x11200], desc[UR38][R4.64+0x40], !P0 ;  /* 0x11200040041cbfae */ /* 0x000fe8000c101d66 */
[----:B------:R2:W-:Y:S01]  /*bbc0*/  @!P3 LDGSTS.E.BYPASS.LTC128B.128 [R28+0x14200], desc[UR38][R4.64+0x80], !P1 ;  /* 0x14200080041cbfae */ /* 0x0005e2000c901d66 */
[----:B------:R-:W-:Y:S01]  /*bbd0*/  ISETP.GE.AND P3, PT, R11, R10, PT ;  /* 0x0000000a0b00720c */ /* 0x000fe20003f66270 */
[----:B------:R-:W-:-:S02]  /*bbe0*/  VIADD R11, R9, 0x80 ;  /* 0x00000080090b7836 */ /* 0x000fc40000000000 */
[----:B-1----:R-:W-:Y:S02]  /*bbf0*/  IMAD.MOV.U32 R3, RZ, RZ, R2 ;  /* 0x000000ffff037224 */ /* 0x002fe400078e0002 */
[----:B------:R-:W-:Y:S02]  /*bc00*/  IMAD.MOV.U32 R2, RZ, RZ, R14 ;  /* 0x000000ffff027224 */ /* 0x000fe400078e000e */
[----:B------:R-:W1:Y:S01]  /*bc10*/  SHFL.IDX PT, R14, R6, 0x3, 0x1c1f ;  /* 0x007c1f00060e7f89 */ /* 0x000e6200000e0000 */
[----:B--2---:R-:W-:Y:S01]  /*bc20*/  @!P4 LEA R5, R0, UR40, 0x1 ;  /* 0x000000280005cc11 */ /* 0x004fe2000f8e08ff */
[----:B------:R-:W-:Y:S02]  /*bc30*/  @!P4 IMAD.WIDE.U32 R2, R21, 0x2, R2 ;  /* 0x000000021502c825 */ /* 0x000fe400078e0002 */
[----:B------:R-:W-:Y:S04]  /*bc40*/  SHFL.IDX PT, R28, R8, RZ, 0x1c1f ;  /* 0x001c1fff081c7589 */ /* 0x000fe800000e0000 */
[----:B------:R-:W2:Y:S04]  /*bc50*/  SHFL.IDX PT, R6, R20, RZ, 0x1c1f ;  /* 0x001c1fff14067589 */ /* 0x000ea800000e0000 */
[----:B------:R-:W-:Y:S04]  /*bc60*/  @!P4 LDGSTS.E.BYPASS.LTC128B.128 [R5+0xea00], desc[UR38][R2.64], !P2 ;  /* 0x0ea000000205cfae */ /* 0x000fe8000d101d66 */
[----:B------:R-:W-:Y:S04]  /*bc70*/  @!P4 LDGSTS.E.BYPASS.LTC128B.128 [R5+0x11a00], desc[UR38][R2.64+0x40], !P0 ;  /* 0x11a000400205cfae */ /* 0x000fe8000c101d66 */
[----:B------:R3:W-:Y:S01]  /*bc80*/  @!P4 LDGSTS.E.BYPASS.LTC128B.128 [R5+0x14a00], desc[UR38][R2.64+0x80], !P1 ;  /* 0x14a000800205cfae */ /* 0x0007e2000c901d66 */
[----:B------:R-:W-:Y:S01]  /*bc90*/  ISETP.GE.AND P4, PT, R11, R10, PT ;  /* 0x0000000a0b00720c */ /* 0x000fe20003f86270 */
[----:B-1----:R-:W-:-:S02]  /*bca0*/  IMAD.MOV.U32 R4, RZ, RZ, R14 ;  /* 0x000000ffff047224 */ /* 0x002fc400078e000e */
[----:B------:R-:W1:Y:S04]  /*bcb0*/  SHFL.IDX PT, R8, R8, 0x1, 0x1c1f ;  /* 0x003c1f0008087f89 */ /* 0x000e6800000e0000 */
[----:B------:R4:W0:Y:S01]  /*bcc0*/  SHFL.IDX PT, R14, R20, 0x1, 0x1c1f ;  /* 0x003c1f00140e7f89 */ /* 0x00082200000e0000 */
[----:B---3--:R-:W-:Y:S01]  /*bcd0*/  IMAD.MOV.U32 R5, RZ, RZ, R7 ;  /* 0x000000ffff057224 */ /* 0x008fe200078e0007 */
[C---:B------:R-:W-:Y:S01]  /*bce0*/  @!P3 LEA R7, R0.reuse, UR40, 0x1 ;  /* 0x000000280007bc11 */ /* 0x040fe2000f8e08ff */
[----:B--2---:R-:W-:Y:S02]  /*bcf0*/  IMAD.MOV.U32 R2, RZ, RZ, R6 ;  /* 0x000000ffff027224 */ /* 0x004fe400078e0006 */
[----:B------:R-:W-:Y:S01]  /*bd00*/  IMAD.MOV.U32 R3, RZ, RZ, R28 ;  /* 0x000000ffff037224 */ /* 0x000fe200078e001c */
[----:B------:R-:W-:Y:S01]  /*bd10*/  @!P4 LEA R28, R0, UR40, 0x1 ;  /* 0x00000028001ccc11 */ /* 0x000fe2000f8e08ff */
[----:B------:R-:W-:-:S04]  /*bd20*/  @!P3 IMAD.WIDE.U32 R4, R21, 0x2, R4 ;  /* 0x000000021504b825 */ /* 0x000fc800078e0004 */
[----:B------:R-:W-:Y:S01]  /*bd30*/  @!P4 IMAD.WIDE.U32 R2, R21, 0x2, R2 ;  /* 0x000000021502c825 */ /* 0x000fe200078e0002 */
[----:B------:R4:W-:Y:S03]  /*bd40*/  @!P3 LDGSTS.E.BYPASS.LTC128B.128 [R7+0xf200], desc[UR38][R4.64], !P2 ;  /* 0x0f2000000407bfae */ /* 0x0009e6000d101d66 */
[----:B------:R-:W-:Y:S01]  /*bd50*/  IMAD.MOV.U32 R6, RZ, RZ, 0x1 ;  /* 0x00000001ff067424 */ /* 0x000fe200078e00ff */
[----:B------:R4:W-:Y:S04]  /*bd60*/  @!P3 LDGSTS.E.BYPASS.LTC128B.128 [R7+0x12200], desc[UR38][R4.64+0x40], !P0 ;  /* 0x122000400407bfae */ /* 0x0009e8000c101d66 */
[----:B------:R4:W-:Y:S04]  /*bd70*/  @!P3 LDGSTS.E.BYPASS.LTC128B.128 [R7+0x15200], desc[UR38][R4.64+0x80], !P1 ;  /* 0x152000800407bfae */ /* 0x0009e8000c901d66 */
[----:B------:R4:W-:Y:S04]  /*bd80*/  @!P4 LDGSTS.E.BYPASS.LTC128B.128 [R28+0xfa00], desc[UR38][R2.64], !P2 ;  /* 0x0fa00000021ccfae */ /* 0x0009e8000d101d66 */
[----:B------:R4:W-:Y:S04]  /*bd90*/  @!P4 LDGSTS.E.BYPASS.LTC128B.128 [R28+0x12a00], desc[UR38][R2.64+0x40], !P0 ;  /* 0x12a00040021ccfae */ /* 0x0009e8000c101d66 */
[----:B01----:R4:W-:Y:S02]  /*bda0*/  @!P4 LDGSTS.E.BYPASS.LTC128B.128 [R28+0x15a00], desc[UR38][R2.64+0x80], !P1 ;  /* 0x15a00080021ccfae */ /* 0x0039e4000c901d66 */
.L_x_144:
[----:B------:R-:W-:Y:S01]  /*bdb0*/  VIADD R9, R9, 0xa0 ;  /* 0x000000a009097836 */ /* 0x000fe20000000000 */
[----:B------:R-:W-:Y:S01]  /*bdc0*/  BSSY B0, `(.L_x_51) ;  /* 0x000000e000007945 */ /* 0x000fe20003800000 */
[----:B----4-:R-:W-:Y:S02]  /*bdd0*/  IMAD.MOV.U32 R4, RZ, RZ, 0x1 ;  /* 0x00000001ff047424 */ /* 0x010fe400078e00ff */
[----:B------:R-:W-:Y:S01]  /*bde0*/  IMAD.MOV.U32 R2, RZ, RZ, R14 ;  /* 0x000000ffff027224 */ /* 0x000fe200078e000e */
[----:B------:R-:W-:Y:S01]  /*bdf0*/  ISETP.GE.AND P3, PT, R9, R10, PT ;  /* 0x0000000a0900720c */ /* 0x000fe20003f66270 */
[----:B------:R-:W-:-:S12]  /*be00*/  IMAD.MOV.U32 R3, RZ, RZ, R8 ;  /* 0x000000ffff037224 */ /* 0x000fd800078e0008 */
[----:B------:R-:W-:Y:S05]  /*be10*/  @P3 BRA `(.L_x_52) ;  /* 0x0000000000203947 */ /* 0x000fea0003800000 */
[----:B------:R-:W-:Y:S01]  /*be20*/  IMAD.WIDE.U32 R2, R21, 0x2, R2 ;  /* 0x0000000215027825 */ /* 0x000fe200078e0002 */
[----:B------:R-:W-:-:S05]  /*be30*/  LEA R5, R0, UR40, 0x1 ;  /* 0x0000002800057c11 */ /* 0x000fca000f8e08ff */
[----:B------:R-:W-:Y:S01]  /*be40*/  @!PT LDS RZ, [RZ] ;  /* 0x00000000fffff984 */ /* 0x000fe20000000800 */
[----:B------:R-:W-:Y:S01]  /*be50*/  @!PT LDS RZ, [RZ] ;  /* 0x00000000fffff984 */ /* 0x000fe20000000800 */
[----:B------:R-:W-:Y:S01]  /*be60*/  @!PT LDS RZ, [RZ] ;  /* 0x00000000fffff984 */ /* 0x000fe20000000800 */
[----:B------:R0:W-:Y:S04]  /*be70*/  LDGSTS.E.BYPASS.LTC128B.128 [R5+0x10200], desc[UR38][R2.64], !P2 ;  /* 0x1020000002057fae */ /* 0x0001e8000d101d66 */
[----:B------:R0:W-:Y:S04]  /*be80*/  LDGSTS.E.BYPASS.LTC128B.128 [R5+0x13200], desc[UR38][R2.64+0x40], !P0 ;  /* 0x1320004002057fae */ /* 0x0001e8000c101d66 */
[----:B------:R0:W-:Y:S02]  /*be90*/  LDGSTS.E.BYPASS.LTC128B.128 [R5+0x16200], desc[UR38][R2.64+0x80], !P1 ;  /* 0x1620008002057fae */ /* 0x0001e4000c901d66 */
.L_x_52:
[----:B------:R-:W-:Y:S05]  /*bea0*/  BSYNC B0 ;  /* 0x0000000000007941 */ /* 0x000fea0003800000 */
.L_x_51:
[----:B------:R-:W-:Y:S01]  /*beb0*/  NOP ;  /* 0x0000000000007918 */ /* 0x000fe20000000000 */
[----:B------:R-:W-:Y:S01]  /*bec0*/  SYNCS.ARRIVE.TRANS64.RED.A0T1 RZ, [UR40+0x31c00], RZ ;  /* 0x031c00ffffff79a7 */ /* 0x000fe20008200428 */
[----:B------:R-:W-:Y:S01]  /*bed0*/  SHF.L.U32 R0, R4, 0x1f, RZ ;  /* 0x0000001f04007819 */ /* 0x000fe200000006ff */
[----:B------:R-:W-:Y:S01]  /*bee0*/  ARRIVES.LDGSTSBAR.64.TRANSCNT [UR40+0x31c00] ;  /* 0x031c0000ff0079b0 */ /* 0x000fe20008000aa8 */
[----:B------:R-:W-:Y:S01]  /*bef0*/  NOP ;  /* 0x0000000000007918 */ /* 0x000fe20000000000 */
[----:B------:R-:W-:Y:S01]  /*bf00*/  SYNCS.ARRIVE.TRANS64.A1T0 RZ, [UR40+0x31c00], RZ ;  /* 0x031c00ffffff79a7 */ /* 0x000fe20008100028 */
[----:B------:R-:W-:-:S05]  /*bf10*/  VIADD R8, R25, 0xfffffffe ;  /* 0xfffffffe19087836 */ /* 0x000fca0000000000 */
[----:B------:R-:W-:Y:S01]  /*bf20*/  ISETP.GE.AND P1, PT, R8, R23, PT ;  /* 0x000000170800720c */ /* 0x000fe20003f26270 */
[----:B------:R-:W1:Y:S02]  /*bf30*/  SYNCS.PHASECHK.TRANS64.TRYWAIT P0, [UR40+0x31c20], R0 ;  /* 0x031c2000ff0075a7 */ /* 0x000e640008000168 */
[----:B-1----:R-:W-:Y:S10]  /*bf40*/  @!P0 BRA `(.L_x_53) ;  /* 0x0000003000048947 */ /* 0x002ff40003800000 */
.L_x_145:
[----:B0-----:R-:W-:Y:S01]  /*bf50*/  IMAD.MOV.U32 R0, RZ, RZ, RZ ;  /* 0x000000ffff007224 */ /* 0x001fe200078e00ff */
[----:B------:R-:W-:Y:S06]  /*bf60*/  @!P1 BRA `(.L_x_54) ;  /* 0x0000001c00609947 */ /* 0x000fec0003800000 */
[----:B------:R-:W-:Y:S01]  /*bf70*/  UIADD3 UR4, UR42, 0x1, URZ ;  /* 0x000000012a047890 */ /* 0x000fe2000fffe03f */
[----:B------:R-:W0:Y:S01]  /*bf80*/  S2R R4, SR_TID.X ;  /* 0x0000000000047919 */ /* 0x000e220000002100 */
[----:B------:R-:W-:Y:S01]  /*bf90*/  LOP3.LUT R23, RZ, R23, RZ, 0x33, !PT ;  /* 0x00000017ff177212 */ /* 0x000fe200078e33ff */
[----:B------:R-:W-:-:S03]  /*bfa0*/  IMAD.MOV.U32 R6, RZ, RZ, 0x1 ;  /* 0x00000001ff067424 */ /* 0x000fc600078e00ff */
[----:B------:R-:W-:-:S05]  /*bfb0*/  IMAD R24, R24, UR4, RZ ;  /* 0x0000000418187c24 */ /* 0x000fca000f8e02ff */
[----:B------:R-:W-:-:S05]  /*bfc0*/  VIMNMX R24, R24, UR41, PT ;  /* 0x0000002918187c48 */ /* 0x000fca000bfe0100 */
[----:B------:R-:W-:-:S05]  /*bfd0*/  IMAD.MOV R2, RZ, RZ, -R24 ;  /* 0x000000ffff027224 */ /* 0x000fca00078e0a18 */
[----:B------:R-:W-:Y:S02]  /*bfe0*/  VIADDMNMX R23, R2, 0x1, R23, !PT ;  /* 0x0000000102177846 */ /* 0x000fe40007800117 */
[----:B------:R-:W-:-:S03]  /*bff0*/  LOP3.LUT R2, RZ, R24, RZ, 0x33, !PT ;  /* 0x00000018ff027212 */ /* 0x000fc600078e33ff */
[----:B------:R-:W-:Y:S02]  /*c000*/  VIADD R3, R23, 0xfffffffe ;  /* 0xfffffffe17037836 */ /* 0x000fe40000000000 */
[----:B------:R-:W-:-:S03]  /*c010*/  IMAD.IADD R10, R24, 0x1, R23 ;  /* 0x00000001180a7824 */ /* 0x000fc600078e0217 */
[----:B------:R-:W-:Y:S02]  /*c020*/  ISETP.NE.AND P0, PT, R3, R2, PT ;  /* 0x000000020300720c */ /* 0x000fe40003f05270 */
[----:B0-----:R-:W-:Y:S01]  /*c030*/  LOP3.LUT R7, R4, 0x1f, RZ, 0xc0, !PT ;  /* 0x0000001f04077812 */ /* 0x001fe200078ec0ff */
[----:B------:R-:W-:Y:S01]  /*c040*/  IMAD.MOV.U32 R4, RZ, RZ, R16 ;  /* 0x000000ffff047224 */ /* 0x000fe200078e0010 */
[----:B------:R-:W-:-:S09]  /*c050*/  LOP3.LUT R9, R10, 0x1, RZ, 0xc0, !PT ;  /* 0x000000010a097812 */ /* 0x000fd200078ec0ff */
[----:B------:R-:W-:Y:S05]  /*c060*/  @!P0 BRA `(.L_x_55) ;  /* 0x0000001000cc8947 */ /* 0x000fea0003800000 */
[----:B------:R-:W-:Y:S01]  /*c070*/  BSSY B0, `(.L_x_55) ;  /* 0x0000132000007945 */ /* 0x000fe20003800000 */
[----:B------:R-:W-:Y:S02]  /*c080*/  IMAD.IADD R10, R10, 0x1, -R9 ;  /* 0x000000010a0a7824 */ /* 0x000fe400078e0a09 */
[----:B------:R-:W-:Y:S02]  /*c090*/  IMAD.MOV.U32 R11, RZ, RZ, 0x1 ;  /* 0x00000001ff0b7424 */ /* 0x000fe400078e00ff */
[----:B------:R-:W-:-:S07]  /*c0a0*/  IMAD.MOV.U32 R4, RZ, RZ, R16 ;  /* 0x000000ffff047224 */ /* 0x000fce00078e0010 */
.L_x_90:
[----:B------:R-:W-:Y:S01]  /*c0b0*/  LOP3.LUT P0, RZ, R17, 0x2, RZ, 0xc0, !PT ;  /* 0x0000000211ff7812 */ /* 0x000fe2000780c0ff */
[----:B------:R-:W-:Y:S01]  /*c0c0*/  VIADD R10, R10, 0xfffffffe ;  /* 0xfffffffe0a0a7836 */ /* 0x000fe20000000000 */
[----:B------:R-:W-:Y:S04]  /*c0d0*/  BSSY B1, `(.L_x_56) ;  /* 0x0000093000017945 */ /* 0x000fe80003800000 */
[----:B------:R-:W-:-:S07]  /*c0e0*/  ISETP.NE.AND P1, PT, R10, RZ, PT ;  /* 0x000000ff0a00720c */ /* 0x000fce0003f25270 */
[----:B------:R-:W-:Y:S06]  /*c0f0*/  @!P0 BRA `(.L_x_57) ;  /* 0x0000000800408947 */ /* 0x000fec0003800000 */
[----:B------:R-:W-:Y:S01]  /*c100*/  LOP3.LUT P0, RZ, R17, 0x1, RZ, 0xc0, !PT ;  /* 0x0000000111ff7812 */ /* 0x000fe2000780c0ff */
[----:B------:R-:W-:Y:S01]  /*c110*/  IMAD.MOV.U32 R13, RZ, RZ, R8 ;  /* 0x000000ffff0d7224 */ /* 0x000fe200078e0008 */
[----:B------:R-:W-:-:S11]  /*c120*/  SHF.L.U32 R6, R11, 0x1f, RZ ;  /* 0x0000001f0b067819 */ /* 0x000fd600000006ff */
[----:B------:R-:W-:Y:S05]  /*c130*/  @!P0 BRA `(.L_x_58) ;  /* 0x00000000004c8947 */ /* 0x000fea0003800000 */
[----:B------:R-:W0:Y:S01]  /*c140*/  LDC R13, c[0x0][0x43c] ;  /* 0x00010f00ff0d7b82 */ /* 0x000e220000000800 */
[----:B------:R-:W-:Y:S01]  /*c150*/  IMAD.MOV.U32 R15, RZ, RZ, R8 ;  /* 0x000000ffff0f7224 */ /* 0x000fe200078e0008 */
[----:B------:R-:W-:Y:S01]  /*c160*/  ULDC.64 UR4, c[0x0][0x428] ;  /* 0x00010a0000047ab9 */ /* 0x000fe20000000a00 */
[----:B0-----:R-:W-:-:S13]  /*c170*/  ISETP.NE.AND P0, PT, R13, 0x1, PT ;  /* 0x000000010d00780c */ /* 0x001fda0003f05270 */
[----:B------:R-:W0:Y:S02]  /*c180*/  @P0 LDC.64 R2, c[0x0][0x440] ;  /* 0x00011000ff020b82 */ /* 0x000e240000000a00 */
[----:B0-----:R-:W-:-:S05]  /*c190*/  @P0 IMAD.HI.U32 R2, R8, R2, RZ ;  /* 0x0000000208020227 */ /* 0x001fca00078e00ff */
[----:B------:R-:W-:Y:S01]  /*c1a0*/  @P0 SHF.R.U32.HI R15, RZ, R3, R2 ;  /* 0x00000003ff0f0219 */ /* 0x000fe20000011602 */
[----:B------:R-:W-:-:S03]  /*c1b0*/  IMAD R2, R22, UR4, RZ ;  /* 0x0000000416027c24 */ /* 0x000fc6000f8e02ff */
[--C-:B------:R-:W-:Y:S01]  /*c1c0*/  SHF.R.S32.HI R3, RZ, 0x1f, R15.reuse ;  /* 0x0000001fff037819 */ /* 0x100fe2000001140f */
[----:B------:R-:W-:Y:S02]  /*c1d0*/  IMAD R5, R19, UR5, R2 ;  /* 0x0000000513057c24 */ /* 0x000fe4000f8e0202 */
[----:B------:R-:W-:-:S04]  /*c1e0*/  IMAD.MOV.U32 R2, RZ, RZ, R15 ;  /* 0x000000ffff027224 */ /* 0x000fc800078e000f */
[----:B------:R-:W-:Y:S01]  /*c1f0*/  IMAD.WIDE.U32 R2, R19, UR4, R2 ;  /* 0x0000000413027c25 */ /* 0x000fe2000f8e0002 */
[----:B------:R-:W-:-:S03]  /*c200*/  ULDC.64 UR4, c[0x0][0x418] ;  /* 0x0001060000047ab9 */ /* 0x000fc60000000a00 */
[----:B------:R-:W-:Y:S01]  /*c210*/  IMAD.IADD R3, R5, 0x1, R3 ;  /* 0x0000000105037824 */ /* 0x000fe200078e0203 */
[----:B------:R-:W-:-:S04]  /*c220*/  LEA R4, P0, R2, UR4, 0x2 ;  /* 0x0000000402047c11 */ /* 0x000fc8000f8010ff */
[----:B------:R-:W-:-:S05]  /*c230*/  LEA.HI.X R5, R2, UR5, R3, 0x2, P0 ;  /* 0x0000000502057c11 */ /* 0x000fca00080f1403 */
[----:B------:R0:W5:Y:S01]  /*c240*/  LDG.E R4, desc[UR38][R4.64] ;  /* 0x0000002604047981 */ /* 0x000162000c1e1900 */
[----:B------:R-:W-:-:S04]  /*c250*/  IMAD.MOV R2, RZ, RZ, -R15 ;  /* 0x000000ffff027224 */ /* 0x000fc800078e0a0f */
[----:B------:R-:W-:-:S07]  /*c260*/  IMAD R13, R13, R2, R8 ;  /* 0x000000020d0d7224 */ /* 0x000fce00078e0208 */
.L_x_58:
[----:B------:R-:W1:Y:S01]  /*c270*/  SYNCS.PHASECHK.TRANS64.TRYWAIT P0, [UR40+0x31c48], R6 ;  /* 0x031c4806ff0075a7 */ /* 0x000e620008000168 */
[----:B------:R-:W-:Y:S01]  /*c280*/  BSSY B2, `(.L_x_59) ;  /* 0x0000003000027945 */ /* 0x000fe20003800000 */
[----:B------:R-:W-:-:S03]  /*c290*/  ISETP.NE.AND P2, PT, R27, RZ, PT ;  /* 0x000000ff1b00720c */ /* 0x000fc60003f45270 */
[----:B-1----:R-:W-:Y:S10]  /*c2a0*/  @!P0 BRA `(.L_x_60) ;  /* 0x0000002c00448947 */ /* 0x002ff40003800000 */
.L_x_146:
[----:B------:R-:W-:Y:S05]  /*c2b0*/  BSYNC B2 ;  /* 0x0000000000027941 */ /* 0x000fea0003800000 */
.L_x_59:
[----:B------:R-:W-:Y:S04]  /*c2c0*/  BSSY B2, `(.L_x_61) ;  /* 0x0000007000027945 */ /* 0x000fe80003800000 */
[----:B------:R-:W-:Y:S05]  /*c2d0*/  @P2 BRA `(.L_x_62) ;  /* 0x0000000000142947 */ /* 0x000fea0003800000 */
[----:B------:R-:W-:Y:S01]  /*c2e0*/  ISETP.NE.AND P0, PT, R7, RZ, PT ;  /* 0x000000ff0700720c */ /* 0x000fe20003f05270 */
[----:B------:R-:W-:-:S04]  /*c2f0*/  IMAD.MOV.U32 R2, RZ, RZ, 0x6c00 ;  /* 0x00006c00ff027424 */ /* 0x000fc800078e00ff */
[----:B------:R2:W-:Y:S08]  /*c300*/  SYNCS.ARRIVE.TRANS64 RZ, [UR40+0x31c38], R2 ;  /* 0x031c3802ffff79a7 */ /* 0x0005f00008000028 */
[----:B--2---:R-:W-:Y:S05]  /*c310*/  @!P0 BRA `(.L_x_62) ;  /* 0x0000000000048947 */ /* 0x004fea0003800000 */
[----:B------:R-:W-:Y:S01]  /*c320*/  BPT.TRAP 0x1 ;  /* 0x000000040000795c */ /* 0x000fe20000300000 */
.L_x_62:
[----:B------:R-:W-:Y:S05]  /*c330*/  BSYNC B2 ;  /* 0x0000000000027941 */ /* 0x000fea0003800000 */
.L_x_61:
[----:B0-----:R-:W-:Y:S01]  /*c340*/  IMAD.MOV.U32 R5, RZ, RZ, RZ ;  /* 0x000000ffff057224 */ /* 0x001fe200078e00ff */
[----:B------:R-:W-:Y:S01]  /*c350*/  ULDC.64 UR4, c[0x0][0x198] ;  /* 0x0000660000047ab9 */ /* 0x000fe20000000a00 */
[----:B------:R-:W-:Y:S01]  /*c360*/  PLOP3.LUT P0, PT, PT, PT, PT, 0x80, 0x0 ;  /* 0x000000000000781c */ /* 0x000fe20003f0f070 */
[----:B------:R-:W-:Y:S01]  /*c370*/  UIADD3 UR4, UP0, UR4, 0x370, URZ ;  /* 0x0000037004047890 */ /* 0x000fe2000ff1e03f */
[----:B------:R-:W-:Y:S01]  /*c380*/  IMAD R2, R13, 0x90, RZ ;  /* 0x000000900d027824 */ /* 0x000fe200078e02ff */
[----:B------:R-:W-:Y:S01]  /*c390*/  R2UR UR34, R5 ;  /* 0x00000000052272ca */ /* 0x000fe200000e0000 */
[----:B------:R-:W-:Y:S02]  /*c3a0*/  UIADD3 UR32, UR40, 0x1d600, URZ ;  /* 0x0001d60028207890 */ /* 0x000fe4000fffe03f */
[----:B------:R-:W-:Y:S02]  /*c3b0*/  UIADD3 UR33, UR40, 0x31c38, URZ ;  /* 0x00031c3828217890 */ /* 0x000fe4000fffe03f */
[----:B------:R-:W-:Y:S01]  /*c3c0*/  UIADD3.X UR5, URZ, UR5, URZ, UP0, !UPT ;  /* 0x000000053f057290 */ /* 0x000fe200087fe43f */
[----:B------:R-:W-:Y:S01]  /*c3d0*/  UMOV UR6, 0x0 ;  /* 0x0000000000067882 */ /* 0x000fe20000000000 */
[----:B------:R-:W-:-:S10]  /*c3e0*/  UMOV UR7, 0x14f00000 ;  /* 0x14f0000000077882 */ /* 0x000fd40000000000 */
.L_x_63:
[----:B------:R-:W-:-:S13]  /*c3f0*/  @P0 ELECT P3, URZ, PT ;  /* 0x00000000003f082f */ /* 0x000fda0003860000 */
[----:B-----5:R-:W-:Y:S02]  /*c400*/  @P3 R2UR UR37, R4 ;  /* 0x00000000042532ca */ /* 0x020fe400000e0000 */
[----:B------:R-:W-:Y:S02]  /*c410*/  @P3 R2UR UR35, R2 ;  /* 0x00000000022332ca */ /* 0x000fe400000e0000 */
[----:B------:R-:W-:Y:S02]  /*c420*/  @P3 PLOP3.LUT P0, PT, P3, PT, PT, 0x8, 0x0 ;  /* 0x000000000000381c */ /* 0x000fe40001f0e170 */
[----:B------:R-:W-:-:S09]  /*c430*/  PLOP3.LUT P3, PT, PT, PT, PT, 0x8, 0x0 ;  /* 0x000000000000781c */ /* 0x000fd20003f6e170 */
[----:B------:R0:W-:Y:S02]  /*c440*/  UTMALDG.4D [UR32], [UR4], desc[UR6] ;  /* 0x00000620040075b4 */ /* 0x0001e40008019000 */
[----:B0-----:R-:W-:Y:S05]  /*c450*/  @P0 BRA.U.ANY `(.L_x_63) ;  /* 0xfffffffd00e40947 */ /* 0x001fea000393ffff */
[----:B------:R-:W-:Y:S01]  /*c460*/  IMAD.MOV.U32 R12, RZ, RZ, 0x20 ;  /* 0x00000020ff0c7424 */ /* 0x000fe200078e00ff */
[----:B------:R-:W-:Y:S01]  /*c470*/  PLOP3.LUT P0, PT, PT, PT, PT, 0x80, 0x0 ;  /* 0x000000000000781c */ /* 0x000fe20003f0f070 */
[----:B------:R-:W-:Y:S01]  /*c480*/  UIADD3 UR8, UR40, 0x1fa00, URZ ;  /* 0x0001fa0028087890 */ /* 0x000fe2000fffe03f */
[----:B------:R-:W-:Y:S02]  /*c490*/  UMOV UR6, 0x0 ;  /* 0x0000000000067882 */ /* 0x000fe40000000000 */
[----:B------:R-:W-:Y:S01]  /*c4a0*/  R2UR UR10, R12 ;  /* 0x000000000c0a72ca */ /* 0x000fe200000e0000 */
[----:B------:R-:W-:-:S14]  /*c4b0*/  UMOV UR7, 0x14f00000 ;  /* 0x14f0000000077882 */ /* 0x000fdc0000000000 */
.L_x_64:
[----:B------:R-:W-:-:S13]  /*c4c0*/  @P0 ELECT P3, URZ, PT ;  /* 0x00000000003f082f */ /* 0x000fda0003860000 */
[----:B------:R-:W-:Y:S01]  /*c4d0*/  @P3 R2UR UR13, R4 ;  /* 0x00000000040d32ca */ /* 0x000fe200000e0000 */
[----:B------:R-:W-:Y:S01]  /*c4e0*/  UMOV UR9, UR33 ;  /* 0x0000002100097c82 */ /* 0x000fe20008000000 */
[----:B------:R-:W-:Y:S01]  /*c4f0*/  @P3 R2UR UR11, R2 ;  /* 0x00000000020b32ca */ /* 0x000fe200000e0000 */
[----:B------:R-:W-:Y:S01]  /*c500*/  UMOV UR12, UR36 ;  /* 0x00000024000c7c82 */ /* 0x000fe20008000000 */
        /* <DEDUP_REMOVED lines=10> */
.L_x_65:
        /* <DEDUP_REMOVED lines=9> */
[----:B------:R-:W0:Y:S01]  /*c640*/  SYNCS.PHASECHK.TRANS64.TRYWAIT P0, [UR40+0x31c60], R6 ;  /* 0x031c6006ff0075a7 */ /* 0x000e220008000168 */
[----:B------:R-:W-:Y:S04]  /*c650*/  BSSY B2, `(.L_x_66) ;  /* 0x0000002000027945 */ /* 0x000fe80003800000 */
[----:B0-----:R-:W-:Y:S05]  /*c660*/  @!P0 BRA `(.L_x_67) ;  /* 0x00000028006c8947 */ /* 0x001fea0003800000 */
.L_x_147:
[----:B------:R-:W-:Y:S05]  /*c670*/  BSYNC B2 ;  /* 0x0000000000027941 */ /* 0x000fea0003800000 */
.L_x_66:
[----:B------:R-:W-:Y:S01]  /*c680*/  BSSY B2, `(.L_x_68) ;  /* 0x0000009000027945 */ /* 0x000fe20003800000 */
[----:B------:R-:W-:Y:S02]  /*c690*/  IMAD.MOV.U32 R2, RZ, RZ, 0x0 ;  /* 0x00000000ff027424 */ /* 0x000fe400078e00ff */
[----:B01----:R-:W-:Y:S01]  /*c6a0*/  IMAD.MOV.U32 R3, RZ, RZ, 0x14f00000 ;  /* 0x14f00000ff037424 */ /* 0x003fe200078e00ff */
[----:B------:R-:W-:Y:S06]  /*c6b0*/  @P2 BRA `(.L_x_69) ;  /* 0x0000000000142947 */ /* 0x000fec0003800000 */
[----:B------:R-:W-:Y:S01]  /*c6c0*/  ISETP.NE.AND P0, PT, R7, RZ, PT ;  /* 0x000000ff0700720c */ /* 0x000fe20003f05270 */
[----:B------:R-:W-:-:S04]  /*c6d0*/  IMAD.MOV.U32 R6, RZ, RZ, 0x6c00 ;  /* 0x00006c00ff067424 */ /* 0x000fc800078e00ff */
[----:B------:R0:W-:Y:S08]  /*c6e0*/  SYNCS.ARRIVE.TRANS64 RZ, [UR40+0x31c50], R6 ;  /* 0x031c5006ffff79a7 */ /* 0x0001f00008000028 */
[----:B0-----:R-:W-:Y:S05]  /*c6f0*/  @!P0 BRA `(.L_x_69) ;  /* 0x0000000000048947 */ /* 0x001fea0003800000 */
[----:B------:R-:W-:Y:S01]  /*c700*/  BPT.TRAP 0x1 ;  /* 0x000000040000795c */ /* 0x000fe20000300000 */
.L_x_69:
[----:B------:R-:W-:Y:S05]  /*c710*/  BSYNC B2 ;  /* 0x0000000000027941 */ /* 0x000fea0003800000 */
.L_x_68:
[----:B------:R-:W-:Y:S01]  /*c720*/  R2UR UR6, R2 ;  /* 0x00000000020672ca */ /* 0x000fe200000e0000 */
[----:B------:R-:W-:Y:S01]  /*c730*/  ULDC.64 UR4, c[0x0][0x198] ;  /* 0x0000660000047ab9 */ /* 0x000fe20000000a00 */
[----:B------:R-:W-:Y:S01]  /*c740*/  R2UR UR7, R3 ;  /* 0x00000000030772ca */ /* 0x000fe200000e0000 */
[----:B------:R-:W-:Y:S01]  /*c750*/  UIADD3 UR4, UP0, UR4, 0x470, URZ ;  /* 0x0000047004047890 */ /* 0x000fe2000ff1e03f */
[----:B------:R-:W-:Y:S01]  /*c760*/  R2UR UR10, R5 ;  /* 0x00000000050a72ca */ /* 0x000fe200000e0000 */
[----:B------:R-:W-:Y:S01]  /*c770*/  IMAD R5, R18, 0x90, RZ ;  /* 0x0000009012057824 */ /* 0x000fe200078e02ff */
[----:B------:R-:W-:Y:S01]  /*c780*/  PLOP3.LUT P0, PT, PT, PT, PT, 0x80, 0x0 ;  /* 0x000000000000781c */ /* 0x000fe20003f0f070 */
[----:B------:R-:W-:Y:S02]  /*c790*/  UIADD3 UR8, UR40, 0x200, URZ ;  /* 0x0000020028087890 */ /* 0x000fe4000fffe03f */
[----:B------:R-:W-:Y:S02]  /*c7a0*/  UIADD3 UR9, UR40, 0x31c50, URZ ;  /* 0x00031c5028097890 */ /* 0x000fe4000fffe03f */
[----:B------:R-:W-:-:S12]  /*c7b0*/  UIADD3.X UR5, URZ, UR5, URZ, UP0, !UPT ;  /* 0x000000053f057290 */ /* 0x000fd800087fe43f */
.L_x_70:
[----:B------:R-:W-:-:S13]  /*c7c0*/  @P0 ELECT P2, URZ, PT ;  /* 0x00000000003f082f */ /* 0x000fda0003840000 */
[----:B------:R-:W-:Y:S01]  /*c7d0*/  @P2 R2UR UR13, R16 ;  /* 0x00000000100d22ca */ /* 0x000fe200000e0000 */
[----:B------:R-:W-:Y:S01]  /*c7e0*/  UMOV UR12, UR36 ;  /* 0x00000024000c7c82 */ /* 0x000fe20008000000 */
[----:B------:R-:W-:Y:S02]  /*c7f0*/  @P2 R2UR UR11, R5 ;  /* 0x00000000050b22ca */ /* 0x000fe400000e0000 */
[----:B------:R-:W-:Y:S02]  /*c800*/  @P2 PLOP3.LUT P0, PT, P2, PT, PT, 0x8, 0x0 ;  /* 0x000000000000281c */ /* 0x000fe4000170e170 */
[----:B------:R-:W-:-:S09]  /*c810*/  PLOP3.LUT P2, PT, PT, PT, PT, 0x8, 0x0 ;  /* 0x000000000000781c */ /* 0x000fd20003f4e170 */
[----:B------:R0:W-:Y:S02]  /*c820*/  UTMALDG.4D [UR8], [UR4], desc[UR6] ;  /* 0x00000608040075b4 */ /* 0x0001e40008019000 */
[----:B0-----:R-:W-:Y:S05]  /*c830*/  @P0 BRA.U.ANY `(.L_x_70) ;  /* 0xfffffffd00e00947 */ /* 0x001fea000393ffff */
[----:B------:R-:W-:Y:S01]  /*c840*/  R2UR UR10, R12 ;  /* 0x000000000c0a72ca */ /* 0x000fe200000e0000 */
[----:B------:R-:W-:Y:S01]  /*c850*/  UIADD3 UR8, UR40, 0x2600, URZ ;  /* 0x0000260028087890 */ /* 0x000fe2000fffe03f */
[----:B------:R-:W-:Y:S02]  /*c860*/  R2UR UR6, R2 ;  /* 0x00000000020672ca */ /* 0x000fe400000e0000 */
[----:B------:R-:W-:Y:S02]  /*c870*/  R2UR UR7, R3 ;  /* 0x00000000030772ca */ /* 0x000fe400000e0000 */
[----:B------:R-:W-:-:S13]  /*c880*/  PLOP3.LUT P0, PT, PT, PT, PT, 0x80, 0x0 ;  /* 0x000000000000781c */ /* 0x000fda0003f0f070 */
.L_x_71:
        /* <DEDUP_REMOVED lines=13> */
.L_x_72:
        /* <DEDUP_REMOVED lines=8> */
[----:B------:R-:W-:Y:S02]  /*c9e0*/  IMAD.MOV.U32 R18, RZ, RZ, R13 ;  /* 0x000000ffff127224 */ /* 0x000fe400078e000d */
[----:B------:R-:W-:-:S07]  /*c9f0*/  IMAD.MOV.U32 R16, RZ, RZ, R4 ;  /* 0x000000ffff107224 */ /* 0x000fce00078e0004 */
.L_x_57:
[----:B------:R-:W-:Y:S05]  /*ca00*/  BSYNC B1 ;  /* 0x0000000000017941 */ /* 0x000fea0003800000 */
.L_x_56:
[----:B------:R-:W-:Y:S01]  /*ca10*/  LOP3.LUT P0, RZ, R17, 0x2, RZ, 0xc0, !PT ;  /* 0x0000000211ff7812 */ /* 0x000fe2000780c0ff */
[----:B------:R-:W-:Y:S01]  /*ca20*/  BSSY B1, `(.L_x_73) ;  /* 0x0000093000017945 */ /* 0x000fe20003800000 */
[----:B------:R-:W-:-:S11]  /*ca30*/  LOP3.LUT R6, R11, 0x1, RZ, 0x3c, !PT ;  /* 0x000000010b067812 */ /* 0x000fd600078e3cff */
[----:B------:R-:W-:Y:S05]  /*ca40*/  @!P0 BRA `(.L_x_74) ;  /* 0x0000000800408947 */ /* 0x000fea0003800000 */
[----:B------:R-:W-:Y:S01]  /*ca50*/  LOP3.LUT P0, RZ, R17, 0x1, RZ, 0xc0, !PT ;  /* 0x0000000111ff7812 */ /* 0x000fe2000780c0ff */
[----:B------:R-:W-:Y:S01]  /*ca60*/  VIADD R13, R8, 0xffffffff ;  /* 0xffffffff080d7836 */ /* 0x000fe20000000000 */
        /* <DEDUP_REMOVED lines=21> */
.L_x_75:
[----:B------:R-:W1:Y:S01]  /*cbc0*/  SYNCS.PHASECHK.TRANS64.TRYWAIT P0, [UR40+0x31c40], R12 ;  /* 0x031c400cff0075a7 */ /* 0x000e620008000168 */
[----:B------:R-:W-:Y:S01]  /*cbd0*/  BSSY B2, `(.L_x_76) ;  /* 0x0000003000027945 */ /* 0x000fe20003800000 */
[----:B------:R-:W-:-:S03]  /*cbe0*/  ISETP.NE.AND P2, PT, R27, RZ, PT ;  /* 0x000000ff1b00720c */ /* 0x000fc60003f45270 */
[----:B-1----:R-:W-:Y:S10]  /*cbf0*/  @!P0 BRA `(.L_x_77) ;  /* 0x0000002400208947 */ /* 0x002ff40003800000 */
.L_x_148:
[----:B------:R-:W-:Y:S05]  /*cc00*/  BSYNC B2 ;  /* 0x0000000000027941 */ /* 0x000fea0003800000 */
.L_x_76:
[----:B------:R-:W-:Y:S04]  /*cc10*/  BSSY B2, `(.L_x_78) ;  /* 0x0000007000027945 */ /* 0x000fe80003800000 */
[----:B------:R-:W-:Y:S05]  /*cc20*/  @P2 BRA `(.L_x_79) ;  /* 0x0000000000142947 */ /* 0x000fea0003800000 */
[----:B------:R-:W-:Y:S01]  /*cc30*/  ISETP.NE.AND P0, PT, R7, RZ, PT ;  /* 0x000000ff0700720c */ /* 0x000fe20003f05270 */
[----:B------:R-:W-:-:S04]  /*cc40*/  IMAD.MOV.U32 R2, RZ, RZ, 0x6c00 ;  /* 0x00006c00ff027424 */ /* 0x000fc800078e00ff */
[----:B------:R2:W-:Y:S08]  /*cc50*/  SYNCS.ARRIVE.TRANS64 RZ, [UR40+0x31c30], R2 ;  /* 0x031c3002ffff79a7 */ /* 0x0005f00008000028 */
[----:B--2---:R-:W-:Y:S05]  /*cc60*/  @!P0 BRA `(.L_x_79) ;  /* 0x0000000000048947 */ /* 0x004fea0003800000 */
[----:B------:R-:W-:Y:S01]  /*cc70*/  BPT.TRAP 0x1 ;  /* 0x000000040000795c */ /* 0x000fe20000300000 */
.L_x_79:
[----:B------:R-:W-:Y:S05]  /*cc80*/  BSYNC B2 ;  /* 0x0000000000027941 */ /* 0x000fea0003800000 */
.L_x_78:
        /* <DEDUP_REMOVED lines=11> */
.L_x_80:
[----:B------:R-:W-:-:S13]  /*cd40*/  @P0 ELECT P3, URZ, PT ;  /* 0x00000000003f082f */ /* 0x000fda0003860000 */
[----:B-----5:R-:W-:Y:S01]  /*cd50*/  @P3 R2UR UR13, R4 ;  /* 0x00000000040d32ca */ /* 0x020fe200000e0000 */
[----:B------:R-:W-:Y:S01]  /*cd60*/  UMOV UR12, UR36 ;  /* 0x00000024000c7c82 */ /* 0x000fe20008000000 */
[----:B------:R-:W-:Y:S02]  /*cd70*/  @P3 R2UR UR11, R2 ;  /* 0x00000000020b32ca */ /* 0x000fe400000e0000 */
[----:B------:R-:W-:Y:S02]  /*cd80*/  @P3 PLOP3.LUT P0, PT, P3, PT, PT, 0x8, 0x0 ;  /* 0x000000000000381c */ /* 0x000fe40001f0e170 */
[----:B------:R-:W-:-:S09]  /*cd90*/  PLOP3.LUT P3, PT, PT, PT, PT, 0x8, 0x0 ;  /* 0x000000000000781c */ /* 0x000fd20003f6e170 */
[----:B------:R0:W-:Y:S02]  /*cda0*/  UTMALDG.4D [UR8], [UR4], desc[UR6] ;  /* 0x00000608040075b4 */ /* 0x0001e40008019000 */
[----:B0-----:R-:W-:Y:S05]  /*cdb0*/  @P0 BRA.U.ANY `(.L_x_80) ;  /* 0xfffffffd00e00947 */ /* 0x001fea000393ffff */
[----:B-1----:R-:W-:Y:S01]  /*cdc0*/  IMAD.MOV.U32 R12, RZ, RZ, 0x20 ;  /* 0x00000020ff0c7424 */ /* 0x002fe200078e00ff */
[----:B------:R-:W-:Y:S01]  /*cdd0*/  PLOP3.LUT P0, PT, PT, PT, PT, 0x80, 0x0 ;  /* 0x000000000000781c */ /* 0x000fe20003f0f070 */
[----:B------:R-:W-:Y:S01]  /*cde0*/  UIADD3 UR8, UR40, 0x18e00, URZ ;  /* 0x00018e0028087890 */ /* 0x000fe2000fffe03f */
[----:B------:R-:W-:Y:S02]  /*cdf0*/  UMOV UR6, 0x0 ;  /* 0x0000000000067882 */ /* 0x000fe40000000000 */
[----:B------:R-:W-:Y:S01]  /*ce00*/  R2UR UR10, R12 ;  /* 0x000000000c0a72ca */ /* 0x000fe200000e0000 */
[----:B------:R-:W-:-:S14]  /*ce10*/  UMOV UR7, 0x14f00000 ;  /* 0x14f0000000077882 */ /* 0x000fdc0000000000 */
.L_x_81:
        /* <DEDUP_REMOVED lines=14> */
.L_x_82:
        /* <DEDUP_REMOVED lines=8> */
[----:B------:R-:W-:Y:S01]  /*cf80*/  SHF.L.U32 R2, R11, 0x1f, RZ ;  /* 0x0000001f0b027819 */ /* 0x000fe200000006ff */
[----:B------:R-:W-:Y:S03]  /*cf90*/  BSSY B2, `(.L_x_83) ;  /* 0x0000003000027945 */ /* 0x000fe60003800000 */
[----:B------:R-:W0:Y:S02]  /*cfa0*/  SYNCS.PHASECHK.TRANS64.TRYWAIT P0, [UR40+0x31c68], R2 ;  /* 0x031c6802ff0075a7 */ /* 0x000e240008000168 */
[----:B0-----:R-:W-:Y:S05]  /*cfb0*/  @!P0 BRA `(.L_x_84) ;  /* 0x0000002000488947 */ /* 0x001fea0003800000 */
.L_x_149:
[----:B------:R-:W-:Y:S05]  /*cfc0*/  BSYNC B2 ;  /* 0x0000000000027941 */ /* 0x000fea0003800000 */
.L_x_83:
[----:B------:R-:W-:Y:S01]  /*cfd0*/  BSSY B2, `(.L_x_85) ;  /* 0x0000009000027945 */ /* 0x000fe20003800000 */
[----:B0-----:R-:W-:Y:S02]  /*cfe0*/  IMAD.MOV.U32 R2, RZ, RZ, 0x0 ;  /* 0x00000000ff027424 */ /* 0x001fe400078e00ff */
[----:B------:R-:W-:Y:S01]  /*cff0*/  IMAD.MOV.U32 R3, RZ, RZ, 0x14f00000 ;  /* 0x14f00000ff037424 */ /* 0x000fe200078e00ff */
[----:B------:R-:W-:Y:S06]  /*d000*/  @P2 BRA `(.L_x_86) ;  /* 0x0000000000142947 */ /* 0x000fec0003800000 */
[----:B------:R-:W-:Y:S01]  /*d010*/  ISETP.NE.AND P0, PT, R7, RZ, PT ;  /* 0x000000ff0700720c */ /* 0x000fe20003f05270 */
[----:B------:R-:W-:-:S04]  /*d020*/  IMAD.MOV.U32 R11, RZ, RZ, 0x6c00 ;  /* 0x00006c00ff0b7424 */ /* 0x000fc800078e00ff */
[----:B------:R0:W-:Y:S08]  /*d030*/  SYNCS.ARRIVE.TRANS64 RZ, [UR40+0x31c58], R11 ;  /* 0x031c580bffff79a7 */ /* 0x0001f00008000028 */
[----:B0-----:R-:W-:Y:S05]  /*d040*/  @!P0 BRA `(.L_x_86) ;  /* 0x0000000000048947 */ /* 0x001fea0003800000 */
[----:B------:R-:W-:Y:S01]  /*d050*/  BPT.TRAP 0x1 ;  /* 0x000000040000795c */ /* 0x000fe20000300000 */
.L_x_86:
[----:B------:R-:W-:Y:S05]  /*d060*/  BSYNC B2 ;  /* 0x0000000000027941 */ /* 0x000fea0003800000 */
.L_x_85:
        /* <DEDUP_REMOVED lines=10> */
.L_x_87:
        /* <DEDUP_REMOVED lines=13> */
.L_x_88:
        /* <DEDUP_REMOVED lines=13> */
.L_x_89:
        /* <DEDUP_REMOVED lines=10> */
.L_x_74:
[----:B------:R-:W-:Y:S05]  /*d350*/  BSYNC B1 ;  /* 0x0000000000017941 */ /* 0x000fea0003800000 */
.L_x_73:
[----:B------:R-:W-:Y:S02]  /*d360*/  VIADD R8, R8, 0xfffffffe ;  /* 0xfffffffe08087836 */ /* 0x000fe40000000000 */
[----:B------:R-:W-:Y:S01]  /*d370*/  IMAD.MOV.U32 R11, RZ, RZ, R6 ;  /* 0x000000ffff0b7224 */ /* 0x000fe200078e0006 */
[----:B------:R-:W-:Y:S06]  /*d380*/  @P1 BRA `(.L_x_90) ;  /* 0xffffffec00481947 */ /* 0x000fec000383ffff */
[----:B------:R-:W-:Y:S05]  /*d390*/  BSYNC B0 ;  /* 0x0000000000007941 */ /* 0x000fea0003800000 */
.L_x_55:
[----:B------:R-:W-:Y:S01]  /*d3a0*/  ISETP.NE.AND P0, PT, R9, RZ, PT ;  /* 0x000000ff0900720c */ /* 0x000fe20003f05270 */
[----:B------:R-:W-:-:S12]  /*d3b0*/  BSSY B0, `(.L_x_54) ;  /* 0x0000093000007945 */ /* 0x000fd80003800000 */
[----:B------:R-:W-:Y:S05]  /*d3c0*/  @!P0 BRA `(.L_x_91) ;  /* 0x0000000800448947 */ /* 0x000fea0003800000 */
[----:B------:R-:W-:Y:S01]  /*d3d0*/  LOP3.LUT P1, RZ, R17, 0x2, RZ, 0xc0, !PT ;  /* 0x0000000211ff7812 */ /* 0x000fe2000782c0ff */
[----:B------:R-:W-:-:S12]  /*d3e0*/  IMAD.MOV.U32 R0, RZ, RZ, 0x1 ;  /* 0x00000001ff007424 */ /* 0x000fd800078e00ff */
[----:B------:R-:W-:Y:S05]  /*d3f0*/  @!P1 BRA `(.L_x_91) ;  /* 0x0000000800389947 */ /* 0x000fea0003800000 */
[----:B------:R-:W-:Y:S02]  /*d400*/  LOP3.LUT P1, RZ, R17, 0x1, RZ, 0xc0, !PT ;  /* 0x0000000111ff7812 */ /* 0x000fe4000782c0ff */
[----:B------:R-:W-:-:S11]  /*d410*/  SHF.L.U32 R9, R6, 0x1f, RZ ;  /* 0x0000001f06097819 */ /* 0x000fd600000006ff */
[----:B------:R-:W-:Y:S05]  /*d420*/  @!P1 BRA `(.L_x_92) ;  /* 0x00000000004c9947 */ /* 0x000fea0003800000 */
[----:B------:R-:W0:Y:S01]  /*d430*/  LDC R11, c[0x0][0x43c] ;  /* 0x00010f00ff0b7b82 */ /* 0x000e220000000800 */
[----:B------:R-:W-:Y:S01]  /*d440*/  IMAD.MOV.U32 R13, RZ, RZ, R8 ;  /* 0x000000ffff0d7224 */ /* 0x000fe200078e0008 */
[----:B------:R-:W-:Y:S02]  /*d450*/  ULDC.64 UR4, c[0x0][0x428] ;  /* 0x00010a0000047ab9 */ /* 0x000fe40000000a00 */
[----:B------:R-:W-:-:S04]  /*d460*/  IMAD R22, R22, UR4, RZ ;  /* 0x0000000416167c24 */ /* 0x000fc8000f8e02ff */
[----:B------:R-:W-:Y:S01]  /*d470*/  IMAD R5, R19, UR5, R22 ;  /* 0x0000000513057c24 */ /* 0x000fe2000f8e0216 */
[----:B0-----:R-:W-:-:S13]  /*d480*/  ISETP.NE.AND P0, PT, R11, 0x1, PT ;  /* 0x000000010b00780c */ /* 0x001fda0003f05270 */
[----:B------:R-:W0:Y:S02]  /*d490*/  @P0 LDC.64 R2, c[0x0][0x440] ;  /* 0x00011000ff020b82 */ /* 0x000e240000000a00 */
[----:B0-----:R-:W-:-:S05]  /*d4a0*/  @P0 IMAD.HI.U32 R2, R8, R2, RZ ;  /* 0x0000000208020227 */ /* 0x001fca00078e00ff */
[----:B------:R-:W-:-:S04]  /*d4b0*/  @P0 SHF.R.U32.HI R13, RZ, R3, R2 ;  /* 0x00000003ff0d0219 */ /* 0x000fc80000011602 */
[--C-:B------:R-:W-:Y:S01]  /*d4c0*/  SHF.R.S32.HI R3, RZ, 0x1f, R13.reuse ;  /* 0x0000001fff037819 */ /* 0x100fe2000001140d */
        /* <DEDUP_REMOVED lines=9> */
.L_x_92:
[----:B------:R-:W1:Y:S01]  /*d560*/  SYNCS.PHASECHK.TRANS64.TRYWAIT P0, [UR40+0x31c48], R9 ;  /* 0x031c4809ff0075a7 */ /* 0x000e620008000168 */
[----:B------:R-:W-:Y:S01]  /*d570*/  BSSY B1, `(.L_x_93) ;  /* 0x0000003000017945 */ /* 0x000fe20003800000 */
[----:B------:R-:W-:-:S03]  /*d580*/  ISETP.NE.AND P1, PT, R27, RZ, PT ;  /* 0x000000ff1b00720c */ /* 0x000fc60003f25270 */
[----:B-1----:R-:W-:Y:S10]  /*d590*/  @!P0 BRA `(.L_x_94) ;  /* 0x0000001800e88947 */ /* 0x002ff40003800000 */
.L_x_150:
[----:B------:R-:W-:Y:S05]  /*d5a0*/  BSYNC B1 ;  /* 0x0000000000017941 */ /* 0x000fea0003800000 */
.L_x_93:
[----:B------:R-:W-:Y:S04]  /*d5b0*/  BSSY B1, `(.L_x_95) ;  /* 0x0000007000017945 */ /* 0x000fe80003800000 */
[----:B------:R-:W-:Y:S05]  /*d5c0*/  @P1 BRA `(.L_x_96) ;  /* 0x0000000000141947 */ /* 0x000fea0003800000 */
[----:B------:R-:W-:Y:S01]  /*d5d0*/  ISETP.NE.AND P0, PT, R7, RZ, PT ;  /* 0x000000ff0700720c */ /* 0x000fe20003f05270 */
[----:B-1----:R-:W-:-:S04]  /*d5e0*/  IMAD.MOV.U32 R2, RZ, RZ, 0x6c00 ;  /* 0x00006c00ff027424 */ /* 0x002fc800078e00ff */
[----:B------:R2:W-:Y:S08]  /*d5f0*/  SYNCS.ARRIVE.TRANS64 RZ, [UR40+0x31c38], R2 ;  /* 0x031c3802ffff79a7 */ /* 0x0005f00008000028 */
[----:B--2---:R-:W-:Y:S05]  /*d600*/  @!P0 BRA `(.L_x_96) ;  /* 0x0000000000048947 */ /* 0x004fea0003800000 */
[----:B------:R-:W-:Y:S01]  /*d610*/  BPT.TRAP 0x1 ;  /* 0x000000040000795c */ /* 0x000fe20000300000 */
.L_x_96:
[----:B------:R-:W-:Y:S05]  /*d620*/  BSYNC B1 ;  /* 0x0000000000017941 */ /* 0x000fea0003800000 */
.L_x_95:
[----:B0-----:R-:W-:Y:S01]  /*d630*/  IMAD.MOV.U32 R5, RZ, RZ, RZ ;  /* 0x000000ffff057224 */ /* 0x001fe200078e00ff */
[----:B------:R-:W-:Y:S01]  /*d640*/  ULDC.64 UR4, c[0x0][0x198] ;  /* 0x0000660000047ab9 */ /* 0x000fe20000000a00 */
[----:B------:R-:W-:Y:S01]  /*d650*/  PLOP3.LUT P0, PT, PT, PT, PT, 0x80, 0x0 ;  /* 0x000000000000781c */ /* 0x000fe20003f0f070 */
[----:B------:R-:W-:Y:S01]  /*d660*/  UIADD3 UR4, UP0, UR4, 0x370, URZ ;  /* 0x0000037004047890 */ /* 0x000fe2000ff1e03f */
[----:B-1----:R-:W-:Y:S01]  /*d670*/  IMAD R2, R8, 0x90, RZ ;  /* 0x0000009008027824 */ /* 0x002fe200078e02ff */
[----:B------:R-:W-:Y:S01]  /*d680*/  R2UR UR10, R5 ;  /* 0x00000000050a72ca */ /* 0x000fe200000e0000 */
[----:B------:R-:W-:Y:S02]  /*d690*/  UIADD3 UR8, UR40, 0x1d600, URZ ;  /* 0x0001d60028087890 */ /* 0x000fe4000fffe03f */
[----:B------:R-:W-:Y:S02]  /*d6a0*/  UIADD3 UR9, UR40, 0x31c38, URZ ;  /* 0x00031c3828097890 */ /* 0x000fe4000fffe03f */
[----:B------:R-:W-:Y:S01]  /*d6b0*/  UIADD3.X UR5, URZ, UR5, URZ, UP0, !UPT ;  /* 0x000000053f057290 */ /* 0x000fe200087fe43f */
[----:B------:R-:W-:Y:S01]  /*d6c0*/  UMOV UR6, 0x0 ;  /* 0x0000000000067882 */ /* 0x000fe20000000000 */
[----:B------:R-:W-:-:S10]  /*d6d0*/  UMOV UR7, 0x14f00000 ;  /* 0x14f0000000077882 */ /* 0x000fd40000000000 */
.L_x_97:
        /* <DEDUP_REMOVED lines=14> */
.L_x_98:
        /* <DEDUP_REMOVED lines=14> */
.L_x_99:
        /* <DEDUP_REMOVED lines=8> */
[----:B------:R-:W0:Y:S01]  /*d920*/  SYNCS.PHASECHK.TRANS64.TRYWAIT P0, [UR40+0x31c60], R9 ;  /* 0x031c6009ff0075a7 */ /* 0x000e220008000168 */
[----:B------:R-:W-:Y:S04]  /*d930*/  BSSY B1, `(.L_x_100) ;  /* 0x0000002000017945 */ /* 0x000fe80003800000 */
[----:B0-----:R-:W-:Y:S05]  /*d940*/  @!P0 BRA `(.L_x_101) ;  /* 0x0000001800148947 */ /* 0x001fea0003800000 */
.L_x_151:
[----:B------:R-:W-:Y:S05]  /*d950*/  BSYNC B1 ;  /* 0x0000000000017941 */ /* 0x000fea0003800000 */
.L_x_100:
        /* <DEDUP_REMOVED lines=9> */
.L_x_103:
[----:B------:R-:W-:Y:S05]  /*d9f0*/  BSYNC B1 ;  /* 0x0000000000017941 */ /* 0x000fea0003800000 */
.L_x_102:
        /* <DEDUP_REMOVED lines=10> */
.L_x_104:
        /* <DEDUP_REMOVED lines=13> */
.L_x_105:
        /* <DEDUP_REMOVED lines=13> */
.L_x_106:
        /* <DEDUP_REMOVED lines=10> */
.L_x_91:
[----:B------:R-:W-:Y:S05]  /*dce0*/  BSYNC B0 ;  /* 0x0000000000007941 */ /* 0x000fea0003800000 */
.L_x_54:
[----:B------:R-:W-:Y:S01]  /*dcf0*/  LOP3.LUT P0, RZ, R17, 0x2, RZ, 0xc0, !PT ;  /* 0x0000000211ff7812 */ /* 0x000fe2000780c0ff */
[----:B------:R-:W-:-:S12]  /*dd00*/  BSSY B0, `(.L_x_107) ;  /* 0x0000041000007945 */ /* 0x000fd80003800000 */
[----:B------:R-:W-:Y:S05]  /*dd10*/  @!P0 BRA `(.L_x_108) ;  /* 0x0000000000fc8947 */ /* 0x000fea0003800000 */
[----:B------:R-:W-:Y:S01]  /*dd20*/  LEA R3, R0, UR40, 0x3 ;  /* 0x0000002800037c11 */ /* 0x000fe2000f8e18ff */
[----:B------:R-:W-:Y:S01]  /*dd30*/  BSSY B1, `(.L_x_109) ;  /* 0x0000005000017945 */ /* 0x000fe20003800000 */
[----:B------:R-:W-:Y:S02]  /*dd40*/  SHF.L.U32 R2, R6, 0x1f, RZ ;  /* 0x0000001f06027819 */ /* 0x000fe400000006ff */
[----:B------:R-:W-:Y:S02]  /*dd50*/  ISETP.NE.AND P1, PT, R27, RZ, PT ;  /* 0x000000ff1b00720c */ /* 0x000fe40003f25270 */
[----:B------:R-:W0:Y:S02]  /*dd60*/  SYNCS.PHASECHK.TRANS64.TRYWAIT P0, [R3+URZ+0x31c60], R2 ;  /* 0x031c6002030075a7 */ /* 0x000e24000800017f */
[----:B0-----:R-:W-:Y:S09]  /*dd70*/  @!P0 BRA `(.L_x_110) ;  /* 0x0000001400208947 */ /* 0x001ff20003800000 */
.L_x_152:
[----:B------:R-:W-:Y:S05]  /*dd80*/  BSYNC B1 ;  /* 0x0000000000017941 */ /* 0x000fea0003800000 */
.L_x_109:
[----:B------:R-:W-:Y:S04]  /*dd90*/  BSSY B1, `(.L_x_111) ;  /* 0x0000008000017945 */ /* 0x000fe80003800000 */
[----:B------:R-:W-:Y:S05]  /*dda0*/  @P1 BRA `(.L_x_112) ;  /* 0x0000000000181947 */ /* 0x000fea0003800000 */
[----:B------:R-:W1:Y:S01]  /*ddb0*/  S2R R4, SR_TID.X ;  /* 0x0000000000047919 */ /* 0x000e620000002100 */
[----:B0-----:R-:W-:-:S04]  /*ddc0*/  IMAD.MOV.U32 R2, RZ, RZ, 0x6c00 ;  /* 0x00006c00ff027424 */ /* 0x001fc800078e00ff */
[----:B------:R2:W-:Y:S01]  /*ddd0*/  SYNCS.ARRIVE.TRANS64 RZ, [R3+URZ+0x31c50], R2 ;  /* 0x031c500203ff79a7 */ /* 0x0005e2000800003f */
[----:B-1----:R-:W-:-:S13]  /*dde0*/  LOP3.LUT P0, RZ, R4, 0x1f, RZ, 0xc0, !PT ;  /* 0x0000001f04ff7812 */ /* 0x002fda000780c0ff */
[----:B--2---:R-:W-:Y:S05]  /*ddf0*/  @!P0 BRA `(.L_x_112) ;  /* 0x0000000000048947 */ /* 0x004fea0003800000 */
[----:B------:R-:W-:Y:S01]  /*de00*/  BPT.TRAP 0x1 ;  /* 0x000000040000795c */ /* 0x000fe20000300000 */
.L_x_112:
[----:B------:R-:W-:Y:S05]  /*de10*/  BSYNC B1 ;  /* 0x0000000000017941 */ /* 0x000fea0003800000 */
.L_x_111:
[----:B------:R-:W-:Y:S01]  /*de20*/  R2UR UR4, R0 ;  /* 0x00000000000472ca */ /* 0x000fe200000e0000 */
[----:B------:R-:W-:Y:S01]  /*de30*/  ULDC.64 UR6, c[0x0][0x198] ;  /* 0x0000660000067ab9 */ /* 0x000fe20000000a00 */
[----:B------:R-:W-:Y:S01]  /*de40*/  R2UR UR9, R3 ;  /* 0x00000000030972ca */ /* 0x000fe200000e0000 */
[----:B------:R-:W-:Y:S01]  /*de50*/  UIADD3 UR6, UP0, UR6, 0x470, URZ ;  /* 0x0000047006067890 */ /* 0x000fe2000ff1e03f */
[----:B------:R-:W-:Y:S01]  /*de60*/  PLOP3.LUT P0, PT, PT, PT, PT, 0x80, 0x0 ;  /* 0x000000000000781c */ /* 0x000fe20003f0f070 */
[----:B------:R-:W-:Y:S01]  /*de70*/  IMAD R18, R18, 0x90, RZ ;  /* 0x0000009012127824 */ /* 0x000fe200078e02ff */
[----:B------:R-:W-:Y:S01]  /*de80*/  UMOV UR14, 0x0 ;  /* 0x00000000000e7882 */ /* 0x000fe20000000000 */
[----:B------:R-:W-:Y:S01]  /*de90*/  UIADD3.X UR7, URZ, UR7, URZ, UP0, !UPT ;  /* 0x000000073f077290 */ /* 0x000fe200087fe43f */
[----:B------:R-:W-:Y:S01]  /*dea0*/  UMOV UR15, 0x14f00000 ;  /* 0x14f00000000f7882 */ /* 0x000fe20000000000 */
[----:B------:R-:W-:-:S04]  /*deb0*/  UMOV UR10, URZ ;  /* 0x0000003f000a7c82 */ /* 0x000fc80008000000 */
[----:B------:R-:W-:Y:S02]  /*dec0*/  UIMAD UR4, UR4, 0x6c00, UR40 ;  /* 0x00006c00040478a4 */ /* 0x000fe4000f8e0228 */
[----:B------:R-:W-:Y:S02]  /*ded0*/  UIADD3 UR9, UR9, 0x31c50, URZ ;  /* 0x00031c5009097890 */ /* 0x000fe4000fffe03f */
[----:B------:R-:W-:-:S12]  /*dee0*/  UIADD3 UR8, UR4, 0x200, URZ ;  /* 0x0000020004087890 */ /* 0x000fd8000fffe03f */
.L_x_113:
[----:B------:R-:W-:-:S13]  /*def0*/  @P0 ELECT P1, URZ, PT ;  /* 0x00000000003f082f */ /* 0x000fda0003820000 */
[----:B------:R-:W-:Y:S01]  /*df00*/  @P1 R2UR UR13, R16 ;  /* 0x00000000100d12ca */ /* 0x000fe200000e0000 */
[----:B------:R-:W-:Y:S01]  /*df10*/  UMOV UR12, UR36 ;  /* 0x00000024000c7c82 */ /* 0x000fe20008000000 */
[----:B------:R-:W-:Y:S02]  /*df20*/  @P1 R2UR UR11, R18 ;  /* 0x00000000120b12ca */ /* 0x000fe400000e0000 */
[----:B------:R-:W-:Y:S02]  /*df30*/  @P1 PLOP3.LUT P0, PT, P1, PT, PT, 0x8, 0x0 ;  /* 0x000000000000181c */ /* 0x000fe40000f0e170 */
[----:B------:R-:W-:-:S09]  /*df40*/  PLOP3.LUT P1, PT, PT, PT, PT, 0x8, 0x0 ;  /* 0x000000000000781c */ /* 0x000fd20003f2e170 */
[----:B------:R1:W-:Y:S02]  /*df50*/  UTMALDG.4D [UR8], [UR6], desc[UR14] ;  /* 0x00000e08060075b4 */ /* 0x0003e40008019000 */
[----:B-1----:R-:W-:Y:S05]  /*df60*/  @P0 BRA.U.ANY `(.L_x_113) ;  /* 0xfffffffd00e00947 */ /* 0x002fea000393ffff */
[----:B------:R-:W-:Y:S01]  /*df70*/  PLOP3.LUT P0, PT, PT, PT, PT, 0x80, 0x0 ;  /* 0x000000000000781c */ /* 0x000fe20003f0f070 */
[----:B------:R-:W-:Y:S01]  /*df80*/  UIADD3 UR8, UR4, 0x2600, URZ ;  /* 0x0000260004087890 */ /* 0x000fe2000fffe03f */
[----:B------:R-:W-:Y:S01]  /*df90*/  UMOV UR14, 0x0 ;  /* 0x00000000000e7882 */ /* 0x000fe20000000000 */
[----:B------:R-:W-:Y:S01]  /*dfa0*/  UMOV UR15, 0x14f00000 ;  /* 0x14f00000000f7882 */ /* 0x000fe20000000000 */
[----:B------:R-:W-:-:S09]  /*dfb0*/  UMOV UR10, 0x20 ;  /* 0x00000020000a7882 */ /* 0x000fd20000000000 */
.L_x_114:
        /* <DEDUP_REMOVED lines=10> */
[----:B------:R-:W-:Y:S02]  /*e060*/  UMOV UR5, 0x14f00000 ;  /* 0x14f0000000057882 */ /* 0x000fe40000000000 */
[----:B------:R-:W-:Y:S01]  /*e070*/  UMOV UR4, 0x0 ;  /* 0x0000000000047882 */ /* 0x000fe20000000000 */
[----:B------:R-:W-:-:S08]  /*e080*/  UMOV UR10, 0x40 ;  /* 0x00000040000a7882 */ /* 0x000fd00000000000 */
.L_x_115:
        /* <DEDUP_REMOVED lines=8> */
.L_x_108:
[----:B------:R-:W-:Y:S05]  /*e110*/  BSYNC B0 ;  /* 0x0000000000007941 */ /* 0x000fea0003800000 */
.L_x_107:
[----:B------:R-:W-:Y:S02]  /*e120*/  VIADD R0, R0, 0x1 ;  /* 0x0000000100007836 */ /* 0x000fe40000000000 */
[----:B0-----:R-:W-:-:S03]  /*e130*/  IMAD.MOV.U32 R2, RZ, RZ, RZ ;  /* 0x000000ffff027224 */ /* 0x001fc600078e00ff */
[----:B------:R-:W-:-:S04]  /*e140*/  ISETP.NE.AND P0, PT, R0, 0x2, PT ;  /* 0x000000020000780c */ /* 0x000fc80003f05270 */
[----:B------:R-:W-:Y:S02]  /*e150*/  SEL R3, RZ, 0x1, P0 ;  /* 0x00000001ff037807 */ /* 0x000fe40000000000 */
[----:B------:R-:W-:Y:S02]  /*e160*/  SEL R0, R0, RZ, P0 ;  /* 0x000000ff00007207 */ /* 0x000fe40000000000 */
[----:B------:R-:W-:-:S07]  /*e170*/  LOP3.LUT R6, R6, R3, RZ, 0x3c, !PT ;  /* 0x0000000306067212 */ /* 0x000fce00078e3cff */
.L_x_38:
[----:B------:R-:W0:Y:S01]  /*e180*/  S2R R4, SR_CgaCtaId ;  /* 0x0000000000047919 */ /* 0x000e220000008800 */
[----:B------:R-:W-:Y:S02]  /*e190*/  MOV R3, 0x400 ;  /* 0x0000040000037802 */ /* 0x000fe40000000f00 */
[----:B------:R-:W-:Y:S02]  /*e1a0*/  SHF.L.U32 R2, R2, 0x1f, RZ ;  /* 0x0000001f02027819 */ /* 0x000fe400000006ff */
[----:B0-----:R-:W-:-:S04]  /*e1b0*/  LEA R7, R4, R3, 0x18 ;  /* 0x0000000304077211 */ /* 0x001fc800078ec0ff */
[----:B------:R-:W0:Y:S02]  /*e1c0*/  SYNCS.PHASECHK.TRANS64.TRYWAIT P0, [R7+URZ+0x31c20], R2 ;  /* 0x031c2002070075a7 */ /* 0x000e24000800017f */
[----:B0-----:R-:W-:Y:S05]  /*e1d0*/  @!P0 BRA `(.L_x_116) ;  /* 0x00000010001c8947 */ /* 0x001fea0003800000 */
.L_x_153:
[----:B------:R-:W-:-:S03]  /*e1e0*/  UMOV UR4, 0xffffffff ;  /* 0xffffffff00047882 */ /* 0x000fc60000000000 */
[----:B------:R-:W-:Y:S05]  /*e1f0*/  BRA.DIV UR4, `(.L_x_117) ;  /* 0x0000001204287947 */ /* 0x000fea000b800000 */
[----:B------:R1:W2:Y:S02]  /*e200*/  SHFL.IDX PT, R14, R29, RZ, 0x1f ;  /* 0x00001fff1d0e7589 */ /* 0x0002a400000e0000 */
.L_x_156:
[----:B--2---:R-:W-:-:S13]  /*e210*/  ISETP.NE.AND P0, PT, R14, RZ, PT ;  /* 0x000000ff0e00720c */ /* 0x004fda0003f05270 */
[----:B------:R-:W-:Y:S05]  /*e220*/  @P0 BRA `(.L_x_10) ;  /* 0x0000000000840947 */ /* 0x000fea0003800000 */
[----:B------:R-:W-:-:S03]  /*e230*/  UMOV UR4, 0xffffffff ;  /* 0xffffffff00047882 */ /* 0x000fc60000000000 */
[----:B------:R-:W-:Y:S05]  /*e240*/  BRA.DIV UR4, `(.L_x_118) ;  /* 0x00000012043c7947 */ /* 0x000fea000b800000 */
[----:B------:R-:W-:-:S13]  /*e250*/  ELECT P6, URZ, PT ;  /* 0x00000000003f782f */ /* 0x000fda00038c0000 */
.L_x_159:
[----:B------:R-:W-:Y:S05]  /*e260*/  @!P6 BRA `(.L_x_10) ;  /* 0x000000000074e947 */ /* 0x000fea0003800000 */
[----:B------:R-:W-:-:S04]  /*e270*/  LOP3.LUT R26, R26, 0x2, RZ, 0xfc, !PT ;  /* 0x000000021a1a7812 */ /* 0x000fc800078efcff */
[----:B------:R-:W-:-:S13]  /*e280*/  ISETP.NE.AND P2, PT, R26, 0x3, PT ;  /* 0x000000031a00780c */ /* 0x000fda0003f45270 */
[----:B------:R-:W-:Y:S05]  /*e290*/  @!P2 BRA `(.L_x_119) ;  /* 0x000000000004a947 */ /* 0x000fea0003800000 */
[----:B------:R-:W-:Y:S01]  /*e2a0*/  BPT.TRAP 0x1 ;  /* 0x000000040000795c */ /* 0x000fe20000300000 */
.L_x_119:
[----:B------:R-:W-:Y:S01]  /*e2b0*/  VIADD R9, R7, 0x31c40 ;  /* 0x00031c4007097836 */ /* 0x000fe20000000000 */
[----:B------:R-:W-:Y:S01]  /*e2c0*/  SHF.L.U32 R4, R6, 0x1f, RZ ;  /* 0x0000001f06047819 */ /* 0x000fe200000006ff */
[C---:B0-----:R-:W-:Y:S02]  /*e2d0*/  VIADD R2, R0.reuse, 0x1 ;  /* 0x0000000100027836 */ /* 0x041fe40000000000 */
[----:B------:R-:W-:-:S03]  /*e2e0*/  IMAD R5, R0, 0x8, R9 ;  /* 0x0000000800057824 */ /* 0x000fc600078e0209 */
[C---:B------:R-:W-:Y:S01]  /*e2f0*/  ISETP.NE.AND P1, PT, R2.reuse, 0x2, PT ;  /* 0x000000020200780c */ /* 0x040fe20003f25270 */
[----:B------:R-:W0:Y:S03]  /*e300*/  SYNCS.PHASECHK.TRANS64.TRYWAIT P0, [R5+URZ], R4 ;  /* 0x00000004050075a7 */ /* 0x000e26000800017f */
[----:B------:R-:W-:Y:S02]  /*e310*/  SEL R3, RZ, 0x1, P1 ;  /* 0x00000001ff037807 */ /* 0x000fe40000800000 */
[----:B------:R-:W-:Y:S02]  /*e320*/  SEL R8, R2, RZ, P1 ;  /* 0x000000ff02087207 */ /* 0x000fe40000800000 */
[----:B------:R-:W-:-:S03]  /*e330*/  LOP3.LUT R2, R6, R3, RZ, 0x3c, !PT ;  /* 0x0000000306027212 */ /* 0x000fc600078e3cff */
[----:B------:R-:W-:Y:S01]  /*e340*/  IMAD R3, R8, 0x8, R9 ;  /* 0x0000000808037824 */ /* 0x000fe200078e0209 */
[----:B------:R-:W-:Y:S01]  /*e350*/  SHF.L.U32 R2, R2, 0x1f, RZ ;  /* 0x0000001f02027819 */ /* 0x000fe200000006ff */
[----:B0-----:R-:W-:Y:S06]  /*e360*/  @!P0 BRA `(.L_x_120) ;  /* 0x0000001000148947 */ /* 0x001fec0003800000 */
.L_x_160:
[----:B------:R-:W2:Y:S02]  /*e370*/  SYNCS.PHASECHK.TRANS64.TRYWAIT P0, [R3+URZ], R2 ;  /* 0x00000002030075a7 */ /* 0x000ea4000800017f */
[----:B--2---:R-:W-:Y:S05]  /*e380*/  @!P0 BRA `(.L_x_121) ;  /* 0x0000001000208947 */ /* 0x004fea0003800000 */
.L_x_161:
[----:B------:R-:W-:Y:S05]  /*e390*/  @!P2 BRA `(.L_x_122) ;  /* 0x000000000004a947 */ /* 0x000fea0003800000 */
[----:B------:R-:W-:Y:S01]  /*e3a0*/  BPT.TRAP 0x1 ;  /* 0x000000040000795c */ /* 0x000fe20000300000 */
.L_x_122:
[----:B--2---:R-:W-:-:S04]  /*e3b0*/  VIADD R3, R7, 0x31c60 ;  /* 0x00031c6007037836 */ /* 0x004fc80000000000 */
[----:B0-----:R-:W-:-:S04]  /*e3c0*/  IMAD R5, R0, 0x8, R3 ;  /* 0x0000000800057824 */ /* 0x001fc800078e0203 */
[----:B------:R-:W0:Y:S02]  /*e3d0*/  SYNCS.PHASECHK.TRANS64.TRYWAIT P0, [R5+URZ], R4 ;  /* 0x00000004050075a7 */ /* 0x000e24000800017f */
[----:B0-----:R-:W-:Y:S05]  /*e3e0*/  @!P0 BRA `(.L_x_123) ;  /* 0x00000010001c8947 */ /* 0x001fea0003800000 */
.L_x_162:
[----:B------:R-:W-:-:S07]  /*e3f0*/  IMAD R3, R8, 0x8, R3 ;  /* 0x0000000808037824 */ /* 0x000fce00078e0203 */
.L_x_124:
[----:B--2---:R2:W3:Y:S02]  /*e400*/  SYNCS.PHASECHK.TRANS64.TRYWAIT P0, [R3+URZ], R2 ;  /* 0x00000002030075a7 */ /* 0x0044e4000800017f */
[----:B---3--:R-:W-:Y:S05]  /*e410*/  @!P0 NANOSLEEP.SYNCS 0x989680 ;  /* 0x009896800000895d */ /* 0x008fea0003900000 */
[----:B------:R-:W3:Y:S02]  /*e420*/  @!P0 SYNCS.PHASECHK.TRANS64 P0, [R3+URZ], R2 ;  /* 0x00000002030085a7 */ /* 0x000ee4000800007f */
[----:B---3--:R-:W-:Y:S05]  /*e430*/  @!P0 BRA `(.L_x_124) ;  /* 0xfffffffc00f08947 */ /* 0x008fea000383ffff */
.L_x_10:
[----:B------:R-:W-:Y:S05]  /*e440*/  BSYNC B6 ;  /* 0x0000000000067941 */ /* 0x000fea0003800000 */
.L_x_7:
[----:B------:R-:W-:Y:S05]  /*e450*/  EXIT ;  /* 0x000000000000794d */ /* 0x000fea0003800000 */
.L_x_14:
[----:B0-----:R-:W-:-:S04]  /*e460*/  IMAD.U32 R3, RZ, RZ, UR37 ;  /* 0x00000025ff037e24 */ /* 0x001fc8000f8e00ff */
[----:B------:R0:W1:Y:S03]  /*e470*/  SYNCS.PHASECHK.TRANS64.TRYWAIT P1, [R3+URZ+0x31c00], R0 ;  /* 0x031c0000030075a7 */ /* 0x000066000802017f */
[----:B-1----:R-:W-:Y:S05]  /*e480*/  @!P1 NANOSLEEP.SYNCS 0x989680 ;  /* 0x009896800000995d */ /* 0x002fea0003900000 */
[----:B------:R-:W1:Y:S02]  /*e490*/  @!P1 SYNCS.PHASECHK.TRANS64 P1, [R3+URZ+0x31c00], R0 ;  /* 0x031c0000030095a7 */ /* 0x000e64000802007f */
[----:B-1----:R-:W-:Y:S05]  /*e4a0*/  @!P1 BRA `(.L_x_14) ;  /* 0xfffffffc00ec9947 */ /* 0x002fea000383ffff */
[----:B------:R-:W-:Y:S05]  /*e4b0*/  BRA `(.L_x_125) ;  /* 0xffffff2c00547947 */ /* 0x000fea000383ffff */
.L_x_18:
[----:B0-----:R-:W-:-:S04]  /*e4c0*/  IMAD.U32 R3, RZ, RZ, UR37 ;  /* 0x00000025ff037e24 */ /* 0x001fc8000f8e00ff */
[----:B------:R0:W2:Y:S03]  /*e4d0*/  SYNCS.PHASECHK.TRANS64.TRYWAIT P1, [R3+URZ+0x31c30], R0 ;  /* 0x031c3000030075a7 */ /* 0x0000a6000802017f */
[----:B--2---:R-:W-:Y:S05]  /*e4e0*/  @!P1 NANOSLEEP.SYNCS 0x989680 ;  /* 0x009896800000995d */ /* 0x004fea0003900000 */
[----:B------:R-:W2:Y:S02]  /*e4f0*/  @!P1 SYNCS.PHASECHK.TRANS64 P1, [R3+URZ+0x31c30], R0 ;  /* 0x031c3000030095a7 */ /* 0x000ea4000802007f */
[----:B--2---:R-:W-:Y:S05]  /*e500*/  @!P1 BRA `(.L_x_18) ;  /* 0xfffffffc00ec9947 */ /* 0x004fea000383ffff */
[----:B------:R-:W-:Y:S05]  /*e510*/  BRA `(.L_x_17) ;  /* 0xffffff2c005c7947 */ /* 0x000fea000383ffff */
.L_x_23:
[----:B-1----:R1:W2:Y:S02]  /*e520*/  SYNCS.PHASECHK.TRANS64.TRYWAIT P2, [R5+URZ+0x31c30], R4 ;  /* 0x031c3004050075a7 */ /* 0x0022a4000804017f */
[----:B--2---:R-:W-:Y:S05]  /*e530*/  @!P2 NANOSLEEP.SYNCS 0x989680 ;  /* 0x009896800000a95d */ /* 0x004fea0003900000 */
[----:B------:R-:W2:Y:S02]  /*e540*/  @!P2 SYNCS.PHASECHK.TRANS64 P2, [R5+URZ+0x31c30], R4 ;  /* 0x031c30040500a5a7 */ /* 0x000ea4000804007f */
[----:B--2---:R-:W-:Y:S05]  /*e550*/  @!P2 BRA `(.L_x_23) ;  /* 0xfffffffc00f0a947 */ /* 0x004fea000383ffff */
[----:B------:R-:W-:Y:S05]  /*e560*/  BRA `(.L_x_20) ;  /* 0xffffff6800987947 */ /* 0x000fea000383ffff */
.L_x_27:
[----:B-1----:R-:W-:-:S04]  /*e570*/  IMAD.U32 R5, RZ, RZ, UR6 ;  /* 0x00000006ff057e24 */ /* 0x002fc8000f8e00ff */
[----:B------:R1:W2:Y:S03]  /*e580*/  SYNCS.PHASECHK.TRANS64.TRYWAIT P2, [R5+URZ+0x31c50], R4 ;  /* 0x031c5004050075a7 */ /* 0x0002a6000804017f */
[----:B--2---:R-:W-:Y:S05]  /*e590*/  @!P2 NANOSLEEP.SYNCS 0x989680 ;  /* 0x009896800000a95d */ /* 0x004fea0003900000 */
[----:B------:R-:W2:Y:S02]  /*e5a0*/  @!P2 SYNCS.PHASECHK.TRANS64 P2, [R5+URZ+0x31c50], R4 ;  /* 0x031c50040500a5a7 */ /* 0x000ea4000804007f */
[----:B--2---:R-:W-:Y:S05]  /*e5b0*/  @!P2 BRA `(.L_x_27) ;  /* 0xfffffffc00eca947 */ /* 0x004fea000383ffff */
[----:B------:R-:W-:Y:S05]  /*e5c0*/  BRA `(.L_x_24) ;  /* 0xffffff8000347947 */ /* 0x000fea000383ffff */
.L_x_32:
[----:B-1----:R1:W2:Y:S02]  /*e5d0*/  SYNCS.PHASECHK.TRANS64.TRYWAIT P0, [R12+URZ+0x31c50], R7 ;  /* 0x031c50070c0075a7 */ /* 0x0022a4000800017f */
[----:B--2---:R-:W-:Y:S05]  /*e5e0*/  @!P0 NANOSLEEP.SYNCS 0x989680 ;  /* 0x009896800000895d */ /* 0x004fea0003900000 */
[----:B------:R-:W2:Y:S02]  /*e5f0*/  @!P0 SYNCS.PHASECHK.TRANS64 P0, [R12+URZ+0x31c50], R7 ;  /* 0x031c50070c0085a7 */ /* 0x000ea4000800007f */
[----:B--2---:R-:W-:Y:S05]  /*e600*/  @!P0 BRA `(.L_x_32) ;  /* 0xfffffffc00f08947 */ /* 0x004fea000383ffff */
[----:B------:R-:W-:Y:S05]  /*e610*/  BRA `(.L_x_31) ;  /* 0xffffffa0000c7947 */ /* 0x000fea000383ffff */
.L_x_43:
[----:B------:R-:W-:Y:S02]  /*e620*/  IMAD.MOV.U32 R13, RZ, RZ, R29 ;  /* 0x000000ffff0d7224 */ /* 0x000fe400078e001d */
[----:B------:R-:W-:Y:S02]  /*e630*/  IMAD.MOV.U32 R12, RZ, RZ, RZ ;  /* 0x000000ffff0c7224 */ /* 0x000fe400078e00ff */
[----:B------:R-:W-:Y:S02]  /*e640*/  IMAD.MOV.U32 R11, RZ, RZ, 0x1f ;  /* 0x0000001fff0b7424 */ /* 0x000fe400078e00ff */
[----:B------:R-:W-:-:S07]  /*e650*/  IMAD.MOV.U32 R15, RZ, RZ, -0x1 ;  /* 0xffffffffff0f7424 */ /* 0x000fce00078e00ff */
[----:B------:R-:W-:Y:S05]  /*e660*/  WARPSYNC.COLLECTIVE R15, `(.L_x_126) ;  /* 0x000000000f087348 */ /* 0x000fea0003c00000 */
[----:B------:R0:W1:Y:S02]  /*e670*/  SHFL.IDX P6, R14, R13, R12, R11 ;  /* 0x0000000c0d0e7389 */ /* 0x00006400000c000b */
[----:B01----:R-:W-:Y:S01]  /*e680*/  ENDCOLLECTIVE ;  /* 0x000000000000791b */ /* 0x003fe20003800000 */
.L_x_126:
[----:B------:R-:W-:Y:S05]  /*e690*/  BRA `(.L_x_127) ;  /* 0xffffffc800187947 */ /* 0x000fea000383ffff */
.L_x_45:
[----:B------:R-:W-:Y:S01]  /*e6a0*/  BSSY B0, `(.L_x_128) ;  /* 0x0000006000007945 */ /* 0x000fe20003800000 */
[----:B------:R-:W-:-:S07]  /*e6b0*/  IMAD.MOV.U32 R15, RZ, RZ, -0x1 ;  /* 0xffffffffff0f7424 */ /* 0x000fce00078e00ff */
[----:B0-----:R-:W-:Y:S05]  /*e6c0*/  WARPSYNC.COLLECTIVE R15, `(.L_x_129) ;  /* 0x000000000f0c7348 */ /* 0x001fea0003c00000 */
[----:B------:R-:W-:Y:S02]  /*e6d0*/  ELECT P6, UR62, PT ;  /* 0x00000000003e782f */ /* 0x000fe400038c0000 */
[----:B------:R-:W-:Y:S01]  /*e6e0*/  MOV R14, UR62 ;  /* 0x0000003e000e7c02 */ /* 0x000fe20008000f00 */
[----:B0-----:R-:W-:Y:S10]  /*e6f0*/  ENDCOLLECTIVE ;  /* 0x000000000000791b */ /* 0x001ff40003800000 */
.L_x_129:
[----:B------:R-:W-:Y:S05]  /*e700*/  BSYNC B0 ;  /* 0x0000000000007941 */ /* 0x000fea0003800000 */
.L_x_128:
[----:B------:R-:W-:Y:S05]  /*e710*/  BRA `(.L_x_130) ;  /* 0xffffffc800187947 */ /* 0x000fea000383ffff */
.L_x_47:
[----:B--2---:R-:W-:-:S04]  /*e720*/  IMAD.U32 R3, RZ, RZ, UR40 ;  /* 0x00000028ff037e24 */ /* 0x004fc8000f8e00ff */
[----:B------:R2:W3:Y:S03]  /*e730*/  SYNCS.PHASECHK.TRANS64.TRYWAIT P0, [R3+URZ+0x31c40], R0 ;  /* 0x031c4000030075a7 */ /* 0x0004e6000800017f */
[----:B---3--:R-:W-:Y:S05]  /*e740*/  @!P0 NANOSLEEP.SYNCS 0x989680 ;  /* 0x009896800000895d */ /* 0x008fea0003900000 */
[----:B------:R-:W3:Y:S02]  /*e750*/  @!P0 SYNCS.PHASECHK.TRANS64 P0, [R3+URZ+0x31c40], R0 ;  /* 0x031c4000030085a7 */ /* 0x000ee4000800007f */
[----:B---3--:R-:W-:Y:S05]  /*e760*/  @!P0 BRA `(.L_x_47) ;  /* 0xfffffffc00ec8947 */ /* 0x008fea000383ffff */
[----:B------:R-:W-:Y:S05]  /*e770*/  BRA `(.L_x_131) ;  /* 0xffffffc800687947 */ /* 0x000fea000383ffff */
.L_x_50:
[----:B------:R-:W-:Y:S01]  /*e780*/  IMAD R9, R13, 0xc0, R10 ;  /* 0x000000c00d097824 */ /* 0x000fe200078e020a */
[----:B------:R-:W1:Y:S01]  /*e790*/  LDC R5, c[0x0][0x448] ;  /* 0x00011200ff057b82 */ /* 0x000e620000000800 */
[----:B------:R-:W-:Y:S02]  /*e7a0*/  IMAD.MOV.U32 R13, RZ, RZ, R7 ;  /* 0x000000ffff0d7224 */ /* 0x000fe400078e0007 */
[----:B------:R-:W-:Y:S02]  /*e7b0*/  IMAD.MOV.U32 R12, RZ, RZ, RZ ;  /* 0x000000ffff0c7224 */ /* 0x000fe400078e00ff */
[----:B------:R-:W-:Y:S02]  /*e7c0*/  IMAD.MOV.U32 R11, RZ, RZ, 0x1c1f ;  /* 0x00001c1fff0b7424 */ /* 0x000fe400078e00ff */
[----:B------:R-:W-:-:S07]  /*e7d0*/  IMAD.MOV.U32 R15, RZ, RZ, -0x1 ;  /* 0xffffffffff0f7424 */ /* 0x000fce00078e00ff */
[----:B01----:R-:W-:Y:S05]  /*e7e0*/  WARPSYNC.COLLECTIVE R15, `(.L_x_132) ;  /* 0x000000000f087348 */ /* 0x003fea0003c00000 */
[----:B------:R2:W3:Y:S02]  /*e7f0*/  SHFL.IDX P6, R14, R13, R12, R11 ;  /* 0x0000000c0d0e7389 */ /* 0x0004e400000c000b */
[----:B0123--:R-:W-:Y:S01]  /*e800*/  ENDCOLLECTIVE ;  /* 0x000000000000791b */ /* 0x00ffe20003800000 */
.L_x_132:
[----:B------:R-:W-:Y:S02]  /*e810*/  IMAD.MOV.U32 R13, RZ, RZ, R6 ;  /* 0x000000ffff0d7224 */ /* 0x000fe400078e0006 */
[----:B------:R-:W-:-:S07]  /*e820*/  IMAD.MOV.U32 R3, RZ, RZ, R14 ;  /* 0x000000ffff037224 */ /* 0x000fce00078e000e */
[----:B------:R-:W-:Y:S05]  /*e830*/  WARPSYNC.COLLECTIVE R15, `(.L_x_133) ;  /* 0x000000000f087348 */ /* 0x000fea0003c00000 */
[----:B------:R0:W1:Y:S02]  /*e840*/  SHFL.IDX P6, R14, R13, R12, R11 ;  /* 0x0000000c0d0e7389 */ /* 0x00006400000c000b */
[----:B01----:R-:W-:Y:S01]  /*e850*/  ENDCOLLECTIVE ;  /* 0x000000000000791b */ /* 0x003fe20003800000 */
.L_x_133:
[----:B------:R-:W-:Y:S02]  /*e860*/  ULDC UR4, c[0x0][0x288] ;  /* 0x0000a20000047ab9 */ /* 0x000fe40000000800 */
[----:B------:R-:W-:Y:S02]  /*e870*/  IMAD R10, R5, UR4, RZ ;  /* 0x00000004050a7c24 */ /* 0x000fe4000f8e02ff */
[----:B------:R-:W-:-:S03]  /*e880*/  VIADD R5, R9, 0x20 ;  /* 0x0000002009057836 */ /* 0x000fc60000000000 */
[----:B------:R-:W-:Y:S01]  /*e890*/  ISETP.GE.AND P3, PT, R9, R10, PT ;  /* 0x0000000a0900720c */ /* 0x000fe20003f66270 */
[----:B------:R-:W-:Y:S02]  /*e8a0*/  IMAD.MOV.U32 R13, RZ, RZ, R7 ;  /* 0x000000ffff0d7224 */ /* 0x000fe400078e0007 */
[----:B------:R-:W-:-:S10]  /*e8b0*/  IMAD.MOV.U32 R12, RZ, RZ, 0x1 ;  /* 0x00000001ff0c7424 */ /* 0x000fd400078e00ff */
[----:B------:R-:W-:Y:S01]  /*e8c0*/  @!P3 LEA R28, R0, UR40, 0x1 ;  /* 0x00000028001cbc11 */ /* 0x000fe2000f8e08ff */
[----:B------:R-:W-:-:S07]  /*e8d0*/  IMAD.MOV.U32 R2, RZ, RZ, R14 ;  /* 0x000000ffff027224 */ /* 0x000fce00078e000e */
[----:B------:R-:W-:Y:S05]  /*e8e0*/  WARPSYNC.COLLECTIVE R15, `(.L_x_134) ;  /* 0x000000000f087348 */ /* 0x000fea0003c00000 */
[----:B------:R0:W1:Y:S02]  /*e8f0*/  SHFL.IDX P6, R14, R13, R12, R11 ;  /* 0x0000000c0d0e7389 */ /* 0x00006400000c000b */
[----:B01----:R-:W-:Y:S01]  /*e900*/  ENDCOLLECTIVE ;  /* 0x000000000000791b */ /* 0x003fe20003800000 */
.L_x_134:
[----:B------:R-:W-:-:S05]  /*e910*/  @!P3 IMAD.WIDE.U32 R2, R21, 0x2, R2 ;  /* 0x000000021502b825 */ /* 0x000fca00078e0002 */
[----:B------:R-:W-:Y:S01]  /*e920*/  @!PT LDS RZ, [RZ] ;  /* 0x00000000fffff984 */ /* 0x000fe20000000800 */
[----:B------:R-:W-:Y:S01]  /*e930*/  @!PT LDS RZ, [RZ] ;  /* 0x00000000fffff984 */ /* 0x000fe20000000800 */
[----:B------:R-:W-:Y:S01]  /*e940*/  @!PT LDS RZ, [RZ] ;  /* 0x00000000fffff984 */ /* 0x000fe20000000800 */
[----:B------:R0:W-:Y:S04]  /*e950*/  @!P3 LDGSTS.E.BYPASS.LTC128B.128 [R28+0xda00], desc[UR38][R2.64], !P2 ;  /* 0x0da00000021cbfae */ /* 0x0001e8000d101d66 */
[----:B------:R0:W-:Y:S01]  /*e960*/  @!P3 LDGSTS.E.BYPASS.LTC128B.128 [R28+0x10a00], desc[UR38][R2.64+0x40], !P0 ;  /* 0x10a00040021cbfae */ /* 0x0001e2000c101d66 */
[----:B------:R-:W-:-:S03]  /*e970*/  IMAD.MOV.U32 R13, RZ, RZ, R6 ;  /* 0x000000ffff0d7224 */ /* 0x000fc600078e0006 */
[----:B------:R0:W-:Y:S01]  /*e980*/  @!P3 LDGSTS.E.BYPASS.LTC128B.128 [R28+0x13a00], desc[UR38][R2.64+0x80], !P1 ;  /* 0x13a00080021cbfae */ /* 0x0001e2000c901d66 */
[----:B------:R-:W-:Y:S01]  /*e990*/  ISETP.GE.AND P3, PT, R5, R10, PT ;  /* 0x0000000a0500720c */ /* 0x000fe20003f66270 */
[----:B------:R-:W-:-:S12]  /*e9a0*/  IMAD.MOV.U32 R5, RZ, RZ, R14 ;  /* 0x000000ffff057224 */ /* 0x000fd800078e000e */
[----:B0-----:R-:W-:Y:S05]  /*e9b0*/  WARPSYNC.COLLECTIVE R15, `(.L_x_135) ;  /* 0x000000000f087348 */ /* 0x001fea0003c00000 */
[----:B------:R1:W2:Y:S02]  /*e9c0*/  SHFL.IDX P6, R14, R13, R12, R11 ;  /* 0x0000000c0d0e7389 */ /* 0x0002a400000c000b */
[----:B012---:R-:W-:Y:S01]  /*e9d0*/  ENDCOLLECTIVE ;  /* 0x000000000000791b */ /* 0x007fe20003800000 */
.L_x_135:
[----:B------:R-:W-:Y:S01]  /*e9e0*/  VIADD R3, R9, 0x40 ;  /* 0x0000004009037836 */ /* 0x000fe20000000000 */
[----:B------:R-:W-:Y:S01]  /*e9f0*/  @!P3 LEA R28, R0, UR40, 0x1 ;  /* 0x00000028001cbc11 */ /* 0x000fe2000f8e08ff */
[----:B------:R-:W-:Y:S02]  /*ea00*/  IMAD.MOV.U32 R13, RZ, RZ, R7 ;  /* 0x000000ffff0d7224 */ /* 0x000fe400078e0007 */
[----:B------:R-:W-:Y:S02]  /*ea10*/  IMAD.MOV.U32 R12, RZ, RZ, 0x2 ;  /* 0x00000002ff0c7424 */ /* 0x000fe400078e00ff */
[----:B------:R-:W-:-:S07]  /*ea20*/  IMAD.MOV.U32 R4, RZ, RZ, R14 ;  /* 0x000000ffff047224 */ /* 0x000fce00078e000e */
[----:B------:R-:W-:Y:S05]  /*ea30*/  WARPSYNC.COLLECTIVE R15, `(.L_x_136) ;  /* 0x000000000f087348 */ /* 0x000fea0003c00000 */
[----:B------:R0:W1:Y:S02]  /*ea40*/  SHFL.IDX P6, R14, R13, R12, R11 ;  /* 0x0000000c0d0e7389 */ /* 0x00006400000c000b */
[----:B01----:R-:W-:Y:S01]  /*ea50*/  ENDCOLLECTIVE ;  /* 0x000000000000791b */ /* 0x003fe20003800000 */
.L_x_136:
        /* <DEDUP_REMOVED lines=13> */
.L_x_137:
[----:B------:R-:W-:Y:S01]  /*eb30*/  IMAD.MOV.U32 R3, RZ, RZ, R2 ;  /* 0x000000ffff037224 */ /* 0x000fe200078e0002 */
[----:B------:R-:W-:Y:S01]  /*eb40*/  @!P3 LEA R5, R0, UR40, 0x1 ;  /* 0x000000280005bc11 */ /* 0x000fe2000f8e08ff */
[----:B------:R-:W-:Y:S02]  /*eb50*/  IMAD.MOV.U32 R13, RZ, RZ, R7 ;  /* 0x000000ffff0d7224 */ /* 0x000fe400078e0007 */
[----:B------:R-:W-:Y:S02]  /*eb60*/  IMAD.MOV.U32 R12, RZ, RZ, 0x3 ;  /* 0x00000003ff0c7424 */ /* 0x000fe400078e00ff */
[----:B------:R-:W-:-:S07]  /*eb70*/  IMAD.MOV.U32 R2, RZ, RZ, R14 ;  /* 0x000000ffff027224 */ /* 0x000fce00078e000e */
[----:B------:R-:W-:Y:S05]  /*eb80*/  WARPSYNC.COLLECTIVE R15, `(.L_x_138) ;  /* 0x000000000f087348 */ /* 0x000fea0003c00000 */
[----:B------:R0:W1:Y:S02]  /*eb90*/  SHFL.IDX P6, R14, R13, R12, R11 ;  /* 0x0000000c0d0e7389 */ /* 0x00006400000c000b */
[----:B01----:R-:W-:Y:S01]  /*eba0*/  ENDCOLLECTIVE ;  /* 0x000000000000791b */ /* 0x003fe20003800000 */
.L_x_138:
        /* <DEDUP_REMOVED lines=8> */
[----:B------:R-:W-:-:S07]  /*ec30*/  IMAD.MOV.U32 R7, RZ, RZ, R14 ;  /* 0x000000ffff077224 */ /* 0x000fce00078e000e */
[----:B0-----:R-:W-:Y:S05]  /*ec40*/  WARPSYNC.COLLECTIVE R15, `(.L_x_139) ;  /* 0x000000000f087348 */ /* 0x001fea0003c00000 */
[----:B------:R1:W2:Y:S02]  /*ec50*/  SHFL.IDX P6, R14, R13, R12, R11 ;  /* 0x0000000c0d0e7389 */ /* 0x0002a400000c000b */
[----:B012---:R-:W-:Y:S01]  /*ec60*/  ENDCOLLECTIVE ;  /* 0x000000000000791b */ /* 0x007fe20003800000 */
.L_x_139:
[----:B------:R-:W-:Y:S02]  /*ec70*/  VIADD R3, R9, 0x60 ;  /* 0x0000006009037836 */ /* 0x000fe40000000000 */
[----:B------:R-:W-:-:S03]  /*ec80*/  IMAD.MOV.U32 R5, RZ, RZ, R7 ;  /* 0x000000ffff057224 */ /* 0x000fc600078e0007 */
[----:B------:R-:W-:Y:S01]  /*ec90*/  ISETP.GE.AND P3, PT, R3, R10, PT ;  /* 0x0000000a0300720c */ /* 0x000fe20003f66270 */
[----:B------:R-:W-:Y:S02]  /*eca0*/  VIADD R3, R9, 0x80 ;  /* 0x0000008009037836 */ /* 0x000fe40000000000 */
[----:B------:R-:W-:Y:S02]  /*ecb0*/  IMAD.MOV.U32 R13, RZ, RZ, R8 ;  /* 0x000000ffff0d7224 */ /* 0x000fe400078e0008 */
[----:B------:R-:W-:-:S08]  /*ecc0*/  IMAD.MOV.U32 R12, RZ, RZ, RZ ;  /* 0x000000ffff0c7224 */ /* 0x000fd000078e00ff */
[----:B------:R-:W-:Y:S01]  /*ecd0*/  @!P3 LEA R7, R0, UR40, 0x1 ;  /* 0x000000280007bc11 */ /* 0x000fe2000f8e08ff */
[----:B------:R-:W-:-:S07]  /*ece0*/  IMAD.MOV.U32 R4, RZ, RZ, R14 ;  /* 0x000000ffff047224 */ /* 0x000fce00078e000e */
[----:B------:R-:W-:Y:S05]  /*ecf0*/  WARPSYNC.COLLECTIVE R15, `(.L_x_140) ;  /* 0x000000000f087348 */ /* 0x000fea0003c00000 */
[----:B------:R0:W1:Y:S02]  /*ed00*/  SHFL.IDX P6, R14, R13, R12, R11 ;  /* 0x0000000c0d0e7389 */ /* 0x00006400000c000b */
[----:B01----:R-:W-:Y:S01]  /*ed10*/  ENDCOLLECTIVE ;  /* 0x000000000000791b */ /* 0x003fe20003800000 */
.L_x_140:
        /* <DEDUP_REMOVED lines=13> */
.L_x_141:
        /* <DEDUP_REMOVED lines=8> */
.L_x_142:
[----:B------:R-:W-:Y:S02]  /*ee70*/  IMAD.MOV.U32 R2, RZ, RZ, R6 ;  /* 0x000000ffff027224 */ /* 0x000fe400078e0006 */
[----:B------:R-:W-:Y:S02]  /*ee80*/  IMAD.MOV.U32 R6, RZ, RZ, 0x1 ;  /* 0x00000001ff067424 */ /* 0x000fe400078e00ff */
[----:B------:R-:W-:-:S05]  /*ee90*/  @!P3 IMAD.WIDE.U32 R2, R21, 0x2, R2 ;  /* 0x000000021502b825 */ /* 0x000fca00078e0002 */
[----:B------:R-:W-:Y:S01]  /*eea0*/  @!PT LDS RZ, [RZ] ;  /* 0x00000000fffff984 */ /* 0x000fe20000000800 */
[----:B------:R-:W-:Y:S01]  /*eeb0*/  @!PT LDS RZ, [RZ] ;  /* 0x00000000fffff984 */ /* 0x000fe20000000800 */
[----:B------:R-:W-:Y:S01]  /*eec0*/  @!PT LDS RZ, [RZ] ;  /* 0x00000000fffff984 */ /* 0x000fe20000000800 */
[----:B------:R0:W-:Y:S01]  /*eed0*/  @!P3 LDGSTS.E.BYPASS.LTC128B.128 [R28+0xfa00], desc[UR38][R2.64], !P2 ;  /* 0x0fa00000021cbfae */ /* 0x0001e2000d101d66 */
[----:B------:R-:W-:-:S03]  /*eee0*/  IMAD.MOV.U32 R13, RZ, RZ, R20 ;  /* 0x000000ffff0d7224 */ /* 0x000fc600078e0014 */
[----:B------:R0:W-:Y:S04]  /*eef0*/  @!P3 LDGSTS.E.BYPASS.LTC128B.128 [R28+0x12a00], desc[UR38][R2.64+0x40], !P0 ;  /* 0x12a00040021cbfae */ /* 0x0001e8000c101d66 */
[----:B------:R0:W-:Y:S01]  /*ef00*/  @!P3 LDGSTS.E.BYPASS.LTC128B.128 [R28+0x15a00], desc[UR38][R2.64+0x80], !P1 ;  /* 0x15a00080021cbfae */ /* 0x0001e2000c901d66 */
[----:B------:R-:W-:-:S07]  /*ef10*/  IMAD.MOV.U32 R8, RZ, RZ, R14 ;  /* 0x000000ffff087224 */ /* 0x000fce00078e000e */
[----:B0-----:R-:W-:Y:S05]  /*ef20*/  WARPSYNC.COLLECTIVE R15, `(.L_x_143) ;  /* 0x000000000f087348 */ /* 0x001fea0003c00000 */
[----:B------:R1:W2:Y:S02]  /*ef30*/  SHFL.IDX P6, R14, R13, R12, R11 ;  /* 0x0000000c0d0e7389 */ /* 0x0002a400000c000b */
[----:B012---:R-:W-:Y:S01]  /*ef40*/  ENDCOLLECTIVE ;  /* 0x000000000000791b */ /* 0x007fe20003800000 */
.L_x_143:
[----:B------:R-:W-:Y:S05]  /*ef50*/  BRA `(.L_x_144) ;  /* 0xffffffcc00947947 */ /* 0x000fea000383ffff */
.L_x_53:
[----:B0-----:R-:W-:-:S04]  /*ef60*/  IMAD.U32 R3, RZ, RZ, UR40 ;  /* 0x00000028ff037e24 */ /* 0x001fc8000f8e00ff */
[----:B------:R0:W1:Y:S03]  /*ef70*/  SYNCS.PHASECHK.TRANS64.TRYWAIT P0, [R3+URZ+0x31c20], R0 ;  /* 0x031c2000030075a7 */ /* 0x000066000800017f */
[----:B-1----:R-:W-:Y:S05]  /*ef80*/  @!P0 NANOSLEEP.SYNCS 0x989680 ;  /* 0x009896800000895d */ /* 0x002fea0003900000 */
[----:B------:R-:W1:Y:S02]  /*ef90*/  @!P0 SYNCS.PHASECHK.TRANS64 P0, [R3+URZ+0x31c20], R0 ;  /* 0x031c2000030085a7 */ /* 0x000e64000800007f */
[----:B-1----:R-:W-:Y:S05]  /*efa0*/  @!P0 BRA `(.L_x_53) ;  /* 0xfffffffc00ec8947 */ /* 0x002fea000383ffff */
[----:B------:R-:W-:Y:S05]  /*efb0*/  BRA `(.L_x_145) ;  /* 0xffffffcc00e47947 */ /* 0x000fea000383ffff */
.L_x_60:
[----:B-1----:R-:W-:-:S04]  /*efc0*/  IMAD.U32 R3, RZ, RZ, UR40 ;  /* 0x00000028ff037e24 */ /* 0x002fc8000f8e00ff */
[----:B------:R1:W2:Y:S03]  /*efd0*/  SYNCS.PHASECHK.TRANS64.TRYWAIT P0, [R3+URZ+0x31c48], R6 ;  /* 0x031c4806030075a7 */ /* 0x0002a6000800017f */
[----:B--2---:R-:W-:Y:S05]  /*efe0*/  @!P0 NANOSLEEP.SYNCS 0x989680 ;  /* 0x009896800000895d */ /* 0x004fea0003900000 */
[----:B------:R-:W2:Y:S02]  /*eff0*/  @!P0 SYNCS.PHASECHK.TRANS64 P0, [R3+URZ+0x31c48], R6 ;  /* 0x031c4806030085a7 */ /* 0x000ea4000800007f */
[----:B--2---:R-:W-:Y:S05]  /*f000*/  @!P0 BRA `(.L_x_60) ;  /* 0xfffffffc00ec8947 */ /* 0x004fea000383ffff */
[----:B------:R-:W-:Y:S05]  /*f010*/  BRA `(.L_x_146) ;  /* 0xffffffd000a47947 */ /* 0x000fea000383ffff */
.L_x_67:
[----:B01----:R-:W-:-:S04]  /*f020*/  IMAD.U32 R3, RZ, RZ, UR40 ;  /* 0x00000028ff037e24 */ /* 0x003fc8000f8e00ff */
[----:B------:R0:W1:Y:S03]  /*f030*/  SYNCS.PHASECHK.TRANS64.TRYWAIT P0, [R3+URZ+0x31c60], R6 ;  /* 0x031c6006030075a7 */ /* 0x000066000800017f */
[----:B-1----:R-:W-:Y:S05]  /*f040*/  @!P0 NANOSLEEP.SYNCS 0x989680 ;  /* 0x009896800000895d */ /* 0x002fea0003900000 */
[----:B------:R-:W1:Y:S02]  /*f050*/  @!P0 SYNCS.PHASECHK.TRANS64 P0, [R3+URZ+0x31c60], R6 ;  /* 0x031c6006030085a7 */ /* 0x000e64000800007f */
[----:B-1----:R-:W-:Y:S05]  /*f060*/  @!P0 BRA `(.L_x_67) ;  /* 0xfffffffc00ec8947 */ /* 0x002fea000383ffff */
[----:B------:R-:W-:Y:S05]  /*f070*/  BRA `(.L_x_147) ;  /* 0xffffffd4007c7947 */ /* 0x000fea000383ffff */
.L_x_77:
[----:B-1----:R-:W-:-:S04]  /*f080*/  IMAD.U32 R3, RZ, RZ, UR40 ;  /* 0x00000028ff037e24 */ /* 0x002fc8000f8e00ff */
[----:B------:R1:W2:Y:S03]  /*f090*/  SYNCS.PHASECHK.TRANS64.TRYWAIT P0, [R3+URZ+0x31c40], R12 ;  /* 0x031c400c030075a7 */ /* 0x0002a6000800017f */
[----:B--2---:R-:W-:Y:S05]  /*f0a0*/  @!P0 NANOSLEEP.SYNCS 0x989680 ;  /* 0x009896800000895d */ /* 0x004fea0003900000 */
[----:B------:R-:W2:Y:S02]  /*f0b0*/  @!P0 SYNCS.PHASECHK.TRANS64 P0, [R3+URZ+0x31c40], R12 ;  /* 0x031c400c030085a7 */ /* 0x000ea4000800007f */
[----:B--2---:R-:W-:Y:S05]  /*f0c0*/  @!P0 BRA `(.L_x_77) ;  /* 0xfffffffc00ec8947 */ /* 0x004fea000383ffff */
[----:B------:R-:W-:Y:S05]  /*f0d0*/  BRA `(.L_x_148) ;  /* 0xffffffd800c87947 */ /* 0x000fea000383ffff */
.L_x_84:
[----:B0-----:R-:W-:-:S04]  /*f0e0*/  IMAD.U32 R3, RZ, RZ, UR40 ;  /* 0x00000028ff037e24 */ /* 0x001fc8000f8e00ff */
[----:B------:R0:W1:Y:S03]  /*f0f0*/  SYNCS.PHASECHK.TRANS64.TRYWAIT P0, [R3+URZ+0x31c68], R2 ;  /* 0x031c6802030075a7 */ /* 0x000066000800017f */
[----:B-1----:R-:W-:Y:S05]  /*f100*/  @!P0 NANOSLEEP.SYNCS 0x989680 ;  /* 0x009896800000895d */ /* 0x002fea0003900000 */
[----:B------:R-:W1:Y:S02]  /*f110*/  @!P0 SYNCS.PHASECHK.TRANS64 P0, [R3+URZ+0x31c68], R2 ;  /* 0x031c6802030085a7 */ /* 0x000e64000800007f */
[----:B-1----:R-:W-:Y:S05]  /*f120*/  @!P0 BRA `(.L_x_84) ;  /* 0xfffffffc00ec8947 */ /* 0x002fea000383ffff */
[----:B------:R-:W-:Y:S05]  /*f130*/  BRA `(.L_x_149) ;  /* 0xffffffdc00a07947 */ /* 0x000fea000383ffff */
.L_x_94:
[----:B-1----:R-:W-:-:S04]  /*f140*/  IMAD.U32 R2, RZ, RZ, UR40 ;  /* 0x00000028ff027e24 */ /* 0x002fc8000f8e00ff */
[----:B------:R1:W2:Y:S03]  /*f150*/  SYNCS.PHASECHK.TRANS64.TRYWAIT P0, [R2+URZ+0x31c48], R9 ;  /* 0x031c4809020075a7 */ /* 0x0002a6000800017f */
[----:B--2---:R-:W-:Y:S05]  /*f160*/  @!P0 NANOSLEEP.SYNCS 0x989680 ;  /* 0x009896800000895d */ /* 0x004fea0003900000 */
[----:B------:R-:W2:Y:S02]  /*f170*/  @!P0 SYNCS.PHASECHK.TRANS64 P0, [R2+URZ+0x31c48], R9 ;  /* 0x031c4809020085a7 */ /* 0x000ea4000800007f */
[----:B--2---:R-:W-:Y:S05]  /*f180*/  @!P0 BRA `(.L_x_94) ;  /* 0xfffffffc00ec8947 */ /* 0x004fea000383ffff */
[----:B------:R-:W-:Y:S05]  /*f190*/  BRA `(.L_x_150) ;  /* 0xffffffe400007947 */ /* 0x000fea000383ffff */
.L_x_101:
[----:B0-----:R-:W-:-:S04]  /*f1a0*/  IMAD.U32 R2, RZ, RZ, UR40 ;  /* 0x00000028ff027e24 */ /* 0x001fc8000f8e00ff */
[----:B------:R0:W1:Y:S03]  /*f1b0*/  SYNCS.PHASECHK.TRANS64.TRYWAIT P0, [R2+URZ+0x31c60], R9 ;  /* 0x031c6009020075a7 */ /* 0x000066000800017f */
[----:B-1----:R-:W-:Y:S05]  /*f1c0*/  @!P0 NANOSLEEP.SYNCS 0x989680 ;  /* 0x009896800000895d */ /* 0x002fea0003900000 */
[----:B------:R-:W1:Y:S02]  /*f1d0*/  @!P0 SYNCS.PHASECHK.TRANS64 P0, [R2+URZ+0x31c60], R9 ;  /* 0x031c6009020085a7 */ /* 0x000e64000800007f */
[----:B-1----:R-:W-:Y:S05]  /*f1e0*/  @!P0 BRA `(.L_x_101) ;  /* 0xfffffffc00ec8947 */ /* 0x002fea000383ffff */
[----:B------:R-:W-:Y:S05]  /*f1f0*/  BRA `(.L_x_151) ;  /* 0xffffffe400d47947 */ /* 0x000fea000383ffff */
.L_x_110:
[----:B0-----:R0:W1:Y:S02]  /*f200*/  SYNCS.PHASECHK.TRANS64.TRYWAIT P0, [R3+URZ+0x31c60], R2 ;  /* 0x031c6002030075a7 */ /* 0x001064000800017f */
[----:B-1----:R-:W-:Y:S05]  /*f210*/  @!P0 NANOSLEEP.SYNCS 0x989680 ;  /* 0x009896800000895d */ /* 0x002fea0003900000 */
[----:B------:R-:W1:Y:S02]  /*f220*/  @!P0 SYNCS.PHASECHK.TRANS64 P0, [R3+URZ+0x31c60], R2 ;  /* 0x031c6002030085a7 */ /* 0x000e64000800007f */
[----:B-1----:R-:W-:Y:S05]  /*f230*/  @!P0 BRA `(.L_x_110) ;  /* 0xfffffffc00f08947 */ /* 0x002fea000383ffff */
[----:B------:R-:W-:Y:S05]  /*f240*/  BRA `(.L_x_152) ;  /* 0xffffffe800cc7947 */ /* 0x000fea000383ffff */
.L_x_116:
[----:B0-----:R0:W1:Y:S02]  /*f250*/  SYNCS.PHASECHK.TRANS64.TRYWAIT P0, [R7+URZ+0x31c20], R2 ;  /* 0x031c2002070075a7 */ /* 0x001064000800017f */
[----:B-1----:R-:W-:Y:S05]  /*f260*/  @!P0 NANOSLEEP.SYNCS 0x989680 ;  /* 0x009896800000895d */ /* 0x002fea0003900000 */
[----:B------:R-:W1:Y:S02]  /*f270*/  @!P0 SYNCS.PHASECHK.TRANS64 P0, [R7+URZ+0x31c20], R2 ;  /* 0x031c2002070085a7 */ /* 0x000e64000800007f */
[----:B-1----:R-:W-:Y:S05]  /*f280*/  @!P0 BRA `(.L_x_116) ;  /* 0xfffffffc00f08947 */ /* 0x002fea000383ffff */
[----:B------:R-:W-:Y:S05]  /*f290*/  BRA `(.L_x_153) ;  /* 0xffffffec00d07947 */ /* 0x000fea000383ffff */
.L_x_117:
[----:B------:R-:W-:Y:S01]  /*f2a0*/  BSSY B0, `(.L_x_154) ;  /* 0x0000008000007945 */ /* 0x000fe20003800000 */
[----:B------:R-:W-:Y:S02]  /*f2b0*/  IMAD.MOV.U32 R13, RZ, RZ, R29 ;  /* 0x000000ffff0d7224 */ /* 0x000fe400078e001d */
[----:B------:R-:W-:Y:S02]  /*f2c0*/  IMAD.MOV.U32 R12, RZ, RZ, RZ ;  /* 0x000000ffff0c7224 */ /* 0x000fe400078e00ff */
[----:B------:R-:W-:Y:S02]  /*f2d0*/  IMAD.MOV.U32 R11, RZ, RZ, 0x1f ;  /* 0x0000001fff0b7424 */ /* 0x000fe400078e00ff */
[----:B------:R-:W-:-:S07]  /*f2e0*/  IMAD.MOV.U32 R15, RZ, RZ, -0x1 ;  /* 0xffffffffff0f7424 */ /* 0x000fce00078e00ff */
[----:B0-----:R-:W-:Y:S05]  /*f2f0*/  WARPSYNC.COLLECTIVE R15, `(.L_x_155) ;  /* 0x000000000f087348 */ /* 0x001fea0003c00000 */
[----:B------:R1:W2:Y:S02]  /*f300*/  SHFL.IDX P6, R14, R13, R12, R11 ;  /* 0x0000000c0d0e7389 */ /* 0x0002a400000c000b */
[----:B012---:R-:W-:Y:S01]  /*f310*/  ENDCOLLECTIVE ;  /* 0x000000000000791b */ /* 0x007fe20003800000 */
.L_x_155:
[----:B------:R-:W-:Y:S05]  /*f320*/  BSYNC B0 ;  /* 0x0000000000007941 */ /* 0x000fea0003800000 */
.L_x_154:
[----:B------:R-:W-:Y:S05]  /*f330*/  BRA `(.L_x_156) ;  /* 0xffffffec00b47947 */ /* 0x000fea000383ffff */
.L_x_118:
[----:B------:R-:W-:Y:S01]  /*f340*/  BSSY B0, `(.L_x_157) ;  /* 0x0000006000007945 */ /* 0x000fe20003800000 */
[----:B------:R-:W-:-:S07]  /*f350*/  IMAD.MOV.U32 R15, RZ, RZ, -0x1 ;  /* 0xffffffffff0f7424 */ /* 0x000fce00078e00ff */
[----:B01----:R-:W-:Y:S05]  /*f360*/  WARPSYNC.COLLECTIVE R15, `(.L_x_158) ;  /* 0x000000000f0c7348 */ /* 0x003fea0003c00000 */
[----:B------:R-:W-:Y:S02]  /*f370*/  ELECT P6, UR62, PT ;  /* 0x00000000003e782f */ /* 0x000fe400038c0000 */
[----:B------:R-:W-:Y:S01]  /*f380*/  MOV R14, UR62 ;  /* 0x0000003e000e7c02 */ /* 0x000fe20008000f00 */
[----:B01----:R-:W-:Y:S10]  /*f390*/  ENDCOLLECTIVE ;  /* 0x000000000000791b */ /* 0x003ff40003800000 */
.L_x_158:
[----:B------:R-:W-:Y:S05]  /*f3a0*/  BSYNC B0 ;  /* 0x0000000000007941 */ /* 0x000fea0003800000 */
.L_x_157:
[----:B------:R-:W-:Y:S05]  /*f3b0*/  BRA `(.L_x_159) ;  /* 0xffffffec00a87947 */ /* 0x000fea000383ffff */
.L_x_120:
[----:B0-----:R0:W2:Y:S02]  /*f3c0*/  SYNCS.PHASECHK.TRANS64.TRYWAIT P0, [R5+URZ], R4 ;  /* 0x00000004050075a7 */ /* 0x0010a4000800017f */
[----:B--2---:R-:W-:Y:S05]  /*f3d0*/  @!P0 NANOSLEEP.SYNCS 0x989680 ;  /* 0x009896800000895d */ /* 0x004fea0003900000 */
[----:B------:R-:W2:Y:S02]  /*f3e0*/  @!P0 SYNCS.PHASECHK.TRANS64 P0, [R5+URZ], R4 ;  /* 0x00000004050085a7 */ /* 0x000ea4000800007f */
[----:B--2---:R-:W-:Y:S05]  /*f3f0*/  @!P0 BRA `(.L_x_120) ;  /* 0xfffffffc00f08947 */ /* 0x004fea000383ffff */
[----:B------:R-:W-:Y:S05]  /*f400*/  BRA `(.L_x_160) ;  /* 0xffffffec00d87947 */ /* 0x000fea000383ffff */
.L_x_121:
[----:B--2---:R2:W3:Y:S02]  /*f410*/  SYNCS.PHASECHK.TRANS64.TRYWAIT P0, [R3+URZ], R2 ;  /* 0x00000002030075a7 */ /* 0x0044e4000800017f */
[----:B---3--:R-:W-:Y:S05]  /*f420*/  @!P0 NANOSLEEP.SYNCS 0x989680 ;  /* 0x009896800000895d */ /* 0x008fea0003900000 */
[----:B------:R-:W3:Y:S02]  /*f430*/  @!P0 SYNCS.PHASECHK.TRANS64 P0, [R3+URZ], R2 ;  /* 0x00000002030085a7 */ /* 0x000ee4000800007f */
[----:B---3--:R-:W-:Y:S05]  /*f440*/  @!P0 BRA `(.L_x_121) ;  /* 0xfffffffc00f08947 */ /* 0x008fea000383ffff */
[----:B------:R-:W-:Y:S05]  /*f450*/  BRA `(.L_x_161) ;  /* 0xffffffec00cc7947 */ /* 0x000fea000383ffff */
.L_x_123:
[----:B0-----:R0:W2:Y:S02]  /*f460*/  SYNCS.PHASECHK.TRANS64.TRYWAIT P0, [R5+URZ], R4 ;  /* 0x00000004050075a7 */ /* 0x0010a4000800017f */
[----:B--2---:R-:W-:Y:S05]  /*f470*/  @!P0 NANOSLEEP.SYNCS 0x989680 ;  /* 0x009896800000895d */ /* 0x004fea0003900000 */
[----:B------:R-:W2:Y:S02]  /*f480*/  @!P0 SYNCS.PHASECHK.TRANS64 P0, [R5+URZ], R4 ;  /* 0x00000004050085a7 */ /* 0x000ea4000800007f */
[----:B--2---:R-:W-:Y:S05]  /*f490*/  @!P0 BRA `(.L_x_123) ;  /* 0xfffffffc00f08947 */ /* 0x004fea000383ffff */
[----:B------:R-:W-:Y:S05]  /*f4a0*/  BRA `(.L_x_162) ;  /* 0xffffffec00d07947 */ /* 0x000fea000383ffff */
.L_x_163:
[----:B------:R-:W-:-:S00]  /*f4b0*/  BRA `(.L_x_163) ;  /* 0xfffffffc00fc7947 */ /* 0x000fc0000383ffff */
[----:B------:R-:W-:-:S00]  /*f4c0*/  NOP ;  /* 0x0000000000007918 */ /* 0x000fc00000000000 */
        /* <DEDUP_REMOVED lines=11> */
.L_x_2776:


//--------------------- .text._ZN7cutlass13device_kernelIN5flash11enable_sm90INS1_16FlashAttnFwdSm90INS1_25CollectiveMainloopFwdSm90ILi2EN4cute5tupleIJNS5_1CILi1EEES8_S8_EEENS6_IJNS7_ILi192EEENS7_ILi144EEENS7_ILi96EEEEEELi96ENS_10bfloat16_tEfNS_4arch4Sm90ELb0ELb0ELb0ELb1ELb0ELb0ELb0ELb0ELb1ELb1ELb1ELb0EEENS1_21CollectiveEpilogueFwdINS6_IJSA_SC_SB_EEES9_SE_SG_Li384ELb1ELb1ELb1ELb0EEENS1_36VarlenDynamicPersistentTileSchedulerILi192ELi144ELi384ELi128ELb1ELb1ELb1ELb0ELb1ELb1EEEEEEEEEvNT_6ParamsE --------------------------
	.section	.text._ZN7cutlass13device_kernelIN5flash11enable_sm90INS1_16FlashAttnFwdSm90INS1_25CollectiveMainloopFwdSm90ILi2EN4cute5tupleIJNS5_1CILi1EEES8_S8_EEENS6_IJNS7_ILi192EEENS7_ILi144EEENS7_ILi96EEEEEELi96ENS_10bfloat16_tEfNS_4arch4Sm90ELb0ELb0ELb0ELb1ELb0ELb0ELb0ELb0ELb1ELb1ELb1ELb0EEENS1_21CollectiveEpilogueFwdINS6_IJSA_SC_SB_EEES9_SE_SG_Li384ELb1ELb1ELb1ELb0EEENS1_36VarlenDynamicPersistentTileSchedulerILi192ELi144ELi384ELi128ELb1ELb1ELb1ELb0ELb1ELb1EEEEEEEEEvNT_6ParamsE,"ax",@progbits
	.align	128
.text._ZN7cutlass13device_kernelIN5flash11enable_sm90INS1_16FlashAttnFwdSm90INS1_25CollectiveMainloopFwdSm90ILi2EN4cute5tupleIJNS5_1CILi1EEES8_S8_EEENS6_IJNS7_ILi192EEENS7_ILi144EEENS7_ILi96EEEEEELi96ENS_10bfloat16_tEfNS_4arch4Sm90ELb0ELb0ELb0ELb1ELb0ELb0ELb0ELb0ELb1ELb1ELb1ELb0EEENS1_21CollectiveEpilogueFwdINS6_IJSA_SC_SB_EEES9_SE_SG_Li384ELb1ELb1ELb1ELb0EEENS1_36VarlenDynamicPersistentTileSchedulerILi192ELi144ELi384ELi128ELb1ELb1ELb1ELb0ELb1ELb1EEEEEEEEEvNT_6ParamsE:
        .type           _ZN7cutlass13device_kernelIN5flash11enable_sm90INS1_16FlashAttnFwdSm90INS1_25CollectiveMainloopFwdSm90ILi2EN4cute5tupleIJNS5_1CILi1EEES8_S8_EEENS6_IJNS7_ILi192EEENS7_ILi144EEENS7_ILi96EEEEEELi96ENS_10bfloat16_tEfNS_4arch4Sm90ELb0ELb0ELb0ELb1ELb0ELb0ELb0ELb0ELb1ELb1ELb1ELb0EEENS1_21CollectiveEpilogueFwdINS6_IJSA_SC_SB_EEES9_SE_SG_Li384ELb1ELb1ELb1ELb0EEENS1_36VarlenDynamicPersistentTileSchedulerILi192ELi144ELi384ELi128ELb1ELb1ELb1ELb0ELb1ELb1EEEEEEEEEvNT_6ParamsE,@function
        .size           _ZN7cutlass13device_kernelIN5flash11enable_sm90INS1_16FlashAttnFwdSm90INS1_25CollectiveMainloopFwdSm90ILi2EN4cute5tupleIJNS5_1CILi1EEES8_S8_EEENS6_IJNS7_ILi192EEENS7_ILi144EEENS7_ILi96EEEEEELi96ENS_10bfloat16_tEfNS_4arch4Sm90ELb0ELb0ELb0ELb1ELb0ELb0ELb0ELb0ELb1ELb1ELb1ELb0EEENS1_21CollectiveEpilogueFwdINS6_IJSA_SC_SB_EEES9_SE_SG_Li384ELb1ELb1ELb1ELb0EEENS1_36VarlenDynamicPersistentTileSchedulerILi192ELi144ELi384ELi128ELb1ELb1ELb1ELb0ELb1ELb1EEEEEEEEEvNT_6ParamsE,(.L_x_2777 - _ZN7cutlass13device_kernelIN5flash11enable_sm90INS1_16FlashAttnFwdSm90INS1_25CollectiveMainloopFwdSm90ILi2EN4cute5tupleIJNS5_1CILi1EEES8_S8_EEENS6_IJNS7_ILi192EEENS7_ILi144EEENS7_ILi96EEEEEELi96ENS_10bfloat16_tEfNS_4arch4Sm90ELb0ELb0ELb0ELb1ELb0ELb0ELb0ELb0ELb1ELb1ELb1ELb0EEENS1_21CollectiveEpilogueFwdINS6_IJSA_SC_SB_EEES9_SE_SG_Li384ELb1ELb1ELb1ELb0EEENS1_36VarlenDynamicPersistentTileSchedulerILi192ELi144ELi384ELi128ELb1ELb1ELb1ELb0ELb1ELb1EEEEEEEEEvNT_6ParamsE)
        .other          _ZN7cutlass13device_kernelIN5flash11enable_sm90INS1_16FlashAttnFwdSm90INS1_25CollectiveMainloopFwdSm90ILi2EN4cute5tupleIJNS5_1CILi1EEES8_S8_EEENS6_IJNS7_ILi192EEENS7_ILi144EEENS7_ILi96EEEEEELi96ENS_10bfloat16_tEfNS_4arch4Sm90ELb0ELb0ELb0ELb1ELb0ELb0ELb0ELb0ELb1ELb1ELb1ELb0EEENS1_21CollectiveEpilogueFwdINS6_IJSA_SC_SB_EEES9_SE_SG_Li384ELb1ELb1ELb1ELb0EEENS1_36VarlenDynamicPersistentTileSchedulerILi192ELi144ELi384ELi128ELb1ELb1ELb1ELb0ELb1ELb1EEEEEEEEEvNT_6ParamsE,@"STO_CUDA_ENTRY STV_DEFAULT"
_ZN7cutlass13device_kernelIN5flash11enable_sm90INS1_16FlashAttnFwdSm90INS1_25CollectiveMainloopFwdSm90ILi2EN4cute5tupleIJNS5_1CILi1EEES8_S8_EEENS6_IJNS7_ILi192EEENS7_ILi144EEENS7_ILi96EEEEEELi96ENS_10bfloat16_tEfNS_4arch4Sm90ELb0ELb0ELb0ELb1ELb0ELb0ELb0ELb0ELb1ELb1ELb1ELb0EEENS1_21CollectiveEpilogueFwdINS6_IJSA_SC_SB_EEES9_SE_SG_Li384ELb1ELb1ELb1ELb0EEENS1_36VarlenDynamicPersistentTileSchedulerILi192ELi144ELi384ELi128ELb1ELb1ELb1ELb0ELb1ELb1EEEEEEEEEvNT_6ParamsE:
[----:B------:R-:W0:Y:S02]  /*0000*/  LDC R1, c[0x0][0x28] ;  /* 0x00000a00ff017b82 */ /* 0x000e240000000800 */
[----:B0-----:R-:W-:Y:S01]  /*0010*/  VIADD R1, R1, 0xffffffb0 ;  /* 0xffffffb001017836 */ /* 0x001fe20000000000 */
[----:B------:R-:W0:Y:S01]  /*0020*/  S2R R3, SR_TID.X ;  /* 0x0000000000037919 */ /* 0x000e220000002100 */
[----:B------:R-:W-:Y:S01]  /*0030*/  ELECT P0, URZ, PT ;  /* 0x00000000003f782f */ /* 0x000fe20003800000 */
[----:B------:R-:W-:Y:S01]  /*0040*/  BSSY B0, `(.L_x_164) ;  /* 0x000000e000007945 */ /* 0x000fe20003800000 */
[--C-:B0-----:R-:W-:Y:S02]  /*0050*/  SHF.R.U32.HI R0, RZ, 0x5, R3.reuse ;  /* 0x00000005ff007819 */ /* 0x101fe40000011603 */
[----:B------:R-:W-:-:S03]  /*0060*/  SHF.R.U32.HI R3, RZ, 0x7, R3 ;  /* 0x00000007ff037819 */ /* 0x000fc60000011603 */
[----:B------:R-:W0:Y:S02]  /*0070*/  SHFL.IDX PT, R2, R0, RZ, 0x1f ;  /* 0x00001fff00027589 */ /* 0x000e2400000e0000 */
[----:B0-----:R-:W-:-:S13]  /*0080*/  ISETP.EQ.AND P0, PT, R2, RZ, P0 ;  /* 0x000000ff0200720c */ /* 0x001fda0000702270 */
[----:B------:R-:W-:Y:S05]  /*0090*/  @!P0 BRA `(.L_x_165) ;  /* 0x0000000000208947 */ /* 0x000fea0003800000 */
        /* <DEDUP_REMOVED lines=8> */
.L_x_165:
[----:B------:R-:W-:Y:S05]  /*0120*/  BSYNC B0 ;  /* 0x0000000000007941 */ /* 0x000fea0003800000 */
.L_x_164:
[----:B------:R-:W-:Y:S01]  /*0130*/  VOTEU.ANY UP0, P0 ;  /* 0x00000000003f7886 */ /* 0x000fe20000000100 */
[----:B------:R-:W0:Y:S01]  /*0140*/  SHFL.IDX PT, R3, R3, RZ, 0x1f ;  /* 0x00001fff03037589 */ /* 0x000e2200000e0000 */
[----:B------:R-:W-:Y:S01]  /*0150*/  UMOV UR4, 0x80 ;  /* 0x0000008000047882 */ /* 0x000fe20000000000 */
[----:B------:R-:W-:Y:S01]  /*0160*/  UMOV UR7, 0x180 ;  /* 0x0000018000077882 */ /* 0x000fe20000000000 */
[----:B------:R-:W-:Y:S01]  /*0170*/  VOTEU.ANY UP1, P0 ;  /* 0x00000000003f7886 */ /* 0x000fe20000020100 */
[----:B------:R-:W1:Y:S01]  /*0180*/  @UP0 S2UR UR8, SR_CgaCtaId ;  /* 0x00000000000809c3 */ /* 0x000e620000008800 */
[----:B------:R-:W2:Y:S01]  /*0190*/  SHFL.IDX PT, R2, R0, RZ, 0x1f ;  /* 0x00001fff00027589 */ /* 0x000ea200000e0000 */
[----:B------:R-:W-:Y:S01]  /*01a0*/  @UP0 UMOV UR6, 0x400 ;  /* 0x0000040000060882 */ /* 0x000fe20000000000 */
[----:B------:R-:W-:-:S04]  /*01b0*/  @UP0 UIADD3 UR4, -UR4, 0x100000, URZ ;  /* 0x0010000004040890 */ /* 0x000fc8000fffe13f */
[----:B------:R-:W-:Y:S02]  /*01c0*/  @UP0 USHF.L.U32 UR5, UR4, 0xb, URZ ;  /* 0x0000000b04050899 */ /* 0x000fe4000800063f */
[----:B------:R-:W-:Y:S01]  /*01d0*/  @UP0 USHF.L.U32 UR4, UR4, 0x1, URZ ;  /* 0x0000000104040899 */ /* 0x000fe2000800063f */
[----:B------:R-:W-:Y:S01]  /*01e0*/  VOTEU.ANY UP2, P0 ;  /* 0x00000000003f7886 */ /* 0x000fe20000040100 */
[----:B0-----:R-:W-:Y:S01]  /*01f0*/  R2UR UR9, R3 ;  /* 0x00000000030972ca */ /* 0x001fe200000e0000 */
[----:B-1----:R-:W-:Y:S01]  /*0200*/  @UP0 ULEA UR8, UR8, UR6, 0x18 ;  /* 0x0000000608080291 */ /* 0x002fe2000f8ec03f */
[----:B--2---:R-:W-:Y:S01]  /*0210*/  ISETP.NE.AND P1, PT, R2, RZ, PT ;  /* 0x000000ff0200720c */ /* 0x004fe20003f25270 */
[----:B------:R-:W-:-:S04]  /*0220*/  @UP0 UIADD3 UR6, -UR7, 0x100000, URZ ;  /* 0x0010000007060890 */ /* 0x000fc8000fffe13f */
[----:B------:R-:W-:Y:S02]  /*0230*/  @UP0 USHF.L.U32 UR7, UR6, 0xb, URZ ;  /* 0x0000000b06070899 */ /* 0x000fe4000800063f */
[----:B------:R-:W-:-:S04]  /*0240*/  @UP0 USHF.L.U32 UR6, UR6, 0x1, URZ ;  /* 0x0000000106060899 */ /* 0x000fc8000800063f */
[----:B------:R-:W-:Y:S01]  /*0250*/  UISETP.NE.AND UP0, UPT, UR9, URZ, UPT ;  /* 0x0000003f0900728c */ /* 0x000fe2000bf05270 */
[----:B------:R-:W0:Y:S02]  /*0260*/  FENCE.VIEW.ASYNC.S ;  /* 0x00000000000073c6 */ /* 0x000e240000000000 */
[----:B0-----:R0:W1:Y:S05]  /*0270*/  @UP1 SYNCS.EXCH.64 URZ, [UR8+0x31c00], UR4 ;  /* 0x031c0004083f15b2 */ /* 0x00106a0008000100 */
[----:B------:R0:W2:Y:S01]  /*0280*/  @UP2 SYNCS.EXCH.64 URZ, [UR8+0x31c20], UR6 ;  /* 0x031c2006083f25b2 */ /* 0x0000a20008000100 */
        /* <DEDUP_REMOVED lines=17> */
[----:B------:R3:W0:Y:S02]  /*03a0*/  SYNCS.EXCH.64 URZ, [UR8+0x31c48], UR6 ;  /* 0x031c4806083f75b2 */ /* 0x0006240008000100 */
[----:B---3--:R-:W-:Y:S01]  /*03b0*/  NOP ;  /* 0x0000000000007918 */ /* 0x008fe20000000000 */
.L_x_166:
[----:B------:R-:W3:Y:S01]  /*03c0*/  SHFL.IDX PT, R2, R0, RZ, 0x1f ;  /* 0x00001fff00027589 */ /* 0x000ee200000e0000 */
[----:B------:R-:W-:Y:S01]  /*03d0*/  NOP ;  /* 0x0000000000007918 */ /* 0x000fe20000000000 */
[----:B---3--:R-:W-:-:S13]  /*03e0*/  ISETP.NE.AND P0, PT, R2, RZ, PT ;  /* 0x000000ff0200720c */ /* 0x008fda0003f05270 */
        /* <DEDUP_REMOVED lines=17> */
[----:B------:R3:W0:Y:S02]  /*0500*/  SYNCS.EXCH.64 URZ, [UR8+0x31c68], UR6 ;  /* 0x031c6806083f75b2 */ /* 0x0006240008000100 */
[----:B---3--:R-:W-:Y:S01]  /*0510*/  NOP ;  /* 0x0000000000007918 */ /* 0x008fe20000000000 */
.L_x_167:
[----:B------:R-:W3:Y:S01]  /*0520*/  SHFL.IDX PT, R2, R0, RZ, 0x1f ;  /* 0x00001fff00027589 */ /* 0x000ee200000e0000 */
[----:B------:R-:W-:Y:S01]  /*0530*/  NOP ;  /* 0x0000000000007918 */ /* 0x000fe20000000000 */
[----:B---3--:R-:W-:-:S13]  /*0540*/  ISETP.NE.AND P0, PT, R2, RZ, PT ;  /* 0x000000ff0200720c */ /* 0x008fda0003f05270 */
        /* <DEDUP_REMOVED lines=13> */
[----:B------:R3:W0:Y:S02]  /*0620*/  SYNCS.EXCH.64 URZ, [UR6+0x31c88], UR4 ;  /* 0x031c8804063f75b2 */ /* 0x0006240008000100 */
[----:B---3--:R-:W-:Y:S01]  /*0630*/  NOP ;  /* 0x0000000000007918 */ /* 0x008fe20000000000 */
.L_x_168:
        /* <DEDUP_REMOVED lines=22> */
.L_x_169:
        /* <DEDUP_REMOVED lines=22> */
.L_x_170:
[----:B0-----:R-:W-:Y:S01]  /*0900*/  UMOV UR4, 0x1 ;  /* 0x0000000100047882 */ /* 0x001fe20000000000 */
[----:B------:R-:W-:Y:S01]  /*0910*/  PLOP3.LUT P0, PT, PT, PT, UP0, 0x80, 0x0 ;  /* 0x000000000000781c */ /* 0x000fe20003f0f008 */
[----:B------:R-:W-:Y:S01]  /*0920*/  USEL UR4, UR4, 0x2, !UP0 ;  /* 0x0000000204047887 */ /* 0x000fe2000c000000 */
[----:B------:R-:W-:-:S05]  /*0930*/  NOP ;  /* 0x0000000000007918 */ /* 0x000fca0000000000 */
[----:B------:R-:W-:-:S05]  /*0940*/  IMAD.U32 R2, RZ, RZ, UR4 ;  /* 0x00000004ff027e24 */ /* 0x000fca000f8e00ff */
[----:B------:R0:W-:Y:S01]  /*0950*/  STL [R1+0x4c], R2 ;  /* 0x00004c0201007387 */ /* 0x0001e20000100800 */
[----:B-12-4-:R-:W-:Y:S06]  /*0960*/  BAR.SYNC.DEFER_BLOCKING 0x0 ;  /* 0x0000000000007b1d */ /* 0x016fec0000010000 */
[----:B------:R-:W-:Y:S05]  /*0970*/  @!P0 BRA `(.L_x_171) ;  /* 0x000000b800e88947 */ /* 0x000fea0003800000 */
.L_x_172:
[----:B------:R-:W-:-:S08]  /*0980*/  NOP ;  /* 0x0000000000007918 */ /* 0x000fd00000000000 */
[----:B------:R-:W1:Y:S02]  /*0990*/  USETMAXREG.TRY_ALLOC.CTAPOOL UP0, 0xa0 ;  /* 0x000000a0000079c8 */ /* 0x000e640008000600 */
[----:B-1----:R-:W-:-:S13]  /*09a0*/  PLOP3.LUT P0, PT, PT, PT, UP0, 0x80, 0x0 ;  /* 0x000000000000781c */ /* 0x002fda0003f0f008 */
[----:B------:R-:W-:Y:S05]  /*09b0*/  @!P0 BRA `(.L_x_172) ;  /* 0xfffffffc00f08947 */ /* 0x000fea000383ffff */
[----:B------:R-:W1:Y:S01]  /*09c0*/  S2R R0, SR_TID.X ;  /* 0x0000000000007919 */ /* 0x000e620000002100 */
[----:B------:R-:W2:Y:S01]  /*09d0*/  S2UR UR4, SR_CgaCtaId ;  /* 0x00000000000479c3 */ /* 0x000ea20000008800 */
[----:B------:R-:W-:-:S07]  /*09e0*/  UMOV UR37, 0x400 ;  /* 0x0000040000257882 */ /* 0x000fce0000000000 */
[----:B------:R-:W-:Y:S06]  /*09f0*/  BAR.ARV 0x8, 0x200 ;  /* 0x0208000000007b1d */ /* 0x000fec0000002000 */
[----:B--2---:R-:W-:-:S03]  /*0a00*/  ULEA UR37, UR4, UR37, 0x18 ;  /* 0x0000002504257291 */ /* 0x004fc6000f8ec03f */
[----:B------:R-:W-:Y:S01]  /*0a10*/  ULDC UR4, c[0x0][0xc3c] ;  /* 0x00030f0000047ab9 */ /* 0x000fe20000000800 */
[----:B-1----:R-:W-:-:S04]  /*0a20*/  SHF.R.U32.HI R0, RZ, 0x7, R0 ;  /* 0x00000007ff007819 */ /* 0x002fc80000011600 */
[----:B------:R-:W-:-:S13]  /*0a30*/  ISETP.NE.AND P0, PT, R0, 0x1, PT ;  /* 0x000000010000780c */ /* 0x000fda0003f05270 */
[----:B------:R-:W-:Y:S08]  /*0a40*/  @!P0 BAR.ARV 0x9, 0x100 ;  /* 0x0244000000008b1d */ /* 0x000ff00000002000 */
[----:B------:R-:W-:Y:S06]  /*0a50*/  BAR.SYNC.DEFER_BLOCKING 0x5, 0x200 ;  /* 0x0148000000007b1d */ /* 0x000fec0000010000 */
[----:B------:R-:W1:Y:S02]  /*0a60*/  LDS.128 R8, [UR37+0x31cd0] ;  /* 0x031cd025ff087984 */ /* 0x000e640008000c00 */
[----:B------:R-:W-:Y:S06]  /*0a70*/  BAR.ARV 0x4, 0x200 ;  /* 0x0108000000007b1d */ /* 0x000fec0000002000 */
[----:B-1----:R-:W-:-:S13]  /*0a80*/  ISETP.GE.AND P0, PT, R11, UR4, PT ;  /* 0x000000040b007c0c */ /* 0x002fda000bf06270 */
[----:B------:R-:W-:Y:S05]  /*0a90*/  @P0 EXIT ;  /* 0x000000000000094d */ /* 0x000fea0003800000 */
[----:B0-----:R-:W2:Y:S01]  /*0aa0*/  LDL R2, [R1+0x4c] ;  /* 0x00004c0001027983 */ /* 0x001ea20000100800 */
[----:B------:R-:W-:Y:S01]  /*0ab0*/  R2UR UR6, R9 ;  /* 0x00000000090672ca */ /* 0x000fe200000e0000 */
[----:B------:R-:W-:Y:S01]  /*0ac0*/  UMOV UR39, URZ ;  /* 0x0000003f00277c82 */ /* 0x000fe20008000000 */
[----:B------:R-:W-:Y:S01]  /*0ad0*/  R2UR UR5, R10 ;  /* 0x000000000a0572ca */ /* 0x000fe200000e0000 */
[----:B------:R-:W0:Y:S01]  /*0ae0*/  S2R R0, SR_TID.X ;  /* 0x0000000000007919 */ /* 0x000e220000002100 */
[----:B------:R-:W-:Y:S01]  /*0af0*/  R2UR UR7, R11 ;  /* 0x000000000b0772ca */ /* 0x000fe200000e0000 */
[----:B------:R-:W-:Y:S01]  /*0b00*/  UMOV UR36, URZ ;  /* 0x0000003f00247c82 */ /* 0x000fe20008000000 */
[----:B0-----:R-:W-:-:S05]  /*0b10*/  VIADD R15, R0, 0xffffff80 ;  /* 0xffffff80000f7836 */ /* 0x001fca0000000000 */
[----:B------:R-:W-:-:S04]  /*0b20*/  SHF.R.S32.HI R0, RZ, 0x1f, R15 ;  /* 0x0000001fff007819 */ /* 0x000fc8000001140f */
[----:B------:R-:W-:-:S04]  /*0b30*/  LEA.HI R7, R0, R15, RZ, 0x5 ;  /* 0x0000000f00077211 */ /* 0x000fc800078f28ff */
[----:B------:R-:W-:Y:S02]  /*0b40*/  SHF.R.S32.HI R10, RZ, 0x5, R7 ;  /* 0x00000005ff0a7819 */ /* 0x000fe40000011407 */
[----:B--2---:R-:W-:Y:S02]  /*0b50*/  R2UR UR4, R2 ;  /* 0x00000000020472ca */ /* 0x004fe400000e0000 */
[----:B------:R-:W-:-:S04]  /*0b60*/  LEA.HI R2, R0, R15, RZ, 0x4 ;  /* 0x0000000f00027211 */ /* 0x000fc800078f20ff */
[----:B------:R-:W-:Y:S02]  /*0b70*/  SHF.R.S32.HI R5, RZ, 0x4, R2 ;  /* 0x00000004ff057819 */ /* 0x000fe40000011402 */
[C---:B------:R-:W-:Y:S02]  /*0b80*/  LOP3.LUT R3, R2.reuse, 0xfffffff0, RZ, 0xc0, !PT ;  /* 0xfffffff002037812 */ /* 0x040fe400078ec0ff */
[----:B------:R-:W-:Y:S02]  /*0b90*/  LEA.HI R4, R2, R5, RZ, 0x1 ;  /* 0x0000000502047211 */ /* 0x000fe400078f08ff */
[----:B------:R-:W-:Y:S01]  /*0ba0*/  LEA.HI R2, R0, R15, RZ, 0x7 ;  /* 0x0000000f00027211 */ /* 0x000fe200078f38ff */
[----:B------:R-:W-:Y:S01]  /*0bb0*/  IMAD.IADD R3, R15, 0x1, -R3 ;  /* 0x000000010f037824 */ /* 0x000fe200078e0a03 */
[----:B------:R-:W-:Y:S01]  /*0bc0*/  LOP3.LUT R6, R4, 0x1ffffffe, RZ, 0xc0, !PT ;  /* 0x1ffffffe04067812 */ /* 0x000fe200078ec0ff */
[----:B------:R-:W-:Y:S01]  /*0bd0*/  ULOP3.LUT UR8, UR4, 0x1, URZ, 0xfc, !UPT ;  /* 0x0000000104087892 */ /* 0x000fe2000f8efc3f */
[----:B------:R-:W-:Y:S01]  /*0be0*/  LOP3.LUT R8, R2, 0xffffff80, RZ, 0xc0, !PT ;  /* 0xffffff8002087812 */ /* 0x000fe200078ec0ff */
[--C-:B------:R-:W-:Y:S01]  /*0bf0*/  IMAD R12, R10, 0x10, R3.reuse ;  /* 0x000000100a0c7824 */ /* 0x100fe200078e0203 */
[----:B------:R-:W-:Y:S01]  /*0c00*/  SHF.R.S32.HI R4, RZ, 0x1f, R3 ;  /* 0x0000001fff047819 */ /* 0x000fe20000011403 */
[----:B------:R-:W-:Y:S01]  /*0c10*/  IMAD.IADD R6, R5, 0x1, -R6 ;  /* 0x0000000105067824 */ /* 0x000fe200078e0a06 */
[----:B------:R-:W-:Y:S01]  /*0c20*/  SHF.R.S32.HI R16, RZ, 0x7, R2 ;  /* 0x00000007ff107819 */ /* 0x000fe20000011402 */
[----:B------:R-:W-:Y:S01]  /*0c30*/  IMAD.IADD R14, R15, 0x1, -R8 ;  /* 0x000000010f0e7824 */ /* 0x000fe200078e0a08 */
[CC--:B------:R-:W-:Y:S01]  /*0c40*/  LEA.HI R5, R4.reuse, R3.reuse, RZ, 0x3 ;  /* 0x0000000304057211 */ /* 0x0c0fe200078f18ff */
[----:B------:R-:W-:Y:S01]  /*0c50*/  UMOV UR4, URZ ;  /* 0x0000003f00047c82 */ /* 0x000fe20008000000 */
[----:B------:R-:W-:Y:S01]  /*0c60*/  LEA.HI R4, R4, R3, RZ, 0x2 ;  /* 0x0000000304047211 */ /* 0x000fe200078f10ff */
[----:B------:R-:W-:Y:S01]  /*0c70*/  IMAD.HI R2, R16, 0x55555556, RZ ;  /* 0x5555555610027827 */ /* 0x000fe200078e02ff */
[----:B------:R-:W-:-:S02]  /*0c80*/  SHF.R.S32.HI R9, RZ, 0x1f, R14 ;  /* 0x0000001fff097819 */ /* 0x000fc4000001140e */
[----:B------:R-:W-:Y:S01]  /*0c90*/  LOP3.LUT R8, R4, 0x7fffffc, RZ, 0xc0, !PT ;  /* 0x07fffffc04087812 */ /* 0x000fe200078ec0ff */
[----:B------:R-:W-:Y:S01]  /*0ca0*/  IMAD.SHL.U32 R5, R5, 0x10, RZ ;  /* 0x0000001005057824 */ /* 0x000fe200078e00ff */
[-C--:B------:R-:W-:Y:S02]  /*0cb0*/  LEA.HI R11, R9, R14.reuse, RZ, 0x2 ;  /* 0x0000000e090b7211 */ /* 0x080fe400078f10ff */
[----:B------:R-:W-:Y:S01]  /*0cc0*/  SHF.R.S32.HI R4, RZ, 0x2, R4 ;  /* 0x00000002ff047819 */ /* 0x000fe20000011404 */
[----:B------:R-:W-:Y:S01]  /*0cd0*/  IMAD.IADD R8, R3, 0x1, -R8 ;  /* 0x0000000103087824 */ /* 0x000fe200078e0a08 */
[----:B------:R-:W-:Y:S02]  /*0ce0*/  LOP3.LUT R5, R5, 0x7fffff80, RZ, 0xc0, !PT ;  /* 0x7fffff8005057812 */ /* 0x000fe400078ec0ff */
[----:B------:R-:W-:Y:S01]  /*0cf0*/  SHF.R.S32.HI R3, RZ, 0x1f, R11 ;  /* 0x0000001fff037819 */ /* 0x000fe2000001140b */
[----:B------:R-:W-:Y:S01]  /*0d00*/  IMAD.SHL.U32 R4, R4, 0x40, RZ ;  /* 0x0000004004047824 */ /* 0x000fe200078e00ff */
[----:B------:R-:W-:Y:S01]  /*0d10*/  LEA.HI R9, R9, R14, RZ, 0x5 ;  /* 0x0000000e09097211 */ /* 0x000fe200078f28ff */
[----:B------:R-:W-:Y:S01]  /*0d20*/  IMAD R5, R10, 0x100, R5 ;  /* 0x000001000a057824 */ /* 0x000fe200078e0205 */
[----:B------:R-:W-:-:S02]  /*0d30*/  SHF.R.S32.HI R10, RZ, 0x2, R11 ;  /* 0x00000002ff0a7819 */ /* 0x000fc4000001140b */
[----:B------:R-:W-:Y:S01]  /*0d40*/  LEA.HI R0, R0, R15, RZ, 0x2 ;  /* 0x0000000f00007211 */ /* 0x000fe200078f10ff */
[----:B------:R-:W-:Y:S01]  /*0d50*/  IMAD R7, R8, 0x10, R5 ;  /* 0x0000001008077824 */ /* 0x000fe200078e0205 */
[----:B------:R-:W-:Y:S01]  /*0d60*/  LEA.HI R5, R3, R10, RZ, 0x3 ;  /* 0x0000000a03057211 */ /* 0x000fe200078f18ff */
[----:B------:R-:W-:Y:S01]  /*0d70*/  IMAD.SHL.U32 R3, R6, 0x8, RZ ;  /* 0x0000000806037824 */ /* 0x000fe200078e00ff */
[----:B------:R-:W-:Y:S02]  /*0d80*/  LEA.HI R6, R2, R2, RZ, 0x1 ;  /* 0x0000000202067211 */ /* 0x000fe400078f08ff */
[----:B------:R-:W-:Y:S02]  /*0d90*/  LOP3.LUT R13, R5, 0xfffffff8, RZ, 0xc0, !PT ;  /* 0xfffffff8050d7812 */ /* 0x000fe400078ec0ff */
[----:B------:R-:W-:Y:S01]  /*0da0*/  SHF.R.S32.HI R9, RZ, 0x5, R9 ;  /* 0x00000005ff097819 */ /* 0x000fe20000011409 */
[----:B------:R-:W-:Y:S01]  /*0db0*/  IMAD R6, R6, -0x3, R16 ;  /* 0xfffffffd06067824 */ /* 0x000fe200078e0210 */
[----:B------:R-:W-:Y:S01]  /*0dc0*/  LOP3.LUT R4, R4, 0x40, RZ, 0xc0, !PT ;  /* 0x0000004004047812 */ /* 0x000fe200078ec0ff */
[----:B------:R-:W-:Y:S01]  /*0dd0*/  IMAD.IADD R10, R10, 0x1, -R13 ;  /* 0x000000010a0a7824 */ /* 0x000fe200078e0a0d */
[----:B------:R-:W-:-:S02]  /*0de0*/  LOP3.LUT R157, R0, 0xfffffffc, RZ, 0xc0, !PT ;  /* 0xfffffffc009d7812 */ /* 0x000fc400078ec0ff */
[--C-:B------:R-:W-:Y:S01]  /*0df0*/  LOP3.LUT R2, R4, 0x8, R3.reuse, 0xf8, !PT ;  /* 0x0000000804027812 */ /* 0x100fe200078ef803 */
[----:B------:R-:W-:Y:S01]  /*0e00*/  IMAD R9, R9, 0x10, R10 ;  /* 0x0000001009097824 */ /* 0x000fe200078e020a */
[----:B------:R-:W-:Y:S01]  /*0e10*/  SHF.R.U32.HI R5, RZ, 0x3, R4 ;  /* 0x00000003ff057819 */ /* 0x000fe20000011604 */
[----:B------:R-:W-:Y:S01]  /*0e20*/  IMAD.U32 R3, R12, 0x20, R3 ;  /* 0x000000200c037824 */ /* 0x000fe200078e0003 */
[----:B------:R-:W-:Y:S01]  /*0e30*/  LOP3.LUT R11, R11, 0x7ffffffc, RZ, 0xc0, !PT ;  /* 0x7ffffffc0b0b7812 */ /* 0x000fe200078ec0ff */
[----:B------:R-:W-:Y:S01]  /*0e40*/  IMAD.IADD R157, R15, 0x1, -R157 ;  /* 0x000000010f9d7824 */ /* 0x000fe200078e0a9d */
[----:B------:R-:W-:Y:S01]  /*0e50*/  LOP3.LUT R2, R2, R5, RZ, 0x3c, !PT ;  /* 0x0000000502027212 */ /* 0x000fe200078e3cff */
[----:B------:R-:W-:Y:S01]  /*0e60*/  IMAD R4, R6, 0x40, R9 ;  /* 0x0000004006047824 */ /* 0x000fe200078e0209 */
[----:B------:R0:W-:Y:S01]  /*0e70*/  STL [R1+0x44], R3 ;  /* 0x0000440301007387 */ /* 0x0001e20000100800 */
[----:B------:R-:W-:Y:S02]  /*0e80*/  IMAD.U32 R5, RZ, RZ, UR8 ;  /* 0x00000008ff057e24 */ /* 0x000fe4000f8e00ff */
[----:B------:R-:W-:Y:S01]  /*0e90*/  IMAD.U32 R6, RZ, RZ, UR4 ;  /* 0x00000004ff067e24 */ /* 0x000fe2000f8e00ff */
[----:B------:R-:W-:Y:S01]  /*0ea0*/  STL [R1+0x3c], R4 ;  /* 0x00003c0401007387 */ /* 0x000fe20000100800 */
[----:B------:R-:W-:-:S02]  /*0eb0*/  IMAD.IADD R11, R14, 0x1, -R11 ;  /* 0x000000010e0b7824 */ /* 0x000fc400078e0a0b */
[----:B------:R-:W-:Y:S01]  /*0ec0*/  IMAD.SHL.U32 R17, R157, 0x8, RZ ;  /* 0x000000089d117824 */ /* 0x000fe200078e00ff */
[----:B------:R1:W-:Y:S01]  /*0ed0*/  STL [R1+0x48], R5 ;  /* 0x0000480501007387 */ /* 0x0003e20000100800 */
[----:B------:R-:W-:Y:S01]  /*0ee0*/  IMAD.SHL.U32 R156, R11, 0x2, RZ ;  /* 0x000000020b9c7824 */ /* 0x000fe200078e00ff */
[----:B0-----:R-:W-:Y:S01]  /*0ef0*/  LEA.HI R3, R157, R157, RZ, 0x1 ;  /* 0x0000009d9d037211 */ /* 0x001fe200078f08ff */
[C---:B------:R-:W-:Y:S01]  /*0f00*/  VIADD R19, R17.reuse, 0x20 ;  /* 0x0000002011137836 */ /* 0x040fe20000000000 */
[----:B------:R0:W-:Y:S01]  /*0f10*/  STL [R1+0xc], R6 ;  /* 0x00000c0601007387 */ /* 0x0001e20000100800 */
[----:B------:R-:W-:Y:S02]  /*0f20*/  VIADD R23, R17, 0x40 ;  /* 0x0000004011177836 */ /* 0x000fe40000000000 */
[C---:B------:R-:W-:Y:S02]  /*0f30*/  VIADD R154, R156.reuse, 0x8 ;  /* 0x000000089c9a7836 */ /* 0x040fe40000000000 */
[C---:B------:R-:W-:Y:S01]  /*0f40*/  VIADD R153, R156.reuse, 0x10 ;  /* 0x000000109c997836 */ /* 0x040fe20000000000 */
[----:B-1----:R-:W-:Y:S01]  /*0f50*/  SHF.R.S32.HI R5, RZ, 0x2, R0 ;  /* 0x00000002ff057819 */ /* 0x002fe20000011400 */
[C---:B------:R-:W-:Y:S01]  /*0f60*/  VIADD R152, R156.reuse, 0x18 ;  /* 0x000000189c987836 */ /* 0x040fe20000000000 */
[----:B------:R-:W-:Y:S01]  /*0f70*/  LOP3.LUT R0, R3, 0x1ffffffe, RZ, 0xc0, !PT ;  /* 0x1ffffffe03007812 */ /* 0x000fe200078ec0ff */
[C---:B------:R-:W-:Y:S01]  /*0f80*/  VIADD R151, R156.reuse, 0x20 ;  /* 0x000000209c977836 */ /* 0x040fe20000000000 */
[----:B------:R-:W-:Y:S01]  /*0f90*/  SHF.R.S32.HI R5, RZ, 0x1f, R19 ;  /* 0x0000001fff057819 */ /* 0x000fe20000011413 */
[C---:B------:R-:W-:Y:S01]  /*0fa0*/  VIADD R150, R156.reuse, 0x28 ;  /* 0x000000289c967836 */ /* 0x040fe20000000000 */
[----:B------:R-:W-:Y:S01]  /*0fb0*/  SHF.R.S32.HI R3, RZ, 0x1f, R23 ;  /* 0x0000001fff037819 */ /* 0x000fe20000011417 */
[----:B------:R-:W-:Y:S01]  /*0fc0*/  IMAD.IADD R0, R157, 0x1, -R0 ;  /* 0x000000019d007824 */ /* 0x000fe200078e0a00 */
[----:B------:R-:W-:Y:S01]  /*0fd0*/  SHF.R.S32.HI R5, RZ, 0x1f, R154 ;  /* 0x0000001fff057819 */ /* 0x000fe2000001149a */
[----:B------:R-:W-:Y:S01]  /*0fe0*/  VIADD R149, R156, 0x30 ;  /* 0x000000309c957836 */ /* 0x000fe20000000000 */
[----:B------:R-:W-:Y:S01]  /*0ff0*/  SHF.R.S32.HI R3, RZ, 0x1f, R153 ;  /* 0x0000001fff037819 */ /* 0x000fe20000011499 */
[----:B------:R-:W-:Y:S01]  /*1000*/  IMAD R0, R0, 0x8, R4 ;  /* 0x0000000800007824 */ /* 0x000fe200078e0204 */
[----:B0-----:R-:W-:Y:S01]  /*1010*/  SHF.R.S32.HI R6, RZ, 0x1f, R152 ;  /* 0x0000001fff067819 */ /* 0x001fe20000011498 */
[C---:B------:R-:W-:Y:S01]  /*1020*/  VIADD R148, R156.reuse, 0x38 ;  /* 0x000000389c947836 */ /* 0x040fe20000000000 */
[----:B------:R-:W-:Y:S01]  /*1030*/  SHF.R.S32.HI R5, RZ, 0x1f, R151 ;  /* 0x0000001fff057819 */ /* 0x000fe20000011497 */
[----:B------:R-:W-:Y:S01]  /*1040*/  VIADD R147, R156, 0x40 ;  /* 0x000000409c937836 */ /* 0x000fe20000000000 */
[----:B------:R0:W-:Y:S01]  /*1050*/  STL [R1+0x40], R0 ;  /* 0x0000400001007387 */ /* 0x0001e20000100800 */
[----:B------:R-:W-:Y:S01]  /*1060*/  IMAD.IADD R2, R2, 0x1, R7 ;  /* 0x0000000102027824 */ /* 0x000fe200078e0207 */
[----:B------:R-:W-:Y:S01]  /*1070*/  SHF.R.S32.HI R3, RZ, 0x1f, R150 ;  /* 0x0000001fff037819 */ /* 0x000fe20000011496 */
[C---:B------:R-:W-:Y:S01]  /*1080*/  VIADD R146, R156.reuse, 0x48 ;  /* 0x000000489c927836 */ /* 0x040fe20000000000 */
[----:B------:R-:W-:Y:S01]  /*1090*/  SHF.R.S32.HI R6, RZ, 0x1f, R149 ;  /* 0x0000001fff067819 */ /* 0x000fe20000011495 */
[C---:B------:R-:W-:Y:S01]  /*10a0*/  VIADD R145, R156.reuse, 0x50 ;  /* 0x000000509c917836 */ /* 0x040fe20000000000 */
[----:B------:R-:W-:Y:S01]  /*10b0*/  SHF.R.S32.HI R5, RZ, 0x1f, R148 ;  /* 0x0000001fff057819 */ /* 0x000fe20000011494 */
[----:B------:R-:W-:Y:S01]  /*10c0*/  VIADD R144, R156, 0x58 ;  /* 0x000000589c907836 */ /* 0x000fe20000000000 */
[----:B------:R-:W-:-:S02]  /*10d0*/  SHF.R.S32.HI R3, RZ, 0x1f, R147 ;  /* 0x0000001fff037819 */ /* 0x000fc40000011493 */
[----:B------:R-:W-:Y:S02]  /*10e0*/  SHF.R.S32.HI R6, RZ, 0x1f, R146 ;  /* 0x0000001fff067819 */ /* 0x000fe40000011492 */
[----:B------:R-:W-:Y:S02]  /*10f0*/  SHF.R.S32.HI R5, RZ, 0x1f, R145 ;  /* 0x0000001fff057819 */ /* 0x000fe40000011491 */
[----:B------:R-:W-:Y:S02]  /*1100*/  SHF.R.S32.HI R3, RZ, 0x1f, R144 ;  /* 0x0000001fff037819 */ /* 0x000fe40000011490 */
[----:B0-----:R-:W-:-:S07]  /*1110*/  LEA R2, R2, UR37, 0x1 ;  /* 0x0000002502027c11 */ /* 0x001fce000f8e08ff */
.L_x_210:
[----:B------:R-:W-:Y:S01]  /*1120*/  ULDC.64 UR8, c[0x0][0xc88] ;  /* 0x0003220000087ab9 */ /* 0x000fe20000000a00 */
[----:B------:R-:W-:Y:S01]  /*1130*/  ULDC.64 UR12, c[0x0][0x208] ;  /* 0x00008200000c7ab9 */ /* 0x000fe20000000a00 */
[----:B------:R-:W-:Y:S01]  /*1140*/  UIMAD.WIDE UR8, UR7, 0x4, UR8 ;  /* 0x00000004070878a5 */ /* 0x000fe2000f8e0208 */
[----:B------:R-:W-:Y:S02]  /*1150*/  ULDC.64 UR10, c[0x0][0xa20] ;  /* 0x00028800000a7ab9 */ /* 0x000fe40000000a00 */
[----:B------:R-:W-:-:S03]  /*1160*/  ULDC UR7, c[0x0][0x2f0] ;  /* 0x0000bc0000077ab9 */ /* 0x000fc60000000800 */
[----:B01----:R-:W-:Y:S02]  /*1170*/  IMAD.U32 R4, RZ, RZ, UR8 ;  /* 0x00000008ff047e24 */ /* 0x003fe4000f8e00ff */
[----:B--2-4-:R-:W-:Y:S01]  /*1180*/  IMAD.U32 R5, RZ, RZ, UR9 ;  /* 0x00000009ff057e24 */ /* 0x014fe2000f8e00ff */
[----:B------:R-:W-:-:S04]  /*1190*/  ULDC.64 UR8, c[0x0][0xa28] ;  /* 0x00028a0000087ab9 */ /* 0x000fc80000000a00 */
[----:B------:R-:W2:Y:S01]  /*11a0*/  LDG.E R4, desc[UR12][R4.64] ;  /* 0x0000000c04047981 */ /* 0x000ea2000c1e1900 */
[----:B------:R-:W-:Y:S02]  /*11b0*/  UISETP.NE.U32.AND UP0, UPT, UR8, URZ, UPT ;  /* 0x0000003f0800728c */ /* 0x000fe4000bf05070 */
[----:B------:R-:W-:Y:S02]  /*11c0*/  UISETP.NE.U32.AND UP1, UPT, UR10, URZ, UPT ;  /* 0x0000003f0a00728c */ /* 0x000fe4000bf25070 */
[----:B------:R-:W-:Y:S02]  /*11d0*/  UISETP.NE.AND.EX UP0, UPT, UR9, URZ, UPT, UP0 ;  /* 0x0000003f0900728c */ /* 0x000fe4000bf05300 */
[----:B------:R-:W-:-:S04]  /*11e0*/  UISETP.NE.AND.EX UP1, UPT, UR11, URZ, UPT, UP1 ;  /* 0x0000003f0b00728c */ /* 0x000fc8000bf25310 */
[----:B------:R-:W-:Y:S02]  /*11f0*/  PLOP3.LUT P0, PT, PT, PT, UP0, 0x80, 0x0 ;  /* 0x000000000000781c */ /* 0x000fe40003f0f008 */
[----:B------:R-:W-:Y:S02]  /*1200*/  PLOP3.LUT P1, PT, PT, PT, UP1, 0x80, 0x0 ;  /* 0x000000000000781c */ /* 0x000fe40003f2f018 */
[----:B--2---:R-:W-:-:S13]  /*1210*/  R2UR UR4, R4 ;  /* 0x00000000040472ca */ /* 0x004fda00000e0000 */
[----:B------:R-:W-:Y:S02]  /*1220*/  USHF.R.S32.HI UR14, URZ, 0x1f, UR4 ;  /* 0x0000001f3f0e7899 */ /* 0x000fe40008011404 */
[----:B-----5:R-:W-:Y:S01]  /*1230*/  IMAD.U32 R0, RZ, RZ, UR4 ;  /* 0x00000004ff007e24 */ /* 0x020fe2000f8e00ff */
[----:B------:R-:W-:-:S04]  /*1240*/  @UP0 ULEA UR8, UP2, UR4, UR8, 0x2 ;  /* 0x0000000804080291 */ /* 0x000fc8000f84103f */
[----:B------:R-:W-:Y:S02]  /*1250*/  @UP0 ULEA.HI.X UR9, UR4, UR9, UR14, 0x2, UP2 ;  /* 0x0000000904090291 */ /* 0x000fe400090f140e */
[----:B------:R-:W-:Y:S01]  /*1260*/  IMAD.U32 R3, RZ, RZ, UR14 ;  /* 0x0000000eff037e24 */ /* 0x000fe2000f8e00ff */
[----:B------:R-:W-:Y:S01]  /*1270*/  @UP1 ULEA UR10, UP0, UR4, UR10, 0x2 ;  /* 0x0000000a040a1291 */ /* 0x000fe2000f80103f */
[----:B------:R-:W-:Y:S01]  /*1280*/  IMAD.U32 R4, RZ, RZ, UR8 ;  /* 0x00000008ff047e24 */ /* 0x000fe2000f8e00ff */
[----:B------:R-:W-:Y:S02]  /*1290*/  STL [R1+0x8], R0 ;  /* 0x0000080001007387 */ /* 0x000fe40000100800 */
[----:B------:R-:W-:Y:S01]  /*12a0*/  @UP1 ULEA.HI.X UR11, UR4, UR11, UR14, 0x2, UP0 ;  /* 0x0000000b040b1291 */ /* 0x000fe200080f140e */
[----:B------:R-:W-:Y:S01]  /*12b0*/  IMAD.U32 R5, RZ, RZ, UR9 ;  /* 0x00000009ff057e24 */ /* 0x000fe2000f8e00ff */
[----:B------:R0:W-:Y:S01]  /*12c0*/  STL [R1+0x10], R3 ;  /* 0x0000100301007387 */ /* 0x0001e20000100800 */
[----:B------:R-:W-:Y:S01]  /*12d0*/  IMAD.U32 R6, RZ, RZ, UR10 ;  /* 0x0000000aff067e24 */ /* 0x000fe2000f8e00ff */
[----:B------:R-:W-:Y:S01]  /*12e0*/  ULDC.64 UR8, c[0x0][0x418] ;  /* 0x0001060000087ab9 */ /* 0x000fe20000000a00 */
[----:B------:R-:W-:Y:S01]  /*12f0*/  ULDC UR4, c[0x0][0x424] ;  /* 0x0001090000047ab9 */ /* 0x000fe20000000800 */
[----:B------:R-:W-:Y:S01]  /*1300*/  IMAD.U32 R7, RZ, RZ, UR11 ;  /* 0x0000000bff077e24 */ /* 0x000fe2000f8e00ff */
[----:B------:R-:W2:Y:S04]  /*1310*/  @P0 LDG.E R4, desc[UR12][R4.64] ;  /* 0x0000000c04040981 */ /* 0x000ea8000c1e1900 */
[----:B---3--:R-:W3:Y:S01]  /*1320*/  @P1 LDG.E R6, desc[UR12][R6.64] ;  /* 0x0000000c06061981 */ /* 0x008ee2000c1e1900 */
[----:B0-----:R-:W-:Y:S01]  /*1330*/  IMAD.U32 R3, RZ, RZ, UR6 ;  /* 0x00000006ff037e24 */ /* 0x001fe2000f8e00ff */
[----:B------:R-:W-:-:S02]  /*1340*/  UISETP.NE.U32.AND UP0, UPT, UR8, URZ, UPT ;  /* 0x0000003f0800728c */ /* 0x000fc4000bf05070 */
[----:B------:R-:W-:Y:S02]  /*1350*/  ULOP3.LUT UR6, UR5, 0xffff, URZ, 0xc0, !UPT ;  /* 0x0000ffff05067892 */ /* 0x000fe4000f8ec03f */
[----:B------:R0:W-:Y:S01]  /*1360*/  STL [R1], R3 ;  /* 0x0000000301007387 */ /* 0x0001e20000100800 */
[----:B------:R-:W-:Y:S01]  /*1370*/  UISETP.NE.AND.EX UP0, UPT, UR9, URZ, UPT, UP0 ;  /* 0x0000003f0900728c */ /* 0x000fe2000bf05300 */
[----:B------:R-:W-:Y:S02]  /*1380*/  UMOV UR38, URZ ;  /* 0x0000003f00267c82 */ /* 0x000fe40008000000 */
[----:B------:R-:W-:Y:S01]  /*1390*/  IMAD.U32 R155, RZ, RZ, UR6 ;  /* 0x00000006ff9b7e24 */ /* 0x000fe2000f8e00ff */
[----:B------:R-:W-:Y:S02]  /*13a0*/  USEL UR4, UR4, 0x1, UP0 ;  /* 0x0000000104047887 */ /* 0x000fe40008000000 */
[----:B------:R-:W-:Y:S02]  /*13b0*/  ULOP3.LUT UR6, UR5, 0xff0000, URZ, 0xc0, !UPT ;  /* 0x00ff000005067892 */ /* 0x000fe4000f8ec03f */
[----:B------:R-:W-:-:S02]  /*13c0*/  UIMAD UR4, UR4, UR7, URZ ;  /* 0x00000007040472a4 */ /* 0x000fc4000f8e023f */
[----:B------:R-:W-:Y:S01]  /*13d0*/  ULOP3.LUT UR7, UR5, 0xff000000, URZ, 0xc0, !UPT ;  /* 0xff00000005077892 */ /* 0x000fe2000f8ec03f */
[----:B--2---:R-:W-:-:S04]  /*13e0*/  @P0 R2UR UR38, R4 ;  /* 0x00000000042602ca */ /* 0x004fc800000e0000 */
[----:B---3--:R-:W-:Y:S01]  /*13f0*/  @P1 R2UR UR4, R6 ;  /* 0x00000000060412ca */ /* 0x008fe200000e0000 */
[----:B0-----:R-:W-:-:S14]  /*1400*/  @P1 BRA `(.L_x_173) ;  /* 0x00000000003c1947 */ /* 0x001fdc0003800000 */
[----:B------:R-:W-:Y:S02]  /*1410*/  ULDC.64 UR8, c[0x0][0xa08] ;  /* 0x0002820000087ab9 */ /* 0x000fe40000000a00 */
[----:B------:R-:W-:-:S04]  /*1420*/  ISETP.NE.U32.AND P0, PT, RZ, UR8, PT ;  /* 0x00000008ff007c0c */ /* 0x000fc8000bf05070 */
[----:B------:R-:W-:-:S13]  /*1430*/  ISETP.NE.AND.EX P0, PT, RZ, UR9, PT, P0 ;  /* 0x00000009ff007c0c */ /* 0x000fda000bf05300 */
[----:B------:R-:W-:Y:S05]  /*1440*/  @!P0 BRA `(.L_x_173) ;  /* 0x00000000002c8947 */ /* 0x000fea0003800000 */
[----:B------:R-:W-:Y:S01]  /*1450*/  R2UR UR10, R0 ;  /* 0x00000000000a72ca */ /* 0x000fe200000e0000 */
[----:B------:R-:W-:Y:S01]  /*1460*/  ULDC.64 UR4, c[0x0][0xa08] ;  /* 0x0002820000047ab9 */ /* 0x000fe20000000a00 */
[----:B------:R-:W-:-:S11]  /*1470*/  ULDC.64 UR8, c[0x0][0x208] ;  /* 0x0000820000087ab9 */ /* 0x000fd60000000a00 */
[----:B------:R-:W-:-:S06]  /*1480*/  UIMAD.WIDE UR4, UR10, 0x4, UR4 ;  /* 0x000000040a0478a5 */ /* 0x000fcc000f8e0204 */
[----:B------:R-:W-:Y:S02]  /*1490*/  IMAD.U32 R4, RZ, RZ, UR4 ;  /* 0x00000004ff047e24 */ /* 0x000fe4000f8e00ff */
[----:B------:R-:W-:-:S05]  /*14a0*/  IMAD.U32 R5, RZ, RZ, UR5 ;  /* 0x00000005ff057e24 */ /* 0x000fca000f8e00ff */
[----:B------:R-:W2:Y:S04]  /*14b0*/  LDG.E R3, desc[UR8][R4.64] ;  /* 0x0000000804037981 */ /* 0x000ea8000c1e1900 */
[----:B------:R-:W3:Y:S01]  /*14c0*/  LDG.E R0, desc[UR8][R4.64+0x4] ;  /* 0x0000040804007981 */ /* 0x000ee2000c1e1900 */
[----:B--2---:R-:W-:Y:S02]  /*14d0*/  R2UR UR4, R3 ;  /* 0x00000000030472ca */ /* 0x004fe400000e0000 */
[----:B---3--:R-:W-:-:S13]  /*14e0*/  R2UR UR5, R0 ;  /* 0x00000000000572ca */ /* 0x008fda00000e0000 */
[----:B------:R-:W-:-:S12]  /*14f0*/  UIADD3 UR4, -UR4, UR5, URZ ;  /* 0x0000000504047290 */ /* 0x000fd8000fffe13f */
.L_x_173:
[----:B------:R-:W-:Y:S02]  /*1500*/  UIADD3 UR38, -UR38, UR4, URZ ;  /* 0x0000000426267290 */ /* 0x000fe4000fffe13f */
[----:B------:R-:W-:Y:S02]  /*1510*/  USHF.R.U32.HI UR7, URZ, 0x8, UR7 ;  /* 0x000000083f077899 */ /* 0x000fe40008011607 */
[----:B------:R-:W-:Y:S02]  /*1520*/  UISETP.GE.AND UP0, UPT, UR38, 0x1, UPT ;  /* 0x000000012600788c */ /* 0x000fe4000bf06270 */
[----:B------:R-:W-:Y:S02]  /*1530*/  UIADD3 UR4, UR38, 0x8f, URZ ;  /* 0x0000008f26047890 */ /* 0x000fe4000fffe03f */
[----:B------:R-:W-:Y:S02]  /*1540*/  ULEA.HI UR7, UR6, UR7, URZ, 0x10 ;  /* 0x0000000706077291 */ /* 0x000fe4000f8f803f */
[----:B------:R-:W-:Y:S01]  /*1550*/  PLOP3.LUT P0, PT, PT, PT, UP0, 0x80, 0x0 ;  /* 0x000000000000781c */ /* 0x000fe20003f0f008 */
[----:B------:R-:W-:-:S02]  /*1560*/  UIMAD.WIDE UR4, UR4, 0x38e38e39, URZ ;  /* 0x38e38e39040478a5 */ /* 0x000fc4000f8e023f */
[----:B------:R-:W-:Y:S02]  /*1570*/  ULOP3.LUT UR8, UR7, 0xff, URZ, 0xc0, !UPT ;  /* 0x000000ff07087892 */ /* 0x000fe4000f8ec03f */
[----:B------:R-:W-:Y:S02]  /*1580*/  USHF.R.U32.HI UR7, URZ, 0x10, UR7 ;  /* 0x000000103f077899 */ /* 0x000fe40008011607 */
[----:B------:R-:W-:Y:S02]  /*1590*/  USHF.R.U32.HI UR6, URZ, 0x1f, UR5 ;  /* 0x0000001f3f067899 */ /* 0x000fe40008011605 */
[----:B------:R-:W-:Y:S01]  /*15a0*/  IMAD.U32 R22, RZ, RZ, UR8 ;  /* 0x00000008ff167e24 */ /* 0x000fe2000f8e00ff */
[----:B------:R-:W-:Y:S01]  /*15b0*/  UMOV UR4, URZ ;  /* 0x0000003f00047c82 */ /* 0x000fe20008000000 */
[----:B------:R-:W-:Y:S01]  /*15c0*/  ULEA.HI.SX32 UR9, UR5, UR6, 0x1b ;  /* 0x0000000605097291 */ /* 0x000fe2000f8fda3f */
[----:B------:R-:W-:Y:S01]  /*15d0*/  IMAD.U32 R18, RZ, RZ, UR7 ;  /* 0x00000007ff127e24 */ /* 0x000fe2000f8e00ff */
[----:B------:R-:W-:Y:S10]  /*15e0*/  @!P0 BRA `(.L_x_174) ;  /* 0x0000000000948947 */ /* 0x000ff40003800000 */
[----:B------:R-:W-:Y:S01]  /*15f0*/  R2UR UR5, R18 ;  /* 0x00000000120572ca */ /* 0x000fe200000e0000 */
[----:B------:R-:W-:-:S12]  /*1600*/  ULDC UR4, c[0x0][0x9f0] ;  /* 0x00027c0000047ab9 */ /* 0x000fd80000000800 */
[----:B------:R-:W-:-:S04]  /*1610*/  UISETP.NE.AND UP0, UPT, UR5, URZ, UPT ;  /* 0x0000003f0500728c */ /* 0x000fc8000bf05270 */
[----:B------:R-:W-:-:S03]  /*1620*/  USEL UR10, UR5, UR4, UP0 ;  /* 0x00000004050a7287 */ /* 0x000fc60008000000 */
[----:B------:R-:W-:Y:S01]  /*1630*/  UMOV UR4, URZ ;  /* 0x0000003f00047c82 */ /* 0x000fe20008000000 */
[----:B------:R-:W-:Y:S02]  /*1640*/  UIADD3 UR6, UR9, -0x1, UR10 ;  /* 0xffffffff09067890 */ /* 0x000fe4000fffe00a */
[----:B------:R-:W-:-:S04]  /*1650*/  IMAD.U32 R4, RZ, RZ, UR10 ;  /* 0x0000000aff047e24 */ /* 0x000fc8000f8e00ff */
[----:B------:R-:W-:Y:S01]  /*1660*/  IMAD.U32 R5, RZ, RZ, UR6 ;  /* 0x00000006ff057e24 */ /* 0x000fe2000f8e00ff */
[-C--:B------:R-:W-:Y:S01]  /*1670*/  IABS R0, R4.reuse ;  /* 0x0000000400007213 */ /* 0x080fe20000000000 */
[----:B------:R-:W-:Y:S01]  /*1680*/  ULOP3.LUT UR6, UR6, UR10, URZ, 0x3c, !UPT ;  /* 0x0000000a06067292 */ /* 0x000fe2000f8e3c3f */
[----:B------:R-:W-:Y:S02]  /*1690*/  IABS R6, R4 ;  /* 0x0000000400067213 */ /* 0x000fe40000000000 */
[----:B------:R-:W-:Y:S02]  /*16a0*/  R2UR UR11, R0 ;  /* 0x00000000000b72ca */ /* 0x000fe400000e0000 */
[----:B------:R-:W-:-:S05]  /*16b0*/  IABS R5, R5 ;  /* 0x0000000500057213 */ /* 0x000fca0000000000 */
[----:B------:R-:W-:-:S05]  /*16c0*/  IMAD.MOV.U32 R4, RZ, RZ, R5 ;  /* 0x000000ffff047224 */ /* 0x000fca00078e0005 */
[----:B------:R-:W-:Y:S01]  /*16d0*/  R2UR UR8, R4 ;  /* 0x00000000040872ca */ /* 0x000fe200000e0000 */
[----:B------:R-:W0:Y:S08]  /*16e0*/  I2F.RP R0, UR11 ;  /* 0x0000000b00007d06 */ /* 0x000e300008209400 */
[----:B0-----:R-:W0:Y:S02]  /*16f0*/  MUFU.RCP R0, R0 ;  /* 0x0000000000007308 */ /* 0x001e240000001000 */
[----:B0-----:R-:W-:-:S02]  /*1700*/  VIADD R3, R0, 0xffffffe ;  /* 0x0ffffffe00037836 */ /* 0x001fc40000000000 */
[----:B------:R-:W-:-:S04]  /*1710*/  IMAD.MOV R0, RZ, RZ, -R6 ;  /* 0x000000ffff007224 */ /* 0x000fc800078e0a06 */
[----:B------:R-:W0:Y:S02]  /*1720*/  F2I.FTZ.U32.TRUNC.NTZ R3, R3 ;  /* 0x0000000300037305 */ /* 0x000e24000021f000 */
[----:B0-----:R-:W-:-:S13]  /*1730*/  R2UR UR5, R3 ;  /* 0x00000000030572ca */ /* 0x001fda00000e0000 */
[----:B------:R-:W-:-:S04]  /*1740*/  UIADD3 UR7, URZ, -UR5, URZ ;  /* 0x800000053f077290 */ /* 0x000fc8000fffe03f */
[----:B------:R-:W-:-:S04]  /*1750*/  UIMAD UR7, UR7, UR11, URZ ;  /* 0x0000000b070772a4 */ /* 0x000fc8000f8e023f */
[----:B------:R-:W-:-:S03]  /*1760*/  UIMAD.WIDE.U32 UR4, UR5, UR7, UR4 ;  /* 0x00000007050472a5 */ /* 0x000fc6000f8e0004 */
[----:B------:R-:W-:Y:S01]  /*1770*/  R2UR UR7, R0 ;  /* 0x00000000000772ca */ /* 0x000fe200000e0000 */
[----:B------:R-:W-:-:S12]  /*1780*/  UIMAD.WIDE.U32 UR4, UR5, UR8, URZ ;  /* 0x00000008050472a5 */ /* 0x000fd8000f8e003f */
[----:B------:R-:W-:-:S04]  /*1790*/  UIMAD UR4, UR5, UR7, UR8 ;  /* 0x00000007050472a4 */ /* 0x000fc8000f8e0208 */
[----:B------:R-:W-:-:S11]  /*17a0*/  UISETP.GT.U32.AND UP1, UPT, UR11, UR4, UPT ;  /* 0x000000040b00728c */ /* 0x000fd6000bf24070 */
[----:B------:R-:W-:Y:S02]  /*17b0*/  @!UP1 UIADD3 UR4, UR4, -UR11, URZ ;  /* 0x8000000b04049290 */ /* 0x000fe4000fffe03f */
[----:B------:R-:W-:Y:S02]  /*17c0*/  @!UP1 UIADD3 UR5, UR5, 0x1, URZ ;  /* 0x0000000105059890 */ /* 0x000fe4000fffe03f */
[----:B------:R-:W-:Y:S02]  /*17d0*/  UISETP.GE.U32.AND UP0, UPT, UR4, UR11, UPT ;  /* 0x0000000b0400728c */ /* 0x000fe4000bf06070 */
[----:B------:R-:W-:-:S09]  /*17e0*/  UISETP.GE.AND UP1, UPT, UR6, URZ, UPT ;  /* 0x0000003f0600728c */ /* 0x000fd2000bf26270 */
[----:B------:R-:W-:Y:S02]  /*17f0*/  @UP0 UIADD3 UR5, UR5, 0x1, URZ ;  /* 0x0000000105050890 */ /* 0x000fe4000fffe03f */
[----:B------:R-:W-:-:S05]  /*1800*/  UISETP.NE.AND UP0, UPT, UR10, URZ, UPT ;  /* 0x0000003f0a00728c */ /* 0x000fca000bf05270 */
[----:B------:R-:W-:Y:S02]  /*1810*/  UMOV UR4, UR5 ;  /* 0x0000000500047c82 */ /* 0x000fe40008000000 */
[----:B------:R-:W-:-:S04]  /*1820*/  @!UP1 UIADD3 UR4, -UR4, URZ, URZ ;  /* 0x0000003f04049290 */ /* 0x000fc8000fffe13f */
[----:B------:R-:W-:-:S12]  /*1830*/  @!UP0 ULOP3.LUT UR4, URZ, UR10, URZ, 0x33, !UPT ;  /* 0x0000000a3f048292 */ /* 0x000fd8000f8e333f */
.L_x_174:
[----:B------:R-:W-:Y:S01]  /*1840*/  R2UR UR5, R22 ;  /* 0x00000000160572ca */ /* 0x000fe200000e0000 */
[----:B------:R-:W-:Y:S01]  /*1850*/  IMAD.U32 R0, RZ, RZ, UR9 ;  /* 0x00000009ff007e24 */ /* 0x000fe2000f8e00ff */
[----:B------:R-:W-:Y:S01]  /*1860*/  PLOP3.LUT P0, PT, PT, PT, PT, 0x80, 0x0 ;  /* 0x000000000000781c */ /* 0x000fe20003f0f070 */
[----:B------:R-:W-:Y:S01]  /*1870*/  IMAD.U32 R3, RZ, RZ, UR4 ;  /* 0x00000004ff037e24 */ /* 0x000fe2000f8e00ff */
[----:B------:R-:W-:Y:S01]  /*1880*/  CS2R R70, SRZ ;  /* 0x0000000000467805 */ /* 0x000fe2000001ff00 */
[----:B------:R-:W-:Y:S01]  /*1890*/  IMAD.MOV.U32 R16, RZ, RZ, RZ ;  /* 0x000000ffff107224 */ /* 0x000fe200078e00ff */
[----:B------:R-:W-:Y:S02]  /*18a0*/  CS2R R68, SRZ ;  /* 0x0000000000447805 */ /* 0x000fe4000001ff00 */
[----:B------:R-:W-:Y:S02]  /*18b0*/  CS2R R66, SRZ ;  /* 0x0000000000427805 */ /* 0x000fe4000001ff00 */
[----:B------:R-:W-:-:S02]  /*18c0*/  CS2R R64, SRZ ;  /* 0x0000000000407805 */ /* 0x000fc4000001ff00 */
[----:B------:R-:W-:Y:S02]  /*18d0*/  CS2R R62, SRZ ;  /* 0x00000000003e7805 */ /* 0x000fe4000001ff00 */
[----:B------:R-:W-:Y:S02]  /*18e0*/  CS2R R60, SRZ ;  /* 0x00000000003c7805 */ /* 0x000fe4000001ff00 */
[----:B------:R-:W-:Y:S02]  /*18f0*/  CS2R R58, SRZ ;  /* 0x00000000003a7805 */ /* 0x000fe4000001ff00 */
[----:B------:R-:W-:Y:S01]  /*1900*/  CS2R R56, SRZ ;  /* 0x0000000000387805 */ /* 0x000fe2000001ff00 */
[----:B------:R-:W-:Y:S01]  /*1910*/  UIMAD UR61, UR5, UR4, URZ ;  /* 0x00000004053d72a4 */ /* 0x000fe2000f8e023f */
[----:B------:R-:W-:Y:S02]  /*1920*/  CS2R R54, SRZ ;  /* 0x0000000000367805 */ /* 0x000fe4000001ff00 */
[----:B------:R-:W-:-:S02]  /*1930*/  CS2R R52, SRZ ;  /* 0x0000000000347805 */ /* 0x000fc4000001ff00 */
[----:B------:R-:W-:Y:S02]  /*1940*/  CS2R R50, SRZ ;  /* 0x0000000000327805 */ /* 0x000fe4000001ff00 */
[----:B------:R-:W-:Y:S02]  /*1950*/  CS2R R48, SRZ ;  /* 0x0000000000307805 */ /* 0x000fe4000001ff00 */
[----:B------:R-:W-:Y:S02]  /*1960*/  CS2R R46, SRZ ;  /* 0x00000000002e7805 */ /* 0x000fe4000001ff00 */
[----:B------:R-:W-:Y:S01]  /*1970*/  VIADDMNMX R0, R3, UR61, R0, PT ;  /* 0x0000003d03007c46 */ /* 0x000fe2000b800100 */
[----:B------:R-:W-:Y:S01]  /*1980*/  IMAD.MOV.U32 R3, RZ, RZ, RZ ;  /* 0x000000ffff037224 */ /* 0x000fe200078e00ff */
[----:B------:R-:W-:Y:S02]  /*1990*/  CS2R R44, SRZ ;  /* 0x00000000002c7805 */ /* 0x000fe4000001ff00 */
[----:B------:R-:W-:-:S02]  /*19a0*/  CS2R R42, SRZ ;  /* 0x00000000002a7805 */ /* 0x000fc4000001ff00 */
[----:B------:R-:W-:Y:S02]  /*19b0*/  R2UR UR40, R0 ;  /* 0x00000000002872ca */ /* 0x000fe400000e0000 */
        /* <DEDUP_REMOVED lines=8> */
[----:B------:R-:W-:Y:S01]  /*1a40*/  CS2R R20, SRZ ;  /* 0x0000000000147805 */ /* 0x000fe2000001ff00 */
[----:B------:R-:W-:-:S06]  /*1a50*/  UISETP.GT.AND UP0, UPT, UR40, UR61, UPT ;  /* 0x0000003d2800728c */ /* 0x000fcc000bf04270 */
[----:B------:R-:W-:-:S13]  /*1a60*/  PLOP3.LUT P1, PT, PT, PT, UP0, 0x80, 0x0 ;  /* 0x000000000000781c */ /* 0x000fda0003f2f008 */
[----:B------:R-:W-:Y:S05]  /*1a70*/  @!P1 BRA `(.L_x_175) ;  /* 0x0000007c00749947 */ /* 0x000fea0003800000 */
[----:B------:R-:W0:Y:S02]  /*1a80*/  S2R R4, SR_TID.X ;  /* 0x0000000000047919 */ /* 0x000e240000002100 */
[----:B0-----:R-:W-:-:S05]  /*1a90*/  VIADD R5, R4, 0xffffff80 ;  /* 0xffffff8004057836 */ /* 0x001fca0000000000 */
[----:B------:R-:W-:-:S04]  /*1aa0*/  SHF.R.S32.HI R4, RZ, 0x1f, R5 ;  /* 0x0000001fff047819 */ /* 0x000fc80000011405 */
[----:B------:R-:W-:-:S04]  /*1ab0*/  LEA.HI R4, R4, R5, RZ, 0x7 ;  /* 0x0000000504047211 */ /* 0x000fc800078f38ff */
[----:B------:R-:W-:-:S05]  /*1ac0*/  SHF.R.S32.HI R4, RZ, 0x7, R4 ;  /* 0x00000007ff047819 */ /* 0x000fca0000011404 */
[----:B------:R-:W0:Y:S02]  /*1ad0*/  SHFL.IDX PT, R0, R4, RZ, 0x1f ;  /* 0x00001fff04007589 */ /* 0x000e2400000e0000 */
[----:B0-----:R-:W-:-:S13]  /*1ae0*/  R2UR UR6, R0 ;  /* 0x00000000000672ca */ /* 0x001fda00000e0000 */
[----:B------:R-:W-:Y:S02]  /*1af0*/  UIMAD.WIDE UR4, UR6, 0x55555556, URZ ;  /* 0x55555556060478a5 */ /* 0x000fe4000f8e023f */
[----:B------:R-:W-:Y:S02]  /*1b00*/  IMAD.U32 R16, RZ, RZ, UR6 ;  /* 0x00000006ff107e24 */ /* 0x000fe4000f8e00ff */
[----:B------:R-:W-:Y:S02]  /*1b10*/  ULEA.HI UR41, UR5, UR5, URZ, 0x1 ;  /* 0x0000000505297291 */ /* 0x000fe4000f8f083f */
[----:B------:R-:W-:Y:S02]  /*1b20*/  UIADD3 UR5, UR37, 0x24300, URZ ;  /* 0x0002430025057890 */ /* 0x000fe4000fffe03f */
[----:B------:R-:W-:Y:S02]  /*1b30*/  UIMAD UR41, UR41, -0x3, UR6 ;  /* 0xfffffffd292978a4 */ /* 0x000fe4000f8e0206 */
[----:B------:R-:W-:-:S02]  /*1b40*/  ULOP3.LUT UP0, URZ, UR5, 0x9f, URZ, 0xc0, !UPT ;  /* 0x0000009f053f7892 */ /* 0x000fc4000f80c03f */
[----:B------:R-:W-:-:S04]  /*1b50*/  ULEA UR4, UR41, UR5, 0xb ;  /* 0x0000000529047291 */ /* 0x000fc8000f8e583f */
[----:B------:R-:W-:Y:S01]  /*1b60*/  PLOP3.LUT P0, PT, PT, PT, UP0, 0x80, 0x0 ;  /* 0x000000000000781c */ /* 0x000fe20003f0f008 */
[----:B------:R-:W-:-:S04]  /*1b70*/  USHF.R.U32.HI UR4, URZ, 0x4, UR4 ;  /* 0x000000043f047899 */ /* 0x000fc80008011604 */
[----:B------:R-:W-:-:S08]  /*1b80*/  ULOP3.LUT UR60, UR4, 0x3fff, URZ, 0xc0, !UPT ;  /* 0x00003fff043c7892 */ /* 0x000fd0000f8ec03f */
        /* <DEDUP_REMOVED lines=17> */
.L_x_176:
[----:B------:R-:W2:Y:S04]  /*1ca0*/  LDL R21, [R1+0xc] ;  /* 0x00000c0001157983 */ /* 0x000ea80000100800 */
[----:B------:R-:W3:Y:S01]  /*1cb0*/  LDL R20, [R1+0x48] ;  /* 0x0000480001147983 */ /* 0x000ee20000100800 */
[----:B--2---:R-:W-:Y:S02]  /*1cc0*/  R2UR UR6, R21 ;  /* 0x00000000150672ca */ /* 0x004fe400000e0000 */
[----:B---3--:R-:W-:-:S11]  /*1cd0*/  R2UR UR5, R20 ;  /* 0x00000000140572ca */ /* 0x008fd600000e0000 */
[----:B------:R-:W-:-:S04]  /*1ce0*/  ULEA.HI UR4, UR6, UR6, URZ, 0x1 ;  /* 0x0000000606047291 */ /* 0x000fc8000f8f083f */
[----:B------:R-:W-:Y:S01]  /*1cf0*/  ULOP3.LUT UR4, UR4, 0xfffffffe, URZ, 0xc0, !UPT ;  /* 0xfffffffe04047892 */ /* 0x000fe2000f8ec03f */
[----:B------:R-:W-:-:S03]  /*1d00*/  IMAD.U32 R3, RZ, RZ, UR5 ;  /* 0x00000005ff037e24 */ /* 0x000fc6000f8e00ff */
[----:B------:R-:W-:Y:S02]  /*1d10*/  UIADD3 UR4, UR6, -UR4, URZ ;  /* 0x8000000406047290 */ /* 0x000fe4000fffe03f */
[----:B------:R-:W-:-:S04]  /*1d20*/  ISETP.NE.AND P0, PT, R3, 0x3, PT ;  /* 0x000000030300780c */ /* 0x000fc80003f05270 */
[----:B------:R-:W-:-:S05]  /*1d30*/  IMAD.U32 R0, RZ, RZ, UR4 ;  /* 0x00000004ff007e24 */ /* 0x000fca000f8e00ff */
[----:B------:R-:W-:-:S04]  /*1d40*/  SHF.L.U32 R0, R0, 0x1f, RZ ;  /* 0x0000001f00007819 */ /* 0x000fc800000006ff */
[----:B------:R-:W0:Y:S02]  /*1d50*/  SYNCS.PHASECHK.TRANS64.TRYWAIT P1, [UR37+0x31c00], R0 ;  /* 0x031c0000ff0075a7 */ /* 0x000e240008020165 */
[----:B0-----:R-:W-:Y:S05]  /*1d60*/  @!P1 BRA `(.L_x_177) ;  /* 0x0000010c00c49947 */ /* 0x001fea0003800000 */
.L_x_335:
[----:B------:R-:W-:Y:S05]  /*1d70*/  @!P0 BRA `(.L_x_178) ;  /* 0x0000000000048947 */ /* 0x000fea0003800000 */
[----:B------:R-:W-:Y:S01]  /*1d80*/  BPT.TRAP 0x1 ;  /* 0x000000040000795c */ /* 0x000fe20000300000 */
.L_x_178:
[----:B0-----:R-:W-:Y:S02]  /*1d90*/  IMAD.U32 R3, RZ, RZ, UR36 ;  /* 0x00000024ff037e24 */ /* 0x001fe4000f8e00ff */
[----:B------:R-:W-:-:S03]  /*1da0*/  IMAD.U32 R0, RZ, RZ, UR39 ;  /* 0x00000027ff007e24 */ /* 0x000fc6000f8e00ff */
[----:B------:R-:W-:Y:S02]  /*1db0*/  LEA R3, R3, UR37, 0x3 ;  /* 0x0000002503037c11 */ /* 0x000fe4000f8e18ff */
[----:B------:R-:W-:-:S04]  /*1dc0*/  SHF.L.U32 R0, R0, 0x1f, RZ ;  /* 0x0000001f00007819 */ /* 0x000fc800000006ff */
[----:B------:R0:W1:Y:S01]  /*1dd0*/  SYNCS.PHASECHK.TRANS64.TRYWAIT P2, [R3+URZ+0x31c30], R0 ;  /* 0x031c3000030075a7 */ /* 0x000062000804017f */
[----:B------:R-:W-:Y:S05]  /*1de0*/  @!P0 BRA `(.L_x_179) ;  /* 0x0000000000048947 */ /* 0x000fea0003800000 */
[----:B------:R-:W-:Y:S01]  /*1df0*/  BPT.TRAP 0x1 ;  /* 0x000000040000795c */ /* 0x000fe20000300000 */
.L_x_179:
[----:B------:R-:W2:Y:S01]  /*1e00*/  S2R R4, SR_TID.X ;  /* 0x0000000000047919 */ /* 0x000ea20000002100 */
[----:B------:R-:W-:Y:S01]  /*1e10*/  IMAD.MOV.U32 R71, RZ, RZ, RZ ;  /* 0x000000ffff477224 */ /* 0x000fe200078e00ff */
[----:B--2---:R-:W-:Y:S01]  /*1e20*/  LOP3.LUT P1, RZ, R4, 0x7f, RZ, 0xc0, !PT ;  /* 0x0000007f04ff7812 */ /* 0x004fe2000782c0ff */
[----:B-1----:R-:W-:-:S12]  /*1e30*/  @P2 BRA `(.L_x_180) ;  /* 0x0000000000082947 */ /* 0x002fd80003800000 */
[----:B------:R-:W1:Y:S02]  /*1e40*/  SYNCS.PHASECHK.TRANS64.TRYWAIT P2, [R3+URZ+0x31c30], R0 ;  /* 0x031c3000030075a7 */ /* 0x000e64000804017f */
[----:B-1----:R-:W-:Y:S05]  /*1e50*/  @!P2 BRA `(.L_x_181) ;  /* 0x0000010c00a0a947 */ /* 0x002fea0003800000 */
.L_x_180:
[----:B------:R-:W-:Y:S05]  /*1e60*/  WARPSYNC.ALL ;  /* 0x0000000000007948 */ /* 0x000fea0003800000 */
[----:B------:R-:W-:Y:S01]  /*1e70*/  UIADD3 UR4, UR37, 0x16a00, URZ ;  /* 0x00016a0025047890 */ /* 0x000fe2000fffe03f */
[----:B------:R-:W-:Y:S01]  /*1e80*/  WARPGROUP.ARRIVE ;  /* 0x00000000000079c5 */ /* 0x000fe20000000000 */
[----:B------:R-:W-:Y:S01]  /*1e90*/  ULEA UR41, UR41, UR37, 0xc ;  /* 0x0000002529297291 */ /* 0x000fe2000f8e603f */
[----:B------:R-:W-:Y:S01]  /*1ea0*/  IMAD.U32 R7, RZ, RZ, UR38 ;  /* 0x00000026ff077e24 */ /* 0x000fe2000f8e00ff */
[----:B------:R-:W-:Y:S01]  /*1eb0*/  USHF.R.U32.HI UR4, URZ, 0x4, UR4 ;  /* 0x000000043f047899 */ /* 0x000fe20008011604 */
[----:B------:R-:W-:Y:S01]  /*1ec0*/  IMAD.U32 R9, RZ, RZ, UR40 ;  /* 0x00000028ff097e24 */ /* 0x000fe2000f8e00ff */
[----:B------:R-:W-:Y:S01]  /*1ed0*/  UIADD3 UR41, UR41, 0xda00, URZ ;  /* 0x0000da0029297890 */ /* 0x000fe2000fffe03f */
[----:B------:R-:W-:Y:S01]  /*1ee0*/  P2R R6, PR, RZ, 0x2 ;  /* 0x00000002ff067803 */ /* 0x000fe20000000000 */
[----:B------:R-:W-:Y:S01]  /*1ef0*/  ULOP3.LUT UR4, UR4, 0x3fff, URZ, 0xc0, !UPT ;  /* 0x00003fff04047892 */ /* 0x000fe2000f8ec03f */
[----:B------:R-:W-:Y:S01]  /*1f00*/  IADD3 R4, R7, 0x90, -R156 ;  /* 0x0000009007047810 */ /* 0x000fe20007ffe89c */
[----:B------:R-:W-:Y:S01]  /*1f10*/  USHF.R.U32.HI UR41, URZ, 0x4, UR41 ;  /* 0x000000043f297899 */ /* 0x000fe20008011629 */
[----:B------:R-:W-:Y:S01]  /*1f20*/  P2R R5, PR, RZ, 0x1 ;  /* 0x00000001ff057803 */ /* 0x000fe20000000000 */
[----:B------:R-:W-:-:S02]  /*1f30*/  ULOP3.LUT UR5, UR4, 0x10000, URZ, 0xfc, !UPT ;  /* 0x0001000004057892 */ /* 0x000fc4000f8efc3f */
[----:B------:R-:W-:Y:S01]  /*1f40*/  ULOP3.LUT UR6, UR41, 0x3fff, URZ, 0xc0, !UPT ;  /* 0x00003fff29067892 */ /* 0x000fe2000f8ec03f */
[----:B------:R-:W-:Y:S01]  /*1f50*/  IMAD R4, R9, -0x90, R4 ;  /* 0xffffff7009047824 */ /* 0x000fe200078e0204 */
[----:B------:R-:W-:Y:S02]  /*1f60*/  UIMAD UR4, UR36, 0x6c0, UR5 ;  /* 0x000006c0240478a4 */ /* 0x000fe4000f8e0205 */
[----:B------:R-:W-:Y:S01]  /*1f70*/  ULOP3.LUT UR6, UR6, 0x10000, URZ, 0xfc, !UPT ;  /* 0x0001000006067892 */ /* 0x000fe2000f8efc3f */
[----:B------:R-:W-:Y:S01]  /*1f80*/  UMOV UR31, 0x80000020 ;  /* 0x80000020001f7882 */ /* 0x000fe20000000000 */
[----:B------:R-:W-:Y:S01]  /*1f90*/  UMOV UR29, 0x80000020 ;  /* 0x80000020001d7882 */ /* 0x000fe20000000000 */
[----:B------:R-:W-:Y:S01]  /*1fa0*/  UIADD3 UR10, UR4, 0x40, URZ ;  /* 0x00000040040a7890 */ /* 0x000fe2000fffe03f */
[C---:B------:R-:W-:Y:S01]  /*1fb0*/  ISETP.GT.AND P2, PT, R4.reuse, RZ, PT ;  /* 0x000000ff0400720c */ /* 0x040fe20003f44270 */
[----:B------:R-:W-:Y:S02]  /*1fc0*/  UMOV UR30, UR4 ;  /* 0x00000004001e7c82 */ /* 0x000fe40008000000 */
[----:B------:R-:W-:Y:S01]  /*1fd0*/  UMOV UR28, UR6 ;  /* 0x00000006001c7c82 */ /* 0x000fe20008000000 */
[----:B------:R-:W-:Y:S01]  /*1fe0*/  UMOV UR9, UR29 ;  /* 0x0000001d00097c82 */ /* 0x000fe20008000000 */
[----:B------:R-:W-:Y:S01]  /*1ff0*/  HGMMA.64x16x16.F32.BF16 R96, gdesc[UR28], RZ, !UPT, gsb0 ;  /* 0x002000001c6079f0 */ /* 0x000fe2000c0018ff */
[----:B------:R-:W-:Y:S01]  /*2000*/  UMOV UR8, UR28 ;  /* 0x0000001c00087c82 */ /* 0x000fe20008000000 */
[----:B------:R-:W-:Y:S01]  /*2010*/  UMOV UR11, 0x80000020 ;  /* 0x80000020000b7882 */ /* 0x000fe20000000000 */
[----:B------:R-:W-:Y:S01]  /*2020*/  UIADD3 UR7, UR4, 0xc0, URZ ;  /* 0x000000c004077890 */ /* 0x000fe2000fffe03f */
[C---:B------:R-:W-:Y:S01]  /*2030*/  ISETP.GT.AND P3, PT, R4.reuse, 0x1, PT ;  /* 0x000000010400780c */ /* 0x040fe20003f64270 */
        /* <DEDUP_REMOVED lines=9> */
[----:B------:R-:W-:Y:S01]  /*20d0*/  ISETP.GT.AND P0, PT, R4, 0x70, PT ;  /* 0x000000700400780c */ /* 0x000fe20003f04270 */
[----:B------:R-:W-:Y:S01]  /*20e0*/  UIADD3 UR18, UR4, 0x242, URZ ;  /* 0x0000024204127890 */ /* 0x000fe2000fffe03f */
[----:B------:R-:W-:Y:S01]  /*20f0*/  UMOV UR17, 0x80000020 ;  /* 0x8000002000117882 */ /* 0x000fe20000000000 */
[----:B------:R-:W-:Y:S01]  /*2100*/  UMOV UR19, 0x80000020 ;  /* 0x8000002000137882 */ /* 0x000fe20000000000 */
[----:B------:R-:W-:-:S02]  /*2110*/  UIADD3 UR20, UR6, 0x600, URZ ;  /* 0x0000060006147890 */ /* 0x000fc4000fffe03f */
[----:B------:R-:W-:Y:S01]  /*2120*/  UIADD3 UR22, UR4, 0x480, URZ ;  /* 0x0000048004167890 */ /* 0x000fe2000fffe03f */
[----:B------:R-:W-:Y:S01]  /*2130*/  UMOV UR21, 0x80000020 ;  /* 0x8000002000157882 */ /* 0x000fe20000000000 */
[----:B------:R-:W-:Y:S01]  /*2140*/  UMOV UR23, 0x80000020 ;  /* 0x8000002000177882 */ /* 0x000fe20000000000 */
[----:B------:R-:W-:Y:S02]  /*2150*/  UIADD3 UR24, UR6, 0x602, URZ ;  /* 0x0000060206187890 */ /* 0x000fe4000fffe03f */
[----:B------:R-:W-:Y:S01]  /*2160*/  UIADD3 UR26, UR4, 0x482, URZ ;  /* 0x00000482041a7890 */ /* 0x000fe2000fffe03f */
[----:B------:R-:W-:Y:S01]  /*2170*/  UMOV UR25, 0x80000020 ;  /* 0x8000002000197882 */ /* 0x000fe20000000000 */
[----:B------:R-:W-:Y:S01]  /*2180*/  UMOV UR27, 0x80000020 ;  /* 0x80000020001b7882 */ /* 0x000fe20000000000 */
[----:B------:R-:W-:-:S04]  /*2190*/  UIADD3 UR38, UR40, -0x2, URZ ;  /* 0xfffffffe28267890 */ /* 0x000fc8000fffe03f */
[----:B------:R-:W-:Y:S01]  /*21a0*/  UISETP.GE.AND UP0, UPT, UR38, UR61, UPT ;  /* 0x0000003d2600728c */ /* 0x000fe2000bf06270 */
        /* <DEDUP_REMOVED lines=10> */
[----:B------:R-:W-:Y:S01]  /*2250*/  UMOV UR8, UR28 ;  /* 0x0000001c00087c82 */ /* 0x000fe20008000000 */
[----:B------:R-:W-:Y:S01]  /*2260*/  UMOV UR9, UR29 ;  /* 0x0000001d00097c82 */ /* 0x000fe20008000000 */
[----:B------:R-:W-:Y:S01]  /*2270*/  UMOV UR10, UR7 ;  /* 0x00000007000a7c82 */ /* 0x000fe20008000000 */
[----:B------:R-:W-:Y:S01]  /*2280*/  UMOV UR11, 0x80000020 ;  /* 0x80000020000b7882 */ /* 0x000fe20000000000 */
[----:B------:R-:W-:Y:S01]  /*2290*/  UIADD3 UR7, UR4, 0x1c0, URZ ;  /* 0x000001c004077890 */ /* 0x000fe2000fffe03f */
        /* <DEDUP_REMOVED lines=44> */
[----:B------:R-:W-:Y:S01]  /*2560*/  UMOV UR9, 0x80000020 ;  /* 0x8000002000097882 */ /* 0x000fe20000000000 */
[----:B------:R-:W-:Y:S01]  /*2570*/  UMOV UR10, UR14 ;  /* 0x0000000e000a7c82 */ /* 0x000fe20008000000 */
[----:B------:R-:W-:Y:S01]  /*2580*/  UMOV UR11, 0x80000020 ;  /* 0x80000020000b7882 */ /* 0x000fe20000000000 */
[----:B------:R-:W-:Y:S02]  /*2590*/  UIADD3 UR13, UR4, 0x142, URZ ;  /* 0x00000142040d7890 */ /* 0x000fe4000fffe03f */
        /* <DEDUP_REMOVED lines=48> */
[----:B------:R-:W-:Y:S02]  /*28a0*/  WARPGROUP.DEPBAR.LE gsb0, 0x0 ;  /* 0x00008000000079c5 */ /* 0x000fe40000010000 */
[----:B------:R-:W-:-:S06]  /*28b0*/  WARPGROUP.ARRIVE ;  /* 0x00000000000079c5 */ /* 0x000fcc0000000000 */
[----:B------:R-:W-:Y:S01]  /*28c0*/  HGMMA.64x16x16.F32.BF16 R24, gdesc[UR8], R24, gsb0 ;  /* 0x00200000081879f0 */ /* 0x000fe20008001818 */
        /* <DEDUP_REMOVED lines=29> */
[----:B------:R-:W-:Y:S02]  /*2aa0*/  UIADD3 UR11, UR6, 0x302, URZ ;  /* 0x00000302060b7890 */ /* 0x000fe4000fffe03f */
[----:B------:R-:W-:Y:S01]  /*2ab0*/  UIADD3 UR6, UR4, 0x540, URZ ;  /* 0x0000054004067890 */ /* 0x000fe2000fffe03f */
[----:B------:R-:W-:Y:S02]  /*2ac0*/  WARPGROUP.DEPBAR.LE gsb0, 0x0 ;  /* 0x00008000000079c5 */ /* 0x000fe40000010000 */
[----:B------:R-:W-:-:S06]  /*2ad0*/  WARPGROUP.ARRIVE ;  /* 0x00000000000079c5 */ /* 0x000fcc0000000000 */
[----:B------:R-:W-:Y:S01]  /*2ae0*/  HGMMA.64x16x16.F32.BF16 R48, gdesc[UR12], R48, gsb0 ;  /* 0x002000000c3079f0 */ /* 0x000fe20008001830 */
[----:B------:R-:W-:Y:S01]  /*2af0*/  UMOV UR14, UR16 ;  /* 0x00000010000e7c82 */ /* 0x000fe20008000000 */
[----:B------:R-:W-:Y:S01]  /*2b00*/  UMOV UR15, 0x80000020 ;  /* 0x80000020000f7882 */ /* 0x000fe20000000000 */
[----:B------:R-:W-:Y:S01]  /*2b10*/  UMOV UR16, UR11 ;  /* 0x0000000b00107c82 */ /* 0x000fe20008000000 */
        /* <DEDUP_REMOVED lines=108> */
[----:B------:R-:W-:Y:S01]  /*31e0*/  ULDC UR10, c[0x0][0x988] ;  /* 0x00026200000a7ab9 */ /* 0x000fe20000000800 */
        /* <DEDUP_REMOVED lines=20> */
[----:B01----:R-:W-:Y:S02]  /*3330*/  FMNMX.FTZ R0, R100, R7, !PT ;  /* 0x0000000764007209 */ /* 0x003fe40007810000 */
[----:B------:R-:W-:Y:S02]  /*3340*/  FSEL R99, R99, -INF , P3 ;  /* 0xff80000063637808 */ /* 0x000fe40001800000 */
[----:B------:R-:W-:Y:S02]  /*3350*/  ISETP.GT.AND P3, PT, R4, 0x11, PT ;  /* 0x000000110400780c */ /* 0x000fe40003f64270 */
[----:B------:R-:W-:-:S02]  /*3360*/  FMNMX.FTZ R7, R101, R0, !PT ;  /* 0x0000000065077209 */ /* 0x000fc40007810000 */
[----:B------:R-:W-:Y:S02]  /*3370*/  FSEL R102, R102, -INF , P4 ;  /* 0xff80000066667808 */ /* 0x000fe40002000000 */
[C---:B------:R-:W-:Y:S02]  /*3380*/  ISETP.GT.AND P4, PT, R4.reuse, 0x18, PT ;  /* 0x000000180400780c */ /* 0x040fe40003f84270 */
        /* <DEDUP_REMOVED lines=20> */
[C---:B------:R-:W-:Y:S02]  /*34d0*/  ISETP.GT.AND P4, PT, R4.reuse, 0x28, PT ;  /* 0x000000280400780c */ /* 0x040fe40003f84270 */
        /* <DEDUP_REMOVED lines=8> */
[----:B------:R-:W-:Y:S01]  /*3560*/  UIADD3 UR26, UR4, 0x582, URZ ;  /* 0x00000582041a7890 */ /* 0x000fe2000fffe03f */
[----:B------:R-:W-:Y:S01]  /*3570*/  FSEL R84, R84, -INF , P4 ;  /* 0xff80000054547808 */ /* 0x000fe20002000000 */
[----:B------:R-:W-:Y:S01]  /*3580*/  UMOV UR27, 0x80000020 ;  /* 0x80000020001b7882 */ /* 0x000fe20000000000 */
[----:B------:R-:W-:Y:S02]  /*3590*/  FMNMX.FTZ R7, R81, R0, !PT ;  /* 0x0000000051077209 */ /* 0x000fe40007810000 */
[----:B------:R-:W-:Y:S02]  /*35a0*/  FSEL R82, R82, -INF , P2 ;  /* 0xff80000052527808 */ /* 0x000fe40001000000 */
[----:B------:R-:W-:Y:S02]  /*35b0*/  FSEL R85, R85, -INF , P5 ;  /* 0xff80000055557808 */ /* 0x000fe40002800000 */
[----:B------:R-:W-:-:S02]  /*35c0*/  ISETP.GT.AND P2, PT, R4, 0x30, PT ;  /* 0x000000300400780c */ /* 0x000fc40003f44270 */
        /* <DEDUP_REMOVED lines=16> */
[----:B------:R-:W-:Y:S01]  /*36d0*/  UIADD3 UR6, UR4, 0x642, URZ ;  /* 0x0000064204067890 */ /* 0x000fe2000fffe03f */
        /* <DEDUP_REMOVED lines=8> */
[----:B------:R-:W-:Y:S02]  /*3760*/  ISETP.GT.AND P5, PT, R4, 0x48, PT ;  /* 0x000000480400780c */ /* 0x000fe40003fa4270 */
[----:B------:R-:W-:Y:S02]  /*3770*/  FSEL R78, R78, -INF , P4 ;  /* 0xff8000004e4e7808 */ /* 0x000fe40002000000 */
[C---:B------:R-:W-:Y:S02]  /*3780*/  ISETP.GT.AND P4, PT, R4.reuse, 0x49, PT ;  /* 0x000000490400780c */ /* 0x040fe40003f84270 */
        /* <DEDUP_REMOVED lines=8> */
[----:B------:R-:W-:Y:S01]  /*3810*/  UIADD3 UR26, UR4, 0x602, URZ ;  /* 0x00000602041a7890 */ /* 0x000fe2000fffe03f */
[----:B------:R-:W-:Y:S01]  /*3820*/  FSEL R60, R60, -INF , P5 ;  /* 0xff8000003c3c7808 */ /* 0x000fe20002800000 */
[----:B------:R-:W-:Y:S01]  /*3830*/  UMOV UR27, 0x80000020 ;  /* 0x80000020001b7882 */ /* 0x000fe20000000000 */
[----:B------:R-:W-:-:S02]  /*3840*/  FMNMX.FTZ R7, R57, R0, !PT ;  /* 0x0000000039077209 */ /* 0x000fc40007810000 */
[----:B------:R-:W-:Y:S02]  /*3850*/  FSEL R61, R61, -INF , P4 ;  /* 0xff8000003d3d7808 */ /* 0x000fe40002000000 */
[----:B------:R-:W-:Y:S02]  /*3860*/  FMNMX.FTZ R0, R60, R7, !PT ;  /* 0x000000073c007209 */ /* 0x000fe40007810000 */
[----:B------:R-:W-:Y:S02]  /*3870*/  FSEL R58, R58, -INF , P2 ;  /* 0xff8000003a3a7808 */ /* 0x000fe40001000000 */
[----:B------:R-:W-:Y:S02]  /*3880*/  ISETP.GT.AND P2, PT, R4, 0x51, PT ;  /* 0x000000510400780c */ /* 0x000fe40003f44270 */
[----:B------:R-:W-:Y:S02]  /*3890*/  FMNMX.FTZ R7, R61, R0, !PT ;  /* 0x000000003d077209 */ /* 0x000fe40007810000 */
[----:B------:R-:W-:-:S02]  /*38a0*/  FSEL R59, R59, -INF , P6 ;  /* 0xff8000003b3b7808 */ /* 0x000fc40003000000 */
[----:B------:R-:W-:Y:S02]  /*38b0*/  ISETP.GT.AND P6, PT, R4, 0x58, PT ;  /* 0x000000580400780c */ /* 0x000fe40003fc4270 */
        /* <DEDUP_REMOVED lines=10> */
[----:B------:R-:W-:Y:S01]  /*3960*/  UMOV UR26, UR6 ;  /* 0x00000006001a7c82 */ /* 0x000fe20008000000 */
[----:B------:R-:W-:Y:S01]  /*3970*/  UMOV UR27, 0x80000020 ;  /* 0x80000020001b7882 */ /* 0x000fe20000000000 */
[----:B------:R-:W-:Y:S02]  /*3980*/  FSEL R52, R52, -INF , P6 ;  /* 0xff80000034347808 */ /* 0x000fe40003000000 */
[----:B------:R-:W-:Y:S02]  /*3990*/  FMNMX.FTZ R7, R49, R0, !PT ;  /* 0x0000000031077209 */ /* 0x000fe40007810000 */
[----:B------:R-:W-:-:S02]  /*39a0*/  FSEL R53, R53, -INF , P5 ;  /* 0xff80000035357808 */ /* 0x000fc40002800000 */
[----:B------:R-:W-:Y:S02]  /*39b0*/  FMNMX.FTZ R0, R52, R7, !PT ;  /* 0x0000000734007209 */ /* 0x000fe40007810000 */
[----:B------:R-:W-:Y:S02]  /*39c0*/  FSEL R50, R50, -INF , P3 ;  /* 0xff80000032327808 */ /* 0x000fe40001800000 */
[C---:B------:R-:W-:Y:S02]  /*39d0*/  ISETP.GT.AND P3, PT, R4.reuse, 0x61, PT ;  /* 0x000000610400780c */ /* 0x040fe40003f64270 */
[----:B------:R-:W-:Y:S02]  /*39e0*/  FMNMX.FTZ R7, R53, R0, !PT ;  /* 0x0000000035077209 */ /* 0x000fe40007810000 */
[----:B------:R-:W-:Y:S02]  /*39f0*/  FSEL R51, R51, -INF , P2 ;  /* 0xff80000033337808 */ /* 0x000fe40001000000 */
[----:B------:R-:W-:-:S02]  /*3a00*/  ISETP.GT.AND P2, PT, R4, 0x68, PT ;  /* 0x000000680400780c */ /* 0x000fc40003f44270 */
        /* <DEDUP_REMOVED lines=15> */
[----:B------:R-:W-:-:S02]  /*3b00*/  FMNMX.FTZ R0, R44, R7, !PT ;  /* 0x000000072c007209 */ /* 0x000fc40007810000 */
[----:B------:R-:W-:Y:S02]  /*3b10*/  ISETP.GT.AND P1, PT, R4, 0x71, PT ;  /* 0x000000710400780c */ /* 0x000fe40003f24270 */
[----:B------:R-:W-:Y:S02]  /*3b20*/  FMNMX.FTZ R7, R45, R0, !PT ;  /* 0x000000002d077209 */ /* 0x000fe40007810000 */
[----:B------:R-:W-:Y:S02]  /*3b30*/  FSEL R46, R46, -INF , P2 ;  /* 0xff8000002e2e7808 */ /* 0x000fe40001000000 */
[C---:B------:R-:W-:Y:S02]  /*3b40*/  ISETP.GT.AND P2, PT, R4.reuse, 0x79, PT ;  /* 0x000000790400780c */ /* 0x040fe40003f44270 */
[----:B------:R-:W-:Y:S02]  /*3b50*/  FSEL R43, R43, -INF , P3 ;  /* 0xff8000002b2b7808 */ /* 0x000fe40001800000 */
[----:B------:R-:W-:-:S02]  /*3b60*/  ISETP.GT.AND P3, PT, R4, 0x80, PT ;  /* 0x000000800400780c */ /* 0x000fc40003f64270 */
[----:B------:R-:W-:Y:S02]  /*3b70*/  FSEL R42, R42, -INF , P4 ;  /* 0xff8000002a2a7808 */ /* 0x000fe40002000000 */
[----:B------:R-:W-:Y:S02]  /*3b80*/  ISETP.GT.AND P4, PT, R4, 0x81, PT ;  /* 0x000000810400780c */ /* 0x000fe40003f84270 */
[----:B------:R-:W-:Y:S02]  /*3b90*/  P2R R10, PR, RZ, 0x4 ;  /* 0x00000004ff0a7803 */ /* 0x000fe40000000000 */
[----:B------:R-:W-:Y:S01]  /*3ba0*/  P2R R12, PR, RZ, 0x2 ;  /* 0x00000002ff0c7803 */ /* 0x000fe20000000000 */
[----:B------:R-:W-:Y:S02]  /*3bb0*/  WARPGROUP.DEPBAR.LE gsb0, 0x0 ;  /* 0x00008000000079c5 */ /* 0x000fe40000010000 */
[----:B------:R-:W-:Y:S01]  /*3bc0*/  WARPGROUP.ARRIVE ;  /* 0x00000000000079c5 */ /* 0x000fe20000000000 */
[----:B------:R-:W-:-:S02]  /*3bd0*/  FSEL R32, R32, -INF , P0 ;  /* 0xff80000020207808 */ /* 0x000fc40000000000 */
[----:B------:R-:W-:Y:S02]  /*3be0*/  ISETP.GT.AND P0, PT, R4, 0x78, PT ;  /* 0x000000780400780c */ /* 0x000fe40003f04270 */
[----:B------:R-:W-:Y:S01]  /*3bf0*/  FSEL R33, R33, -INF , P1 ;  /* 0xff80000021217808 */ /* 0x000fe20000800000 */
[----:B------:R-:W-:Y:S01]  /*3c00*/  HGMMA.64x16x16.F32.BF16 R24, gdesc[UR24], R24, gsb0 ;  /* 0x00200000181879f0 */ /* 0x000fe20008001818 */
[----:B------:R-:W-:Y:S02]  /*3c10*/  FMNMX.FTZ R0, R32, R7, !PT ;  /* 0x0000000720007209 */ /* 0x000fe40007810000 */
[----:B------:R-:W-:Y:S02]  /*3c20*/  FSEL R36, R36, -INF , P0 ;  /* 0xff80000024247808 */ /* 0x000fe40000000000 */
[----:B------:R-:W-:Y:S02]  /*3c30*/  FMNMX.FTZ R7, R33, R0, !PT ;  /* 0x0000000021077209 */ /* 0x000fe40007810000 */
[----:B------:R-:W-:-:S02]  /*3c40*/  FSEL R37, R37, -INF , P2 ;  /* 0xff80000025257808 */ /* 0x000fc40001000000 */
[----:B------:R-:W-:Y:S02]  /*3c50*/  FMNMX.FTZ R0, R36, R7, !PT ;  /* 0x0000000724007209 */ /* 0x000fe40007810000 */
[----:B------:R-:W-:Y:S02]  /*3c60*/  P2R R11, PR, RZ, 0x1 ;  /* 0x00000001ff0b7803 */ /* 0x000fe40000000000 */
[----:B------:R-:W-:Y:S02]  /*3c70*/  FMNMX.FTZ R7, R37, R0, !PT ;  /* 0x0000000025077209 */ /* 0x000fe40007810000 */
[C---:B------:R-:W-:Y:S02]  /*3c80*/  ISETP.GT.AND P0, PT, R4.reuse, 0x69, PT ;  /* 0x000000690400780c */ /* 0x040fe40003f04270 */
[----:B------:R-:W-:Y:S02]  /*3c90*/  ISETP.GT.AND P1, PT, R4, 0x70, PT ;  /* 0x000000700400780c */ /* 0x000fe40003f24270 */
[----:B------:R-:W-:-:S02]  /*3ca0*/  FSEL R47, R47, -INF , P0 ;  /* 0xff8000002f2f7808 */ /* 0x000fc40000000000 */
[----:B------:R-:W-:Y:S02]  /*3cb0*/  FSEL R34, R34, -INF , P1 ;  /* 0xff80000022227808 */ /* 0x000fe40000800000 */
[----:B------:R-:W-:Y:S02]  /*3cc0*/  ISETP.NE.AND P1, PT, R12, RZ, PT ;  /* 0x000000ff0c00720c */ /* 0x000fe40003f25270 */
[----:B------:R-:W-:Y:S02]  /*3cd0*/  ISETP.NE.AND P0, PT, R11, RZ, PT ;  /* 0x000000ff0b00720c */ /* 0x000fe40003f05270 */
[----:B------:R-:W-:Y:S02]  /*3ce0*/  FSEL R35, R35, -INF , P1 ;  /* 0xff80000023237808 */ /* 0x000fe40000800000 */
[----:B------:R-:W-:Y:S02]  /*3cf0*/  FSEL R38, R38, -INF , P0 ;  /* 0xff80000026267808 */ /* 0x000fe40000000000 */
[----:B------:R-:W-:-:S02]  /*3d00*/  ISETP.NE.AND P1, PT, R6, RZ, PT ;  /* 0x000000ff0600720c */ /* 0x000fc40003f25270 */
[----:B------:R-:W-:-:S11]  /*3d10*/  ISETP.NE.AND P0, PT, R5, RZ, PT ;  /* 0x000000ff0500720c */ /* 0x000fd60003f05270 */
[----:B------:R-:W-:Y:S01]  /*3d20*/  @!P1 VIADD R3, R3, 0x31c40 ;  /* 0x00031c4003039836 */ /* 0x000fe20000000000 */
        /* <DEDUP_REMOVED lines=8> */
[----:B------:R-:W-:Y:S02]  /*3db0*/  FSEL R26, R26, -INF , P3 ;  /* 0xff8000001a1a7808 */ /* 0x000fe40001800000 */
[----:B------:R-:W-:Y:S02]  /*3dc0*/  FMNMX.FTZ R7, R29, R0, !PT ;  /* 0x000000001d077209 */ /* 0x000fe40007810000 */
[----:B------:R-:W-:Y:S02]  /*3dd0*/  FSEL R27, R27, -INF , P4 ;  /* 0xff8000001b1b7808 */ /* 0x000fe40002000000 */
[----:B------:R-:W-:Y:S01]  /*3de0*/  FSEL R30, R30, -INF , P5 ;  /* 0xff8000001e1e7808 */ /* 0x000fe20002800000 */
[----:B------:R-:W0:Y:S01]  /*3df0*/  SHFL.BFLY PT, R0, R7, 0x2, 0x1f ;  /* 0x0c401f0007007f89 */ /* 0x000e2200000e0000 */
[----:B------:R-:W-:-:S02]  /*3e00*/  FSEL R31, R31, -INF , P6 ;  /* 0xff8000001f1f7808 */ /* 0x000fc40003000000 */
[----:B0-----:R-:W-:-:S05]  /*3e10*/  FMNMX.FTZ R8, R7, R0, !PT ;  /* 0x0000000007087209 */ /* 0x001fca0007810000 */
[----:B------:R-:W0:Y:S02]  /*3e20*/  SHFL.BFLY PT, R9, R8, 0x1, 0x1f ;  /* 0x0c201f0008097f89 */ /* 0x000e2400000e0000 */
[----:B0-----:R-:W-:-:S04]  /*3e30*/  FMNMX.FTZ R0, R8, R9, !PT ;  /* 0x0000000908007209 */ /* 0x001fc80007810000 */
[C---:B------:R-:W-:Y:S01]  /*3e40*/  FSETP.NEU.FTZ.AND P2, PT, R0.reuse, -INF , PT ;  /* 0xff8000000000780b */ /* 0x040fe20003f5d000 */
[----:B------:R-:W-:-:S05]  /*3e50*/  FMUL.FTZ R9, R0, UR10 ;  /* 0x0000000a00097c20 */ /* 0x000fca0008410000 */
[----:B------:R-:W-:Y:S02]  /*3e60*/  FSEL R4, R9, RZ, P2 ;  /* 0x000000ff09047208 */ /* 0x000fe40001000000 */
[----:B------:R-:W-:Y:S02]  /*3e70*/  FMNMX.FTZ R9, R98, R99, !PT ;  /* 0x0000006362097209 */ /* 0x000fe40007810000 */
[----:B------:R-:W-:Y:S01]  /*3e80*/  ISETP.NE.AND P2, PT, R10, RZ, PT ;  /* 0x000000ff0a00720c */ /* 0x000fe20003f45270 */
[--C-:B------:R-:W-:Y:S01]  /*3e90*/  FFMA.FTZ R10, R56, UR10, -R4.reuse ;  /* 0x0000000a380a7c23 */ /* 0x100fe20008010804 */
[----:B------:R-:W-:Y:S01]  /*3ea0*/  FMNMX.FTZ R8, R102, R9, !PT ;  /* 0x0000000966087209 */ /* 0x000fe20007810000 */
[--C-:B------:R-:W-:Y:S01]  /*3eb0*/  FFMA.FTZ R20, R72, UR10, -R4.reuse ;  /* 0x0000000a48147c23 */ /* 0x100fe20008010804 */
[----:B------:R-:W-:Y:S01]  /*3ec0*/  FSEL R72, R39, -INF , P2 ;  /* 0xff80000027487808 */ /* 0x000fe20001000000 */
[--C-:B------:R-:W-:Y:S01]  /*3ed0*/  FFMA.FTZ R60, R60, UR10, -R4.reuse ;  /* 0x0000000a3c3c7c23 */ /* 0x100fe20008010804 */
[----:B------:R-:W-:Y:S01]  /*3ee0*/  FMNMX.FTZ R9, R103, R8, !PT ;  /* 0x0000000867097209 */ /* 0x000fe20007810000 */
[--C-:B------:R-:W-:Y:S01]  /*3ef0*/  FFMA.FTZ R61, R61, UR10, -R4.reuse ;  /* 0x0000000a3d3d7c23 */ /* 0x100fe20008010804 */
[--C-:B------:R-:W-:Y:S01]  /*3f00*/  FFMA.FTZ R69, R49, UR10, -R4.reuse ;  /* 0x0000000a31457c23 */ /* 0x100fe20008010804 */
[--C-:B------:R-:W-:Y:S01]  /*3f10*/  FFMA.FTZ R49, R52, UR10, -R4.reuse ;  /* 0x0000000a34317c23 */ /* 0x100fe20008010804 */
[----:B------:R-:W-:Y:S01]  /*3f20*/  FMNMX.FTZ R8, R90, R9, !PT ;  /* 0x000000095a087209 */ /* 0x000fe20007810000 */
[----:B------:R-:W-:Y:S01]  /*3f30*/  MUFU.EX2 R39, R61 ;  /* 0x0000003d00277308 */ /* 0x000fe20000000800 */
[--C-:B------:R-:W-:Y:S01]  /*3f40*/  FFMA.FTZ R52, R53, UR10, -R4.reuse ;  /* 0x0000000a35347c23 */ /* 0x100fe20008010804 */
        /* <DEDUP_REMOVED lines=22> */
[----:B------:R-:W0:Y:S01]  /*40b0*/  MUFU.EX2 R6, R6 ;  /* 0x0000000600067308 */ /* 0x000e220000000800 */
[--C-:B------:R-:W-:Y:S01]  /*40c0*/  FFMA.FTZ R21, R73, UR10, -R4.reuse ;  /* 0x0000000a49157c23 */ /* 0x100fe20008010804 */
[--C-:B------:R-:W-:Y:S01]  /*40d0*/  FFMA.FTZ R14, R84, UR10, -R4.reuse ;  /* 0x0000000a540e7c23 */ /* 0x100fe20008010804 */
[----:B------:R-:W-:Y:S01]  /*40e0*/  FMNMX.FTZ R9, R87, R8, !PT ;  /* 0x0000000857097209 */ /* 0x000fe20007810000 */
[--C-:B------:R-:W-:Y:S01]  /*40f0*/  FFMA.FTZ R11, R76, UR10, -R4.reuse ;  /* 0x0000000a4c0b7c23 */ /* 0x100fe20008010804 */
[--C-:B------:R-:W-:Y:S01]  /*4100*/  FFMA.FTZ R67, R81, UR10, -R4.reuse ;  /* 0x0000000a51437c23 */ /* 0x100fe20008010804 */
[--C-:B------:R-:W-:Y:S01]  /*4110*/  FFMA.FTZ R57, R57, UR10, -R4.reuse ;  /* 0x0000000a39397c23 */ /* 0x100fe20008010804 */
[----:B------:R-:W-:Y:S01]  /*4120*/  FMNMX.FTZ R8, R74, R9, !PT ;  /* 0x000000094a087209 */ /* 0x000fe20007810000 */
[----:B------:R-:W1:Y:S01]  /*4130*/  MUFU.EX2 R7, R7 ;  /* 0x0000000700077308 */ /* 0x000e620000000800 */
[--C-:B------:R-:W-:Y:S01]  /*4140*/  FFMA.FTZ R48, R48, UR10, -R4.reuse ;  /* 0x0000000a30307c23 */ /* 0x100fe20008010804 */
[----:B------:R-:W-:Y:S01]  /*4150*/  FFMA.FTZ R40, R40, UR10, -R4 ;  /* 0x0000000a28287c23 */ /* 0x000fe20008010804 */
[----:B------:R-:W-:-:S04]  /*4160*/  FMNMX.FTZ R9, R75, R8, !PT ;  /* 0x000000084b097209 */ /* 0x000fc80007810000 */
[----:B------:R-:W-:Y:S01]  /*4170*/  FMNMX.FTZ R8, R78, R9, !PT ;  /* 0x000000094e087209 */ /* 0x000fe20007810000 */
[----:B------:R-:W2:Y:S03]  /*4180*/  MUFU.EX2 R70, R70 ;  /* 0x0000004600467308 */ /* 0x000ea60000000800 */
[----:B------:R-:W-:-:S04]  /*4190*/  FMNMX.FTZ R9, R79, R8, !PT ;  /* 0x000000084f097209 */ /* 0x000fc80007810000 */
[----:B------:R-:W-:Y:S01]  /*41a0*/  FMNMX.FTZ R8, R58, R9, !PT ;  /* 0x000000093a087209 */ /* 0x000fe20007810000 */
[----:B------:R-:W3:Y:S03]  /*41b0*/  MUFU.EX2 R15, R15 ;  /* 0x0000000f000f7308 */ /* 0x000ee60000000800 */
[----:B------:R-:W-:-:S04]  /*41c0*/  FMNMX.FTZ R9, R59, R8, !PT ;  /* 0x000000083b097209 */ /* 0x000fc80007810000 */
[----:B------:R-:W-:Y:S01]  /*41d0*/  FMNMX.FTZ R8, R62, R9, !PT ;  /* 0x000000093e087209 */ /* 0x000fe20007810000 */
[----:B------:R-:W-:Y:S03]  /*41e0*/  MUFU.EX2 R68, R68 ;  /* 0x0000004400447308 */ /* 0x000fe60000000800 */
        /* <DEDUP_REMOVED lines=14> */
[----:B------:R4:W-:Y:S03]  /*42d0*/  MUFU.EX2 R8, R60 ;  /* 0x0000003c00087308 */ /* 0x0009e60000000800 */
        /* <DEDUP_REMOVED lines=9> */
[----:B------:R-:W-:Y:S01]  /*4370*/  FMNMX.FTZ R9, R31, R56, !PT ;  /* 0x000000381f097209 */ /* 0x000fe20007810000 */
[--C-:B------:R-:W-:Y:S01]  /*4380*/  FFMA.FTZ R56, R45, UR10, -R4.reuse ;  /* 0x0000000a2d387c23 */ /* 0x100fe20008010804 */
[--C-:B------:R-:W-:Y:S01]  /*4390*/  FFMA.FTZ R45, R33, UR10, -R4.reuse ;  /* 0x0000000a212d7c23 */ /* 0x100fe20008010804 */
[--C-:B------:R-:W-:Y:S01]  /*43a0*/  FFMA.FTZ R33, R36, UR10, -R4.reuse ;  /* 0x0000000a24217c23 */ /* 0x100fe20008010804 */
[--C-:B------:R-:W-:Y:S01]  /*43b0*/  FFMA.FTZ R36, R24, UR10, -R4.reuse ;  /* 0x0000000a18247c23 */ /* 0x100fe20008010804 */
[----:B----4-:R-:W4:Y:S01]  /*43c0*/  SHFL.BFLY PT, R60, R9, 0x2, 0x1f ;  /* 0x0c401f00093c7f89 */ /* 0x010f2200000e0000 */
[--C-:B------:R-:W-:Y:S01]  /*43d0*/  FFMA.FTZ R24, R25, UR10, -R4.reuse ;  /* 0x0000000a19187c23 */ /* 0x100fe20008010804 */
[----:B------:R-:W-:Y:S08]  /*43e0*/  MUFU.EX2 R21, R21 ;  /* 0x0000001500157308 */ /* 0x000ff00000000800 */
[----:B------:R-:W-:Y:S08]  /*43f0*/  MUFU.EX2 R11, R11 ;  /* 0x0000000b000b7308 */ /* 0x000ff00000000800 */
[----:B------:R-:W-:Y:S01]  /*4400*/  MUFU.EX2 R64, R64 ;  /* 0x0000004000407308 */ /* 0x000fe20000000800 */
[----:B----4-:R-:W-:Y:S01]  /*4410*/  FMNMX.FTZ R69, R9, R60, !PT ;  /* 0x0000003c09457209 */ /* 0x010fe20007810000 */
[--C-:B------:R-:W-:Y:S01]  /*4420*/  FFMA.FTZ R60, R37, UR10, -R4.reuse ;  /* 0x0000000a253c7c23 */ /* 0x100fe20008010804 */
[----:B------:R-:W-:-:S05]  /*4430*/  FFMA.FTZ R37, R29, UR10, -R4 ;  /* 0x0000000a1d257c23 */ /* 0x000fca0008010804 */
[----:B------:R-:W-:Y:S01]  /*4440*/  MUFU.EX2 R10, R10 ;  /* 0x0000000a000a7308 */ /* 0x000fe20000000800 */
[----:B------:R-:W4:Y:S07]  /*4450*/  SHFL.BFLY PT, R32, R69, 0x1, 0x1f ;  /* 0x0c201f0045207f89 */ /* 0x000f2e00000e0000 */
[----:B------:R-:W-:Y:S08]  /*4460*/  MUFU.EX2 R57, R57 ;  /* 0x0000003900397308 */ /* 0x000ff00000000800 */
[----:B------:R-:W-:Y:S08]  /*4470*/  MUFU.EX2 R48, R48 ;  /* 0x0000003000307308 */ /* 0x000ff00000000800 */
[----:B------:R-:W-:Y:S01]  /*4480*/  MUFU.EX2 R49, R49 ;  /* 0x0000003100317308 */ /* 0x000fe20000000800 */
[----:B----4-:R-:W-:Y:S01]  /*4490*/  FMNMX.FTZ R9, R69, R32, !PT ;  /* 0x0000002045097209 */ /* 0x010fe20007810000 */
[----:B------:R-:W-:Y:S01]  /*44a0*/  FFMA.FTZ R32, R28, UR10, -R4 ;  /* 0x0000000a1c207c23 */ /* 0x000fe20008010804 */
[----:B------:R-:W-:-:S02]  /*44b0*/  @!P1 PRMT R4, RZ, 0x654, R3 ;  /* 0x00000654ff049816 */ /* 0x000fc40000000003 */
[C---:B------:R-:W-:Y:S01]  /*44c0*/  FSETP.NEU.FTZ.AND P2, PT, R9.reuse, -INF , PT ;  /* 0xff8000000900780b */ /* 0x040fe20003f5d000 */
[----:B------:R-:W-:Y:S02]  /*44d0*/  FMUL.FTZ R25, R9, UR10 ;  /* 0x0000000a09197c20 */ /* 0x000fe40008410000 */
[----:B------:R4:W-:Y:S01]  /*44e0*/  MUFU.EX2 R69, R24 ;  /* 0x0000001800457308 */ /* 0x0009e20000000800 */
[----:B------:R5:W-:Y:S02]  /*44f0*/  @!P1 SYNCS.ARRIVE.TRANS64.RED.A1T0 RZ, [R4+URZ], RZ ;  /* 0x000000ff04ff99a7 */ /* 0x000be4000810043f */
[----:B------:R-:W-:Y:S02]  /*4500*/  FSEL R25, R25, RZ, P2 ;  /* 0x000000ff19197208 */ /* 0x000fe40001000000 */
[----:B------:R-:W-:-:S03]  /*4510*/  PLOP3.LUT P2, PT, PT, PT, UP0, 0x80, 0x0 ;  /* 0x000000000000781c */ /* 0x000fc60003f4f008 */
[----:B------:R-:W-:Y:S01]  /*4520*/  MUFU.EX2 R52, R52 ;  /* 0x0000003400347308 */ /* 0x000fe20000000800 */
[--C-:B------:R-:W-:Y:S01]  /*4530*/  FFMA.FTZ R88, R98, UR10, -R25.reuse ;  /* 0x0000000a62587c23 */ /* 0x100fe20008010819 */
[--C-:B------:R-:W-:Y:S01]  /*4540*/  FFMA.FTZ R89, R99, UR10, -R25.reuse ;  /* 0x0000000a63597c23 */ /* 0x100fe20008010819 */
[--C-:B------:R-:W-:Y:S01]  /*4550*/  FFMA.FTZ R92, R102, UR10, -R25.reuse ;  /* 0x0000000a665c7c23 */ /* 0x100fe20008010819 */
[--C-:B------:R-:W-:Y:S01]  /*4560*/  FFMA.FTZ R93, R103, UR10, -R25.reuse ;  /* 0x0000000a675d7c23 */ /* 0x100fe20008010819 */
[--C-:B------:R-:W-:Y:S01]  /*4570*/  FFMA.FTZ R80, R90, UR10, -R25.reuse ;  /* 0x0000000a5a507c23 */ /* 0x100fe20008010819 */
[--C-:B------:R-:W-:Y:S01]  /*4580*/  FFMA.FTZ R85, R91, UR10, -R25.reuse ;  /* 0x0000000a5b557c23 */ /* 0x100fe20008010819 */
[--C-:B------:R-:W-:Y:S01]  /*4590*/  FFMA.FTZ R29, R58, UR10, -R25.reuse ;  /* 0x0000000a3a1d7c23 */ /* 0x100fe20008010819 */
[----:B------:R-:W-:Y:S01]  /*45a0*/  MUFU.EX2 R88, R88 ;  /* 0x0000005800587308 */ /* 0x000fe20000000800 */
[--C-:B------:R-:W-:Y:S01]  /*45b0*/  FFMA.FTZ R77, R94, UR10, -R25.reuse ;  /* 0x0000000a5e4d7c23 */ /* 0x100fe20008010819 */
[--C-:B------:R-:W-:Y:S01]  /*45c0*/  FFMA.FTZ R28, R78, UR10, -R25.reuse ;  /* 0x0000000a4e1c7c23 */ /* 0x100fe20008010819 */
[--C-:B------:R-:W-:Y:S01]  /*45d0*/  FFMA.FTZ R58, R62, UR10, -R25.reuse ;  /* 0x0000000a3e3a7c23 */ /* 0x100fe20008010819 */
[--C-:B------:R-:W-:Y:S01]  /*45e0*/  FFMA.FTZ R62, R50, UR10, -R25.reuse ;  /* 0x0000000a323e7c23 */ /* 0x100fe20008010819 */
[----:B0-----:R-:W-:Y:S01]  /*45f0*/  FADD.FTZ R78, R5, R6 ;  /* 0x00000006054e7221 */ /* 0x001fe20000010000 */
[--C-:B------:R-:W-:Y:S01]  /*4600*/  FFMA.FTZ R73, R74, UR10, -R25.reuse ;  /* 0x0000000a4a497c23 */ /* 0x100fe20008010819 */
[--C-:B------:R-:W-:Y:S01]  /*4610*/  FFMA.FTZ R50, R51, UR10, -R25.reuse ;  /* 0x0000000a33327c23 */ /* 0x100fe20008010819 */
[----:B------:R-:W0:Y:S01]  /*4620*/  MUFU.EX2 R89, R89 ;  /* 0x0000005900597308 */ /* 0x000e220000000800 */
[--C-:B------:R-:W-:Y:S01]  /*4630*/  FFMA.FTZ R74, R59, UR10, -R25.reuse ;  /* 0x0000000a3b4a7c23 */ /* 0x100fe20008010819 */
[--C-:B------:R-:W-:Y:S01]  /*4640*/  FFMA.FTZ R84, R95, UR10, -R25.reuse ;  /* 0x0000000a5f547c23 */ /* 0x100fe20008010819 */
[--C-:B------:R-:W-:Y:S01]  /*4650*/  FFMA.FTZ R59, R63, UR10, -R25.reuse ;  /* 0x0000000a3f3b7c23 */ /* 0x100fe20008010819 */
[----:B-1----:R-:W-:Y:S01]  /*4660*/  FADD.FTZ R63, R7, R78 ;  /* 0x0000004e073f7221 */ /* 0x002fe20000010000 */
[--C-:B------:R-:W-:Y:S01]  /*4670*/  FFMA.FTZ R76, R82, UR10, -R25.reuse ;  /* 0x0000000a524c7c23 */ /* 0x100fe20008010819 */
[--C-:B----4-:R-:W-:Y:S01]  /*4680*/  FFMA.FTZ R24, R86, UR10, -R25.reuse ;  /* 0x0000000a56187c23 */ /* 0x110fe20008010819 */
[----:B------:R-:W-:Y:S01]  /*4690*/  FFMA.FTZ R81, R83, UR10, -R25 ;  /* 0x0000000a53517c23 */ /* 0x000fe20008010819 */
[----:B------:R-:W1:Y:S01]  /*46a0*/  MUFU.EX2 R92, R92 ;  /* 0x0000005c005c7308 */ /* 0x000e620000000800 */
[----:B--2---:R-:W-:Y:S01]  /*46b0*/  FADD.FTZ R86, R70, R63 ;  /* 0x0000003f46567221 */ /* 0x004fe20000010000 */
[--C-:B------:R-:W-:Y:S01]  /*46c0*/  FFMA.FTZ R63, R55, UR10, -R25.reuse ;  /* 0x0000000a373f7c23 */ /* 0x100fe20008010819 */
[--C-:B------:R-:W-:Y:S01]  /*46d0*/  FFMA.FTZ R82, R75, UR10, -R25.reuse ;  /* 0x0000000a4b527c23 */ /* 0x100fe20008010819 */
[--C-:B------:R-:W-:Y:S01]  /*46e0*/  FFMA.FTZ R75, R79, UR10, -R25.reuse ;  /* 0x0000000a4f4b7c23 */ /* 0x100fe20008010819 */
[----:B---3--:R-:W-:Y:S01]  /*46f0*/  FADD.FTZ R55, R15, R86 ;  /* 0x000000560f377221 */ /* 0x008fe20000010000 */
[----:B------:R-:W-:Y:S01]  /*4700*/  FFMA.FTZ R79, R46, UR10, -R25 ;  /* 0x0000000a2e4f7c23 */ /* 0x000fe20008010819 */
[----:B-----5:R-:W-:Y:S01]  /*4710*/  F2FP.BF16.F32.PACK_AB R4, R6, R5 ;  /* 0x000000050604723e */ /* 0x020fe200000010ff */
[----:B------:R-:W2:Y:S01]  /*4720*/  MUFU.EX2 R93, R93 ;  /* 0x0000005d005d7308 */ /* 0x000ea20000000800 */
[----:B0-----:R-:W-:Y:S01]  /*4730*/  FADD.FTZ R51, R88, R89 ;  /* 0x0000005958337221 */ /* 0x001fe20000010000 */
[----:B------:R-:W-:Y:S01]  /*4740*/  FADD.FTZ R46, R68, R55 ;  /* 0x00000037442e7221 */ /* 0x000fe20000010000 */
[----:B------:R-:W-:Y:S01]  /*4750*/  F2FP.BF16.F32.PACK_AB R5, R89, R88 ;  /* 0x000000585905723e */ /* 0x000fe200000010ff */
[--C-:B------:R-:W-:Y:S01]  /*4760*/  FFMA.FTZ R83, R87, UR10, -R25.reuse ;  /* 0x0000000a57537c23 */ /* 0x100fe20008010819 */
[--C-:B------:R-:W-:Y:S01]  /*4770*/  FFMA.FTZ R86, R47, UR10, -R25.reuse ;  /* 0x0000000a2f567c23 */ /* 0x100fe20008010819 */
[----:B------:R-:W-:Y:S01]  /*4780*/  FADD.FTZ R47, R13, R46 ;  /* 0x0000002e0d2f7221 */ /* 0x000fe20000010000 */
[----:B------:R-:W-:Y:S01]  /*4790*/  FFMA.FTZ R54, R54, UR10, -R25 ;  /* 0x0000000a36367c23 */ /* 0x000fe20008010819 */
[----:B------:R-:W-:Y:S01]  /*47a0*/  MUFU.EX2 R80, R80 ;  /* 0x0000005000507308 */ /* 0x000fe20000000800 */
[----:B-1----:R-:W-:Y:S01]  /*47b0*/  FADD.FTZ R78, R92, R51 ;  /* 0x000000335c4e7221 */ /* 0x002fe20000010000 */
[----:B------:R-:W-:Y:S01]  /*47c0*/  FADD.FTZ R47, R66, R47 ;  /* 0x0000002f422f7221 */ /* 0x000fe20000010000 */
[----:B------:R-:W-:Y:S01]  /*47d0*/  F2FP.BF16.F32.PACK_AB R6, R70, R7 ;  /* 0x000000074606723e */ /* 0x000fe200000010ff */
[--C-:B------:R-:W-:Y:S01]  /*47e0*/  FFMA.FTZ R70, R42, UR10, -R25.reuse ;  /* 0x0000000a2a467c23 */ /* 0x100fe20008010819 */
[--C-:B------:R-:W-:Y:S01]  /*47f0*/  FFMA.FTZ R55, R35, UR10, -R25.reuse ;  /* 0x0000000a23377c23 */ /* 0x100fe20008010819 */
[----:B------:R-:W-:-:S02]  /*4800*/  FFMA.FTZ R72, R72, UR10, -R25 ;  /* 0x0000000a48487c23 */ /* 0x000fc40008010819 */
[----:B------:R-:W0:Y:S01]  /*4810*/  MUFU.EX2 R85, R85 ;  /* 0x0000005500557308 */ /* 0x000e220000000800 */
[C---:B--2---:R-:W-:Y:S01]  /*4820*/  FADD.FTZ R51, R93.reuse, R78 ;  /* 0x0000004e5d337221 */ /* 0x044fe20000010000 */
[----:B------:R-:W-:Y:S01]  /*4830*/  F2FP.BF16.F32.PACK_AB R7, R93, R92 ;  /* 0x0000005c5d07723e */ /* 0x000fe200000010ff */
[----:B------:R-:W-:-:S04]  /*4840*/  FFMA.FTZ R78, R43, UR10, -R25 ;  /* 0x0000000a2b4e7c23 */ /* 0x000fc80008010819 */
[----:B------:R1:W-:Y:S01]  /*4850*/  STSM.16.M88.4 [R2+0x24300], R4 ;  /* 0x0243000402007844 */ /* 0x0003e20000000200 */
[----:B------:R-:W-:Y:S08]  /*4860*/  MUFU.EX2 R77, R77 ;  /* 0x0000004d004d7308 */ /* 0x000ff00000000800 */
[----:B------:R-:W2:Y:S01]  /*4870*/  MUFU.EX2 R84, R84 ;  /* 0x0000005400547308 */ /* 0x000ea20000000800 */
[----:B-1----:R-:W-:-:S07]  /*4880*/  F2FP.BF16.F32.PACK_AB R4, R68, R15 ;  /* 0x0000000f4404723e */ /* 0x002fce00000010ff */
[----:B------:R-:W1:Y:S01]  /*4890*/  MUFU.EX2 R76, R76 ;  /* 0x0000004c004c7308 */ /* 0x000e620000000800 */
[----:B------:R-:W-:Y:S01]  /*48a0*/  F2FP.BF16.F32.PACK_AB R6, R66, R13 ;  /* 0x0000000d4206723e */ /* 0x000fe200000010ff */
[----:B------:R-:W-:Y:S01]  /*48b0*/  IMAD.MOV.U32 R68, RZ, RZ, R71 ;  /* 0x000000ffff447224 */ /* 0x000fe200078e0047 */
[----:B0-----:R-:W-:-:S05]  /*48c0*/  F2FP.BF16.F32.PACK_AB R5, R85, R80 ;  /* 0x000000505505723e */ /* 0x001fca00000010ff */
[----:B------:R0:W-:Y:S01]  /*48d0*/  MUFU.EX2 R3, R62 ;  /* 0x0000003e00037308 */ /* 0x0001e20000000800 */
[----:B--2---:R-:W-:-:S05]  /*48e0*/  F2FP.BF16.F32.PACK_AB R7, R84, R77 ;  /* 0x0000004d5407723e */ /* 0x004fca00000010ff */
[----:B------:R-:W-:Y:S02]  /*48f0*/  STSM.16.M88.4 [R2+0x25b00], R4 ;  /* 0x025b000402007844 */ /* 0x000fe40000000200 */
[----:B------:R-:W2:Y:S01]  /*4900*/  MUFU.EX2 R81, R81 ;  /* 0x0000005100517308 */ /* 0x000ea20000000800 */
[----:B0-----:R-:W-:Y:S01]  /*4910*/  FADD.FTZ R62, R80, R51 ;  /* 0x00000033503e7221 */ /* 0x001fe20000010000 */
[----:B------:R-:W-:Y:S01]  /*4920*/  FFMA.FTZ R51, R38, UR10, -R25 ;  /* 0x0000000a26337c23 */ /* 0x000fe20008010819 */
[----:B------:R-:W-:Y:S01]  /*4930*/  FADD.FTZ R38, R12, R47 ;  /* 0x0000002f0c267221 */ /* 0x000fe20000010000 */
[----:B------:R-:W-:Y:S01]  /*4940*/  F2FP.BF16.F32.PACK_AB R12, R67, R12 ;  /* 0x0000000c430c723e */ /* 0x000fe200000010ff */
[----:B------:R-:W-:Y:S01]  /*4950*/  FADD.FTZ R88, R85, R62 ;  /* 0x0000003e55587221 */ /* 0x000fe20000010000 */
[--C-:B------:R-:W-:Y:S01]  /*4960*/  FFMA.FTZ R62, R34, UR10, -R25.reuse ;  /* 0x0000000a223e7c23 */ /* 0x100fe20008010819 */
[----:B------:R-:W-:Y:S01]  /*4970*/  FADD.FTZ R47, R67, R38 ;  /* 0x00000026432f7221 */ /* 0x000fe20000010000 */
[----:B------:R-:W0:Y:S01]  /*4980*/  MUFU.EX2 R24, R24 ;  /* 0x0000001800187308 */ /* 0x000e220000000800 */
[----:B------:R-:W-:Y:S01]  /*4990*/  FADD.FTZ R87, R77, R88 ;  /* 0x000000584d577221 */ /* 0x000fe20000010000 */
[----:B------:R-:W-:Y:S01]  /*49a0*/  FFMA.FTZ R38, R27, UR10, -R25 ;  /* 0x0000000a1b267c23 */ /* 0x000fe20008010819 */
[----:B------:R-:W-:-:S02]  /*49b0*/  IMAD.MOV.U32 R67, RZ, RZ, R71 ;  /* 0x000000ffff437224 */ /* 0x000fc400078e0047 */
[----:B------:R-:W-:-:S03]  /*49c0*/  FADD.FTZ R87, R84, R87 ;  /* 0x0000005754577221 */ /* 0x000fc60000010000 */
[----:B------:R-:W3:Y:S01]  /*49d0*/  MUFU.EX2 R83, R83 ;  /* 0x0000005300537308 */ /* 0x000ee20000000800 */
[----:B-1----:R-:W-:-:S04]  /*49e0*/  FADD.FTZ R46, R76, R87 ;  /* 0x000000574c2e7221 */ /* 0x002fc80000010000 */
[----:B--2---:R-:W-:Y:S01]  /*49f0*/  FADD.FTZ R27, R81, R46 ;  /* 0x0000002e511b7221 */ /* 0x004fe20000010000 */
[--C-:B------:R-:W-:Y:S02]  /*4a00*/  FFMA.FTZ R46, R31, UR10, -R25.reuse ;  /* 0x0000000a1f2e7c23 */ /* 0x100fe40008010819 */
[----:B------:R-:W1:Y:S08]  /*4a10*/  MUFU.EX2 R73, R73 ;  /* 0x0000004900497308 */ /* 0x000e700000000800 */
[----:B------:R-:W2:Y:S08]  /*4a20*/  MUFU.EX2 R82, R82 ;  /* 0x0000005200527308 */ /* 0x000eb00000000800 */
[----:B------:R4:W-:Y:S08]  /*4a30*/  MUFU.EX2 R42, R54 ;  /* 0x00000036002a7308 */ /* 0x0009f00000000800 */
[----:B------:R-:W5:Y:S01]  /*4a40*/  MUFU.EX2 R28, R28 ;  /* 0x0000001c001c7308 */ /* 0x000f620000000800 */
[----:B----4-:R-:W-:Y:S01]  /*4a50*/  FFMA.FTZ R54, R26, UR10, -R25 ;  /* 0x0000000a1a367c23 */ /* 0x010fe20008010819 */
[----:B------:R-:W-:Y:S01]  /*4a60*/  FADD.FTZ R26, R14, R47 ;  /* 0x0000002f0e1a7221 */ /* 0x000fe20000010000 */
[----:B------:R-:W-:Y:S01]  /*4a70*/  FFMA.FTZ R47, R30, UR10, -R25 ;  /* 0x0000000a1e2f7c23 */ /* 0x000fe20008010819 */
[----:B0-----:R-:W-:Y:S01]  /*4a80*/  FADD.FTZ R30, R24, R27 ;  /* 0x0000001b181e7221 */ /* 0x001fe20000010000 */
[C---:B------:R-:W-:Y:S01]  /*4a90*/  F2FP.BF16.F32.PACK_AB R14, R65.reuse, R14 ;  /* 0x0000000e410e723e */ /* 0x040fe200000010ff */
[----:B------:R-:W-:Y:S01]  /*4aa0*/  FADD.FTZ R25, R65, R26 ;  /* 0x0000001a41197221 */ /* 0x000fe20000010000 */
[----:B------:R-:W-:Y:S01]  /*4ab0*/  IMAD.MOV.U32 R65, RZ, RZ, R71 ;  /* 0x000000ffff417224 */ /* 0x000fe200078e0047 */
[----:B------:R-:W0:Y:S01]  /*4ac0*/  MUFU.EX2 R75, R75 ;  /* 0x0000004b004b7308 */ /* 0x000e220000000800 */
[----:B---3--:R-:W-:Y:S01]  /*4ad0*/  FADD.FTZ R30, R83, R30 ;  /* 0x0000001e531e7221 */ /* 0x008fe20000010000 */
[----:B------:R-:W-:-:S03]  /*4ae0*/  FADD.FTZ R26, R20, R25 ;  /* 0x00000019141a7221 */ /* 0x000fc60000010000 */
[----:B-1----:R-:W-:Y:S01]  /*4af0*/  FADD.FTZ R15, R73, R30 ;  /* 0x0000001e490f7221 */ /* 0x002fe20000010000 */
[----:B------:R-:W-:Y:S02]  /*4b00*/  FADD.FTZ R26, R21, R26 ;  /* 0x0000001a151a7221 */ /* 0x000fe40000010000 */
[----:B------:R-:W1:Y:S01]  /*4b10*/  MUFU.EX2 R29, R29 ;  /* 0x0000001d001d7308 */ /* 0x000e620000000800 */
[----:B--2---:R-:W-:Y:S01]  /*4b20*/  FADD.FTZ R15, R82, R15 ;  /* 0x0000000f520f7221 */ /* 0x004fe20000010000 */
[----:B------:R-:W-:-:S03]  /*4b30*/  FADD.FTZ R13, R11, R26 ;  /* 0x0000001a0b0d7221 */ /* 0x000fc60000010000 */
[----:B-----5:R-:W-:Y:S01]  /*4b40*/  FADD.FTZ R26, R28, R15 ;  /* 0x0000000f1c1a7221 */ /* 0x020fe20000010000 */
[----:B------:R-:W-:Y:S01]  /*4b50*/  FADD.FTZ R15, R64, R13 ;  /* 0x0000000d400f7221 */ /* 0x000fe20000010000 */
[----:B------:R-:W-:Y:S01]  /*4b60*/  F2FP.BF16.F32.PACK_AB R13, R81, R76 ;  /* 0x0000004c510d723e */ /* 0x000fe200000010ff */
[----:B------:R-:W2:Y:S01]  /*4b70*/  MUFU.EX2 R74, R74 ;  /* 0x0000004a004a7308 */ /* 0x000ea20000000800 */
[----:B0-----:R-:W-:Y:S01]  /*4b80*/  FADD.FTZ R26, R75, R26 ;  /* 0x0000001a4b1a7221 */ /* 0x001fe20000010000 */
[----:B------:R-:W-:Y:S01]  /*4b90*/  FADD.FTZ R30, R10, R15 ;  /* 0x0000000f0a1e7221 */ /* 0x000fe20000010000 */
[----:B------:R-:W-:Y:S02]  /*4ba0*/  F2FP.BF16.F32.PACK_AB R15, R83, R24 ;  /* 0x00000018530f723e */ /* 0x000fe400000010ff */
[----:B------:R-:W-:Y:S01]  /*4bb0*/  F2FP.BF16.F32.PACK_AB R24, R21, R20 ;  /* 0x000000141518723e */ /* 0x000fe200000010ff */
[----:B------:R-:W-:Y:S02]  /*4bc0*/  FADD.FTZ R27, R57, R30 ;  /* 0x0000001e391b7221 */ /* 0x000fe40000010000 */
[----:B------:R-:W0:Y:S01]  /*4bd0*/  MUFU.EX2 R58, R58 ;  /* 0x0000003a003a7308 */ /* 0x000e220000000800 */
[----:B-1----:R-:W-:Y:S01]  /*4be0*/  FADD.FTZ R25, R29, R26 ;  /* 0x0000001a1d197221 */ /* 0x002fe20000010000 */
[----:B------:R-:W-:Y:S01]  /*4bf0*/  FADD.FTZ R20, R8, R27 ;  /* 0x0000001b08147221 */ /* 0x000fe20000010000 */
[----:B------:R-:W-:Y:S01]  /*4c00*/  F2FP.BF16.F32.PACK_AB R26, R64, R11 ;  /* 0x0000000b401a723e */ /* 0x000fe200000010ff */
[----:B------:R1:W-:Y:S01]  /*4c10*/  STSM.16.M88.4 [R2+0x27300], R12 ;  /* 0x0273000c02007844 */ /* 0x0003e20000000200 */
[----:B------:R-:W-:Y:S01]  /*4c20*/  F2FP.BF16.F32.PACK_AB R27, R75, R28 ;  /* 0x0000001c4b1b723e */ /* 0x000fe200000010ff */
[----:B------:R-:W-:Y:S01]  /*4c30*/  FADD.FTZ R11, R39, R20 ;  /* 0x00000014270b7221 */ /* 0x000fe20000010000 */
[----:B------:R-:W-:Y:S01]  /*4c40*/  F2FP.BF16.F32.PACK_AB R28, R57, R10 ;  /* 0x0000000a391c723e */ /* 0x000fe200000010ff */
[----:B------:R-:W3:Y:S01]  /*4c50*/  MUFU.EX2 R59, R59 ;  /* 0x0000003b003b7308 */ /* 0x000ee20000000800 */
[----:B--2---:R-:W-:Y:S01]  /*4c60*/  FADD.FTZ R21, R74, R25 ;  /* 0x000000194a157221 */ /* 0x004fe20000010000 */
[----:B------:R-:W-:Y:S01]  /*4c70*/  FADD.FTZ R20, R48, R11 ;  /* 0x0000000b30147221 */ /* 0x000fe20000010000 */
[----:B------:R-:W-:Y:S01]  /*4c80*/  F2FP.BF16.F32.PACK_AB R25, R82, R73 ;  /* 0x000000495219723e */ /* 0x000fe200000010ff */
[--C-:B------:R-:W-:Y:S01]  /*4c90*/  IMAD.MOV.U32 R64, RZ, RZ, R71.reuse ;  /* 0x000000ffff407224 */ /* 0x100fe200078e0047 */
[----:B------:R-:W-:Y:S01]  /*4ca0*/  F2FP.BF16.F32.PACK_AB R29, R74, R29 ;  /* 0x0000001d4a1d723e */ /* 0x000fe200000010ff */
[----:B------:R-:W-:Y:S01]  /*4cb0*/  FADD.FTZ R20, R61, R20 ;  /* 0x000000143d147221 */ /* 0x000fe20000010000 */
[----:B------:R-:W-:Y:S01]  /*4cc0*/  IMAD.MOV.U32 R57, RZ, RZ, R71 ;  /* 0x000000ffff397224 */ /* 0x000fe200078e0047 */
[----:B------:R-:W2:Y:S01]  /*4cd0*/  MUFU.EX2 R50, R50 ;  /* 0x0000003200327308 */ /* 0x000ea20000000800 */
[----:B0-----:R-:W-:Y:S01]  /*4ce0*/  FADD.FTZ R30, R58, R21 ;  /* 0x000000153a1e7221 */ /* 0x001fe20000010000 */
[----:B------:R-:W-:Y:S01]  /*4cf0*/  FADD.FTZ R21, R49, R20 ;  /* 0x0000001431157221 */ /* 0x000fe20000010000 */
[----:B------:R-:W-:Y:S01]  /*4d00*/  STSM.16.M88.4 [R2+0x28b00], R24 ;  /* 0x028b001802007844 */ /* 0x000fe20000000200 */
[----:B-1----:R-:W-:Y:S01]  /*4d10*/  F2FP.BF16.F32.PACK_AB R12, R61, R48 ;  /* 0x000000303d0c723e */ /* 0x002fe200000010ff */
[----:B------:R-:W-:-:S02]  /*4d20*/  IMAD.MOV.U32 R61, RZ, RZ, R71 ;  /* 0x000000ffff3d7224 */ /* 0x000fc400078e0047 */
[C---:B------:R-:W-:Y:S01]  /*4d30*/  FADD.FTZ R21, R52.reuse, R21 ;  /* 0x0000001534157221 */ /* 0x040fe20000010000 */
[----:B------:R-:W-:Y:S01]  /*4d40*/  F2FP.BF16.F32.PACK_AB R14, R52, R49 ;  /* 0x00000031340e723e */ /* 0x000fe200000010ff */
[----:B------:R-:W0:Y:S01]  /*4d50*/  MUFU.EX2 R43, R63 ;  /* 0x0000003f002b7308 */ /* 0x000e220000000800 */
[C---:B---3--:R-:W-:Y:S01]  /*4d60*/  FADD.FTZ R30, R59.reuse, R30 ;  /* 0x0000001e3b1e7221 */ /* 0x048fe20000010000 */
[----:B------:R-:W-:Y:S01]  /*4d70*/  F2FP.BF16.F32.PACK_AB R31, R59, R58 ;  /* 0x0000003a3b1f723e */ /* 0x000fe200000010ff */
[--C-:B------:R-:W-:Y:S02]  /*4d80*/  IMAD.MOV.U32 R59, RZ, RZ, R71.reuse ;  /* 0x000000ffff3b7224 */ /* 0x100fe400078e0047 */
[----:B------:R-:W-:Y:S01]  /*4d90*/  FADD.FTZ R11, R3, R30 ;  /* 0x0000001e030b7221 */ /* 0x000fe20000010000 */
[----:B------:R-:W-:Y:S01]  /*4da0*/  F2FP.BF16.F32.PACK_AB R30, R39, R8 ;  /* 0x00000008271e723e */ /* 0x000fe200000010ff */
[----:B------:R-:W-:Y:S01]  /*4db0*/  IMAD.MOV.U32 R58, RZ, RZ, R71 ;  /* 0x000000ffff3a7224 */ /* 0x000fe200078e0047 */
[----:B------:R1:W3:Y:S01]  /*4dc0*/  MUFU.EX2 R34, R70 ;  /* 0x0000004600227308 */ /* 0x0002e20000000800 */
[C---:B--2---:R-:W-:Y:S01]  /*4dd0*/  FADD.FTZ R11, R50.reuse, R11 ;  /* 0x0000000b320b7221 */ /* 0x044fe20000010000 */
[----:B------:R-:W-:Y:S01]  /*4de0*/  F2FP.BF16.F32.PACK_AB R13, R50, R3 ;  /* 0x00000003320d723e */ /* 0x000fe200000010ff */
[----:B------:R2:W-:Y:S01]  /*4df0*/  STSM.16.M88.4 [R2+0x2a300], R28 ;  /* 0x02a3001c02007844 */ /* 0x0005e20000000200 */
[----:B------:R-:W-:-:S02]  /*4e00*/  IMAD.MOV.U32 R52, RZ, RZ, R71 ;  /* 0x000000ffff347224 */ /* 0x000fc400078e0047 */
[----:B------:R-:W-:Y:S01]  /*4e10*/  FADD.FTZ R10, R42, R11 ;  /* 0x0000000b2a0a7221 */ /* 0x000fe20000010000 */
[--C-:B------:R-:W-:Y:S01]  /*4e20*/  IMAD.MOV.U32 R50, RZ, RZ, R71.reuse ;  /* 0x000000ffff327224 */ /* 0x100fe200078e0047 */
[----:B------:R-:W4:Y:S02]  /*4e30*/  MUFU.EX2 R35, R78 ;  /* 0x0000004e00237308 */ /* 0x000f240000000800 */
[C---:B0-----:R-:W-:Y:S01]  /*4e40*/  FADD.FTZ R5, R43.reuse, R10 ;  /* 0x0000000a2b057221 */ /* 0x041fe20000010000 */
[----:B------:R-:W-:Y:S01]  /*4e50*/  F2FP.BF16.F32.PACK_AB R15, R43, R42 ;  /* 0x0000002a2b0f723e */ /* 0x000fe200000010ff */
[--C-:B-1----:R-:W-:Y:S02]  /*4e60*/  IMAD.MOV.U32 R70, RZ, RZ, R71.reuse ;  /* 0x000000ffff467224 */ /* 0x102fe400078e0047 */
[----:B------:R-:W-:Y:S02]  /*4e70*/  IMAD.MOV.U32 R49, RZ, RZ, R71 ;  /* 0x000000ffff317224 */ /* 0x000fe400078e0047 */
[----:B------:R0:W-:Y:S01]  /*4e80*/  STSM.16.M88.4 [R2+0x2bb00], R12 ;  /* 0x02bb000c02007844 */ /* 0x0001e20000000200 */
[----:B------:R-:W1:Y:S01]  /*4e90*/  MUFU.EX2 R63, R79 ;  /* 0x0000004f003f7308 */ /* 0x000e620000000800 */
[----:B---3--:R-:W-:Y:S01]  /*4ea0*/  FADD.FTZ R6, R34, R5 ;  /* 0x0000000522067221 */ /* 0x008fe20000010000 */
[----:B------:R-:W-:-:S02]  /*4eb0*/  IMAD.MOV.U32 R48, RZ, RZ, R71 ;  /* 0x000000ffff307224 */ /* 0x000fc400078e0047 */
[--C-:B------:R-:W-:Y:S02]  /*4ec0*/  IMAD.MOV.U32 R43, RZ, RZ, R71.reuse ;  /* 0x000000ffff2b7224 */ /* 0x100fe400078e0047 */
[--C-:B------:R-:W-:Y:S02]  /*4ed0*/  IMAD.MOV.U32 R42, RZ, RZ, R71.reuse ;  /* 0x000000ffff2a7224 */ /* 0x100fe400078e0047 */
[----:B------:R-:W3:Y:S01]  /*4ee0*/  MUFU.EX2 R40, R40 ;  /* 0x0000002800287308 */ /* 0x000ee20000000800 */
[----:B----4-:R-:W-:Y:S01]  /*4ef0*/  FADD.FTZ R6, R35, R6 ;  /* 0x0000000623067221 */ /* 0x010fe20000010000 */
[--C-:B------:R-:W-:Y:S02]  /*4f00*/  IMAD.MOV.U32 R39, RZ, RZ, R71.reuse ;  /* 0x000000ffff277224 */ /* 0x100fe400078e0047 */
[--C-:B--2---:R-:W-:Y:S02]  /*4f10*/  IMAD.MOV.U32 R31, RZ, RZ, R71.reuse ;  /* 0x000000ffff1f7224 */ /* 0x104fe400078e0047 */
[----:B------:R-:W-:-:S02]  /*4f20*/  IMAD.MOV.U32 R30, RZ, RZ, R71 ;  /* 0x000000ffff1e7224 */ /* 0x000fc400078e0047 */
[----:B------:R-:W2:Y:S01]  /*4f30*/  MUFU.EX2 R66, R86 ;  /* 0x0000005600427308 */ /* 0x000ea20000000800 */
[----:B-1----:R-:W-:Y:S01]  /*4f40*/  FADD.FTZ R5, R63, R6 ;  /* 0x000000063f057221 */ /* 0x002fe20000010000 */
[--C-:B------:R-:W-:Y:S02]  /*4f50*/  IMAD.MOV.U32 R29, RZ, RZ, R71.reuse ;  /* 0x000000ffff1d7224 */ /* 0x100fe400078e0047 */
[----:B------:R-:W-:-:S04]  /*4f60*/  IMAD.MOV.U32 R28, RZ, RZ, R71 ;  /* 0x000000ffff1c7224 */ /* 0x000fc800078e0047 */
[----:B------:R-:W1:Y:S01]  /*4f70*/  MUFU.EX2 R53, R53 ;  /* 0x0000003500357308 */ /* 0x000e620000000800 */
[----:B---3--:R-:W-:-:S07]  /*4f80*/  FADD.FTZ R4, R40, R21 ;  /* 0x0000001528047221 */ /* 0x008fce0000010000 */
[----:B------:R-:W3:Y:S01]  /*4f90*/  MUFU.EX2 R62, R62 ;  /* 0x0000003e003e7308 */ /* 0x000ee20000000800 */
[C---:B--2---:R-:W-:Y:S01]  /*4fa0*/  FADD.FTZ R5, R66.reuse, R5 ;  /* 0x0000000542057221 */ /* 0x044fe20000010000 */
[----:B------:R-:W-:Y:S01]  /*4fb0*/  F2FP.BF16.F32.PACK_AB R7, R66, R63 ;  /* 0x0000003f4207723e */ /* 0x000fe200000010ff */
[--C-:B------:R-:W-:Y:S02]  /*4fc0*/  IMAD.MOV.U32 R66, RZ, RZ, R71.reuse ;  /* 0x000000ffff427224 */ /* 0x100fe400078e0047 */
[----:B------:R-:W-:-:S03]  /*4fd0*/  IMAD.MOV.U32 R63, RZ, RZ, R71 ;  /* 0x000000ffff3f7224 */ /* 0x000fc600078e0047 */
[----:B------:R-:W2:Y:S01]  /*4fe0*/  MUFU.EX2 R41, R41 ;  /* 0x0000002900297308 */ /* 0x000ea20000000800 */
[----:B-1----:R-:W-:-:S07]  /*4ff0*/  FADD.FTZ R4, R53, R4 ;  /* 0x0000000435047221 */ /* 0x002fce0000010000 */
[----:B------:R-:W1:Y:S01]  /*5000*/  MUFU.EX2 R55, R55 ;  /* 0x0000003700377308 */ /* 0x000e620000000800 */
[----:B---3--:R-:W-:Y:S01]  /*5010*/  FADD.FTZ R8, R62, R5 ;  /* 0x000000053e087221 */ /* 0x008fe20000010000 */
[----:B------:R-:W-:Y:S01]  /*5020*/  F2FP.BF16.F32.PACK_AB R5, R35, R34 ;  /* 0x000000222305723e */ /* 0x000fe200000010ff */
[--C-:B------:R-:W-:Y:S02]  /*5030*/  IMAD.MOV.U32 R35, RZ, RZ, R71.reuse ;  /* 0x000000ffff237224 */ /* 0x100fe400078e0047 */
[----:B------:R-:W-:-:S03]  /*5040*/  IMAD.MOV.U32 R34, RZ, RZ, R71 ;  /* 0x000000ffff227224 */ /* 0x000fc600078e0047 */
[----:B------:R-:W3:Y:S01]  /*5050*/  MUFU.EX2 R56, R56 ;  /* 0x0000003800387308 */ /* 0x000ee20000000800 */
[----:B--2---:R-:W-:Y:S01]  /*5060*/  FADD.FTZ R3, R41, R4 ;  /* 0x0000000429037221 */ /* 0x004fe20000010000 */
[----:B------:R-:W-:Y:S01]  /*5070*/  F2FP.BF16.F32.PACK_AB R4, R53, R40 ;  /* 0x000000283504723e */ /* 0x000fe200000010ff */
[--C-:B------:R-:W-:Y:S02]  /*5080*/  IMAD.MOV.U32 R53, RZ, RZ, R71.reuse ;  /* 0x000000ffff357224 */ /* 0x100fe400078e0047 */
[----:B------:R-:W-:-:S03]  /*5090*/  IMAD.MOV.U32 R40, RZ, RZ, R71 ;  /* 0x000000ffff287224 */ /* 0x000fc600078e0047 */
[----:B------:R-:W2:Y:S01]  /*50a0*/  MUFU.EX2 R51, R51 ;  /* 0x0000003300337308 */ /* 0x000ea20000000800 */
[C---:B-1----:R-:W-:Y:S01]  /*50b0*/  FADD.FTZ R8, R55.reuse, R8 ;  /* 0x0000000837087221 */ /* 0x042fe20000010000 */
[----:B0-----:R-:W-:Y:S01]  /*50c0*/  F2FP.BF16.F32.PACK_AB R13, R55, R62 ;  /* 0x0000003e370d723e */ /* 0x001fe200000010ff */
[--C-:B------:R-:W-:Y:S02]  /*50d0*/  IMAD.MOV.U32 R62, RZ, RZ, R71.reuse ;  /* 0x000000ffff3e7224 */ /* 0x100fe400078e0047 */
[----:B------:R-:W-:-:S03]  /*50e0*/  IMAD.MOV.U32 R55, RZ, RZ, R71 ;  /* 0x000000ffff377224 */ /* 0x000fc600078e0047 */
[----:B------:R-:W0:Y:S01]  /*50f0*/  MUFU.EX2 R44, R44 ;  /* 0x0000002c002c7308 */ /* 0x000e220000000800 */
[----:B---3--:R-:W-:-:S07]  /*5100*/  FADD.FTZ R3, R56, R3 ;  /* 0x0000000338037221 */ /* 0x008fce0000010000 */
[----:B------:R-:W1:Y:S01]  /*5110*/  MUFU.EX2 R72, R72 ;  /* 0x0000004800487308 */ /* 0x000e620000000800 */
[----:B--2---:R-:W-:-:S07]  /*5120*/  FADD.FTZ R11, R51, R8 ;  /* 0x00000008330b7221 */ /* 0x004fce0000010000 */
[----:B------:R-:W2:Y:S01]  /*5130*/  MUFU.EX2 R45, R45 ;  /* 0x0000002d002d7308 */ /* 0x000ea20000000800 */
[----:B0-----:R-:W-:-:S07]  /*5140*/  FADD.FTZ R6, R44, R3 ;  /* 0x000000032c067221 */ /* 0x001fce0000010000 */
[----:B------:R-:W0:Y:S01]  /*5150*/  MUFU.EX2 R54, R54 ;  /* 0x0000003600367308 */ /* 0x000e220000000800 */
[C---:B-1----:R-:W-:Y:S01]  /*5160*/  FADD.FTZ R11, R72.reuse, R11 ;  /* 0x0000000b480b7221 */ /* 0x042fe20000010000 */
[----:B------:R-:W-:Y:S01]  /*5170*/  F2FP.BF16.F32.PACK_AB R15, R72, R51 ;  /* 0x00000033480f723e */ /* 0x000fe200000010ff */
[----:B------:R-:W-:-:S05]  /*5180*/  IMAD.MOV.U32 R51, RZ, RZ, R71 ;  /* 0x000000ffff337224 */ /* 0x000fca00078e0047 */
[----:B------:R-:W1:Y:S01]  /*5190*/  MUFU.EX2 R33, R33 ;  /* 0x0000002100217308 */ /* 0x000e620000000800 */
[C---:B--2---:R-:W-:Y:S01]  /*51a0*/  FADD.FTZ R6, R45.reuse, R6 ;  /* 0x000000062d067221 */ /* 0x044fe20000010000 */
[----:B------:R-:W-:Y:S01]  /*51b0*/  F2FP.BF16.F32.PACK_AB R12, R45, R44 ;  /* 0x0000002c2d0c723e */ /* 0x000fe200000010ff */
[--C-:B------:R-:W-:Y:S02]  /*51c0*/  IMAD.MOV.U32 R45, RZ, RZ, R71.reuse ;  /* 0x000000ffff2d7224 */ /* 0x100fe400078e0047 */
[----:B------:R-:W-:-:S03]  /*51d0*/  IMAD.MOV.U32 R44, RZ, RZ, R71 ;  /* 0x000000ffff2c7224 */ /* 0x000fc600078e0047 */
[----:B------:R-:W2:Y:S01]  /*51e0*/  MUFU.EX2 R60, R60 ;  /* 0x0000003c003c7308 */ /* 0x000ea20000000800 */
[----:B0-----:R-:W-:-:S07]  /*51f0*/  FADD.FTZ R10, R54, R11 ;  /* 0x0000000b360a7221 */ /* 0x001fce0000010000 */
[----:B------:R0:W3:Y:S01]  /*5200*/  MUFU.EX2 R25, R38 ;  /* 0x0000002600197308 */ /* 0x0000e20000000800 */
[----:B-1----:R-:W-:Y:S01]  /*5210*/  FADD.FTZ R3, R33, R6 ;  /* 0x0000000621037221 */ /* 0x002fe20000010000 */
[----:B------:R-:W-:Y:S01]  /*5220*/  F2FP.BF16.F32.PACK_AB R6, R56, R41 ;  /* 0x000000293806723e */ /* 0x000fe200000010ff */
[--C-:B------:R-:W-:Y:S02]  /*5230*/  IMAD.MOV.U32 R56, RZ, RZ, R71.reuse ;  /* 0x000000ffff387224 */ /* 0x100fe400078e0047 */
[----:B------:R-:W-:Y:S02]  /*5240*/  IMAD.MOV.U32 R41, RZ, RZ, R71 ;  /* 0x000000ffff297224 */ /* 0x000fe400078e0047 */
[----:B------:R1:W-:Y:S01]  /*5250*/  STSM.16.M88.4 [R2+0x2d300], R4 ;  /* 0x02d3000402007844 */ /* 0x0003e20000000200 */
[----:B------:R-:W4:Y:S01]  /*5260*/  MUFU.EX2 R36, R36 ;  /* 0x0000002400247308 */ /* 0x000f220000000800 */
[C---:B--2---:R-:W-:Y:S01]  /*5270*/  F2FP.BF16.F32.PACK_AB R14, R60.reuse, R33 ;  /* 0x000000213c0e723e */ /* 0x044fe200000010ff */
[----:B------:R-:W-:Y:S01]  /*5280*/  FADD.FTZ R3, R60, R3 ;  /* 0x000000033c037221 */ /* 0x000fe20000010000 */
[----:B------:R-:W-:-:S02]  /*5290*/  IMAD.MOV.U32 R60, RZ, RZ, R71 ;  /* 0x000000ffff3c7224 */ /* 0x000fc400078e0047 */
[--C-:B0-----:R-:W-:Y:S01]  /*52a0*/  IMAD.MOV.U32 R38, RZ, RZ, R71.reuse ;  /* 0x000000ffff267224 */ /* 0x101fe200078e0047 */
[----:B------:R-:W-:Y:S01]  /*52b0*/  STSM.16.M88.4 [R2+0x2eb00], R12 ;  /* 0x02eb000c02007844 */ /* 0x000fe20000000200 */
[--C-:B------:R-:W-:Y:S01]  /*52c0*/  IMAD.MOV.U32 R33, RZ, RZ, R71.reuse ;  /* 0x000000ffff217224 */ /* 0x100fe200078e0047 */
[----:B------:R-:W-:Y:S01]  /*52d0*/  MUFU.EX2 R32, R32 ;  /* 0x0000002000207308 */ /* 0x000fe20000000800 */
[C---:B---3--:R-:W-:Y:S01]  /*52e0*/  FADD.FTZ R10, R25.reuse, R10 ;  /* 0x0000000a190a7221 */ /* 0x048fe20000010000 */
[----:B------:R-:W-:Y:S01]  /*52f0*/  F2FP.BF16.F32.PACK_AB R25, R25, R54 ;  /* 0x000000361919723e */ /* 0x000fe200000010ff */
[----:B------:R-:W-:-:S05]  /*5300*/  IMAD.MOV.U32 R54, RZ, RZ, R71 ;  /* 0x000000ffff367224 */ /* 0x000fca00078e0047 */
[----:B------:R-:W0:Y:S01]  /*5310*/  MUFU.EX2 R37, R37 ;  /* 0x0000002500257308 */ /* 0x000e220000000800 */
[----:B----4-:R-:W-:Y:S01]  /*5320*/  F2FP.BF16.F32.PACK_AB R24, R69, R36 ;  /* 0x000000244518723e */ /* 0x010fe200000010ff */
[----:B------:R-:W-:Y:S01]  /*5330*/  FADD.FTZ R8, R36, R3 ;  /* 0x0000000324087221 */ /* 0x000fe20000010000 */
[----:B------:R-:W-:-:S03]  /*5340*/  IMAD.MOV.U32 R36, RZ, RZ, R71 ;  /* 0x000000ffff247224 */ /* 0x000fc600078e0047 */
[----:B------:R-:W-:Y:S01]  /*5350*/  FADD.FTZ R3, R69, R8 ;  /* 0x0000000845037221 */ /* 0x000fe20000010000 */
[----:B------:R-:W-:Y:S01]  /*5360*/  IMAD.MOV.U32 R69, RZ, RZ, R71 ;  /* 0x000000ffff457224 */ /* 0x000fe200078e0047 */
[----:B------:R-:W-:Y:S08]  /*5370*/  MUFU.EX2 R47, R47 ;  /* 0x0000002f002f7308 */ /* 0x000ff00000000800 */
[----:B------:R-:W2:Y:S01]  /*5380*/  MUFU.EX2 R46, R46 ;  /* 0x0000002e002e7308 */ /* 0x000ea20000000800 */
[----:B0-----:R-:W-:Y:S01]  /*5390*/  F2FP.BF16.F32.PACK_AB R26, R37, R32 ;  /* 0x00000020251a723e */ /* 0x001fe200000010ff */
[----:B------:R-:W-:-:S04]  /*53a0*/  FADD.FTZ R32, R32, R3 ;  /* 0x0000000320207221 */ /* 0x000fc80000010000 */
[----:B-1----:R-:W-:Y:S01]  /*53b0*/  FADD.FTZ R7, R37, R32 ;  /* 0x0000002025077221 */ /* 0x002fe20000010000 */
[--C-:B------:R-:W-:Y:S02]  /*53c0*/  IMAD.MOV.U32 R37, RZ, RZ, R71.reuse ;  /* 0x000000ffff257224 */ /* 0x100fe400078e0047 */
[----:B------:R-:W-:Y:S01]  /*53d0*/  IMAD.MOV.U32 R32, RZ, RZ, R71 ;  /* 0x000000ffff207224 */ /* 0x000fe200078e0047 */
[----:B--2---:R-:W-:Y:S01]  /*53e0*/  F2FP.BF16.F32.PACK_AB R27, R46, R47 ;  /* 0x0000002f2e1b723e */ /* 0x004fe200000010ff */
[----:B------:R-:W-:-:S04]  /*53f0*/  FADD.FTZ R47, R47, R10 ;  /* 0x0000000a2f2f7221 */ /* 0x000fc80000010000 */
[----:B------:R0:W-:Y:S01]  /*5400*/  STSM.16.M88.4 [R2+0x30300], R24 ;  /* 0x0303001802007844 */ /* 0x0001e20000000200 */
[----:B------:R-:W-:Y:S01]  /*5410*/  FADD.FTZ R5, R46, R47 ;  /* 0x0000002f2e057221 */ /* 0x000fe20000010000 */
[--C-:B------:R-:W-:Y:S01]  /*5420*/  IMAD.MOV.U32 R47, RZ, RZ, R71.reuse ;  /* 0x000000ffff2f7224 */ /* 0x100fe200078e0047 */
[----:B------:R1:W-:Y:S06]  /*5430*/  MEMBAR.ALL.CTA ;  /* 0x0000000000007992 */ /* 0x0003ec0000008000 */
[----:B-1----:R-:W1:Y:S01]  /*5440*/  FENCE.VIEW.ASYNC.S ;  /* 0x00000000000073c6 */ /* 0x002e620000000000 */
[----:B------:R-:W-:-:S02]  /*5450*/  IMAD.MOV.U32 R46, RZ, RZ, R71 ;  /* 0x000000ffff2e7224 */ /* 0x000fc400078e0047 */
[--C-:B0-----:R-:W-:Y:S02]  /*5460*/  IMAD.MOV.U32 R27, RZ, RZ, R71.reuse ;  /* 0x000000ffff1b7224 */ /* 0x101fe400078e0047 */
[--C-:B------:R-:W-:Y:S02]  /*5470*/  IMAD.MOV.U32 R26, RZ, RZ, R71.reuse ;  /* 0x000000ffff1a7224 */ /* 0x100fe400078e0047 */
[--C-:B------:R-:W-:Y:S02]  /*5480*/  IMAD.MOV.U32 R25, RZ, RZ, R71.reuse ;  /* 0x000000ffff197224 */ /* 0x100fe400078e0047 */
[----:B------:R-:W-:Y:S01]  /*5490*/  IMAD.MOV.U32 R24, RZ, RZ, R71 ;  /* 0x000000ffff187224 */ /* 0x000fe200078e0047 */
[----:B-1----:R-:W-:Y:S01]  /*54a0*/  NOP ;  /* 0x0000000000007918 */ /* 0x002fe20000000000 */
[----:B------:R-:W-:Y:S05]  /*54b0*/  @!P2 BRA `(.L_x_182) ;  /* 0x000000380040a947 */ /* 0x000fea0003800000 */
[----:B------:R-:W-:Y:S01]  /*54c0*/  IMAD.MOV.U32 R3, RZ, RZ, R9 ;  /* 0x000000ffff037224 */ /* 0x000fe200078e0009 */
[----:B------:R-:W-:Y:S01]  /*54d0*/  CS2R R70, SRZ ;  /* 0x0000000000467805 */ /* 0x000fe2000001ff00 */
[----:B------:R-:W-:Y:S01]  /*54e0*/  IMAD.MOV.U32 R4, RZ, RZ, R0 ;  /* 0x000000ffff047224 */ /* 0x000fe200078e0000 */
        /* <DEDUP_REMOVED lines=23> */
[----:B------:R-:W-:Y:S01]  /*5660*/  UMOV UR7, UR39 ;  /* 0x0000002700077c82 */ /* 0x000fe20008000000 */
[----:B------:R-:W-:-:S05]  /*5670*/  UMOV UR6, UR36 ;  /* 0x0000002400067c82 */ /* 0x000fca0008000000 */
.L_x_191:
[----:B------:R-:W-:Y:S01]  /*5680*/  R2UR UR4, R16 ;  /* 0x00000000100472ca */ /* 0x000fe200000e0000 */
[----:B------:R-:W-:-:S04]  /*5690*/  UIADD3 UR36, UR6, 0x1, URZ ;  /* 0x0000000106247890 */ /* 0x000fc8000fffe03f */
[----:B------:R-:W-:-:S04]  /*56a0*/  UISETP.NE.AND UP0, UPT, UR36, 0x2, UPT ;  /* 0x000000022400788c */ /* 0x000fc8000bf05270 */
[----:B------:R-:W-:Y:S02]  /*56b0*/  USEL UR39, URZ, 0x1, UP0 ;  /* 0x000000013f277887 */ /* 0x000fe40008000000 */
[----:B------:R-:W-:Y:S02]  /*56c0*/  USEL UR36, UR36, URZ, UP0 ;  /* 0x0000003f24247287 */ /* 0x000fe40008000000 */
[----:B------:R-:W-:Y:S01]  /*56d0*/  ISETP.NE.AND P3, PT, RZ, UR4, PT ;  /* 0x00000004ff007c0c */ /* 0x000fe2000bf65270 */
[----:B------:R-:W-:-:S12]  /*56e0*/  ULOP3.LUT UR39, UR7, UR39, URZ, 0x3c, !UPT ;  /* 0x0000002707277292 */ /* 0x000fd8000f8e3c3f */
[----:B----4-:R-:W-:Y:S05]  /*56f0*/  @P3 BRA `(.L_x_183) ;  /* 0x00000000002c3947 */ /* 0x010fea0003800000 */
[----:B------:R-:W-:Y:S05]  /*5700*/  @!P0 BRA `(.L_x_184) ;  /* 0x0000000000048947 */ /* 0x000fea0003800000 */
[----:B------:R-:W-:Y:S01]  /*5710*/  BPT.TRAP 0x1 ;  /* 0x000000040000795c */ /* 0x000fe20000300000 */
.L_x_184:
[----:B------:R-:W-:Y:S01]  /*5720*/  ULEA UR4, UR36, UR37, 0x3 ;  /* 0x0000002524047291 */ /* 0x000fe2000f8e183f */
[----:B------:R-:W-:-:S05]  /*5730*/  IMAD.U32 R0, RZ, RZ, UR39 ;  /* 0x00000027ff007e24 */ /* 0x000fca000f8e00ff */
[----:B------:R-:W-:-:S04]  /*5740*/  SHF.L.U32 R0, R0, 0x1f, RZ ;  /* 0x0000001f00007819 */ /* 0x000fc800000006ff */
[----:B------:R0:W1:Y:S01]  /*5750*/  SYNCS.PHASECHK.TRANS64.TRYWAIT P2, [UR4+0x31c30], R0 ;  /* 0x031c3000ff0075a7 */ /* 0x0000620008040144 */
[----:B------:R-:W-:Y:S05]  /*5760*/  @!P0 BRA `(.L_x_185) ;  /* 0x0000000000048947 */ /* 0x000fea0003800000 */
[----:B------:R-:W-:Y:S01]  /*5770*/  BPT.TRAP 0x1 ;  /* 0x000000040000795c */ /* 0x000fe20000300000 */
.L_x_185:
[----:B-1----:R-:W-:Y:S05]  /*5780*/  @P2 BRA `(.L_x_183) ;  /* 0x0000000000082947 */ /* 0x002fea0003800000 */
[----:B------:R-:W1:Y:S02]  /*5790*/  SYNCS.PHASECHK.TRANS64.TRYWAIT P2, [UR4+0x31c30], R0 ;  /* 0x031c3000ff0075a7 */ /* 0x000e640008040144 */
[----:B-1----:R-:W-:Y:S05]  /*57a0*/  @!P2 BRA `(.L_x_186) ;  /* 0x000000d40060a947 */ /* 0x002fea0003800000 */
.L_x_183:
[----:B------:R-:W2:Y:S01]  /*57b0*/  S2R R6, SR_TID.X ;  /* 0x0000000000067919 */ /* 0x000ea20000002100 */
[----:B------:R-:W-:Y:S01]  /*57c0*/  UIMAD UR4, UR36, 0x6c0, UR5 ;  /* 0x000006c0240478a4 */ /* 0x000fe2000f8e0205 */
[----:B------:R-:W-:Y:S01]  /*57d0*/  UMOV UR31, 0x80000020 ;  /* 0x80000020001f7882 */ /* 0x000fe20000000000 */
[----:B------:R-:W-:Y:S02]  /*57e0*/  UMOV UR32, UR28 ;  /* 0x0000001c00207c82 */ /* 0x000fe40008000000 */
[----:B------:R-:W-:Y:S01]  /*57f0*/  UIADD3 UR34, UR4, 0x40, URZ ;  /* 0x0000004004227890 */ /* 0x000fe2000fffe03f */
[----:B------:R-:W-:Y:S02]  /*5800*/  UMOV UR33, UR29 ;  /* 0x0000001d00217c82 */ /* 0x000fe40008000000 */
[----:B------:R-:W-:Y:S01]  /*5810*/  UMOV UR30, UR4 ;  /* 0x00000004001e7c82 */ /* 0x000fe20008000000 */
[----:B------:R-:W-:Y:S01]  /*5820*/  UMOV UR35, 0x80000020 ;  /* 0x8000002000237882 */ /* 0x000fe20000000000 */
[----:B------:R-:W-:Y:S01]  /*5830*/  UIADD3 UR42, UR4, 0x80, URZ ;  /* 0x00000080042a7890 */ /* 0x000fe2000fffe03f */
[----:B------:R-:W-:Y:S01]  /*5840*/  UMOV UR40, UR28 ;  /* 0x0000001c00287c82 */ /* 0x000fe20008000000 */
        /* <DEDUP_REMOVED lines=15> */
[----:B--2---:R-:W-:Y:S01]  /*5940*/  SHF.R.U32.HI R6, RZ, 0x7, R6 ;  /* 0x00000007ff067819 */ /* 0x004fe20000011606 */
[----:B------:R-:W-:Y:S01]  /*5950*/  UMOV UR56, UR28 ;  /* 0x0000001c00387c82 */ /* 0x000fe20008000000 */
[----:B------:R-:W-:Y:S01]  /*5960*/  UMOV UR57, UR29 ;  /* 0x0000001d00397c82 */ /* 0x000fe20008000000 */
[----:B------:R-:W-:Y:S01]  /*5970*/  UMOV UR59, 0x80000020 ;  /* 0x80000020003b7882 */ /* 0x000fe20000000000 */
[----:B------:R-:W-:Y:S01]  /*5980*/  UIADD3 UR10, UR4, 0x2, URZ ;  /* 0x00000002040a7890 */ /* 0x000fe2000fffe03f */
[----:B01----:R-:W-:Y:S01]  /*5990*/  VIADD R0, R6, 0x8 ;  /* 0x0000000806007836 */ /* 0x003fe20000000000 */
[----:B------:R-:W-:Y:S01]  /*59a0*/  UMOV UR11, 0x80000020 ;  /* 0x80000020000b7882 */ /* 0x000fe20000000000 */
[----:B------:R-:W-:Y:S01]  /*59b0*/  UIADD3 UR14, UR4, 0x202, URZ ;  /* 0x00000202040e7890 */ /* 0x000fe2000fffe03f */
[----:B------:R-:W-:-:S02]  /*59c0*/  UMOV UR15, 0x80000020 ;  /* 0x80000020000f7882 */ /* 0x000fc40000000000 */
[----:B------:R0:W-:Y:S01]  /*59d0*/  BAR.SYNC.DEFER_BLOCKING R0, 0x100 ;  /* 0x000400000000751d */ /* 0x0001e20000010000 */
[----:B------:R-:W-:Y:S02]  /*59e0*/  UIADD3 UR18, UR4, 0x242, URZ ;  /* 0x0000024204127890 */ /* 0x000fe4000fffe03f */
[----:B------:R-:W-:Y:S02]  /*59f0*/  UIADD3 UR22, UR4, 0x480, URZ ;  /* 0x0000048004167890 */ /* 0x000fe4000fffe03f */
[----:B------:R-:W-:Y:S01]  /*5a00*/  UIADD3 UR26, UR4, 0x482, URZ ;  /* 0x00000482041a7890 */ /* 0x000fe2000fffe03f */
[----:B------:R-:W-:Y:S01]  /*5a10*/  UMOV UR19, 0x80000020 ;  /* 0x8000002000137882 */ /* 0x000fe20000000000 */
[----:B------:R-:W-:Y:S01]  /*5a20*/  UMOV UR23, 0x80000020 ;  /* 0x8000002000177882 */ /* 0x000fe20000000000 */
[----:B------:R-:W-:Y:S01]  /*5a30*/  UMOV UR27, 0x80000020 ;  /* 0x80000020001b7882 */ /* 0x000fe20000000000 */
[----:B------:R-:W-:-:S06]  /*5a40*/  WARPGROUP.ARRIVE ;  /* 0x00000000000079c5 */ /* 0x000fcc0000000000 */
[----:B------:R-:W-:Y:S01]  /*5a50*/  HGMMA.64x16x16.F32.BF16 R136, gdesc[UR28], RZ, !UPT, gsb0 ;  /* 0x002000001c8879f0 */ /* 0x000fe2000c0018ff */
[----:B------:R-:W-:Y:S01]  /*5a60*/  UIADD3 UR30, UR4, 0x1c0, URZ ;  /* 0x000001c0041e7890 */ /* 0x000fe2000fffe03f */
        /* <DEDUP_REMOVED lines=45> */
[----:B------:R-:W-:Y:S03]  /*5d40*/  HGMMA.64x16x16.F32.BF16 R80, gdesc[UR28], RZ, !UPT, gsb0 ;  /* 0x002000001c5079f0 */ /* 0x000fe6000c0018ff */
        /* <DEDUP_REMOVED lines=267> */
.L_x_188:
[----:B------:R-:W-:Y:S01]  /*6e00*/  ULEA UR4, UR6, UR37, 0x3 ;  /* 0x0000002506047291 */ /* 0x000fe2000f8e183f */
[----:B------:R-:W-:-:S05]  /*6e10*/  IMAD.U32 R0, RZ, RZ, UR7 ;  /* 0x00000007ff007e24 */ /* 0x000fca000f8e00ff */
[----:B------:R-:W-:-:S04]  /*6e20*/  SHF.L.U32 R0, R0, 0x1f, RZ ;  /* 0x0000001f00007819 */ /* 0x000fc800000006ff */
[----:B------:R0:W1:Y:S01]  /*6e30*/  SYNCS.PHASECHK.TRANS64.TRYWAIT P2, [UR4+0x31c50], R0 ;  /* 0x031c5000ff0075a7 */ /* 0x0000620008040144 */
[----:B------:R-:W-:Y:S05]  /*6e40*/  @!P0 BRA `(.L_x_189) ;  /* 0x0000000000048947 */ /* 0x000fea0003800000 */
[----:B------:R-:W-:Y:S01]  /*6e50*/  BPT.TRAP 0x1 ;  /* 0x000000040000795c */ /* 0x000fe20000300000 */
.L_x_189:
[----:B-1----:R-:W-:Y:S05]  /*6e60*/  @P2 BRA `(.L_x_187) ;  /* 0x0000000000082947 */ /* 0x002fea0003800000 */
[----:B------:R-:W1:Y:S02]  /*6e70*/  SYNCS.PHASECHK.TRANS64.TRYWAIT P2, [UR4+0x31c50], R0 ;  /* 0x031c5000ff0075a7 */ /* 0x000e640008040144 */
[----:B-1----:R-:W-:Y:S05]  /*6e80*/  @!P2 BRA `(.L_x_190) ;  /* 0x000000bc00c0a947 */ /* 0x002fea0003800000 */
.L_x_187:
[----:B------:R-:W-:Y:S01]  /*6e90*/  UIADD3 UR4, UR37, 0x200, URZ ;  /* 0x0000020025047890 */ /* 0x000fe2000fffe03f */
[----:B------:R-:W-:Y:S01]  /*6ea0*/  WARPGROUP.ARRIVE ;  /* 0x00000000000079c5 */ /* 0x000fe20000000000 */
[----:B------:R-:W-:Y:S01]  /*6eb0*/  UMOV UR33, 0xc0000010 ;  /* 0xc000001000217882 */ /* 0x000fe20000000000 */
[----:B------:R-:W-:Y:S01]  /*6ec0*/  UMOV UR35, 0x80000020 ;  /* 0x8000002000237882 */ /* 0x000fe20000000000 */
[----:B------:R-:W-:Y:S01]  /*6ed0*/  USHF.R.U32.HI UR4, URZ, 0x4, UR4 ;  /* 0x000000043f047899 */ /* 0x000fe20008011604 */
[----:B01----:R-:W-:Y:S01]  /*6ee0*/  FMNMX.FTZ R0, R136, R4, !PT ;  /* 0x0000000488007209 */ /* 0x003fe20007810000 */
[----:B------:R-:W-:Y:S01]  /*6ef0*/  ULDC UR10, c[0x0][0x988] ;  /* 0x00026200000a7ab9 */ /* 0x000fe20000000800 */
[----:B------:R-:W0:Y:S01]  /*6f00*/  S2R R13, SR_TID.X ;  /* 0x00000000000d7919 */ /* 0x000e220000002100 */
[----:B------:R-:W-:Y:S01]  /*6f10*/  ULOP3.LUT UR4, UR4, 0x3fff, URZ, 0xc0, !UPT ;  /* 0x00003fff04047892 */ /* 0x000fe2000f8ec03f */
[----:B------:R-:W-:Y:S01]  /*6f20*/  FMNMX.FTZ R0, R137, R0, !PT ;  /* 0x0000000089007209 */ /* 0x000fe20007810000 */
[----:B------:R-:W-:-:S02]  /*6f30*/  UISETP.GT.AND UP0, UPT, UR38, UR61, UPT ;  /* 0x0000003d2600728c */ /* 0x000fc4000bf04270 */
[----:B------:R-:W-:Y:S01]  /*6f40*/  ULOP3.LUT UR7, UR4, 0x2400000, URZ, 0xfc, !UPT ;  /* 0x0240000004077892 */ /* 0x000fe2000f8efc3f */
[----:B------:R-:W-:Y:S01]  /*6f50*/  FMNMX.FTZ R0, R140, R0, !PT ;  /* 0x000000008c007209 */ /* 0x000fe20007810000 */
[----:B------:R-:W-:Y:S02]  /*6f60*/  ULOP3.LUT UR4, UR60, 0x10000, URZ, 0xfc, !UPT ;  /* 0x000100003c047892 */ /* 0x000fe4000f8efc3f */
[----:B------:R-:W-:Y:S01]  /*6f70*/  UIMAD UR7, UR6, 0x6c0, UR7 ;  /* 0x000006c0060778a4 */ /* 0x000fe2000f8e0207 */
[----:B------:R-:W-:-:S04]  /*6f80*/  FMNMX.FTZ R0, R141, R0, !PT ;  /* 0x000000008d007209 */ /* 0x000fc80007810000 */
[----:B------:R-:W-:Y:S01]  /*6f90*/  UMOV UR32, UR4 ;  /* 0x0000000400207c82 */ /* 0x000fe20008000000 */
[----:B------:R-:W-:Y:S01]  /*6fa0*/  FMNMX.FTZ R0, R128, R0, !PT ;  /* 0x0000000080007209 */ /* 0x000fe20007810000 */
[----:B------:R-:W-:Y:S02]  /*6fb0*/  UMOV UR34, UR7 ;  /* 0x0000000700227c82 */ /* 0x000fe40008000000 */
[----:B------:R-:W-:Y:S01]  /*6fc0*/  HGMMA.64x96x16.F32.BF16 R24, gdesc[UR32].tnspB, R24, gsb0 ;  /* 0x41600000201879f0 */ /* 0x000fe20008001818 */
[----:B------:R-:W-:Y:S01]  /*6fd0*/  UIADD3 UR32, UR4, 0x180, URZ ;  /* 0x0000018004207890 */ /* 0x000fe2000fffe03f */
[----:B------:R-:W-:Y:S01]  /*6fe0*/  FMNMX.FTZ R0, R129, R0, !PT ;  /* 0x0000000081007209 */ /* 0x000fe20007810000 */
[----:B------:R-:W-:Y:S01]  /*6ff0*/  UIADD3 UR34, UR7, 0x40, URZ ;  /* 0x0000004007227890 */ /* 0x000fe2000fffe03f */
[----:B------:R-:W-:Y:S01]  /*7000*/  UMOV UR33, 0xc0000010 ;  /* 0xc000001000217882 */ /* 0x000fe20000000000 */
[----:B------:R-:W-:Y:S01]  /*7010*/  UMOV UR35, 0x80000020 ;  /* 0x8000002000237882 */ /* 0x000fe20000000000 */
[----:B------:R-:W-:-:S04]  /*7020*/  FMNMX.FTZ R0, R132, R0, !PT ;  /* 0x0000000084007209 */ /* 0x000fc80007810000 */
[----:B------:R-:W-:Y:S02]  /*7030*/  FMNMX.FTZ R0, R133, R0, !PT ;  /* 0x0000000085007209 */ /* 0x000fe40007810000 */
[----:B0-----:R-:W-:Y:S02]  /*7040*/  SHF.R.U32.HI R12, RZ, 0x7, R13 ;  /* 0x00000007ff0c7819 */ /* 0x001fe4000001160d */
[----:B------:R-:W-:Y:S02]  /*7050*/  FMNMX.FTZ R0, R120, R0, !PT ;  /* 0x0000000078007209 */ /* 0x000fe40007810000 */
[----:B------:R-:W-:Y:S02]  /*7060*/  ISETP.GE.U32.AND P2, PT, R13, 0x180, PT ;  /* 0x000001800d00780c */ /* 0x000fe40003f46070 */
        /* <DEDUP_REMOVED lines=32> */
[----:B------:R-:W-:-:S04]  /*7270*/  FMNMX.FTZ R0, R76, R0, !PT ;  /* 0x000000004c007209 */ /* 0x000fc80007810000 */
[----:B------:R-:W-:-:S05]  /*7280*/  FMNMX.FTZ R0, R77, R0, !PT ;  /* 0x000000004d007209 */ /* 0x000fca0007810000 */
[----:B------:R-:W0:Y:S02]  /*7290*/  SHFL.BFLY PT, R6, R0, 0x2, 0x1f ;  /* 0x0c401f0000067f89 */ /* 0x000e2400000e0000 */
[----:B0-----:R-:W-:-:S05]  /*72a0*/  FMNMX.FTZ R0, R0, R6, !PT ;  /* 0x0000000600007209 */ /* 0x001fca0007810000 */
[----:B------:R-:W0:Y:S02]  /*72b0*/  SHFL.BFLY PT, R6, R0, 0x1, 0x1f ;  /* 0x0c201f0000067f89 */ /* 0x000e2400000e0000 */
[----:B0-----:R-:W-:-:S05]  /*72c0*/  FMNMX.FTZ R0, R0, R6, !PT ;  /* 0x0000000600007209 */ /* 0x001fca0007810000 */
[C---:B------:R-:W-:Y:S01]  /*72d0*/  FADD.FTZ R4, -R0.reuse, R4 ;  /* 0x0000000400047221 */ /* 0x040fe20000010100 */
[----:B------:R-:W-:-:S03]  /*72e0*/  FMUL.FTZ R6, R0, UR10 ;  /* 0x0000000a00067c20 */ /* 0x000fc60008410000 */
[----:B------:R-:W-:Y:S01]  /*72f0*/  FMUL.FTZ R4, R4, UR10 ;  /* 0x0000000a04047c20 */ /* 0x000fe20008410000 */
        /* <DEDUP_REMOVED lines=11> */
[----:B------:R-:W0:Y:S01]  /*73b0*/  MUFU.EX2 R4, R136 ;  /* 0x0000008800047308 */ /* 0x000e220000000800 */
[--C-:B------:R-:W-:Y:S01]  /*73c0*/  FFMA.FTZ R124, R124, UR10, -R6.reuse ;  /* 0x0000000a7c7c7c23 */ /* 0x100fe20008010806 */
[--C-:B------:R-:W-:Y:S01]  /*73d0*/  FFMA.FTZ R125, R125, UR10, -R6.reuse ;  /* 0x0000000a7d7d7c23 */ /* 0x100fe20008010806 */
[--C-:B------:R-:W-:Y:S01]  /*73e0*/  FFMA.FTZ R112, R112, UR10, -R6.reuse ;  /* 0x0000000a70707c23 */ /* 0x100fe20008010806 */
[--C-:B------:R-:W-:Y:S01]  /*73f0*/  FFMA.FTZ R113, R113, UR10, -R6.reuse ;  /* 0x0000000a71717c23 */ /* 0x100fe20008010806 */
[--C-:B------:R-:W-:Y:S01]  /*7400*/  FFMA.FTZ R116, R116, UR10, -R6.reuse ;  /* 0x0000000a74747c23 */ /* 0x100fe20008010806 */
[----:B------:R-:W-:Y:S01]  /*7410*/  FFMA.FTZ R117, R117, UR10, -R6 ;  /* 0x0000000a75757c23 */ /* 0x000fe20008010806 */
[----:B------:R-:W-:-:S02]  /*7420*/  WARPGROUP.DEPBAR.LE gsb0, 0x0 ;  /* 0x00008000000079c5 */ /* 0x000fc40000010000 */
[----:B------:R-:W-:Y:S01]  /*7430*/  WARPGROUP.ARRIVE ;  /* 0x00000000000079c5 */ /* 0x000fe20000000000 */
[--C-:B------:R-:W-:Y:S01]  /*7440*/  FFMA.FTZ R104, R104, UR10, -R6.reuse ;  /* 0x0000000a68687c23 */ /* 0x100fe20008010806 */
[--C-:B------:R-:W-:Y:S01]  /*7450*/  FFMA.FTZ R105, R105, UR10, -R6.reuse ;  /* 0x0000000a69697c23 */ /* 0x100fe20008010806 */
[--C-:B------:R-:W-:Y:S01]  /*7460*/  FFMA.FTZ R108, R108, UR10, -R6.reuse ;  /* 0x0000000a6c6c7c23 */ /* 0x100fe20008010806 */
[--C-:B------:R-:W-:Y:S01]  /*7470*/  FFMA.FTZ R109, R109, UR10, -R6.reuse ;  /* 0x0000000a6d6d7c23 */ /* 0x100fe20008010806 */
[--C-:B------:R-:W-:Y:S01]  /*7480*/  FFMA.FTZ R96, R96, UR10, -R6.reuse ;  /* 0x0000000a60607c23 */ /* 0x100fe20008010806 */
[----:B------:R-:W-:Y:S01]  /*7490*/  HGMMA.64x96x16.F32.BF16 R24, gdesc[UR32].tnspB, R24, gsb0 ;  /* 0x41600000201879f0 */ /* 0x000fe20008001818 */
[----:B------:R-:W-:Y:S01]  /*74a0*/  UIADD3 UR32, UR4, 0x480, URZ ;  /* 0x0000048004207890 */ /* 0x000fe2000fffe03f */
[--C-:B------:R-:W-:Y:S01]  /*74b0*/  FFMA.FTZ R97, R97, UR10, -R6.reuse ;  /* 0x0000000a61617c23 */ /* 0x100fe20008010806 */
[----:B------:R-:W-:Y:S01]  /*74c0*/  UIADD3 UR34, UR7, 0xc0, URZ ;  /* 0x000000c007227890 */ /* 0x000fe2000fffe03f */
[--C-:B------:R-:W-:Y:S01]  /*74d0*/  FFMA.FTZ R100, R100, UR10, -R6.reuse ;  /* 0x0000000a64647c23 */ /* 0x100fe20008010806 */
[----:B------:R-:W-:Y:S01]  /*74e0*/  UMOV UR33, 0xc0000010 ;  /* 0xc000001000217882 */ /* 0x000fe20000000000 */
[----:B------:R-:W-:Y:S01]  /*74f0*/  UMOV UR35, 0x80000020 ;  /* 0x8000002000237882 */ /* 0x000fe20000000000 */
[--C-:B------:R-:W-:Y:S01]  /*7500*/  FFMA.FTZ R101, R101, UR10, -R6.reuse ;  /* 0x0000000a65657c23 */ /* 0x100fe20008010806 */
        /* <DEDUP_REMOVED lines=11> */
[----:B------:R-:W-:Y:S01]  /*75c0*/  FFMA.FTZ R77, R77, UR10, -R6 ;  /* 0x0000000a4d4d7c23 */ /* 0x000fe20008010806 */
[----:B0-----:R-:W-:Y:S01]  /*75d0*/  FFMA.FTZ R6, R8, R7, R4 ;  /* 0x0000000708067223 */ /* 0x001fe20000010004 */
[----:B------:R-:W-:Y:S01]  /*75e0*/  FMNMX.FTZ R7, R138, R3, !PT ;  /* 0x000000038a077209 */ /* 0x000fe20007810000 */
[----:B------:R-:W0:Y:S03]  /*75f0*/  MUFU.EX2 R137, R137 ;  /* 0x0000008900897308 */ /* 0x000e260000000800 */
[----:B------:R-:W-:-:S04]  /*7600*/  FMNMX.FTZ R7, R139, R7, !PT ;  /* 0x000000078b077209 */ /* 0x000fc80007810000 */
[----:B------:R-:W-:Y:S01]  /*7610*/  FMNMX.FTZ R7, R142, R7, !PT ;  /* 0x000000078e077209 */ /* 0x000fe20007810000 */
[----:B------:R-:W1:Y:S03]  /*7620*/  MUFU.EX2 R140, R140 ;  /* 0x0000008c008c7308 */ /* 0x000e660000000800 */
[----:B------:R-:W-:-:S04]  /*7630*/  FMNMX.FTZ R7, R143, R7, !PT ;  /* 0x000000078f077209 */ /* 0x000fc80007810000 */
[----:B------:R-:W-:Y:S01]  /*7640*/  FMNMX.FTZ R7, R130, R7, !PT ;  /* 0x0000000782077209 */ /* 0x000fe20007810000 */
[----:B------:R-:W2:Y:S01]  /*7650*/  MUFU.EX2 R141, R141 ;  /* 0x0000008d008d7308 */ /* 0x000ea20000000800 */
[C---:B0-----:R-:W-:Y:S01]  /*7660*/  FADD.FTZ R6, R137.reuse, R6 ;  /* 0x0000000689067221 */ /* 0x041fe20000010000 */
[----:B------:R-:W-:Y:S02]  /*7670*/  F2FP.BF16.F32.PACK_AB R4, R137, R4 ;  /* 0x000000048904723e */ /* 0x000fe400000010ff */
[----:B------:R-:W-:-:S04]  /*7680*/  FMNMX.FTZ R7, R131, R7, !PT ;  /* 0x0000000783077209 */ /* 0x000fc80007810000 */
[----:B------:R-:W-:Y:S01]  /*7690*/  FMNMX.FTZ R7, R134, R7, !PT ;  /* 0x0000000786077209 */ /* 0x000fe20007810000 */
[----:B-1----:R-:W-:Y:S01]  /*76a0*/  FADD.FTZ R6, R140, R6 ;  /* 0x000000068c067221 */ /* 0x002fe20000010000 */
[----:B------:R-:W-:Y:S02]  /*76b0*/  MUFU.EX2 R129, R129 ;  /* 0x0000008100817308 */ /* 0x000fe40000000800 */
[----:B------:R-:W-:-:S04]  /*76c0*/  FMNMX.FTZ R7, R135, R7, !PT ;  /* 0x0000000787077209 */ /* 0x000fc80007810000 */
[----:B------:R-:W-:Y:S01]  /*76d0*/  FMNMX.FTZ R7, R122, R7, !PT ;  /* 0x000000077a077209 */ /* 0x000fe20007810000 */
[C---:B--2---:R-:W-:Y:S01]  /*76e0*/  FADD.FTZ R10, R141.reuse, R6 ;  /* 0x000000068d0a7221 */ /* 0x044fe20000010000 */
[----:B------:R-:W-:Y:S01]  /*76f0*/  F2FP.BF16.F32.PACK_AB R6, R141, R140 ;  /* 0x0000008c8d06723e */ /* 0x000fe200000010ff */
        /* <DEDUP_REMOVED lines=18> */
[----:B------:R-:W-:Y:S01]  /*7820*/  WARPGROUP.ARRIVE ;  /* 0x00000000000079c5 */ /* 0x000fe20000000000 */
[----:B------:R-:W-:-:S03]  /*7830*/  FMNMX.FTZ R7, R98, R7, !PT ;  /* 0x0000000762077209 */ /* 0x000fc60007810000 */
[----:B------:R-:W-:Y:S01]  /*7840*/  MUFU.EX2 R116, R116 ;  /* 0x0000007400747308 */ /* 0x000fe20000000800 */
[----:B------:R-:W-:Y:S01]  /*7850*/  FMNMX.FTZ R7, R99, R7, !PT ;  /* 0x0000000763077209 */ /* 0x000fe20007810000 */
[----:B------:R-:W-:Y:S01]  /*7860*/  HGMMA.64x96x16.F32.BF16 R24, gdesc[UR32].tnspB, R24, gsb0 ;  /* 0x41600000201879f0 */ /* 0x000fe20008001818 */
[----:B------:R-:W-:Y:S02]  /*7870*/  UIADD3 UR32, UR4, 0x600, URZ ;  /* 0x0000060004207890 */ /* 0x000fe4000fffe03f */
[----:B------:R-:W-:Y:S01]  /*7880*/  UIADD3 UR34, UR7, 0x100, URZ ;  /* 0x0000010007227890 */ /* 0x000fe2000fffe03f */
[----:B------:R-:W-:Y:S01]  /*7890*/  FMNMX.FTZ R7, R102, R7, !PT ;  /* 0x0000000766077209 */ /* 0x000fe20007810000 */
[----:B------:R-:W-:Y:S01]  /*78a0*/  UMOV UR33, 0xc0000010 ;  /* 0xc000001000217882 */ /* 0x000fe20000000000 */
[----:B------:R-:W-:Y:S01]  /*78b0*/  UMOV UR35, 0x80000020 ;  /* 0x8000002000237882 */ /* 0x000fe20000000000 */
        /* <DEDUP_REMOVED lines=19> */
[----:B------:R-:W-:-:S05]  /*79f0*/  FMNMX.FTZ R7, R79, R7, !PT ;  /* 0x000000074f077209 */ /* 0x000fca0007810000 */
[----:B------:R-:W0:Y:S02]  /*7a00*/  SHFL.BFLY PT, R9, R7, 0x2, 0x1f ;  /* 0x0c401f0007097f89 */ /* 0x000e2400000e0000 */
[----:B------:R-:W-:Y:S08]  /*7a10*/  MUFU.EX2 R100, R100 ;  /* 0x0000006400647308 */ /* 0x000ff00000000800 */
[----:B------:R-:W-:Y:S08]  /*7a20*/  MUFU.EX2 R101, R101 ;  /* 0x0000006500657308 */ /* 0x000ff00000000800 */
[----:B------:R-:W-:Y:S01]  /*7a30*/  MUFU.EX2 R88, R88 ;  /* 0x0000005800587308 */ /* 0x000fe20000000800 */
[----:B0-----:R-:W-:-:S07]  /*7a40*/  FMNMX.FTZ R9, R7, R9, !PT ;  /* 0x0000000907097209 */ /* 0x001fce0007810000 */
[----:B------:R-:W-:Y:S01]  /*7a50*/  MUFU.EX2 R89, R89 ;  /* 0x0000005900597308 */ /* 0x000fe20000000800 */
[----:B------:R-:W0:Y:S07]  /*7a60*/  SHFL.BFLY PT, R7, R9, 0x1, 0x1f ;  /* 0x0c201f0009077f89 */ /* 0x000e2e00000e0000 */
[----:B------:R-:W-:Y:S01]  /*7a70*/  MUFU.EX2 R92, R92 ;  /* 0x0000005c005c7308 */ /* 0x000fe20000000800 */
[----:B------:R-:W-:Y:S02]  /*7a80*/  WARPGROUP.DEPBAR.LE gsb0, 0x0 ;  /* 0x00008000000079c5 */ /* 0x000fe40000010000 */
[----:B------:R-:W-:-:S05]  /*7a90*/  WARPGROUP.ARRIVE ;  /* 0x00000000000079c5 */ /* 0x000fca0000000000 */
[----:B------:R-:W-:Y:S01]  /*7aa0*/  MUFU.EX2 R93, R93 ;  /* 0x0000005d005d7308 */ /* 0x000fe20000000800 */
[----:B------:R-:W-:Y:S01]  /*7ab0*/  HGMMA.64x96x16.F32.BF16 R24, gdesc[UR32].tnspB, R24, gsb0 ;  /* 0x41600000201879f0 */ /* 0x000fe20008001818 */
[----:B------:R-:W-:Y:S02]  /*7ac0*/  UIADD3 UR32, UR4, 0x780, URZ ;  /* 0x0000078004207890 */ /* 0x000fe4000fffe03f */
[----:B------:R-:W-:Y:S01]  /*7ad0*/  UIADD3 UR34, UR7, 0x140, URZ ;  /* 0x0000014007227890 */ /* 0x000fe2000fffe03f */
[----:B0-----:R-:W-:Y:S01]  /*7ae0*/  FMNMX.FTZ R9, R9, R7, !PT ;  /* 0x0000000709097209 */ /* 0x001fe20007810000 */
[----:B------:R-:W-:Y:S01]  /*7af0*/  UMOV UR33, 0xc0000010 ;  /* 0xc000001000217882 */ /* 0x000fe20000000000 */
[----:B------:R-:W-:Y:S01]  /*7b00*/  UMOV UR35, 0x80000020 ;  /* 0x8000002000237882 */ /* 0x000fe20000000000 */
[----:B------:R-:W-:Y:S02]  /*7b10*/  MUFU.EX2 R80, R80 ;  /* 0x0000005000507308 */ /* 0x000fe40000000800 */
[C---:B------:R-:W-:Y:S01]  /*7b20*/  FMUL.FTZ R7, R9.reuse, UR10 ;  /* 0x0000000a09077c20 */ /* 0x040fe20008410000 */
[----:B------:R-:W-:-:S03]  /*7b30*/  FADD.FTZ R3, -R9, R3 ;  /* 0x0000000309037221 */ /* 0x000fc60000010100 */
        /* <DEDUP_REMOVED lines=36> */
[----:B------:R-:W-:-:S02]  /*7d80*/  VIADD R7, R12, 0x9 ;  /* 0x000000090c077836 */ /* 0x000fc40000000000 */
[----:B------:R-:W-:Y:S01]  /*7d90*/  FMUL.FTZ R3, R3, UR10 ;  /* 0x0000000a03037c20 */ /* 0x000fe20008410000 */
[----:B------:R-:W-:Y:S02]  /*7da0*/  MUFU.EX2 R138, R138 ;  /* 0x0000008a008a7308 */ /* 0x000fe40000000800 */
[----:B------:R-:W-:Y:S02]  /*7db0*/  SEL R7, R7, 0x9, !P2 ;  /* 0x0000000907077807 */ /* 0x000fe40005000000 */
[----:B------:R-:W-:-:S04]  /*7dc0*/  PLOP3.LUT P2, PT, PT, PT, UP0, 0x80, 0x0 ;  /* 0x000000000000781c */ /* 0x000fc80003f4f008 */
[----:B------:R-:W0:Y:S08]  /*7dd0*/  MUFU.EX2 R3, R3 ;  /* 0x0000000300037308 */ /* 0x000e300000000800 */
[----:B------:R-:W1:Y:S08]  /*7de0*/  MUFU.EX2 R139, R139 ;  /* 0x0000008b008b7308 */ /* 0x000e700000000800 */
[----:B------:R-:W-:Y:S01]  /*7df0*/  MUFU.EX2 R143, R143 ;  /* 0x0000008f008f7308 */ /* 0x000fe20000000800 */
[----:B0-----:R-:W-:-:S07]  /*7e00*/  FFMA.FTZ R11, R3, R5, R138 ;  /* 0x00000005030b7223 */ /* 0x001fce000001008a */
[----:B------:R-:W-:Y:S01]  /*7e10*/  MUFU.EX2 R131, R131 ;  /* 0x0000008300837308 */ /* 0x000fe20000000800 */
[C---:B-1----:R-:W-:Y:S01]  /*7e20*/  FADD.FTZ R11, R139.reuse, R11 ;  /* 0x0000000b8b0b7221 */ /* 0x042fe20000010000 */
[----:B------:R-:W-:-:S06]  /*7e30*/  F2FP.BF16.F32.PACK_AB R5, R139, R138 ;  /* 0x0000008a8b05723e */ /* 0x000fcc00000010ff */
[----:B------:R-:W-:Y:S08]  /*7e40*/  MUFU.EX2 R135, R135 ;  /* 0x0000008700877308 */ /* 0x000ff00000000800 */
[----:B------:R-:W-:Y:S01]  /*7e50*/  MUFU.EX2 R21, R107 ;  /* 0x0000006b00157308 */ /* 0x000fe20000000800 */
[----:B------:R-:W-:Y:S02]  /*7e60*/  WARPGROUP.DEPBAR.LE gsb0, 0x0 ;  /* 0x00008000000079c5 */ /* 0x000fe40000010000 */
[----:B------:R-:W-:-:S05]  /*7e70*/  WARPGROUP.ARRIVE ;  /* 0x00000000000079c5 */ /* 0x000fca0000000000 */
[----:B------:R-:W-:Y:S01]  /*7e80*/  MUFU.EX2 R13, R122 ;  /* 0x0000007a000d7308 */ /* 0x000fe20000000800 */
[----:B------:R-:W-:Y:S01]  /*7e90*/  HGMMA.64x96x16.F32.BF16 R24, gdesc[UR32].tnspB, R24, gsb0 ;  /* 0x41600000201879f0 */ /* 0x000fe20008001818 */
[----:B------:R-:W-:Y:S02]  /*7ea0*/  UIADD3 UR32, UR4, 0x900, URZ ;  /* 0x0000090004207890 */ /* 0x000fe4000fffe03f */
[----:B------:R-:W-:Y:S01]  /*7eb0*/  UIADD3 UR34, UR7, 0x180, URZ ;  /* 0x0000018007227890 */ /* 0x000fe2000fffe03f */
[----:B------:R-:W-:Y:S01]  /*7ec0*/  UMOV UR33, 0xc0000010 ;  /* 0xc000001000217882 */ /* 0x000fe20000000000 */
[----:B------:R-:W-:Y:S02]  /*7ed0*/  UMOV UR35, 0x80000020 ;  /* 0x8000002000237882 */ /* 0x000fe40000000000 */
        /* <DEDUP_REMOVED lines=41> */
[----:B------:R-:W-:Y:S01]  /*8170*/  MUFU.EX2 R76, R76 ;  /* 0x0000004c004c7308 */ /* 0x000fe20000000800 */
[----:B------:R-:W-:Y:S01]  /*8180*/  UIADD3 UR4, UR38, -0x1, URZ ;  /* 0xffffffff26047890 */ /* 0x000fe2000fffe03f */
[----:B------:R-:W-:-:S06]  /*8190*/  UMOV UR7, UR39 ;  /* 0x0000002700077c82 */ /* 0x000fcc0008000000 */
[----:B------:R-:W-:Y:S01]  /*81a0*/  MUFU.EX2 R77, R77 ;  /* 0x0000004d004d7308 */ /* 0x000fe20000000800 */
[----:B------:R-:W-:-:S07]  /*81b0*/  UMOV UR38, UR4 ;  /* 0x0000000400267c82 */ /* 0x000fce0008000000 */
[----:B------:R-:W-:Y:S01]  /*81c0*/  MUFU.EX2 R79, R79 ;  /* 0x0000004f004f7308 */ /* 0x000fe20000000800 */
[----:B------:R-:W-:Y:S02]  /*81d0*/  WARPGROUP.DEPBAR.LE gsb0, 0x0 ;  /* 0x00008000000079c5 */ /* 0x000fe40000010000 */
[----:B------:R-:W-:-:S06]  /*81e0*/  WARPGROUP.ARRIVE ;  /* 0x00000000000079c5 */ /* 0x000fcc0000000000 */
[----:B------:R-:W-:Y:S03]  /*81f0*/  HGMMA.64x96x16.F32.BF16 R24, gdesc[UR32].tnspB, R24, gsb0 ;  /* 0x41600000201879f0 */ /* 0x000fe60008001818 */
[----:B------:R-:W-:Y:S02]  /*8200*/  WARPGROUP.DEPBAR.LE gsb0, 0x0 ;  /* 0x00008000000079c5 */ /* 0x000fe40000010000 */
[----:B------:R0:W-:Y:S06]  /*8210*/  BAR.ARV R7, 0x100 ;  /* 0x000400070000751d */ /* 0x0001ec0000002000 */
[-C--:B------:R-:W-:Y:S01]  /*8220*/  FMUL.FTZ R26, R26, R3.reuse ;  /* 0x000000031a1a7220 */ /* 0x080fe20000410000 */
[----:B------:R-:W-:Y:S01]  /*8230*/  FMUL.FTZ R27, R27, R3 ;  /* 0x000000031b1b7220 */ /* 0x000fe20000410000 */
[----:B0-----:R-:W-:-:S02]  /*8240*/  IMAD.U32 R7, RZ, RZ, UR36 ;  /* 0x00000024ff077e24 */ /* 0x001fc4000f8e00ff */
[-C--:B------:R-:W-:Y:S01]  /*8250*/  FMUL.FTZ R30, R30, R3.reuse ;  /* 0x000000031e1e7220 */ /* 0x080fe20000410000 */
[-C--:B------:R-:W-:Y:S01]  /*8260*/  FMUL.FTZ R31, R31, R3.reuse ;  /* 0x000000031f1f7220 */ /* 0x080fe20000410000 */
[-C--:B------:R-:W-:Y:S01]  /*8270*/  FMUL.FTZ R34, R34, R3.reuse ;  /* 0x0000000322227220 */ /* 0x080fe20000410000 */
[-C--:B------:R-:W-:Y:S01]  /*8280*/  FMUL.FTZ R35, R35, R3.reuse ;  /* 0x0000000323237220 */ /* 0x080fe20000410000 */
[----:B------:R-:W-:Y:S01]  /*8290*/  @!P1 LEA R7, R7, UR37, 0x3 ;  /* 0x0000002507079c11 */ /* 0x000fe2000f8e18ff */
[-C--:B------:R-:W-:Y:S01]  /*82a0*/  FMUL.FTZ R38, R38, R3.reuse ;  /* 0x0000000326267220 */ /* 0x080fe20000410000 */
[-C--:B------:R-:W-:Y:S01]  /*82b0*/  FMUL.FTZ R39, R39, R3.reuse ;  /* 0x0000000327277220 */ /* 0x080fe20000410000 */
[-C--:B------:R-:W-:Y:S01]  /*82c0*/  FMUL.FTZ R42, R42, R3.reuse ;  /* 0x000000032a2a7220 */ /* 0x080fe20000410000 */
[-C--:B------:R-:W-:Y:S01]  /*82d0*/  FMUL.FTZ R43, R43, R3.reuse ;  /* 0x000000032b2b7220 */ /* 0x080fe20000410000 */
[----:B------:R-:W-:Y:S02]  /*82e0*/  @!P1 VIADD R12, R7, 0x31c40 ;  /* 0x00031c40070c9836 */ /* 0x000fe40000000000 */
[-C--:B------:R-:W-:Y:S01]  /*82f0*/  FMUL.FTZ R46, R46, R3.reuse ;  /* 0x000000032e2e7220 */ /* 0x080fe20000410000 */
[----:B------:R-:W0:Y:S01]  /*8300*/  MUFU.EX2 R7, R142 ;  /* 0x0000008e00077308 */ /* 0x000e220000000800 */
[-C--:B------:R-:W-:Y:S01]  /*8310*/  FMUL.FTZ R47, R47, R3.reuse ;  /* 0x000000032f2f7220 */ /* 0x080fe20000410000 */
[-C--:B------:R-:W-:Y:S01]  /*8320*/  FMUL.FTZ R50, R50, R3.reuse ;  /* 0x0000000332327220 */ /* 0x080fe20000410000 */
[----:B------:R-:W-:Y:S01]  /*8330*/  @!P1 PRMT R12, RZ, 0x654, R12 ;  /* 0x00000654ff0c9816 */ /* 0x000fe2000000000c */
[-C--:B------:R-:W-:Y:S01]  /*8340*/  FMUL.FTZ R51, R51, R3.reuse ;  /* 0x0000000333337220 */ /* 0x080fe20000410000 */
[-C--:B------:R-:W-:Y:S01]  /*8350*/  FMUL.FTZ R54, R54, R3.reuse ;  /* 0x0000000336367220 */ /* 0x080fe20000410000 */
[-C--:B------:R-:W-:Y:S01]  /*8360*/  FMUL.FTZ R55, R55, R3.reuse ;  /* 0x0000000337377220 */ /* 0x080fe20000410000 */
        /* <DEDUP_REMOVED lines=8> */
[----:B-1----:R-:W-:Y:S01]  /*83f0*/  IMAD.U32 R12, RZ, RZ, UR6 ;  /* 0x00000006ff0c7e24 */ /* 0x002fe2000f8e00ff */
[----:B------:R-:W-:Y:S01]  /*8400*/  UMOV UR6, UR36 ;  /* 0x0000002400067c82 */ /* 0x000fe20008000000 */
[----:B0-----:R-:W-:Y:S01]  /*8410*/  FADD.FTZ R11, R7, R11 ;  /* 0x0000000b070b7221 */ /* 0x001fe20000010000 */
[----:B------:R-:W-:Y:S01]  /*8420*/  F2FP.BF16.F32.PACK_AB R7, R143, R7 ;  /* 0x000000078f07723e */ /* 0x000fe200000010ff */
[----:B------:R-:W-:Y:S01]  /*8430*/  FMUL.FTZ R71, R71, R3 ;  /* 0x0000000347477220 */ /* 0x000fe20000410000 */
[----:B------:R-:W-:Y:S01]  /*8440*/  @!P1 LEA R12, R12, UR37, 0x3 ;  /* 0x000000250c0c9c11 */ /* 0x000fe2000f8e18ff */
[----:B------:R-:W-:Y:S01]  /*8450*/  FADD.FTZ R11, R143, R11 ;  /* 0x0000000b8f0b7221 */ /* 0x000fe20000010000 */
[-C--:B------:R-:W-:Y:S01]  /*8460*/  FMUL.FTZ R24, R24, R8.reuse ;  /* 0x0000000818187220 */ /* 0x080fe20000410000 */
[-C--:B------:R-:W-:Y:S01]  /*8470*/  FMUL.FTZ R25, R25, R8.reuse ;  /* 0x0000000819197220 */ /* 0x080fe20000410000 */
[----:B------:R-:W-:Y:S01]  /*8480*/  FMUL.FTZ R28, R28, R8 ;  /* 0x000000081c1c7220 */ /* 0x000fe20000410000 */
[----:B------:R-:W-:-:S02]  /*8490*/  @!P1 VIADD R12, R12, 0x31c60 ;  /* 0x00031c600c0c9836 */ /* 0x000fc40000000000 */
[-C--:B------:R-:W-:Y:S01]  /*84a0*/  FMUL.FTZ R29, R29, R8.reuse ;  /* 0x000000081d1d7220 */ /* 0x080fe20000410000 */
[-C--:B------:R-:W-:Y:S01]  /*84b0*/  FMUL.FTZ R32, R32, R8.reuse ;  /* 0x0000000820207220 */ /* 0x080fe20000410000 */
[-C--:B------:R-:W-:Y:S01]  /*84c0*/  FMUL.FTZ R33, R33, R8.reuse ;  /* 0x0000000821217220 */ /* 0x080fe20000410000 */
[-C--:B------:R-:W-:Y:S01]  /*84d0*/  FMUL.FTZ R36, R36, R8.reuse ;  /* 0x0000000824247220 */ /* 0x080fe20000410000 */
[----:B------:R-:W-:Y:S01]  /*84e0*/  @!P1 PRMT R12, RZ, 0x654, R12 ;  /* 0x00000654ff0c9816 */ /* 0x000fe2000000000c */
[-C--:B------:R-:W-:Y:S01]  /*84f0*/  FMUL.FTZ R37, R37, R8.reuse ;  /* 0x0000000825257220 */ /* 0x080fe20000410000 */
[-C--:B------:R-:W-:Y:S01]  /*8500*/  FMUL.FTZ R40, R40, R8.reuse ;  /* 0x0000000828287220 */ /* 0x080fe20000410000 */
[-C--:B------:R-:W-:Y:S01]  /*8510*/  FMUL.FTZ R41, R41, R8.reuse ;  /* 0x0000000829297220 */ /* 0x080fe20000410000 */
[----:B------:R0:W-:Y:S01]  /*8520*/  @!P1 SYNCS.ARRIVE.TRANS64.RED.A1T0 RZ, [R12+URZ], RZ ;  /* 0x000000ff0cff99a7 */ /* 0x0001e2000810043f */
[----:B------:R1:W-:Y:S01]  /*8530*/  STSM.16.M88.4 [R2+0x24300], R4 ;  /* 0x0243000402007844 */ /* 0x0003e20000000200 */
[-C--:B------:R-:W-:Y:S01]  /*8540*/  FMUL.FTZ R44, R44, R8.reuse ;  /* 0x000000082c2c7220 */ /* 0x080fe20000410000 */
[-C--:B------:R-:W-:Y:S01]  /*8550*/  FMUL.FTZ R45, R45, R8.reuse ;  /* 0x000000082d2d7220 */ /* 0x080fe20000410000 */
[-C--:B------:R-:W-:Y:S01]  /*8560*/  FMUL.FTZ R48, R48, R8.reuse ;  /* 0x0000000830307220 */ /* 0x080fe20000410000 */
[-C--:B------:R-:W-:Y:S01]  /*8570*/  FMUL.FTZ R49, R49, R8.reuse ;  /* 0x0000000831317220 */ /* 0x080fe20000410000 */
[-C--:B------:R-:W-:Y:S01]  /*8580*/  FMUL.FTZ R52, R52, R8.reuse ;  /* 0x0000000834347220 */ /* 0x080fe20000410000 */
[-C--:B------:R-:W-:Y:S01]  /*8590*/  FMUL.FTZ R53, R53, R8.reuse ;  /* 0x0000000835357220 */ /* 0x080fe20000410000 */
[----:B0-----:R-:W-:Y:S01]  /*85a0*/  MUFU.EX2 R12, R120 ;  /* 0x00000078000c7308 */ /* 0x001fe20000000800 */
        /* <DEDUP_REMOVED lines=8> */
[----:B-1----:R-:W0:Y:S01]  /*8630*/  MUFU.EX2 R4, R128 ;  /* 0x0000008000047308 */ /* 0x002e220000000800 */
[----:B------:R-:W-:-:S07]  /*8640*/  IMAD.MOV.U32 R3, RZ, RZ, R9 ;  /* 0x000000ffff037224 */ /* 0x000fce00078e0009 */
[----:B------:R-:W1:Y:S08]  /*8650*/  MUFU.EX2 R5, R130 ;  /* 0x0000008200057308 */ /* 0x000e700000000800 */
[----:B------:R-:W2:Y:S01]  /*8660*/  MUFU.EX2 R6, R132 ;  /* 0x0000008400067308 */ /* 0x000ea20000000800 */
[----:B0-----:R-:W-:Y:S01]  /*8670*/  FADD.FTZ R10, R4, R10 ;  /* 0x0000000a040a7221 */ /* 0x001fe20000010000 */
[----:B------:R-:W-:-:S03]  /*8680*/  F2FP.BF16.F32.PACK_AB R4, R129, R4 ;  /* 0x000000048104723e */ /* 0x000fc600000010ff */
[----:B------:R-:W-:-:S03]  /*8690*/  FADD.FTZ R10, R129, R10 ;  /* 0x0000000a810a7221 */ /* 0x000fc60000010000 */
[----:B------:R-:W0:Y:S01]  /*86a0*/  MUFU.EX2 R7, R134 ;  /* 0x0000008600077308 */ /* 0x000e220000000800 */
[----:B-1----:R-:W-:Y:S01]  /*86b0*/  FADD.FTZ R110, R5, R11 ;  /* 0x0000000b056e7221 */ /* 0x002fe20000010000 */
[C---:B------:R-:W-:Y:S01]  /*86c0*/  F2FP.BF16.F32.PACK_AB R5, R131.reuse, R5 ;  /* 0x000000058305723e */ /* 0x040fe200000010ff */
[----:B--2---:R-:W-:Y:S02]  /*86d0*/  FADD.FTZ R11, R6, R10 ;  /* 0x0000000a060b7221 */ /* 0x004fe40000010000 */
[----:B------:R-:W-:Y:S01]  /*86e0*/  FADD.FTZ R10, R131, R110 ;  /* 0x0000006e830a7221 */ /* 0x000fe20000010000 */
[C---:B------:R-:W-:Y:S01]  /*86f0*/  F2FP.BF16.F32.PACK_AB R6, R133.reuse, R6 ;  /* 0x000000068506723e */ /* 0x040fe200000010ff */
[----:B------:R-:W-:Y:S02]  /*8700*/  FADD.FTZ R11, R133, R11 ;  /* 0x0000000b850b7221 */ /* 0x000fe40000010000 */
[----:B0-----:R-:W-:Y:S02]  /*8710*/  FADD.FTZ R10, R7, R10 ;  /* 0x0000000a070a7221 */ /* 0x001fe40000010000 */
[----:B------:R-:W-:Y:S01]  /*8720*/  FADD.FTZ R11, R12, R11 ;  /* 0x0000000b0c0b7221 */ /* 0x000fe20000010000 */
[C---:B------:R-:W-:Y:S01]  /*8730*/  F2FP.BF16.F32.PACK_AB R7, R135.reuse, R7 ;  /* 0x000000078707723e */ /* 0x040fe200000010ff */
[----:B------:R-:W-:-:S02]  /*8740*/  FADD.FTZ R10, R135, R10 ;  /* 0x0000000a870a7221 */ /* 0x000fc40000010000 */
[C---:B------:R-:W-:Y:S01]  /*8750*/  FADD.FTZ R11, R121.reuse, R11 ;  /* 0x0000000b790b7221 */ /* 0x040fe20000010000 */
[----:B------:R-:W-:Y:S01]  /*8760*/  F2FP.BF16.F32.PACK_AB R12, R121, R12 ;  /* 0x0000000c790c723e */ /* 0x000fe200000010ff */
[----:B------:R0:W-:Y:S01]  /*8770*/  STSM.16.M88.4 [R2+0x25b00], R4 ;  /* 0x025b000402007844 */ /* 0x0001e20000000200 */
[----:B------:R-:W-:Y:S01]  /*8780*/  FADD.FTZ R110, R13, R10 ;  /* 0x0000000a0d6e7221 */ /* 0x000fe20000010000 */
[----:B------:R-:W-:Y:S01]  /*8790*/  FADD.FTZ R10, R14, R11 ;  /* 0x0000000b0e0a7221 */ /* 0x000fe20000010000 */
[C---:B------:R-:W-:Y:S02]  /*87a0*/  F2FP.BF16.F32.PACK_AB R13, R123.reuse, R13 ;  /* 0x0000000d7b0d723e */ /* 0x040fe400000010ff */
[----:B------:R-:W-:Y:S01]  /*87b0*/  FADD.FTZ R11, R123, R110 ;  /* 0x0000006e7b0b7221 */ /* 0x000fe20000010000 */
[C---:B------:R-:W-:Y:S01]  /*87c0*/  FADD.FTZ R110, R125.reuse, R10 ;  /* 0x0000000a7d6e7221 */ /* 0x040fe20000010000 */
[----:B------:R-:W-:Y:S01]  /*87d0*/  F2FP.BF16.F32.PACK_AB R14, R125, R14 ;  /* 0x0000000e7d0e723e */ /* 0x000fe200000010ff */
[----:B------:R-:W1:Y:S01]  /*87e0*/  MUFU.EX2 R10, R91 ;  /* 0x0000005b000a7308 */ /* 0x000e620000000800 */
[----:B------:R-:W-:Y:S01]  /*87f0*/  FADD.FTZ R11, R15, R11 ;  /* 0x0000000b0f0b7221 */ /* 0x000fe20000010000 */
[----:B------:R-:W-:Y:S01]  /*8800*/  FADD.FTZ R110, R112, R110 ;  /* 0x0000006e706e7221 */ /* 0x000fe20000010000 */
[----:B------:R-:W-:-:S02]  /*8810*/  F2FP.BF16.F32.PACK_AB R112, R113, R112 ;  /* 0x000000707170723e */ /* 0x000fc400000010ff */
[----:B------:R-:W-:Y:S01]  /*8820*/  FADD.FTZ R11, R127, R11 ;  /* 0x0000000b7f0b7221 */ /* 0x000fe20000010000 */
[----:B------:R-:W-:Y:S01]  /*8830*/  FADD.FTZ R110, R113, R110 ;  /* 0x0000006e716e7221 */ /* 0x000fe20000010000 */
[----:B------:R-:W-:Y:S01]  /*8840*/  F2FP.BF16.F32.PACK_AB R15, R127, R15 ;  /* 0x0000000f7f0f723e */ /* 0x000fe200000010ff */
[----:B------:R2:W3:Y:S01]  /*8850*/  MUFU.EX2 R91, R94 ;  /* 0x0000005e005b7308 */ /* 0x0004e20000000800 */
[----:B------:R-:W-:Y:S01]  /*8860*/  FADD.FTZ R11, R114, R11 ;  /* 0x0000000b720b7221 */ /* 0x000fe20000010000 */
[C---:B------:R-:W-:Y:S02]  /*8870*/  F2FP.BF16.F32.PACK_AB R113, R20.reuse, R114 ;  /* 0x000000721471723e */ /* 0x040fe400000010ff */
[----:B------:R-:W-:Y:S01]  /*8880*/  F2FP.BF16.F32.PACK_AB R114, R117, R116 ;  /* 0x000000747572723e */ /* 0x000fe200000010ff */
[----:B------:R-:W-:Y:S01]  /*8890*/  FADD.FTZ R11, R20, R11 ;  /* 0x0000000b140b7221 */ /* 0x000fe20000010000 */
[----:B------:R4:W-:Y:S01]  /*88a0*/  STSM.16.M88.4 [R2+0x27300], R12 ;  /* 0x0273000c02007844 */ /* 0x0009e20000000200 */
[----:B--2---:R-:W-:-:S02]  /*88b0*/  FADD.FTZ R94, R116, R110 ;  /* 0x0000006e745e7221 */ /* 0x004fc40000010000 */
[----:B------:R-:W-:Y:S01]  /*88c0*/  FADD.FTZ R11, R115, R11 ;  /* 0x0000000b730b7221 */ /* 0x000fe20000010000 */
[----:B------:R-:W-:Y:S01]  /*88d0*/  F2FP.BF16.F32.PACK_AB R115, R119, R115 ;  /* 0x000000737773723e */ /* 0x000fe200000010ff */
[----:B------:R-:W-:-:S04]  /*88e0*/  FADD.FTZ R94, R117, R94 ;  /* 0x0000005e755e7221 */ /* 0x000fc80000010000 */
[----:B------:R4:W-:Y:S01]  /*88f0*/  STSM.16.M88.4 [R2+0x28b00], R112 ;  /* 0x028b007002007844 */ /* 0x0009e20000000200 */
[----:B------:R-:W-:Y:S01]  /*8900*/  FADD.FTZ R110, R104, R94 ;  /* 0x0000005e686e7221 */ /* 0x000fe20000010000 */
[----:B------:R-:W-:Y:S01]  /*8910*/  FADD.FTZ R94, R119, R11 ;  /* 0x0000000b775e7221 */ /* 0x000fe20000010000 */
[C---:B------:R-:W-:Y:S02]  /*8920*/  F2FP.BF16.F32.PACK_AB R104, R105.reuse, R104 ;  /* 0x000000686968723e */ /* 0x040fe400000010ff */
[----:B------:R-:W-:Y:S01]  /*8930*/  FADD.FTZ R11, R105, R110 ;  /* 0x0000006e690b7221 */ /* 0x000fe20000010000 */
[----:B------:R-:W-:Y:S01]  /*8940*/  FADD.FTZ R94, R106, R94 ;  /* 0x0000005e6a5e7221 */ /* 0x000fe20000010000 */
[C---:B------:R-:W-:Y:S02]  /*8950*/  F2FP.BF16.F32.PACK_AB R105, R21.reuse, R106 ;  /* 0x0000006a1569723e */ /* 0x040fe400000010ff */
[----:B------:R-:W-:Y:S01]  /*8960*/  FADD.FTZ R11, R108, R11 ;  /* 0x0000000b6c0b7221 */ /* 0x000fe20000010000 */
[----:B------:R-:W-:Y:S01]  /*8970*/  FADD.FTZ R94, R21, R94 ;  /* 0x0000005e155e7221 */ /* 0x000fe20000010000 */
[----:B------:R-:W-:-:S02]  /*8980*/  F2FP.BF16.F32.PACK_AB R106, R109, R108 ;  /* 0x0000006c6d6a723e */ /* 0x000fc400000010ff */
[----:B------:R-:W-:Y:S01]  /*8990*/  FADD.FTZ R11, R109, R11 ;  /* 0x0000000b6d0b7221 */ /* 0x000fe20000010000 */
[----:B------:R-:W-:Y:S01]  /*89a0*/  FADD.FTZ R94, R107, R94 ;  /* 0x0000005e6b5e7221 */ /* 0x000fe20000010000 */
[C---:B------:R-:W-:Y:S02]  /*89b0*/  F2FP.BF16.F32.PACK_AB R107, R111.reuse, R107 ;  /* 0x0000006b6f6b723e */ /* 0x040fe400000010ff */
[----:B------:R-:W-:Y:S01]  /*89c0*/  FADD.FTZ R110, R96, R11 ;  /* 0x0000000b606e7221 */ /* 0x000fe20000010000 */
[----:B------:R-:W-:Y:S01]  /*89d0*/  FADD.FTZ R11, R111, R94 ;  /* 0x0000005e6f0b7221 */ /* 0x000fe20000010000 */
[C---:B------:R-:W-:Y:S01]  /*89e0*/  F2FP.BF16.F32.PACK_AB R96, R97.reuse, R96 ;  /* 0x000000606160723e */ /* 0x040fe200000010ff */
[----:B------:R4:W-:Y:S01]  /*89f0*/  STSM.16.M88.4 [R2+0x2a300], R104 ;  /* 0x02a3006802007844 */ /* 0x0009e20000000200 */
[----:B------:R-:W-:Y:S01]  /*8a00*/  FADD.FTZ R121, R97, R110 ;  /* 0x0000006e61797221 */ /* 0x000fe20000010000 */
[----:B0-----:R-:W-:Y:S01]  /*8a10*/  FADD.FTZ R4, R98, R11 ;  /* 0x0000000b62047221 */ /* 0x001fe20000010000 */
[C---:B------:R-:W-:Y:S01]  /*8a20*/  F2FP.BF16.F32.PACK_AB R97, R99.reuse, R98 ;  /* 0x000000626361723e */ /* 0x040fe200000010ff */
[----:B------:R-:W0:Y:S01]  /*8a30*/  MUFU.EX2 R11, R78 ;  /* 0x0000004e000b7308 */ /* 0x000e220000000800 */
        /* <DEDUP_REMOVED lines=11> */
[----:B------:R-:W-:Y:S01]  /*8af0*/  FADD.FTZ R5, R90, R5 ;  /* 0x000000055a057221 */ /* 0x000fe20000010000 */
[----:B-1----:R-:W-:-:S02]  /*8b00*/  F2FP.BF16.F32.PACK_AB R89, R10, R90 ;  /* 0x0000005a0a59723e */ /* 0x002fc400000010ff */
[----:B------:R-:W-:Y:S01]  /*8b10*/  FADD.FTZ R6, R92, R7 ;  /* 0x000000075c067221 */ /* 0x000fe20000010000 */
[----:B------:R-:W-:Y:S01]  /*8b20*/  FADD.FTZ R4, R10, R5 ;  /* 0x000000050a047221 */ /* 0x000fe20000010000 */
[C---:B------:R-:W-:Y:S02]  /*8b30*/  F2FP.BF16.F32.PACK_AB R90, R93.reuse, R92 ;  /* 0x0000005c5d5a723e */ /* 0x040fe400000010ff */
[----:B------:R-:W-:Y:S01]  /*8b40*/  FADD.FTZ R5, R93, R6 ;  /* 0x000000065d057221 */ /* 0x000fe20000010000 */
[----:B---3--:R-:W-:Y:S01]  /*8b50*/  FADD.FTZ R4, R91, R4 ;  /* 0x000000045b047221 */ /* 0x008fe20000010000 */
[C---:B------:R-:W-:Y:S02]  /*8b60*/  F2FP.BF16.F32.PACK_AB R91, R95.reuse, R91 ;  /* 0x0000005b5f5b723e */ /* 0x040fe400000010ff */
[----:B------:R-:W-:Y:S01]  /*8b70*/  FADD.FTZ R6, R80, R5 ;  /* 0x0000000550067221 */ /* 0x000fe20000010000 */
[----:B------:R-:W-:Y:S01]  /*8b80*/  FADD.FTZ R5, R95, R4 ;  /* 0x000000045f057221 */ /* 0x000fe20000010000 */
[C---:B------:R-:W-:Y:S01]  /*8b90*/  F2FP.BF16.F32.PACK_AB R80, R81.reuse, R80 ;  /* 0x000000505150723e */ /* 0x040fe200000010ff */
[----:B------:R4:W-:Y:S01]  /*8ba0*/  STSM.16.M88.4 [R2+0x2d300], R88 ;  /* 0x02d3005802007844 */ /* 0x0009e20000000200 */
        /* <DEDUP_REMOVED lines=16> */
[----:B------:R-:W-:Y:S01]  /*8cb0*/  F2FP.BF16.F32.PACK_AB R74, R77, R76 ;  /* 0x0000004c4d4a723e */ /* 0x000fe200000010ff */
[----:B------:R-:W-:Y:S01]  /*8cc0*/  FADD.FTZ R4, R75, R4 ;  /* 0x000000044b047221 */ /* 0x000fe20000010000 */
[----:B0-----:R-:W-:Y:S01]  /*8cd0*/  F2FP.BF16.F32.PACK_AB R75, R79, R11 ;  /* 0x0000000b4f4b723e */ /* 0x001fe200000010ff */
[----:B------:R-:W-:Y:S02]  /*8ce0*/  FADD.FTZ R6, R76, R7 ;  /* 0x000000074c067221 */ /* 0x000fe40000010000 */
[----:B------:R-:W-:Y:S02]  /*8cf0*/  FADD.FTZ R4, R11, R4 ;  /* 0x000000040b047221 */ /* 0x000fe40000010000 */
[----:B------:R4:W-:Y:S01]  /*8d00*/  STSM.16.M88.4 [R2+0x30300], R72 ;  /* 0x0303004802007844 */ /* 0x0009e20000000200 */
[----:B------:R-:W-:Y:S01]  /*8d10*/  FADD.FTZ R7, R77, R6 ;  /* 0x000000064d077221 */ /* 0x000fe20000010000 */
[----:B------:R-:W-:Y:S01]  /*8d20*/  FADD.FTZ R5, R79, R4 ;  /* 0x000000044f057221 */ /* 0x000fe20000010000 */
[----:B------:R-:W-:Y:S01]  /*8d30*/  IMAD.MOV.U32 R4, RZ, RZ, R0 ;  /* 0x000000ffff047224 */ /* 0x000fe200078e0000 */
[----:B------:R-:W-:Y:S01]  /*8d40*/  @!PT LDS RZ, [RZ] ;  /* 0x00000000fffff984 */ /* 0x000fe20000000800 */
[----:B------:R-:W-:Y:S01]  /*8d50*/  @!PT LDS RZ, [RZ] ;  /* 0x00000000fffff984 */ /* 0x000fe20000000800 */
[----:B------:R-:W-:Y:S01]  /*8d60*/  @!PT LDS RZ, [RZ] ;  /* 0x00000000fffff984 */ /* 0x000fe20000000800 */
[----:B------:R-:W-:Y:S01]  /*8d70*/  @!PT LDS RZ, [RZ] ;  /* 0x00000000fffff984 */ /* 0x000fe20000000800 */
[----:B------:R0:W-:Y:S06]  /*8d80*/  MEMBAR.ALL.CTA ;  /* 0x0000000000007992 */ /* 0x0001ec0000008000 */
[----:B0-----:R-:W0:Y:S02]  /*8d90*/  FENCE.VIEW.ASYNC.S ;  /* 0x00000000000073c6 */ /* 0x001e240000000000 */
[----:B0-----:R-:W-:Y:S01]  /*8da0*/  NOP ;  /* 0x0000000000007918 */ /* 0x001fe20000000000 */
[----:B------:R-:W-:Y:S05]  /*8db0*/  @P2 BRA `(.L_x_191) ;  /* 0xffffffc800302947 */ /* 0x000fea000383ffff */
.L_x_182:
[----:B------:R-:W-:Y:S06]  /*8dc0*/  BAR.ARV 0x8, 0x200 ;  /* 0x0208000000007b1d */ /* 0x000fec0000002000 */
[----:B------:R-:W-:Y:S05]  /*8dd0*/  @!P0 BRA `(.L_x_192) ;  /* 0x0000000000048947 */ /* 0x000fea0003800000 */
[----:B------:R-:W-:Y:S01]  /*8de0*/  BPT.TRAP 0x1 ;  /* 0x000000040000795c */ /* 0x000fe20000300000 */
.L_x_192:
[----:B------:R-:W-:Y:S01]  /*8df0*/  ULEA UR9, UR36, UR37, 0x3 ;  /* 0x0000002524097291 */ /* 0x000fe2000f8e183f */
[----:B------:R-:W-:-:S05]  /*8e00*/  IMAD.U32 R3, RZ, RZ, UR39 ;  /* 0x00000027ff037e24 */ /* 0x000fca000f8e00ff */
[----:B------:R-:W-:-:S04]  /*8e10*/  SHF.L.U32 R3, R3, 0x1f, RZ ;  /* 0x0000001f03037819 */ /* 0x000fc800000006ff */
[----:B------:R0:W1:Y:S01]  /*8e20*/  SYNCS.PHASECHK.TRANS64.TRYWAIT P2, [UR9+0x31c50], R3 ;  /* 0x031c5003ff0075a7 */ /* 0x0000620008040149 */
[----:B------:R-:W-:Y:S05]  /*8e30*/  @!P0 BRA `(.L_x_193) ;  /* 0x0000000000048947 */ /* 0x000fea0003800000 */
[----:B------:R-:W-:Y:S01]  /*8e40*/  BPT.TRAP 0x1 ;  /* 0x000000040000795c */ /* 0x000fe20000300000 */
.L_x_193:
[----:B-1----:R-:W-:Y:S05]  /*8e50*/  @P2 BRA `(.L_x_194) ;  /* 0x0000000000082947 */ /* 0x002fea0003800000 */
[----:B------:R-:W1:Y:S02]  /*8e60*/  SYNCS.PHASECHK.TRANS64.TRYWAIT P0, [UR9+0x31c50], R3 ;  /* 0x031c5003ff0075a7 */ /* 0x000e640008000149 */
[----:B-1----:R-:W-:Y:S05]  /*8e70*/  @!P0 BRA `(.L_x_195) ;  /* 0x0000009c00dc8947 */ /* 0x002fea0003800000 */
.L_x_194:
[----:B------:R-:W-:Y:S01]  /*8e80*/  UIADD3 UR37, UR37, 0x200, URZ ;  /* 0x0000020025257890 */ /* 0x000fe2000fffe03f */
[----:B-1----:R-:W2:Y:S01]  /*8e90*/  LDL.LU R4, [R1+0xc] ;  /* 0x00000c0001047983 */ /* 0x002ea20000300800 */
[----:B------:R-:W-:Y:S01]  /*8ea0*/  ULOP3.LUT UR60, UR60, 0x10000, URZ, 0xfc, !UPT ;  /* 0x000100003c3c7892 */ /* 0x000fe2000f8efc3f */
[----:B------:R-:W-:Y:S01]  /*8eb0*/  WARPGROUP.ARRIVE ;  /* 0x00000000000079c5 */ /* 0x000fe20000000000 */
[----:B------:R-:W-:Y:S01]  /*8ec0*/  USHF.R.U32.HI UR37, URZ, 0x4, UR37 ;  /* 0x000000043f257899 */ /* 0x000fe20008011625 */
[----:B------:R-:W1:Y:S01]  /*8ed0*/  SHFL.BFLY PT, R6, R5, 0x2, 0x1f ;  /* 0x0c401f0005067f89 */ /* 0x000e6200000e0000 */
[----:B------:R-:W-:Y:S01]  /*8ee0*/  UMOV UR5, 0xc0000010 ;  /* 0xc000001000057882 */ /* 0x000fe20000000000 */
[----:B------:R-:W-:Y:S01]  /*8ef0*/  UMOV UR7, 0x80000020 ;  /* 0x8000002000077882 */ /* 0x000fe20000000000 */
[----:B------:R-:W-:Y:S01]  /*8f00*/  ULOP3.LUT UR37, UR37, 0x3fff, URZ, 0xc0, !UPT ;  /* 0x00003fff25257892 */ /* 0x000fe2000f8ec03f */
[----:B----4-:R-:W-:Y:S01]  /*8f10*/  IMAD.U32 R13, RZ, RZ, UR10 ;  /* 0x0000000aff0d7e24 */ /* 0x010fe2000f8e00ff */
[----:B------:R-:W-:Y:S01]  /*8f20*/  UMOV UR4, UR60 ;  /* 0x0000003c00047c82 */ /* 0x000fe20008000000 */
[----:B------:R-:W-:Y:S01]  /*8f30*/  IMAD.MOV.U32 R16, RZ, RZ, -0x800000 ;  /* 0xff800000ff107424 */ /* 0x000fe200078e00ff */
[----:B------:R-:W-:-:S04]  /*8f40*/  ULOP3.LUT UR8, UR37, 0x2400000, URZ, 0xfc, !UPT ;  /* 0x0240000025087892 */ /* 0x000fc8000f8efc3f */
[----:B------:R-:W-:Y:S02]  /*8f50*/  UIMAD UR8, UR36, 0x6c0, UR8 ;  /* 0x000006c0240878a4 */ /* 0x000fe4000f8e0208 */
[----:B------:R-:W-:-:S04]  /*8f60*/  UIADD3 UR36, UR36, 0x1, URZ ;  /* 0x0000000124247890 */ /* 0x000fc8000fffe03f */
[----:B------:R-:W-:Y:S01]  /*8f70*/  UISETP.NE.AND UP0, UPT, UR36, 0x2, UPT ;  /* 0x000000022400788c */ /* 0x000fe2000bf05270 */
[----:B------:R-:W-:Y:S02]  /*8f80*/  UMOV UR6, UR8 ;  /* 0x0000000800067c82 */ /* 0x000fe40008000000 */
[----:B------:R-:W-:Y:S01]  /*8f90*/  HGMMA.64x96x16.F32.BF16 R24, gdesc[UR4].tnspB, R24, gsb0 ;  /* 0x41600000041879f0 */ /* 0x000fe20008001818 */
[----:B------:R-:W-:Y:S02]  /*8fa0*/  UIADD3 UR4, UR60, 0x180, URZ ;  /* 0x000001803c047890 */ /* 0x000fe4000fffe03f */
[----:B------:R-:W-:Y:S01]  /*8fb0*/  UIADD3 UR6, UR8, 0x40, URZ ;  /* 0x0000004008067890 */ /* 0x000fe2000fffe03f */
[----:B-1----:R-:W-:Y:S01]  /*8fc0*/  FADD.FTZ R6, R6, R5 ;  /* 0x0000000506067221 */ /* 0x002fe20000010000 */
[----:B------:R-:W-:Y:S01]  /*8fd0*/  UMOV UR5, 0xc0000010 ;  /* 0xc000001000057882 */ /* 0x000fe20000000000 */
[----:B------:R-:W-:Y:S01]  /*8fe0*/  UMOV UR7, 0x80000020 ;  /* 0x8000002000077882 */ /* 0x000fe20000000000 */
[----:B------:R-:W-:-:S02]  /*8ff0*/  USEL UR36, UR36, URZ, UP0 ;  /* 0x0000003f24247287 */ /* 0x000fc40008000000 */
[----:B------:R-:W1:Y:S02]  /*9000*/  SHFL.BFLY PT, R11, R6, 0x1, 0x1f ;  /* 0x0c201f00060b7f89 */ /* 0x000e6400000e0000 */
[----:B-1----:R-:W-:Y:S01]  /*9010*/  FADD.FTZ R11, R6, R11 ;  /* 0x0000000b060b7221 */ /* 0x002fe20000010000 */
[----:B------:R-:W-:-:S04]  /*9020*/  IMAD.U32 R6, RZ, RZ, UR9 ;  /* 0x00000009ff067e24 */ /* 0x000fc8000f8e00ff */
[----:B------:R-:W-:Y:S01]  /*9030*/  FSETP.NE.FTZ.AND P2, PT, R11, RZ, PT ;  /* 0x000000ff0b00720b */ /* 0x000fe20003f55000 */
[----:B------:R-:W-:-:S05]  /*9040*/  @!P1 VIADD R6, R6, 0x31c60 ;  /* 0x00031c6006069836 */ /* 0x000fca0000000000 */
[----:B------:R-:W-:-:S07]  /*9050*/  @!P1 PRMT R6, RZ, 0x654, R6 ;  /* 0x00000654ff069816 */ /* 0x000fce0000000006 */
[----:B------:R-:W1:Y:S01]  /*9060*/  @P2 MUFU.LG2 R10, R11 ;  /* 0x0000000b000a2308 */ /* 0x000e620000000c00 */
[----:B------:R-:W-:Y:S01]  /*9070*/  @P2 FMUL.FTZ R13, R13, 0.69314718246459960938 ;  /* 0x3f3172180d0d2820 */ /* 0x000fe20000410000 */
        /* <DEDUP_REMOVED lines=16> */
[----:B--2---:R-:W-:Y:S02]  /*9180*/  R2UR UR11, R4 ;  /* 0x00000000040b72ca */ /* 0x004fe400000e0000 */
[----:B------:R-:W0:Y:S11]  /*9190*/  SHFL.BFLY PT, R4, R7, 0x2, 0x1f ;  /* 0x0c401f0007047f89 */ /* 0x000e3600000e0000 */
[----:B------:R-:W-:Y:S01]  /*91a0*/  UIADD3 UR11, UR11, 0x1, URZ ;  /* 0x000000010b0b7890 */ /* 0x000fe2000fffe03f */
[----:B0-----:R-:W-:Y:S01]  /*91b0*/  FADD.FTZ R3, R4, R7 ;  /* 0x0000000704037221 */ /* 0x001fe20000010000 */
[----:B------:R-:W-:-:S04]  /*91c0*/  IMAD.U32 R7, RZ, RZ, UR10 ;  /* 0x0000000aff077e24 */ /* 0x000fc8000f8e00ff */
[----:B------:R-:W0:Y:S01]  /*91d0*/  SHFL.BFLY PT, R4, R3, 0x1, 0x1f ;  /* 0x0c201f0003047f89 */ /* 0x000e2200000e0000 */
[----:B------:R-:W-:Y:S02]  /*91e0*/  WARPGROUP.DEPBAR.LE gsb0, 0x0 ;  /* 0x00008000000079c5 */ /* 0x000fe40000010000 */
[----:B------:R-:W-:-:S06]  /*91f0*/  WARPGROUP.ARRIVE ;  /* 0x00000000000079c5 */ /* 0x000fcc0000000000 */
[----:B------:R-:W-:Y:S01]  /*9200*/  HGMMA.64x96x16.F32.BF16 R24, gdesc[UR4].tnspB, R24, gsb0 ;  /* 0x41600000041879f0 */ /* 0x000fe20008001818 */
[----:B------:R-:W-:Y:S01]  /*9210*/  UIADD3 UR4, UR60, 0x600, URZ ;  /* 0x000006003c047890 */ /* 0x000fe2000fffe03f */
[----:B0-----:R-:W-:Y:S01]  /*9220*/  FADD.FTZ R12, R3, R4 ;  /* 0x00000004030c7221 */ /* 0x001fe20000010000 */
[----:B------:R-:W-:Y:S01]  /*9230*/  UIADD3 UR6, UR8, 0x100, URZ ;  /* 0x0000010008067890 */ /* 0x000fe2000fffe03f */
[----:B------:R-:W-:Y:S01]  /*9240*/  IMAD.MOV.U32 R3, RZ, RZ, -0x800000 ;  /* 0xff800000ff037424 */ /* 0x000fe200078e00ff */
[----:B------:R-:W-:Y:S01]  /*9250*/  UMOV UR5, 0xc0000010 ;  /* 0xc000001000057882 */ /* 0x000fe20000000000 */
[----:B------:R-:W-:Y:S01]  /*9260*/  UMOV UR7, 0x80000020 ;  /* 0x8000002000077882 */ /* 0x000fe20000000000 */
[----:B------:R-:W-:Y:S02]  /*9270*/  FSETP.NE.FTZ.AND P0, PT, R12, RZ, PT ;  /* 0x000000ff0c00720b */ /* 0x000fe40003f15000 */
[----:B------:R-:W-:-:S06]  /*9280*/  CS2R R4, SRZ ;  /* 0x0000000000047805 */ /* 0x000fcc000001ff00 */
[----:B------:R-:W-:Y:S05]  /*9290*/  @P2 MUFU.RCP R4, R11 ;  /* 0x0000000b00042308 */ /* 0x000fea0000001000 */
[----:B------:R-:W-:-:S03]  /*92a0*/  @P0 FMUL.FTZ R7, R7, 0.69314718246459960938 ;  /* 0x3f31721807070820 */ /* 0x000fc60000410000 */
[----:B------:R-:W0:Y:S08]  /*92b0*/  @P0 MUFU.LG2 R8, R12 ;  /* 0x0000000c00080308 */ /* 0x000e300000000c00 */
[----:B------:R-:W1:Y:S01]  /*92c0*/  @P0 MUFU.RCP R5, R12 ;  /* 0x0000000c00050308 */ /* 0x000e620000001000 */
[----:B0-----:R-:W-:-:S04]  /*92d0*/  @P0 FMUL.FTZ R8, R8, 0.69314718246459960938 ;  /* 0x3f31721808080820 */ /* 0x001fc80000410000 */
[----:B------:R-:W-:Y:S01]  /*92e0*/  @P0 FFMA.FTZ R3, R7, R0, R8 ;  /* 0x0000000007030223 */ /* 0x000fe20000010008 */
[----:B------:R-:W-:Y:S01]  /*92f0*/  IMAD.U32 R0, RZ, RZ, UR11 ;  /* 0x0000000bff007e24 */ /* 0x000fe2000f8e00ff */
[----:B------:R-:W-:-:S04]  /*9300*/  PLOP3.LUT P0, PT, PT, PT, PT, 0x8, 0x0 ;  /* 0x000000000000781c */ /* 0x000fc80003f0e170 */
[----:B------:R0:W-:Y:S01]  /*9310*/  STL [R1+0xc], R0 ;  /* 0x00000c0001007387 */ /* 0x0001e20000100800 */
        /* <DEDUP_REMOVED lines=31> */
[----:B------:R-:W-:-:S04]  /*9510*/  USEL UR4, URZ, 0x1, UP0 ;  /* 0x000000013f047887 */ /* 0x000fc80008000000 */
[----:B------:R-:W-:Y:S01]  /*9520*/  ULOP3.LUT UR39, UR39, UR4, URZ, 0x3c, !UPT ;  /* 0x0000000427277292 */ /* 0x000fe2000f8e3c3f */
[----:B------:R-:W-:Y:S02]  /*9530*/  WARPGROUP.DEPBAR.LE gsb0, 0x0 ;  /* 0x00008000000079c5 */ /* 0x000fe40000010000 */
[----:B------:R0:W-:Y:S01]  /*9540*/  @!P1 SYNCS.ARRIVE.TRANS64.RED.A1T0 RZ, [R6+URZ], RZ ;  /* 0x000000ff06ff99a7 */ /* 0x0001e2000810043f */
[-C--:B-1----:R-:W-:Y:S01]  /*9550*/  FMUL.FTZ R20, R24, R5.reuse ;  /* 0x0000000518147220 */ /* 0x082fe20000410000 */
        /* <DEDUP_REMOVED lines=46> */
[----:B0-----:R-:W-:-:S07]  /*9840*/  FMUL.FTZ R71, R71, R4 ;  /* 0x0000000447477220 */ /* 0x001fce0000410000 */
.L_x_175:
[----:B------:R-:W0:Y:S08]  /*9850*/  S2UR UR4, SR_CgaCtaId ;  /* 0x00000000000479c3 */ /* 0x000e300000008800 */
[----:B------:R-:W-:Y:S06]  /*9860*/  BAR.SYNC.DEFER_BLOCKING 0x5, 0x200 ;  /* 0x0148000000007b1d */ /* 0x000fec0000010000 */
[----:B------:R-:W-:Y:S01]  /*9870*/  UMOV UR37, 0x400 ;  /* 0x0000040000257882 */ /* 0x000fe20000000000 */
[----:B------:R-:W-:Y:S01]  /*9880*/  BSSY B0, `(.L_x_196) ;  /* 0x00002c4000007945 */ /* 0x000fe20003800000 */
[----:B0-----:R-:W-:-:S09]  /*9890*/  ULEA UR37, UR4, UR37, 0x18 ;  /* 0x0000002504257291 */ /* 0x001fd2000f8ec03f */
[----:B------:R-:W0:Y:S02]  /*98a0*/  LDS.128 R4, [UR37+0x31cd0] ;  /* 0x031cd025ff047984 */ /* 0x000e240008000c00 */
[----:B0-----:R-:W-:Y:S02]  /*98b0*/  R2UR UR6, R5 ;  /* 0x00000000050672ca */ /* 0x001fe400000e0000 */
[----:B------:R-:W-:Y:S02]  /*98c0*/  R2UR UR5, R6 ;  /* 0x00000000060572ca */ /* 0x000fe400000e0000 */
[----:B------:R-:W-:Y:S01]  /*98d0*/  R2UR UR7, R7 ;  /* 0x00000000070772ca */ /* 0x000fe200000e0000 */
[----:B------:R-:W-:Y:S06]  /*98e0*/  BAR.ARV 0x4, 0x200 ;  /* 0x0108000000007b1d */ /* 0x000fec0000002000 */
[----:B------:R-:W-:Y:S08]  /*98f0*/  @P0 BRA `(.L_x_197) ;  /* 0x0000001c00cc0947 */ /* 0x000ff00003800000 */
[----:B------:R-:W2:Y:S01]  /*9900*/  LDL.LU R9, [R1+0x8] ;  /* 0x0000080001097983 */ /* 0x000ea20000300800 */
[----:B------:R-:W0:Y:S01]  /*9910*/  S2UR UR4, SR_SWINHI ;  /* 0x00000000000479c3 */ /* 0x000e220000002f00 */
[----:B------:R-:W-:Y:S01]  /*9920*/  R2UR UR16, R18 ;  /* 0x00000000121072ca */ /* 0x000fe200000e0000 */
[----:B------:R-:W-:Y:S01]  /*9930*/  ULDC.64 UR10, c[0x0][0xc00] ;  /* 0x00030000000a7ab9 */ /* 0x000fe20000000a00 */
[----:B------:R-:W3:Y:S04]  /*9940*/  LDL.LU R8, [R1+0x10] ;  /* 0x0000100001087983 */ /* 0x000ee80000300800 */
[----:B------:R-:W4:Y:S04]  /*9950*/  LDL R0, [R1+0x44] ;  /* 0x0000440001007983 */ /* 0x000f280000100800 */
[----:B------:R-:W4:Y:S01]  /*9960*/  LDL R82, [R1] ;  /* 0x0000000001527983 */ /* 0x000f220000100800 */
[----:B------:R-:W-:Y:S01]  /*9970*/  ULDC.64 UR18, c[0x0][0x208] ;  /* 0x0000820000127ab9 */ /* 0x000fe20000000a00 */
[----:B------:R-:W-:-:S02]  /*9980*/  R2UR UR15, R22 ;  /* 0x00000000160f72ca */ /* 0x000fc400000e0000 */
[----:B------:R-:W4:Y:S01]  /*9990*/  LDL R84, [R1+0x40] ;  /* 0x0000400001547983 */ /* 0x000f220000100800 */
[----:B------:R-:W-:Y:S01]  /*99a0*/  R2UR UR20, R155 ;  /* 0x000000009b1472ca */ /* 0x000fe200000e0000 */
[----:B------:R-:W-:Y:S01]  /*99b0*/  UMOV UR8, UR37 ;  /* 0x0000002500087c82 */ /* 0x000fe20008000000 */
[----:B0-----:R-:W-:Y:S01]  /*99c0*/  UMOV UR9, UR4 ;  /* 0x0000000400097c82 */ /* 0x001fe20008000000 */
[----:B------:R-:W-:Y:S02]  /*99d0*/  IMAD.U32 R74, RZ, RZ, UR8 ;  /* 0x00000008ff4a7e24 */ /* 0x000fe4000f8e00ff */
[----:B------:R-:W-:Y:S01]  /*99e0*/  IMAD.U32 R75, RZ, RZ, UR9 ;  /* 0x00000009ff4b7e24 */ /* 0x000fe2000f8e00ff */
[----:B------:R-:W-:Y:S01]  /*99f0*/  BAR.SYNC.DEFER_BLOCKING 0x1, 0x180 ;  /* 0x0046000000007b1d */ /* 0x000fe20000010000 */
[----:B--2---:R-:W-:Y:S02]  /*9a00*/  R2UR UR14, R9 ;  /* 0x00000000090e72ca */ /* 0x004fe400000e0000 */
[----:B---3--:R-:W-:Y:S01]  /*9a10*/  R2UR UR13, R8 ;  /* 0x00000000080d72ca */ /* 0x008fe200000e0000 */
[----:B----4-:R-:W-:Y:S01]  /*9a20*/  IMAD.WIDE R4, R0, 0x2, R74 ;  /* 0x0000000200047825 */ /* 0x010fe200078e024a */
[----:B------:R-:W-:-:S02]  /*9a30*/  R2UR UR21, R82 ;  /* 0x00000000521572ca */ /* 0x000fc400000e0000 */
[C---:B------:R-:W-:Y:S02]  /*9a40*/  IADD3 R27, P4, R4.reuse, 0x20, RZ ;  /* 0x00000020041b7810 */ /* 0x040fe40007f9e0ff */
[C---:B------:R-:W-:Y:S02]  /*9a50*/  IADD3 R77, P3, R4.reuse, 0x3000, RZ ;  /* 0x00003000044d7810 */ /* 0x040fe40007f7e0ff */
[----:B------:R-:W-:Y:S02]  /*9a60*/  LOP3.LUT R0, R27, 0x180, RZ, 0xc0, !PT ;  /* 0x000001801b007812 */ /* 0x000fe400078ec0ff */
[----:B------:R-:W-:Y:S02]  /*9a70*/  LOP3.LUT R7, R4, 0x180, RZ, 0xc0, !PT ;  /* 0x0000018004077812 */ /* 0x000fe400078ec0ff */
[----:B------:R-:W-:Y:S02]  /*9a80*/  SHF.R.U64 R0, R0, 0x3, RZ ;  /* 0x0000000300007819 */ /* 0x000fe400000012ff */
[----:B------:R-:W-:-:S02]  /*9a90*/  IADD3 R79, P2, R4, 0x3020, RZ ;  /* 0x00003020044f7810 */ /* 0x000fc40007f5e0ff */
[----:B------:R-:W-:Y:S02]  /*9aa0*/  LOP3.LUT R6, R77, 0x180, RZ, 0xc0, !PT ;  /* 0x000001804d067812 */ /* 0x000fe400078ec0ff */
[C---:B------:R-:W-:Y:S02]  /*9ab0*/  IADD3 R81, P1, R4.reuse, 0x6000, RZ ;  /* 0x0000600004517810 */ /* 0x040fe40007f3e0ff */
[----:B------:R-:W-:Y:S02]  /*9ac0*/  IADD3 R83, P0, R4, 0x6020, RZ ;  /* 0x0000602004537810 */ /* 0x000fe40007f1e0ff */
[----:B------:R-:W-:Y:S02]  /*9ad0*/  SHF.R.U64 R7, R7, 0x3, RZ ;  /* 0x0000000307077819 */ /* 0x000fe400000012ff */
[----:B------:R-:W-:Y:S02]  /*9ae0*/  LOP3.LUT R12, R0, R27, RZ, 0x3c, !PT ;  /* 0x0000001b000c7212 */ /* 0x000fe400078e3cff */
[----:B------:R-:W-:-:S02]  /*9af0*/  LOP3.LUT R0, R79, 0x180, RZ, 0xc0, !PT ;  /* 0x000001804f007812 */ /* 0x000fc400078ec0ff */
[----:B------:R-:W-:Y:S02]  /*9b00*/  SHF.R.U64 R6, R6, 0x3, RZ ;  /* 0x0000000306067819 */ /* 0x000fe400000012ff */
[----:B------:R-:W-:Y:S02]  /*9b10*/  LOP3.LUT R8, R81, 0x180, RZ, 0xc0, !PT ;  /* 0x0000018051087812 */ /* 0x000fe400078ec0ff */
[----:B------:R-:W-:Y:S01]  /*9b20*/  LOP3.LUT R10, R83, 0x180, RZ, 0xc0, !PT ;  /* 0x00000180530a7812 */ /* 0x000fe200078ec0ff */
[--C-:B------:R-:W-:Y:S01]  /*9b30*/  IMAD.X R13, RZ, RZ, R5.reuse, P4 ;  /* 0x000000ffff0d7224 */ /* 0x100fe200020e0605 */
[----:B------:R-:W-:Y:S01]  /*9b40*/  LOP3.LUT R4, R7, R4, RZ, 0x3c, !PT ;  /* 0x0000000407047212 */ /* 0x000fe200078e3cff */
[--C-:B------:R-:W-:Y:S01]  /*9b50*/  IMAD.X R15, RZ, RZ, R5.reuse, P3 ;  /* 0x000000ffff0f7224 */ /* 0x100fe200018e0605 */
[----:B------:R-:W-:Y:S02]  /*9b60*/  SHF.R.U64 R0, R0, 0x3, RZ ;  /* 0x0000000300007819 */ /* 0x000fe400000012ff */
[----:B------:R-:W-:Y:S01]  /*9b70*/  LOP3.LUT R14, R6, R77, RZ, 0x3c, !PT ;  /* 0x0000004d060e7212 */ /* 0x000fe200078e3cff */
[--C-:B------:R-:W-:Y:S01]  /*9b80*/  IMAD.X R25, RZ, RZ, R5.reuse, P2 ;  /* 0x000000ffff197224 */ /* 0x100fe200010e0605 */
[----:B------:R-:W-:Y:S01]  /*9b90*/  SHF.R.U64 R8, R8, 0x3, RZ ;  /* 0x0000000308087819 */ /* 0x000fe200000012ff */
[--C-:B------:R-:W-:Y:S01]  /*9ba0*/  IMAD.X R9, RZ, RZ, R5.reuse, P1 ;  /* 0x000000ffff097224 */ /* 0x100fe200008e0605 */
[----:B------:R-:W-:Y:S01]  /*9bb0*/  SHF.R.U64 R10, R10, 0x3, RZ ;  /* 0x000000030a0a7819 */ /* 0x000fe200000012ff */
[----:B------:R-:W-:Y:S01]  /*9bc0*/  IMAD.X R11, RZ, RZ, R5, P0 ;  /* 0x000000ffff0b7224 */ /* 0x000fe200000e0605 */
[----:B------:R-:W-:-:S02]  /*9bd0*/  MOV R26, R4 ;  /* 0x00000004001a7202 */ /* 0x000fc40000000f00 */
[----:B------:R-:W-:Y:S02]  /*9be0*/  F2FP.BF16.F32.PACK_AB R4, R21, R20 ;  /* 0x000000141504723e */ /* 0x000fe400000010ff */
[----:B------:R-:W-:Y:S02]  /*9bf0*/  F2FP.BF16.F32.PACK_AB R5, R73, R72 ;  /* 0x000000484905723e */ /* 0x000fe400000010ff */
[----:B------:R-:W-:Y:S02]  /*9c00*/  F2FP.BF16.F32.PACK_AB R6, R29, R28 ;  /* 0x0000001c1d06723e */ /* 0x000fe400000010ff */
[----:B------:R-:W-:Y:S02]  /*9c10*/  F2FP.BF16.F32.PACK_AB R7, R31, R30 ;  /* 0x0000001e1f07723e */ /* 0x000fe400000010ff */
[----:B------:R-:W-:Y:S02]  /*9c20*/  LOP3.LUT R24, R0, R79, RZ, 0x3c, !PT ;  /* 0x0000004f00187212 */ /* 0x000fe400078e3cff */
[----:B------:R-:W-:-:S02]  /*9c30*/  MOV R0, R12 ;  /* 0x0000000c00007202 */ /* 0x000fc40000000f00 */
[----:B------:R-:W-:Y:S02]  /*9c40*/  MOV R80, R14 ;  /* 0x0000000e00507202 */ /* 0x000fe40000000f00 */
[----:B------:R-:W-:Y:S02]  /*9c50*/  LOP3.LUT R8, R8, R81, RZ, 0x3c, !PT ;  /* 0x0000005108087212 */ /* 0x000fe400078e3cff */
[----:B------:R-:W-:Y:S02]  /*9c60*/  LOP3.LUT R10, R10, R83, RZ, 0x3c, !PT ;  /* 0x000000530a0a7212 */ /* 0x000fe400078e3cff */
[----:B------:R-:W-:Y:S02]  /*9c70*/  F2FP.BF16.F32.PACK_AB R12, R33, R32 ;  /* 0x00000020210c723e */ /* 0x000fe400000010ff */
[----:B------:R-:W-:Y:S02]  /*9c80*/  F2FP.BF16.F32.PACK_AB R13, R35, R34 ;  /* 0x00000022230d723e */ /* 0x000fe400000010ff */
[----:B------:R-:W-:-:S02]  /*9c90*/  F2FP.BF16.F32.PACK_AB R14, R37, R36 ;  /* 0x00000024250e723e */ /* 0x000fc400000010ff */
[----:B------:R-:W-:Y:S01]  /*9ca0*/  F2FP.BF16.F32.PACK_AB R15, R39, R38 ;  /* 0x00000026270f723e */ /* 0x000fe200000010ff */
[----:B------:R0:W-:Y:S01]  /*9cb0*/  STSM.16.M88.4 [R26], R4 ;  /* 0x000000041a007844 */ /* 0x0001e20000000200 */
[----:B------:R-:W-:Y:S02]  /*9cc0*/  MOV R78, R8 ;  /* 0x00000008004e7202 */ /* 0x000fe40000000f00 */
[----:B------:R-:W-:Y:S01]  /*9cd0*/  MOV R18, R10 ;  /* 0x0000000a00127202 */ /* 0x000fe20000000f00 */
[----:B------:R1:W-:Y:S01]  /*9ce0*/  STSM.16.M88.4 [R0], R12 ;  /* 0x0000000c00007844 */ /* 0x0003e20000000200 */
[----:B------:R-:W-:Y:S02]  /*9cf0*/  MOV R79, R24 ;  /* 0x00000018004f7202 */ /* 0x000fe40000000f00 */
[----:B------:R-:W-:Y:S02]  /*9d00*/  F2FP.BF16.F32.PACK_AB R8, R49, R48 ;  /* 0x000000303108723e */ /* 0x000fe400000010ff */
[----:B------:R-:W-:-:S02]  /*9d10*/  F2FP.BF16.F32.PACK_AB R9, R51, R50 ;  /* 0x000000323309723e */ /* 0x000fc400000010ff */
[----:B------:R-:W-:Y:S02]  /*9d20*/  F2FP.BF16.F32.PACK_AB R10, R53, R52 ;  /* 0x00000034350a723e */ /* 0x000fe400000010ff */
[----:B------:R-:W-:Y:S02]  /*9d30*/  F2FP.BF16.F32.PACK_AB R11, R55, R54 ;  /* 0x00000036370b723e */ /* 0x000fe400000010ff */
[----:B0-----:R-:W-:Y:S02]  /*9d40*/  F2FP.BF16.F32.PACK_AB R4, R41, R40 ;  /* 0x000000282904723e */ /* 0x001fe400000010ff */
[----:B------:R-:W-:Y:S02]  /*9d50*/  F2FP.BF16.F32.PACK_AB R5, R43, R42 ;  /* 0x0000002a2b05723e */ /* 0x000fe400000010ff */
[----:B------:R-:W-:Y:S02]  /*9d60*/  F2FP.BF16.F32.PACK_AB R6, R45, R44 ;  /* 0x0000002c2d06723e */ /* 0x000fe400000010ff */
[----:B------:R-:W-:-:S02]  /*9d70*/  F2FP.BF16.F32.PACK_AB R7, R47, R46 ;  /* 0x0000002e2f07723e */ /* 0x000fc400000010ff */
[----:B-1----:R-:W-:Y:S02]  /*9d80*/  F2FP.BF16.F32.PACK_AB R12, R57, R56 ;  /* 0x00000038390c723e */ /* 0x002fe400000010ff */
[----:B------:R-:W-:Y:S02]  /*9d90*/  F2FP.BF16.F32.PACK_AB R13, R59, R58 ;  /* 0x0000003a3b0d723e */ /* 0x000fe400000010ff */
[----:B------:R-:W-:Y:S02]  /*9da0*/  F2FP.BF16.F32.PACK_AB R14, R61, R60 ;  /* 0x0000003c3d0e723e */ /* 0x000fe400000010ff */
[----:B------:R-:W-:Y:S02]  /*9db0*/  F2FP.BF16.F32.PACK_AB R15, R63, R62 ;  /* 0x0000003e3f0f723e */ /* 0x000fe400000010ff */
[----:B------:R-:W-:Y:S02]  /*9dc0*/  F2FP.BF16.F32.PACK_AB R24, R65, R64 ;  /* 0x000000404118723e */ /* 0x000fe400000010ff */
[----:B------:R-:W-:-:S02]  /*9dd0*/  F2FP.BF16.F32.PACK_AB R25, R67, R66 ;  /* 0x000000424319723e */ /* 0x000fc400000010ff */
[----:B------:R-:W-:Y:S02]  /*9de0*/  F2FP.BF16.F32.PACK_AB R26, R69, R68 ;  /* 0x00000044451a723e */ /* 0x000fe400000010ff */
[----:B------:R-:W-:Y:S01]  /*9df0*/  F2FP.BF16.F32.PACK_AB R27, R71, R70 ;  /* 0x00000046471b723e */ /* 0x000fe200000010ff */
[----:B------:R-:W-:Y:S04]  /*9e00*/  STSM.16.M88.4 [R80], R4 ;  /* 0x0000000450007844 */ /* 0x000fe80000000200 */
[----:B------:R-:W-:Y:S04]  /*9e10*/  STSM.16.M88.4 [R79], R8 ;  /* 0x000000084f007844 */ /* 0x000fe80000000200 */
[----:B------:R-:W-:Y:S04]  /*9e20*/  STSM.16.M88.4 [R78], R12 ;  /* 0x0000000c4e007844 */ /* 0x000fe80000000200 */
[----:B------:R0:W-:Y:S01]  /*9e30*/  STSM.16.M88.4 [R18], R24 ;  /* 0x0000001812007844 */ /* 0x0001e20000000200 */
[----:B------:R-:W-:Y:S01]  /*9e40*/  USHF.L.U32 UR4, UR14, 0x2, URZ ;  /* 0x000000020e047899 */ /* 0x000fe2000800063f */
[----:B------:R-:W-:Y:S01]  /*9e50*/  BAR.SYNC.DEFER_BLOCKING 0x1, 0x180 ;  /* 0x0046000000007b1d */ /* 0x000fe20000010000 */
[----:B------:R-:W-:Y:S01]  /*9e60*/  ISETP.NE.U32.AND P0, PT, RZ, UR10, PT ;  /* 0x0000000aff007c0c */ /* 0x000fe2000bf05070 */
[----:B------:R-:W-:-:S02]  /*9e70*/  USHF.L.U64.HI UR12, UR14, 0x2, UR13 ;  /* 0x000000020e0c7899 */ /* 0x000fc4000801020d */
[----:B------:R-:W-:Y:S01]  /*9e80*/  UIADD3 UR8, UP0, UR4, UR10, URZ ;  /* 0x0000000a04087290 */ /* 0x000fe2000ff1e03f */
[----:B------:R-:W-:-:S03]  /*9e90*/  ISETP.NE.AND.EX P0, PT, RZ, UR11, PT, P0 ;  /* 0x0000000bff007c0c */ /* 0x000fc6000bf05300 */
[----:B------:R-:W-:Y:S02]  /*9ea0*/  UIADD3.X UR9, UR12, UR11, URZ, UP0, !UPT ;  /* 0x0000000b0c097290 */ /* 0x000fe400087fe43f */
[----:B------:R-:W-:Y:S01]  /*9eb0*/  IMAD.U32 R76, RZ, RZ, UR8 ;  /* 0x00000008ff4c7e24 */ /* 0x000fe2000f8e00ff */
[----:B0-----:R-:W0:Y:S03]  /*9ec0*/  LDC R18, c[0x0][0xbe8] ;  /* 0x0002fa00ff127b82 */ /* 0x001e260000000800 */
[----:B------:R-:W-:Y:S01]  /*9ed0*/  IMAD.U32 R77, RZ, RZ, UR9 ;  /* 0x00000009ff4d7e24 */ /* 0x000fe2000f8e00ff */
[----:B------:R-:W-:-:S04]  /*9ee0*/  ULDC.64 UR8, c[0x0][0xc08] ;  /* 0x0003020000087ab9 */ /* 0x000fc80000000a00 */
[----:B------:R-:W2:Y:S01]  /*9ef0*/  @P0 LDG.E R0, desc[UR18][R76.64] ;  /* 0x000000124c000981 */ /* 0x000ea2000c1e1900 */
[----:B------:R-:W-:-:S04]  /*9f00*/  UISETP.NE.U32.AND UP0, UPT, UR8, URZ, UPT ;  /* 0x0000003f0800728c */ /* 0x000fc8000bf05070 */
[----:B------:R-:W-:Y:S01]  /*9f10*/  UISETP.NE.AND.EX UP0, UPT, UR9, URZ, UPT, UP0 ;  /* 0x0000003f0900728c */ /* 0x000fe2000bf05300 */
[----:B0-----:R-:W-:-:S05]  /*9f20*/  ISETP.NE.AND P1, PT, R18, 0x1, PT ;  /* 0x000000011200780c */ /* 0x001fca0003f25270 */
[----:B------:R-:W-:-:S05]  /*9f30*/  PLOP3.LUT P4, PT, PT, PT, UP0, 0x80, 0x0 ;  /* 0x000000000000781c */ /* 0x000fca0003f8f008 */
[----:B------:R-:W-:-:S03]  /*9f40*/  @UP0 UIADD3 UR8, UP1, UR4, UR8, URZ ;  /* 0x0000000804080290 */ /* 0x000fc6000ff3e03f */
[----:B------:R-:W-:Y:S01]  /*9f50*/  ULDC UR4, c[0x0][0xa88] ;  /* 0x0002a20000047ab9 */ /* 0x000fe20000000800 */
[----:B------:R-:W-:Y:S01]  /*9f60*/  @UP0 UIADD3.X UR9, UR12, UR9, URZ, UP1, !UPT ;  /* 0x000000090c090290 */ /* 0x000fe20008ffe43f */
[----:B------:R-:W-:Y:S01]  /*9f70*/  IMAD.U32 R9, RZ, RZ, UR4 ;  /* 0x00000004ff097e24 */ /* 0x000fe2000f8e00ff */
[----:B------:R-:W-:Y:S01]  /*9f80*/  UISETP.NE.AND UP0, UPT, UR16, URZ, UPT ;  /* 0x0000003f1000728c */ /* 0x000fe2000bf05270 */
[----:B------:R-:W-:Y:S01]  /*9f90*/  ULDC UR4, c[0x0][0xad4] ;  /* 0x0002b50000047ab9 */ /* 0x000fe20000000800 */
[----:B------:R-:W0:Y:S01]  /*9fa0*/  @P1 LDC R6, c[0x0][0xbec] ;  /* 0x0002fb00ff061b82 */ /* 0x000e220000000800 */
[----:B------:R-:W-:Y:S01]  /*9fb0*/  IMAD.U32 R4, RZ, RZ, UR8 ;  /* 0x00000008ff047e24 */ /* 0x000fe2000f8e00ff */
[----:B------:R-:W-:Y:S01]  /*9fc0*/  USEL UR4, UR16, UR4, UP0 ;  /* 0x0000000410047287 */ /* 0x000fe20008000000 */
[----:B------:R-:W-:-:S03]  /*9fd0*/  IMAD.U32 R5, RZ, RZ, UR9 ;  /* 0x00000009ff057e24 */ /* 0x000fc6000f8e00ff */
[----:B------:R-:W-:Y:S02]  /*9fe0*/  UISETP.GT.AND UP1, UPT, UR4, 0x1, UPT ;  /* 0x000000010400788c */ /* 0x000fe4000bf24270 */
[----:B------:R-:W1:Y:S01]  /*9ff0*/  @P1 LDC R11, c[0x0][0xbf0] ;  /* 0x0002fc00ff0b1b82 */ /* 0x000e620000000800 */
[----:B------:R3:W5:Y:S01]  /*a000*/  @P4 LDG.E R9, desc[UR18][R4.64] ;  /* 0x0000001204094981 */ /* 0x000762000c1e1900 */
[----:B------:R-:W-:Y:S02]  /*a010*/  UMOV UR19, 0x9b8 ;  /* 0x000009b800137882 */ /* 0x000fe40000000000 */
[----:B------:R-:W-:Y:S02]  /*a020*/  USEL UR19, UR19, 0x978, UP1 ;  /* 0x0000097813137887 */ /* 0x000fe40008800000 */
[----:B------:R-:W-:Y:S01]  /*a030*/  UISETP.NE.U32.AND UP0, UPT, UR10, URZ, UPT ;  /* 0x0000003f0a00728c */ /* 0x000fe2000bf05070 */
[----:B------:R-:W-:Y:S01]  /*a040*/  IMAD.U32 R13, RZ, RZ, UR21 ;  /* 0x00000015ff0d7e24 */ /* 0x000fe2000f8e00ff */
[----:B------:R-:W-:-:S02]  /*a050*/  UMOV UR4, URZ ;  /* 0x0000003f00047c82 */ /* 0x000fc40008000000 */
[----:B------:R-:W-:Y:S01]  /*a060*/  UISETP.NE.AND.EX UP0, UPT, UR11, URZ, UPT, UP0 ;  /* 0x0000003f0b00728c */ /* 0x000fe2000bf05300 */
[----:B------:R-:W-:Y:S01]  /*a070*/  IMAD R13, R13, 0xc0, R84 ;  /* 0x000000c00d0d7824 */ /* 0x000fe200078e0254 */
[----:B------:R-:W-:Y:S02]  /*a080*/  USEL UR9, UR15, URZ, UP1 ;  /* 0x0000003f0f097287 */ /* 0x000fe40008800000 */
[----:B------:R-:W-:Y:S02]  /*a090*/  USEL UR8, UR14, URZ, !UP0 ;  /* 0x0000003f0e087287 */ /* 0x000fe4000c000000 */
[----:B------:R-:W-:Y:S01]  /*a0a0*/  USEL UR18, UR13, URZ, !UP0 ;  /* 0x0000003f0d127287 */ /* 0x000fe2000c000000 */
[----:B------:R-:W-:Y:S02]  /*a0b0*/  ULDC.64 UR10, c[0x0][UR19+0x218] ;  /* 0x00008600130a7abb */ /* 0x000fe40008000a00 */
[----:B------:R-:W-:Y:S01]  /*a0c0*/  ULDC.64 UR12, c[0x0][UR19+0x220] ;  /* 0x00008800130c7abb */ /* 0x000fe20008000a00 */
[----:B------:R-:W-:Y:S01]  /*a0d0*/  ULDC.64 UR14, c[0x0][UR19+0x228] ;  /* 0x00008a00130e7abb */ /* 0x000fe20008000a00 */
[----:B------:R-:W-:-:S02]  /*a0e0*/  UIMAD.WIDE.U32 UR16, UR10, UR20, URZ ;  /* 0x000000140a1072a5 */ /* 0x000fc4000f8e003f */
[----:B------:R-:W-:Y:S02]  /*a0f0*/  UIMAD UR13, UR13, UR8, URZ ;  /* 0x000000080d0d72a4 */ /* 0x000fe4000f8e023f */
[----:B------:R-:W-:Y:S01]  /*a100*/  UIMAD UR20, UR11, UR20, URZ ;  /* 0x000000140b1472a4 */ /* 0x000fe2000f8e023f */
[----:B------:R-:W-:Y:S01]  /*a110*/  IMAD.MOV.U32 R7, RZ, RZ, R13 ;  /* 0x000000ffff077224 */ /* 0x000fe200078e000d */
[----:B------:R-:W-:Y:S02]  /*a120*/  UIMAD.WIDE.U32 UR10, UR12, UR8, URZ ;  /* 0x000000080c0a72a5 */ /* 0x000fe4000f8e003f */
[----:B------:R-:W-:Y:S02]  /*a130*/  UIMAD.WIDE.U32 UR22, UR14, UR9, URZ ;  /* 0x000000090e1672a5 */ /* 0x000fe4000f8e003f */
[----:B------:R-:W-:Y:S02]  /*a140*/  UIMAD UR9, UR15, UR9, URZ ;  /* 0x000000090f0972a4 */ /* 0x000fe4000f8e023f */
[----:B------:R-:W-:-:S02]  /*a150*/  UIMAD UR13, UR12, UR18, UR13 ;  /* 0x000000120c0d72a4 */ /* 0x000fc4000f8e020d */
[----:B------:R-:W-:Y:S01]  /*a160*/  UIADD3 UR20, UR17, UR20, URZ ;  /* 0x0000001411147290 */ /* 0x000fe2000fffe03f */
[----:B---3--:R-:W-:Y:S02]  /*a170*/  IMAD.U32 R4, RZ, RZ, UR22 ;  /* 0x00000016ff047e24 */ /* 0x008fe4000f8e00ff */
[----:B------:R-:W-:Y:S02]  /*a180*/  IMAD.U32 R5, RZ, RZ, UR23 ;  /* 0x00000017ff057e24 */ /* 0x000fe4000f8e00ff */
[----:B------:R-:W-:Y:S01]  /*a190*/  IMAD.U32 R15, RZ, RZ, UR21 ;  /* 0x00000015ff0f7e24 */ /* 0x000fe2000f8e00ff */
[----:B--2---:R-:W-:Y:S01]  /*a1a0*/  @P0 R2UR UR4, R0 ;  /* 0x00000000000402ca */ /* 0x004fe200000e0000 */
[----:B0-----:R-:W-:-:S05]  /*a1b0*/  @P1 IMAD.HI.U32 R0, R13, R6, RZ ;  /* 0x000000060d001227 */ /* 0x001fca00078e00ff */
[----:B-1----:R-:W-:-:S07]  /*a1c0*/  @P1 SHF.R.U32.HI R7, RZ, R11, R0 ;  /* 0x0000000bff071219 */ /* 0x002fce0000011600 */
[----:B------:R-:W-:Y:S02]  /*a1d0*/  UIADD3 UR16, UP0, UP2, UR10, UR16, UR4 ;  /* 0x000000100a107290 */ /* 0x000fe4000fa1e004 */
[----:B------:R-:W-:Y:S01]  /*a1e0*/  UIADD3 UR10, UR23, UR9, URZ ;  /* 0x00000009170a7290 */ /* 0x000fe2000fffe03f */
[----:B------:R-:W-:Y:S01]  /*a1f0*/  IMAD.MOV R11, RZ, RZ, -R7 ;  /* 0x000000ffff0b7224 */ /* 0x000fe200078e0a07 */
[----:B------:R-:W-:Y:S02]  /*a200*/  UIADD3 UR9, UR11, UR13, URZ ;  /* 0x0000000d0b097290 */ /* 0x000fe4000fffe03f */
[----:B------:R-:W-:Y:S01]  /*a210*/  USHF.R.S32.HI UR14, URZ, 0x1f, UR4 ;  /* 0x0000001f3f0e7899 */ /* 0x000fe20008011404 */
[----:B------:R-:W-:Y:S01]  /*a220*/  IMAD R11, R18, R11, R13 ;  /* 0x0000000b120b7224 */ /* 0x000fe200078e020d */
[----:B------:R-:W-:Y:S01]  /*a230*/  IADD3 R4, P2, P3, R7, UR16, R4 ;  /* 0x0000001007047c10 */ /* 0x000fe2000fb5e004 */
[----:B------:R-:W-:Y:S01]  /*a240*/  IMAD.U32 R6, RZ, RZ, UR10 ;  /* 0x0000000aff067e24 */ /* 0x000fe2000f8e00ff */
[----:B------:R-:W-:Y:S01]  /*a250*/  UIADD3.X UR9, UR9, UR20, UR14, UP0, UP2 ;  /* 0x0000001409097290 */ /* 0x000fe200087e440e */
[----:B------:R-:W-:Y:S01]  /*a260*/  SHF.R.S32.HI R5, RZ, 0x1f, R7 ;  /* 0x0000001fff057819 */ /* 0x000fe20000011407 */
[----:B------:R-:W-:Y:S01]  /*a270*/  ULDC.64 UR10, c[0x0][UR19+0x210] ;  /* 0x00008400130a7abb */ /* 0x000fe20008000a00 */
[----:B------:R-:W-:Y:S01]  /*a280*/  SHF.R.S32.HI R0, RZ, 0x1f, R11 ;  /* 0x0000001fff007819 */ /* 0x000fe2000001140b */
[----:B------:R-:W-:Y:S01]  /*a290*/  IMAD R7, R11, UR11, RZ ;  /* 0x0000000b0b077c24 */ /* 0x000fe2000f8e02ff */
[----:B------:R-:W-:Y:S01]  /*a2a0*/  ULDC.64 UR12, c[0x0][0xba8] ;  /* 0x0002ea00000c7ab9 */ /* 0x000fe20000000a00 */
[----:B------:R-:W-:Y:S01]  /*a2b0*/  IADD3.X R5, R5, UR9, R6, P2, P3 ;  /* 0x0000000905057c10 */ /* 0x000fe200097e6406 */
[----:B------:R-:W-:Y:S01]  /*a2c0*/  @!UP1 ULDC UR12, c[0x0][0xb50] ;  /* 0x0002d400000c9ab9 */ /* 0x000fe20000000800 */
[----:B------:R-:W-:Y:S01]  /*a2d0*/  IMAD R7, R0, UR10, R7 ;  /* 0x0000000a00077c24 */ /* 0x000fe2000f8e0207 */
[----:B------:R-:W-:Y:S01]  /*a2e0*/  @!UP1 ULDC UR13, c[0x0][0xb54] ;  /* 0x0002d500000d9ab9 */ /* 0x000fe20000000800 */
[----:B------:R-:W-:-:S04]  /*a2f0*/  IMAD.WIDE.U32 R4, R11, UR10, R4 ;  /* 0x0000000a0b047c25 */ /* 0x000fc8000f8e0004 */
[----:B------:R-:W-:Y:S01]  /*a300*/  IMAD.IADD R5, R5, 0x1, R7 ;  /* 0x0000000105057824 */ /* 0x000fe200078e0207 */
[----:B------:R-:W-:-:S04]  /*a310*/  LEA R8, P2, R4, UR12, 0x2 ;  /* 0x0000000c04087c11 */ /* 0x000fc8000f8410ff */
[----:B------:R-:W-:Y:S01]  /*a320*/  LEA.HI.X R10, R4, UR13, R5, 0x2, P2 ;  /* 0x0000000d040a7c11 */ /* 0x000fe200090f1405 */
[----:B------:R-:W-:Y:S08]  /*a330*/  @P4 BRA `(.L_x_198) ;  /* 0x0000000000144947 */ /* 0x000ff00003800000 */
[----:B------:R-:W-:Y:S05]  /*a340*/  @!P0 BRA `(.L_x_198) ;  /* 0x0000000000108947 */ /* 0x000fea0003800000 */
[----:B------:R-:W-:Y:S02]  /*a350*/  ULDC.64 UR10, c[0x0][0x208] ;  /* 0x00008200000a7ab9 */ /* 0x000fe40000000a00 */
[----:B------:R-:W2:Y:S04]  /*a360*/  LDG.E R0, desc[UR10][R76.64] ;  /* 0x0000000a4c007981 */ /* 0x000ea8000c1e1900 */
[----:B-----5:R-:W2:Y:S02]  /*a370*/  LDG.E R9, desc[UR10][R76.64+0x4] ;  /* 0x0000040a4c097981 */ /* 0x020ea4000c1e1900 */
[----:B--2---:R-:W-:-:S07]  /*a380*/  IMAD.IADD R9, R9, 0x1, -R0 ;  /* 0x0000000109097824 */ /* 0x004fce00078e0a00 */
.L_x_198:
[----:B------:R-:W2:Y:S01]  /*a390*/  LDL R0, [R1+0x3c] ;  /* 0x00003c0001007983 */ /* 0x000ea20000100800 */
[----:B------:R-:W0:Y:S03]  /*a3a0*/  S2R R4, SR_TID.X ;  /* 0x0000000000047919 */ /* 0x000e260000002100 */
[----:B------:R-:W-:Y:S04]  /*a3b0*/  SHFL.IDX PT, R5, R10, RZ, 0x1c1f ;  /* 0x001c1fff0a057589 */ /* 0x000fe800000e0000 */
[----:B------:R-:W-:Y:S04]  /*a3c0*/  SHFL.IDX PT, R6, R8, 0x1, 0x1c1f ;  /* 0x003c1f0008067f89 */ /* 0x000fe800000e0000 */
[----:B------:R-:W-:Y:S01]  /*a3d0*/  SHFL.IDX PT, R7, R10, 0x1, 0x1c1f ;  /* 0x003c1f000a077f89 */ /* 0x000fe200000e0000 */
[----:B0-----:R-:W-:-:S05]  /*a3e0*/  VIADD R12, R4, 0xffffff80 ;  /* 0xffffff80040c7836 */ /* 0x001fca0000000000 */
[----:B------:R-:W-:-:S04]  /*a3f0*/  SHF.R.S32.HI R11, RZ, 0x1f, R12 ;  /* 0x0000001fff0b7819 */ /* 0x000fc8000001140c */
[----:B------:R-:W-:Y:S01]  /*a400*/  LEA.HI R11, R11, R12, RZ, 0x7 ;  /* 0x0000000c0b0b7211 */ /* 0x000fe200078f38ff */
[----:B------:R-:W0:Y:S03]  /*a410*/  SHFL.IDX PT, R4, R8, RZ, 0x1c1f ;  /* 0x001c1fff08047589 */ /* 0x000e2600000e0000 */
[----:B------:R-:W-:-:S05]  /*a420*/  LOP3.LUT R11, R11, 0xffffff80, RZ, 0xc0, !PT ;  /* 0xffffff800b0b7812 */ /* 0x000fca00078ec0ff */
[----:B------:R-:W-:-:S05]  /*a430*/  IMAD.IADD R11, R12, 0x1, -R11 ;  /* 0x000000010c0b7824 */ /* 0x000fca00078e0a0b */
[----:B------:R-:W-:Y:S01]  /*a440*/  LOP3.LUT P0, RZ, R11, 0x3, RZ, 0xc0, !PT ;  /* 0x000000030bff7812 */ /* 0x000fe2000780c0ff */
[----:B------:R-:W-:Y:S01]  /*a450*/  ULDC.64 UR10, c[0x0][0x208] ;  /* 0x00008200000a7ab9 */ /* 0x000fe20000000a00 */
[----:B--2---:R-:W-:Y:S02]  /*a460*/  IMAD R15, R15, 0xc0, R0 ;  /* 0x000000c00f0f7824 */ /* 0x004fe400078e0200 */
[----:B-----5:R-:W-:Y:S02]  /*a470*/  IMAD R0, R9, R18, RZ ;  /* 0x0000001209007224 */ /* 0x020fe400078e02ff */
[----:B------:R-:W-:-:S03]  /*a480*/  VIADD R9, R15, 0x8 ;  /* 0x000000080f097836 */ /* 0x000fc60000000000 */
[-C--:B------:R-:W-:Y:S02]  /*a490*/  ISETP.GE.OR P2, PT, R15, R0.reuse, P0 ;  /* 0x000000000f00720c */ /* 0x080fe40000746670 */
[----:B------:R-:W-:-:S11]  /*a4a0*/  ISETP.GE.OR P0, PT, R9, R0, P0 ;  /* 0x000000000900720c */ /* 0x000fd60000706670 */
[----:B0-----:R0:W-:Y:S04]  /*a4b0*/  @!P2 ST.E desc[UR10][R4.64], R3 ;  /* 0x000000030400a985 */ /* 0x0011e8000c10190a */
[----:B------:R0:W-:Y:S01]  /*a4c0*/  @!P0 ST.E desc[UR10][R6.64], R16 ;  /* 0x0000001006008985 */ /* 0x0001e2000c10190a */
[----:B------:R-:W-:-:S13]  /*a4d0*/  PLOP3.LUT P0, PT, PT, PT, UP1, 0x80, 0x0 ;  /* 0x000000000000781c */ /* 0x000fda0003f0f018 */
[----:B0-----:R-:W-:Y:S05]  /*a4e0*/  @P0 BRA `(.L_x_199) ;  /* 0x00000008002c0947 */ /* 0x001fea0003800000 */
[----:B------:R-:W0:Y:S01]  /*a4f0*/  S2R R11, SR_TID.X ;  /* 0x00000000000b7919 */ /* 0x000e220000002100 */
[----:B------:R-:W1:Y:S01]  /*a500*/  @P1 LDC R21, c[0x0][0xbec] ;  /* 0x0002fb00ff151b82 */ /* 0x000e620000000800 */
[----:B------:R-:W-:Y:S01]  /*a510*/  R2UR UR16, R82 ;  /* 0x00000000521072ca */ /* 0x000fe200000e0000 */
[----:B------:R-:W-:Y:S01]  /*a520*/  ULDC.64 UR12, c[0x0][0xaa0] ;  /* 0x0002a800000c7ab9 */ /* 0x000fe20000000a00 */
[----:B------:R-:W-:Y:S01]  /*a530*/  R2UR UR17, R155 ;  /* 0x000000009b1172ca */ /* 0x000fe200000e0000 */
[----:B------:R-:W-:-:S04]  /*a540*/  ULDC.64 UR10, c[0x0][0x208] ;  /* 0x00008200000a7ab9 */ /* 0x000fc80000000a00 */
[----:B------:R-:W2:Y:S01]  /*a550*/  @P1 LDC R37, c[0x0][0xbf0] ;  /* 0x0002fc00ff251b82 */ /* 0x000ea20000000800 */
[----:B0-----:R-:W-:-:S05]  /*a560*/  VIADD R11, R11, 0xffffff80 ;  /* 0xffffff800b0b7836 */ /* 0x001fca0000000000 */
[----:B------:R-:W-:-:S04]  /*a570*/  SHF.R.S32.HI R76, RZ, 0x1f, R11 ;  /* 0x0000001fff4c7819 */ /* 0x000fc8000001140b */
[----:B------:R-:W-:-:S04]  /*a580*/  LEA.HI R76, R76, R11, RZ, 0x2 ;  /* 0x0000000b4c4c7211 */ /* 0x000fc800078f10ff */
[----:B------:R-:W-:-:S05]  /*a590*/  SHF.R.S32.HI R76, RZ, 0x2, R76 ;  /* 0x00000002ff4c7819 */ /* 0x000fca000001144c */
[----:B------:R-:W-:-:S04]  /*a5a0*/  IMAD R3, R76, 0x20, R17 ;  /* 0x000000204c037824 */ /* 0x000fc800078e0211 */
[----:B------:R-:W-:-:S03]  /*a5b0*/  IMAD.WIDE R74, R3, 0x2, R74 ;  /* 0x00000002034a7825 */ /* 0x000fc600078e024a */
[C---:B------:R-:W-:Y:S02]  /*a5c0*/  IADD3 R9, P0, R74.reuse, 0x1800, RZ ;  /* 0x000018004a097810 */ /* 0x040fe40007f1e0ff */
[C---:B------:R-:W-:Y:S02]  /*a5d0*/  IADD3 R13, P2, R74.reuse, 0x3000, RZ ;  /* 0x000030004a0d7810 */ /* 0x040fe40007f5e0ff */
[C---:B------:R-:W-:Y:S02]  /*a5e0*/  IADD3 R25, P3, R74.reuse, 0x4800, RZ ;  /* 0x000048004a197810 */ /* 0x040fe40007f7e0ff */
[C---:B------:R-:W-:Y:S02]  /*a5f0*/  IADD3 R29, P4, R74.reuse, 0x6000, RZ ;  /* 0x000060004a1d7810 */ /* 0x040fe40007f9e0ff */
[----:B------:R-:W-:Y:S02]  /*a600*/  IADD3 R4, P5, R74, 0x7800, RZ ;  /* 0x000078004a047810 */ /* 0x000fe40007fbe0ff */
[----:B------:R-:W-:-:S02]  /*a610*/  LOP3.LUT R8, R9, 0x180, RZ, 0xc0, !PT ;  /* 0x0000018009087812 */ /* 0x000fc400078ec0ff */
[----:B------:R-:W-:Y:S01]  /*a620*/  LOP3.LUT R12, R13, 0x180, RZ, 0xc0, !PT ;  /* 0x000001800d0c7812 */ /* 0x000fe200078ec0ff */
[----:B------:R-:W-:Y:S01]  /*a630*/  IMAD.X R33, RZ, RZ, R75, P5 ;  /* 0x000000ffff217224 */ /* 0x000fe200028e064b */
[----:B------:R-:W-:Y:S02]  /*a640*/  LOP3.LUT R24, R25, 0x180, RZ, 0xc0, !PT ;  /* 0x0000018019187812 */ /* 0x000fe400078ec0ff */
[----:B------:R-:W-:Y:S02]  /*a650*/  LOP3.LUT R28, R29, 0x180, RZ, 0xc0, !PT ;  /* 0x000001801d1c7812 */ /* 0x000fe400078ec0ff */
[----:B------:R-:W-:Y:S02]  /*a660*/  LOP3.LUT R3, R4, 0x180, RZ, 0xc0, !PT ;  /* 0x0000018004037812 */ /* 0x000fe400078ec0ff */
[----:B------:R-:W-:Y:S02]  /*a670*/  LOP3.LUT R5, R74, 0x180, RZ, 0xc0, !PT ;  /* 0x000001804a057812 */ /* 0x000fe400078ec0ff */
[----:B------:R-:W-:-:S02]  /*a680*/  SHF.R.U64 R8, R8, 0x3, RZ ;  /* 0x0000000308087819 */ /* 0x000fc400000012ff */
[----:B------:R-:W-:Y:S02]  /*a690*/  SHF.R.U64 R12, R12, 0x3, RZ ;  /* 0x000000030c0c7819 */ /* 0x000fe400000012ff */
[----:B------:R-:W-:Y:S02]  /*a6a0*/  SHF.R.U64 R24, R24, 0x3, RZ ;  /* 0x0000000318187819 */ /* 0x000fe400000012ff */
[----:B------:R-:W-:Y:S02]  /*a6b0*/  SHF.R.U64 R28, R28, 0x3, RZ ;  /* 0x000000031c1c7819 */ /* 0x000fe400000012ff */
[----:B------:R-:W-:Y:S02]  /*a6c0*/  SHF.R.U64 R3, R3, 0x3, RZ ;  /* 0x0000000303037819 */ /* 0x000fe400000012ff */
[----:B------:R-:W-:Y:S02]  /*a6d0*/  SHF.R.U64 R5, R5, 0x3, RZ ;  /* 0x0000000305057819 */ /* 0x000fe400000012ff */
[----:B------:R-:W-:Y:S01]  /*a6e0*/  LOP3.LUT R8, R8, R9, RZ, 0x3c, !PT ;  /* 0x0000000908087212 */ /* 0x000fe200078e3cff */
[--C-:B------:R-:W-:Y:S01]  /*a6f0*/  IMAD.X R9, RZ, RZ, R75.reuse, P0 ;  /* 0x000000ffff097224 */ /* 0x100fe200000e064b */
[----:B------:R-:W-:Y:S01]  /*a700*/  LOP3.LUT R12, R12, R13, RZ, 0x3c, !PT ;  /* 0x0000000d0c0c7212 */ /* 0x000fe200078e3cff */
[--C-:B------:R-:W-:Y:S01]  /*a710*/  IMAD.X R13, RZ, RZ, R75.reuse, P2 ;  /* 0x000000ffff0d7224 */ /* 0x100fe200010e064b */
[----:B------:R-:W-:Y:S01]  /*a720*/  LOP3.LUT R24, R24, R25, RZ, 0x3c, !PT ;  /* 0x0000001918187212 */ /* 0x000fe200078e3cff */
[--C-:B------:R-:W-:Y:S01]  /*a730*/  IMAD.X R25, RZ, RZ, R75.reuse, P3 ;  /* 0x000000ffff197224 */ /* 0x100fe200018e064b */
[----:B------:R-:W-:Y:S01]  /*a740*/  LOP3.LUT R28, R28, R29, RZ, 0x3c, !PT ;  /* 0x0000001d1c1c7212 */ /* 0x000fe200078e3cff */
[----:B------:R-:W-:Y:S01]  /*a750*/  IMAD.X R29, RZ, RZ, R75, P4 ;  /* 0x000000ffff1d7224 */ /* 0x000fe200020e064b */
[----:B------:R-:W-:Y:S01]  /*a760*/  LOP3.LUT R32, R3, R4, RZ, 0x3c, !PT ;  /* 0x0000000403207212 */ /* 0x000fe200078e3cff */
[----:B------:R-:W-:Y:S01]  /*a770*/  UIMAD UR9, UR14, UR12, URZ ;  /* 0x0000000c0e0972a4 */ /* 0x000fe2000f8e023f */
[----:B------:R-:W-:Y:S01]  /*a780*/  LOP3.LUT R74, R5, R74, RZ, 0x3c, !PT ;  /* 0x0000004a054a7212 */ /* 0x000fe200078e3cff */
[----:B------:R-:W5:Y:S04]  /*a790*/  LD.E.128 R8, desc[UR10][R8.64] ;  /* 0x0000000a08087980 */ /* 0x000f68000c101d00 */
[----:B------:R-:W5:Y:S01]  /*a7a0*/  LD.E.128 R12, desc[UR10][R12.64] ;  /* 0x0000000a0c0c7980 */ /* 0x000f62000c101d00 */
[----:B------:R-:W-:-:S03]  /*a7b0*/  UIMAD UR9, UR4, UR13, UR9 ;  /* 0x0000000d040972a4 */ /* 0x000fc6000f8e0209 */
[----:B------:R-:W5:Y:S04]  /*a7c0*/  LD.E.128 R24, desc[UR10][R24.64] ;  /* 0x0000000a18187980 */ /* 0x000f68000c101d00 */
[----:B------:R-:W5:Y:S01]  /*a7d0*/  LD.E.128 R28, desc[UR10][R28.64] ;  /* 0x0000000a1c1c7980 */ /* 0x000f62000c101d00 */
[----:B------:R-:W-:Y:S01]  /*a7e0*/  IMAD R3, R157, 0x60, R76 ;  /* 0x000000609d037824 */ /* 0x000fe200078e024c */
[----:B------:R-:W-:Y:S02]  /*a7f0*/  ULDC.64 UR14, c[0x0][0xaf0] ;  /* 0x0002bc00000e7ab9 */ /* 0x000fe40000000a00 */
[----:B------:R0:W5:Y:S04]  /*a800*/  LD.E.128 R4, desc[UR10][R74.64] ;  /* 0x0000000a4a047980 */ /* 0x000168000c101d00 */
[----:B------:R-:W5:Y:S01]  /*a810*/  LD.E.128 R32, desc[UR10][R32.64] ;  /* 0x0000000a20207980 */ /* 0x000f62000c101d00 */
[----:B------:R-:W-:Y:S01]  /*a820*/  UIMAD.WIDE.U32 UR10, UR4, UR12, URZ ;  /* 0x0000000c040a72a5 */ /* 0x000fe2000f8e003f */
[----:B------:R-:W-:Y:S01]  /*a830*/  IMAD.U32 R22, RZ, RZ, UR16 ;  /* 0x00000010ff167e24 */ /* 0x000fe2000f8e00ff */
[----:B------:R-:W-:Y:S01]  /*a840*/  USHF.R.S32.HI UR4, URZ, 0x1f, UR8 ;  /* 0x0000001f3f047899 */ /* 0x000fe20008011408 */
[----:B------:R-:W-:Y:S01]  /*a850*/  @!PT LDS RZ, [RZ] ;  /* 0x00000000fffff984 */ /* 0x000fe20000000800 */
[----:B------:R-:W-:Y:S01]  /*a860*/  @!PT LDS RZ, [RZ] ;  /* 0x00000000fffff984 */ /* 0x000fe20000000800 */
[----:B------:R-:W-:Y:S01]  /*a870*/  @!PT LDS RZ, [RZ] ;  /* 0x00000000fffff984 */ /* 0x000fe20000000800 */
[----:B------:R-:W-:Y:S01]  /*a880*/  @!PT LDS RZ, [RZ] ;  /* 0x00000000fffff984 */ /* 0x000fe20000000800 */
[----:B------:R3:W-:Y:S06]  /*a890*/  MEMBAR.ALL.CTA ;  /* 0x0000000000007992 */ /* 0x0007ec0000008000 */
[----:B---3--:R-:W3:Y:S01]  /*a8a0*/  FENCE.VIEW.ASYNC.S ;  /* 0x00000000000073c6 */ /* 0x008ee20000000000 */
[----:B------:R-:W-:Y:S01]  /*a8b0*/  UIADD3 UR11, UR11, UR9, URZ ;  /* 0x000000090b0b7290 */ /* 0x000fe2000fffe03f */
[----:B------:R-:W-:Y:S01]  /*a8c0*/  ULDC.64 UR12, c[0x0][0xae8] ;  /* 0x0002ba00000c7ab9 */ /* 0x000fe20000000a00 */
[----:B------:R-:W-:-:S02]  /*a8d0*/  IMAD R22, R22, 0xc0, R3 ;  /* 0x000000c016167824 */ /* 0x000fc400078e0203 */
[----:B------:R-:W-:Y:S02]  /*a8e0*/  UIMAD.WIDE.U32 UR10, UR17, UR12, UR10 ;  /* 0x0000000c110a72a5 */ /* 0x000fe4000f8e000a */
[----:B------:R-:W-:Y:S01]  /*a8f0*/  UIMAD UR4, UR4, UR14, URZ ;  /* 0x0000000e040472a4 */ /* 0x000fe2000f8e023f */
[----:B-1----:R-:W-:Y:S01]  /*a900*/  @P1 IMAD.HI.U32 R16, R22, R21, RZ ;  /* 0x0000001516101227 */ /* 0x002fe200078e00ff */
[----:B------:R-:W-:Y:S02]  /*a910*/  UIMAD UR11, UR17, UR13, UR11 ;  /* 0x0000000d110b72a4 */ /* 0x000fe4000f8e020b */
[----:B------:R-:W-:Y:S01]  /*a920*/  UIMAD UR4, UR8, UR15, UR4 ;  /* 0x0000000f080472a4 */ /* 0x000fe2000f8e0204 */
[----:B------:R-:W-:Y:S01]  /*a930*/  IMAD.MOV.U32 R3, RZ, RZ, R22 ;  /* 0x000000ffff037224 */ /* 0x000fe200078e0016 */
[----:B------:R-:W-:Y:S01]  /*a940*/  UIMAD.WIDE.U32 UR8, UR8, UR14, UR10 ;  /* 0x0000000e080872a5 */ /* 0x000fe2000f8e000a */
[----:B--2---:R-:W-:Y:S02]  /*a950*/  @P1 SHF.R.U32.HI R3, RZ, R37, R16 ;  /* 0x00000025ff031219 */ /* 0x004fe40000011610 */
[----:B------:R-:W-:Y:S01]  /*a960*/  ULDC.64 UR10, c[0x0][0xae0] ;  /* 0x0002b800000a7ab9 */ /* 0x000fe20000000a00 */
[----:B------:R-:W-:Y:S01]  /*a970*/  UIADD3 UR4, UR9, UR4, URZ ;  /* 0x0000000409047290 */ /* 0x000fe2000fffe03f */
[--C-:B------:R-:W-:Y:S01]  /*a980*/  SHF.R.S32.HI R16, RZ, 0x1f, R3.reuse ;  /* 0x0000001fff107819 */ /* 0x100fe20000011403 */
[----:B------:R-:W-:-:S02]  /*a990*/  IMAD.MOV R37, RZ, RZ, -R3 ;  /* 0x000000ffff257224 */ /* 0x000fc400078e0a03 */
[----:B------:R-:W-:Y:S02]  /*a9a0*/  IMAD.U32 R21, RZ, RZ, UR9 ;  /* 0x00000009ff157e24 */ /* 0x000fe4000f8e00ff */
[----:B------:R-:W-:Y:S01]  /*a9b0*/  IMAD.U32 R20, RZ, RZ, UR8 ;  /* 0x00000008ff147e24 */ /* 0x000fe2000f8e00ff */
[----:B------:R-:W-:Y:S01]  /*a9c0*/  ULDC.64 UR8, c[0x0][0xad8] ;  /* 0x0002b60000087ab9 */ /* 0x000fe20000000a00 */
[----:B------:R-:W-:Y:S02]  /*a9d0*/  IMAD.U32 R21, RZ, RZ, UR4 ;  /* 0x00000004ff157e24 */ /* 0x000fe4000f8e00ff */
[----:B------:R-:W-:Y:S02]  /*a9e0*/  IMAD R16, R16, UR10, RZ ;  /* 0x0000000a10107c24 */ /* 0x000fe4000f8e02ff */
[----:B------:R-:W-:Y:S02]  /*a9f0*/  IMAD R37, R18, R37, R22 ;  /* 0x0000002512257224 */ /* 0x000fe400078e0216 */
[----:B------:R-:W-:-:S02]  /*aa00*/  IMAD R39, R3, UR11, R16 ;  /* 0x0000000b03277c24 */ /* 0x000fc4000f8e0210 */
[----:B------:R-:W-:Y:S01]  /*aa10*/  IMAD.WIDE.U32 R20, R3, UR10, R20 ;  /* 0x0000000a03147c25 */ /* 0x000fe2000f8e0014 */
[----:B------:R-:W-:-:S03]  /*aa20*/  SHF.R.S32.HI R3, RZ, 0x1f, R37 ;  /* 0x0000001fff037819 */ /* 0x000fc60000011425 */
[----:B------:R-:W-:Y:S02]  /*aa30*/  IMAD.U32 R43, RZ, RZ, UR16 ;  /* 0x00000010ff2b7e24 */ /* 0x000fe4000f8e00ff */
[----:B------:R-:W-:Y:S02]  /*aa40*/  IMAD.IADD R21, R21, 0x1, R39 ;  /* 0x0000000115157824 */ /* 0x000fe400078e0227 */
[----:B------:R-:W-:Y:S02]  /*aa50*/  IMAD R16, R3, UR8, RZ ;  /* 0x0000000803107c24 */ /* 0x000fe4000f8e02ff */
[----:B------:R-:W-:Y:S01]  /*aa60*/  IMAD R43, R43, 0xc0, R76 ;  /* 0x000000c02b2b7824 */ /* 0x000fe200078e024c */
[----:B------:R-:W-:Y:S01]  /*aa70*/  UIADD3 UR4, UR37, 0x31c20, URZ ;  /* 0x00031c2025047890 */ /* 0x000fe2000fffe03f */
[C---:B------:R-:W-:Y:S02]  /*aa80*/  IMAD R3, R37.reuse, UR9, R16 ;  /* 0x0000000925037c24 */ /* 0x040fe4000f8e0210 */
[----:B------:R-:W-:Y:S01]  /*aa90*/  IMAD.WIDE.U32 R20, R37, UR8, R20 ;  /* 0x0000000825147c25 */ /* 0x000fe2000f8e0014 */
[----:B------:R-:W-:Y:S01]  /*aaa0*/  ISETP.GE.AND P0, PT, R43, R0, PT ;  /* 0x000000002b00720c */ /* 0x000fe20003f06270 */
[----:B------:R-:W-:Y:S01]  /*aab0*/  ULDC.64 UR8, c[0x0][0xa80] ;  /* 0x0002a00000087ab9 */ /* 0x000fe20000000a00 */
[----:B------:R-:W-:Y:S01]  /*aac0*/  UPRMT UR4, URZ, 0x654, UR4 ;  /* 0x000006543f047896 */ /* 0x000fe20008000004 */
[----:B------:R-:W-:Y:S01]  /*aad0*/  IMAD.IADD R3, R21, 0x1, R3 ;  /* 0x0000000115037824 */ /* 0x000fe200078e0203 */
[----:B------:R-:W-:-:S04]  /*aae0*/  LEA R16, P1, R20, UR8, 0x1 ;  /* 0x0000000814107c11 */ /* 0x000fc8000f8208ff */
[----:B------:R-:W-:Y:S01]  /*aaf0*/  LEA.HI.X R18, R20, UR9, R3, 0x1, P1 ;  /* 0x0000000914127c11 */ /* 0x000fe200088f0c03 */
[----:B---3--:R0:W1:Y:S01]  /*ab00*/  SHFL.IDX PT, R36, R16, RZ, 0x1c1f ;  /* 0x001c1fff10247589 */ /* 0x00806200000e0000 */
[----:B------:R-:W-:Y:S01]  /*ab10*/  BSSY B1, `(.L_x_200) ;  /* 0x0000013000017945 */ /* 0x000fe20003800000 */
[----:B------:R-:W-:Y:S02]  /*ab20*/  SYNCS.ARRIVE.TRANS64.RED.A1T0 RZ, [UR4], RZ ;  /* 0x000000ffffff79a7 */ /* 0x000fe40008100404 */
[----:B------:R0:W2:Y:S01]  /*ab30*/  SHFL.IDX PT, R37, R18, RZ, 0x1c1f ;  /* 0x001c1fff12257589 */ /* 0x0000a200000e0000 */
[----:B------:R-:W-:Y:S02]  /*ab40*/  SHF.R.S32.HI R42, RZ, 0x1f, R23 ;  /* 0x0000001fff2a7819 */ /* 0x000fe40000011417 */
[----:B------:R-:W-:Y:S01]  /*ab50*/  SHF.R.S32.HI R44, RZ, 0x1f, R19 ;  /* 0x0000001fff2c7819 */ /* 0x000fe20000011413 */
[----:B------:R-:W-:Y:S06]  /*ab60*/  @P0 BRA `(.L_x_201) ;  /* 0x0000000000340947 */ /* 0x000fec0003800000 */
[----:B------:R-:W-:Y:S01]  /*ab70*/  ULDC UR4, c[0x0][0xac8] ;  /* 0x0002b20000047ab9 */ /* 0x000fe20000000800 */
[----:B------:R-:W-:Y:S01]  /*ab80*/  ULDC.64 UR8, c[0x0][0x208] ;  /* 0x0000820000087ab9 */ /* 0x000fe20000000a00 */
[----:B------:R-:W-:Y:S02]  /*ab90*/  ISETP.GE.AND P1, PT, R19, UR4, PT ;  /* 0x0000000413007c0c */ /* 0x000fe4000bf26270 */
[----:B------:R-:W-:Y:S02]  /*aba0*/  ISETP.GE.AND P2, PT, R23, UR4, PT ;  /* 0x0000000417007c0c */ /* 0x000fe4000bf46270 */
[----:B------:R-:W-:-:S09]  /*abb0*/  ISETP.GE.AND P0, PT, R17, UR4, PT ;  /* 0x0000000411007c0c */ /* 0x000fd2000bf06270 */
[-C--:B-1----:R-:W-:Y:S02]  /*abc0*/  @!P1 LEA R38, P3, R19, R36.reuse, 0x1 ;  /* 0x0000002413269211 */ /* 0x082fe400078608ff */
[----:B------:R-:W-:Y:S02]  /*abd0*/  @!P2 LEA R40, P4, R23, R36, 0x1 ;  /* 0x000000241728a211 */ /* 0x000fe400078808ff */
[----:B--2---:R-:W-:Y:S01]  /*abe0*/  @!P0 IMAD.WIDE R20, R17, 0x2, R36 ;  /* 0x0000000211148825 */ /* 0x004fe200078e0224 */
[-C--:B------:R-:W-:Y:S02]  /*abf0*/  @!P1 LEA.HI.X R39, R19, R37.reuse, R44, 0x1, P3 ;  /* 0x0000002513279211 */ /* 0x080fe400018f0c2c */
[----:B------:R-:W-:Y:S02]  /*ac00*/  @!P2 LEA.HI.X R41, R23, R37, R42, 0x1, P4 ;  /* 0x000000251729a211 */ /* 0x000fe400020f0c2a */
[----:B-----5:R3:W-:Y:S04]  /*ac10*/  @!P0 ST.E.128 desc[UR8][R20.64], R4 ;  /* 0x0000000414008985 */ /* 0x0207e8000c101d08 */
[----:B------:R3:W-:Y:S04]  /*ac20*/  @!P1 ST.E.128 desc[UR8][R38.64], R12 ;  /* 0x0000000c26009985 */ /* 0x0007e8000c101d08 */
[----:B------:R3:W-:Y:S02]  /*ac30*/  @!P2 ST.E.128 desc[UR8][R40.64], R28 ;  /* 0x0000001c2800a985 */ /* 0x0007e4000c101d08 */
.L_x_201:
[----:B------:R-:W-:Y:S05]  /*ac40*/  BSYNC B1 ;  /* 0x0000000000017941 */ /* 0x000fea0003800000 */
.L_x_200:
[----:B------:R-:W-:Y:S01]  /*ac50*/  VIADD R3, R43, 0x60 ;  /* 0x000000602b037836 */ /* 0x000fe20000000000 */
[----:B---3-5:R3:W4:Y:S04]  /*ac60*/  SHFL.IDX PT, R7, R18, 0x1, 0x1c1f ;  /* 0x003c1f0012077f89 */ /* 0x02872800000e0000 */
[----:B------:R-:W-:Y:S01]  /*ac70*/  ISETP.GE.AND P0, PT, R3, R0, PT ;  /* 0x000000000300720c */ /* 0x000fe20003f06270 */
[----:B------:R3:W0:-:S12]  /*ac80*/  SHFL.IDX PT, R6, R16, 0x1, 0x1c1f ;  /* 0x003c1f0010067f89 */ /* 0x00061800000e0000 */
[----:B---3--:R-:W-:Y:S05]  /*ac90*/  @P0 BRA `(.L_x_202) ;  /* 0x0000001800080947 */ /* 0x008fea0003800000 */
[----:B------:R-:W-:Y:S01]  /*aca0*/  ULDC UR4, c[0x0][0xac8] ;  /* 0x0002b20000047ab9 */ /* 0x000fe20000000800 */
[----:B------:R-:W-:Y:S01]  /*acb0*/  ULDC.64 UR8, c[0x0][0x208] ;  /* 0x0000820000087ab9 */ /* 0x000fe20000000a00 */
[----:B------:R-:W-:Y:S02]  /*acc0*/  ISETP.GE.AND P2, PT, R19, UR4, PT ;  /* 0x0000000413007c0c */ /* 0x000fe4000bf46270 */
[----:B------:R-:W-:-:S11]  /*acd0*/  ISETP.GE.AND P1, PT, R17, UR4, PT ;  /* 0x0000000411007c0c */ /* 0x000fd6000bf26270 */
[----:B0-----:R-:W-:Y:S02]  /*ace0*/  @!P2 LEA R12, P0, R19, R6, 0x1 ;  /* 0x00000006130ca211 */ /* 0x001fe400078008ff */
[----:B----4-:R-:W-:Y:S02]  /*acf0*/  @!P1 IMAD.WIDE R4, R17, 0x2, R6 ;  /* 0x0000000211049825 */ /* 0x010fe400078e0206 */
[----:B------:R-:W-:Y:S02]  /*ad00*/  @!P2 LEA.HI.X R13, R19, R7, R44, 0x1, P0 ;  /* 0x00000007130da211 */ /* 0x000fe400000f0c2c */
[----:B------:R-:W-:Y:S01]  /*ad10*/  ISETP.GE.AND P0, PT, R23, UR4, PT ;  /* 0x0000000417007c0c */ /* 0x000fe2000bf06270 */
[----:B------:R0:W-:Y:S04]  /*ad20*/  @!P1 ST.E.128 desc[UR8][R4.64], R8 ;  /* 0x0000000804009985 */ /* 0x0001e8000c101d08 */
[----:B------:R0:W-:Y:S08]  /*ad30*/  @!P2 ST.E.128 desc[UR8][R12.64], R24 ;  /* 0x000000180c00a985 */ /* 0x0001f0000c101d08 */
[----:B------:R-:W-:Y:S05]  /*ad40*/  @P0 BRA `(.L_x_202) ;  /* 0x0000001400dc0947 */ /* 0x000fea0003800000 */
[----:B0-----:R-:W-:Y:S01]  /*ad50*/  LEA R4, P0, R23, R6, 0x1 ;  /* 0x0000000617047211 */ /* 0x001fe200078008ff */
[----:B------:R-:W-:-:S03]  /*ad60*/  ULDC.64 UR8, c[0x0][0x208] ;  /* 0x0000820000087ab9 */ /* 0x000fc60000000a00 */
[----:B------:R-:W-:-:S05]  /*ad70*/  LEA.HI.X R5, R23, R7, R42, 0x1, P0 ;  /* 0x0000000717057211 */ /* 0x000fca00000f0c2a */
[----:B------:R0:W-:Y:S01]  /*ad80*/  ST.E.128 desc[UR8][R4.64], R32 ;  /* 0x0000002004007985 */ /* 0x0001e2000c101d08 */
[----:B------:R-:W-:Y:S05]  /*ad90*/  BRA `(.L_x_202) ;  /* 0x0000001400c87947 */ /* 0x000fea0003800000 */
.L_x_199:
[----:B------:R-:W-:Y:S01]  /*ada0*/  ULDC.64 UR12, c[0x0][0xb08] ;  /* 0x0002c200000c7ab9 */ /* 0x000fe20000000a00 */
[----:B------:R-:W-:Y:S01]  /*adb0*/  R2UR UR16, R155 ;  /* 0x000000009b1072ca */ /* 0x000fe200000e0000 */
[----:B------:R-:W-:Y:S01]  /*adc0*/  UIMAD UR9, UR14, UR12, URZ ;  /* 0x0000000c0e0972a4 */ /* 0x000fe2000f8e023f */
[----:B------:R-:W0:Y:S01]  /*add0*/  @P1 LDC R4, c[0x0][0xbec] ;  /* 0x0002fb00ff041b82 */ /* 0x000e220000000800 */
[----:B------:R-:W-:Y:S01]  /*ade0*/  UIMAD.WIDE.U32 UR10, UR4, UR12, URZ ;  /* 0x0000000c040a72a5 */ /* 0x000fe2000f8e003f */
[----:B------:R-:W-:Y:S01]  /*adf0*/  R2UR UR15, R22 ;  /* 0x00000000160f72ca */ /* 0x000fe200000e0000 */
[----:B------:R-:W-:Y:S01]  /*ae00*/  UIMAD UR9, UR4, UR13, UR9 ;  /* 0x0000000d040972a4 */ /* 0x000fe2000f8e0209 */
[----:B------:R-:W-:Y:S01]  /*ae10*/  IMAD.MOV.U32 R3, RZ, RZ, R13 ;  /* 0x000000ffff037224 */ /* 0x000fe200078e000d */
[----:B------:R-:W-:Y:S01]  /*ae20*/  USHF.R.S32.HI UR4, URZ, 0x1f, UR8 ;  /* 0x0000001f3f047899 */ /* 0x000fe20008011408 */
[----:B------:R-:W-:Y:S01]  /*ae30*/  ISETP.GE.AND P0, PT, R15, R0, PT ;  /* 0x000000000f00720c */ /* 0x000fe20003f06270 */
[----:B------:R-:W-:Y:S01]  /*ae40*/  UIADD3 UR11, UR11, UR9, URZ ;  /* 0x000000090b0b7290 */ /* 0x000fe2000fffe03f */
[----:B------:R-:W1:Y:S01]  /*ae50*/  @P1 LDC R5, c[0x0][0xbf0] ;  /* 0x0002fc00ff051b82 */ /* 0x000e620000000800 */
[----:B------:R-:W-:Y:S01]  /*ae60*/  ULDC.64 UR12, c[0x0][0xb38] ;  /* 0x0002ce00000c7ab9 */ /* 0x000fe20000000a00 */
[----:B------:R-:W-:Y:S01]  /*ae70*/  BSSY B1, `(.L_x_203) ;  /* 0x0000063000017945 */ /* 0x000fe20003800000 */
[----:B------:R-:W-:Y:S01]  /*ae80*/  UIMAD.WIDE.U32 UR10, UR16, UR12, UR10 ;  /* 0x0000000c100a72a5 */ /* 0x000fe2000f8e000a */
[----:B------:R-:W-:-:S02]  /*ae90*/  SHF.R.S32.HI R16, RZ, 0x1f, R144 ;  /* 0x0000001fff107819 */ /* 0x000fc40000011490 */
[----:B------:R-:W-:Y:S01]  /*aea0*/  SHF.R.S32.HI R74, RZ, 0x1f, R145 ;  /* 0x0000001fff4a7819 */ /* 0x000fe20000011491 */
[----:B------:R-:W-:Y:S01]  /*aeb0*/  UIMAD UR11, UR16, UR13, UR11 ;  /* 0x0000000d100b72a4 */ /* 0x000fe2000f8e020b */
[----:B------:R-:W-:Y:S02]  /*aec0*/  SHF.R.S32.HI R75, RZ, 0x1f, R146 ;  /* 0x0000001fff4b7819 */ /* 0x000fe40000011492 */
[----:B------:R-:W-:Y:S01]  /*aed0*/  ULDC.64 UR12, c[0x0][0xb40] ;  /* 0x0002d000000c7ab9 */ /* 0x000fe20000000a00 */
[----:B------:R-:W-:Y:S01]  /*aee0*/  SHF.R.S32.HI R76, RZ, 0x1f, R147 ;  /* 0x0000001fff4c7819 */ /* 0x000fe20000011493 */
[----:B------:R-:W-:Y:S01]  /*aef0*/  UIMAD UR4, UR4, UR12, URZ ;  /* 0x0000000c040472a4 */ /* 0x000fe2000f8e023f */
[----:B------:R-:W-:Y:S02]  /*af00*/  SHF.R.S32.HI R77, RZ, 0x1f, R148 ;  /* 0x0000001fff4d7819 */ /* 0x000fe40000011494 */
[----:B------:R-:W-:Y:S01]  /*af10*/  SHF.R.S32.HI R78, RZ, 0x1f, R149 ;  /* 0x0000001fff4e7819 */ /* 0x000fe20000011495 */
[----:B------:R-:W-:Y:S01]  /*af20*/  UIMAD UR4, UR8, UR13, UR4 ;  /* 0x0000000d080472a4 */ /* 0x000fe2000f8e0204 */
[----:B0-----:R-:W-:Y:S01]  /*af30*/  @P1 IMAD.HI.U32 R4, R13, R4, RZ ;  /* 0x000000040d041227 */ /* 0x001fe200078e00ff */
[----:B------:R-:W-:Y:S01]  /*af40*/  UIMAD.WIDE.U32 UR8, UR8, UR12, UR10 ;  /* 0x0000000c080872a5 */ /* 0x000fe2000f8e000a */
[----:B------:R-:W-:-:S02]  /*af50*/  SHF.R.S32.HI R79, RZ, 0x1f, R150 ;  /* 0x0000001fff4f7819 */ /* 0x000fc40000011496 */
[----:B------:R-:W-:Y:S01]  /*af60*/  ULDC.64 UR10, c[0x0][0xb48] ;  /* 0x0002d200000a7ab9 */ /* 0x000fe20000000a00 */
[----:B------:R-:W-:Y:S01]  /*af70*/  UIADD3 UR9, UR9, UR4, URZ ;  /* 0x0000000409097290 */ /* 0x000fe2000fffe03f */
[----:B------:R-:W-:Y:S02]  /*af80*/  SHF.R.S32.HI R80, RZ, 0x1f, R151 ;  /* 0x0000001fff507819 */ /* 0x000fe40000011497 */
[----:B-1----:R-:W-:Y:S01]  /*af90*/  @P1 SHF.R.U32.HI R3, RZ, R5, R4 ;  /* 0x00000005ff031219 */ /* 0x002fe20000011604 */
[----:B------:R-:W-:Y:S01]  /*afa0*/  UIMAD.WIDE.U32 UR8, UR15, UR10, UR8 ;  /* 0x0000000a0f0872a5 */ /* 0x000fe2000f8e0008 */
[----:B------:R-:W-:Y:S02]  /*afb0*/  SHF.R.S32.HI R81, RZ, 0x1f, R152 ;  /* 0x0000001fff517819 */ /* 0x000fe40000011498 */
[--C-:B------:R-:W-:Y:S01]  /*afc0*/  SHF.R.S32.HI R4, RZ, 0x1f, R3.reuse ;  /* 0x0000001fff047819 */ /* 0x100fe20000011403 */
[----:B------:R-:W-:Y:S01]  /*afd0*/  IMAD.MOV R7, RZ, RZ, -R3 ;  /* 0x000000ffff077224 */ /* 0x000fe200078e0a03 */
[----:B------:R-:W-:-:S02]  /*afe0*/  UIMAD UR4, UR15, UR11, UR9 ;  /* 0x0000000b0f0472a4 */ /* 0x000fc4000f8e0209 */
[----:B------:R-:W-:Y:S01]  /*aff0*/  IMAD.U32 R5, RZ, RZ, UR9 ;  /* 0x00000009ff057e24 */ /* 0x000fe2000f8e00ff */
[----:B------:R-:W-:Y:S01]  /*b000*/  SHF.R.S32.HI R82, RZ, 0x1f, R153 ;  /* 0x0000001fff527819 */ /* 0x000fe20000011499 */
[----:B------:R-:W-:Y:S01]  /*b010*/  ULDC.64 UR10, c[0x0][0xb30] ;  /* 0x0002cc00000a7ab9 */ /* 0x000fe20000000a00 */
[----:B------:R-:W-:Y:S01]  /*b020*/  IMAD R7, R18, R7, R13 ;  /* 0x0000000712077224 */ /* 0x000fe200078e020d */
[----:B------:R-:W-:Y:S01]  /*b030*/  SHF.R.S32.HI R83, RZ, 0x1f, R154 ;  /* 0x0000001fff537819 */ /* 0x000fe2000001149a */
[----:B------:R-:W-:Y:S02]  /*b040*/  IMAD R6, R4, UR10, RZ ;  /* 0x0000000a04067c24 */ /* 0x000fe4000f8e02ff */
[----:B------:R-:W-:Y:S01]  /*b050*/  IMAD.U32 R4, RZ, RZ, UR8 ;  /* 0x00000008ff047e24 */ /* 0x000fe2000f8e00ff */
[----:B------:R-:W-:Y:S01]  /*b060*/  ULDC.64 UR8, c[0x0][0xb28] ;  /* 0x0002ca0000087ab9 */ /* 0x000fe20000000a00 */
[----:B------:R-:W-:Y:S01]  /*b070*/  IMAD.U32 R5, RZ, RZ, UR4 ;  /* 0x00000004ff057e24 */ /* 0x000fe2000f8e00ff */
[----:B------:R-:W-:Y:S01]  /*b080*/  UIADD3 UR4, UR37, 0x31c20, URZ ;  /* 0x00031c2025047890 */ /* 0x000fe2000fffe03f */
[C---:B------:R-:W-:Y:S01]  /*b090*/  IMAD R11, R3.reuse, UR11, R6 ;  /* 0x0000000b030b7c24 */ /* 0x040fe2000f8e0206 */
[----:B------:R-:W-:Y:S01]  /*b0a0*/  SHF.R.S32.HI R6, RZ, 0x1f, R7 ;  /* 0x0000001fff067819 */ /* 0x000fe20000011407 */
[----:B------:R-:W-:Y:S01]  /*b0b0*/  IMAD.WIDE.U32 R4, R3, UR10, R4 ;  /* 0x0000000a03047c25 */ /* 0x000fe2000f8e0004 */
[----:B------:R-:W-:-:S03]  /*b0c0*/  UPRMT UR4, URZ, 0x654, UR4 ;  /* 0x000006543f047896 */ /* 0x000fc60008000004 */
[----:B------:R-:W-:Y:S02]  /*b0d0*/  IMAD R6, R6, UR8, RZ ;  /* 0x0000000806067c24 */ /* 0x000fe4000f8e02ff */
[----:B------:R-:W-:Y:S02]  /*b0e0*/  IMAD.IADD R5, R5, 0x1, R11 ;  /* 0x0000000105057824 */ /* 0x000fe400078e020b */
[C---:B------:R-:W-:Y:S02]  /*b0f0*/  IMAD R3, R7.reuse, UR9, R6 ;  /* 0x0000000907037c24 */ /* 0x040fe4000f8e0206 */
[----:B------:R-:W-:Y:S01]  /*b100*/  IMAD.WIDE.U32 R4, R7, UR8, R4 ;  /* 0x0000000807047c25 */ /* 0x000fe2000f8e0004 */
[----:B------:R-:W-:Y:S01]  /*b110*/  ULDC.64 UR8, c[0x0][0xb00] ;  /* 0x0002c00000087ab9 */ /* 0x000fe20000000a00 */
[----:B------:R-:W-:Y:S02]  /*b120*/  SYNCS.ARRIVE.TRANS64.RED.A1T0 RZ, [UR4], RZ ;  /* 0x000000ffffff79a7 */ /* 0x000fe40008100404 */
[----:B------:R-:W-:Y:S01]  /*b130*/  IMAD.IADD R3, R5, 0x1, R3 ;  /* 0x0000000105037824 */ /* 0x000fe200078e0203 */
[----:B------:R-:W-:-:S04]  /*b140*/  LEA R8, P1, R4, UR8, 0x2 ;  /* 0x0000000804087c11 */ /* 0x000fc8000f8210ff */
[----:B------:R-:W-:Y:S02]  /*b150*/  LEA.HI.X R3, R4, UR9, R3, 0x2, P1 ;  /* 0x0000000904037c11 */ /* 0x000fe400088f1403 */
[----:B------:R0:W1:Y:S04]  /*b160*/  SHFL.IDX PT, R4, R8, RZ, 0x1c1f ;  /* 0x001c1fff08047589 */ /* 0x00006800000e0000 */
[----:B------:R0:W2:Y:S01]  /*b170*/  SHFL.IDX PT, R5, R3, RZ, 0x1c1f ;  /* 0x001c1fff03057589 */ /* 0x0000a200000e0000 */
[----:B------:R-:W-:Y:S05]  /*b180*/  @P0 BRA `(.L_x_204) ;  /* 0x0000000000c40947 */ /* 0x000fea0003800000 */
[----:B------:R-:W-:Y:S01]  /*b190*/  ULDC UR4, c[0x0][0xac8] ;  /* 0x0002b20000047ab9 */ /* 0x000fe20000000800 */
[----:B------:R-:W-:Y:S01]  /*b1a0*/  ULDC.64 UR8, c[0x0][0x208] ;  /* 0x0000820000087ab9 */ /* 0x000fe20000000a00 */
[----:B------:R-:W-:Y:S02]  /*b1b0*/  ISETP.GE.AND P1, PT, R154, UR4, PT ;  /* 0x000000049a007c0c */ /* 0x000fe4000bf26270 */
[----:B------:R-:W-:Y:S02]  /*b1c0*/  ISETP.GE.AND P0, PT, R153, UR4, PT ;  /* 0x0000000499007c0c */ /* 0x000fe4000bf06270 */
[----:B------:R-:W-:Y:S02]  /*b1d0*/  ISETP.GE.AND P5, PT, R156, UR4, PT ;  /* 0x000000049c007c0c */ /* 0x000fe4000bfa6270 */
[----:B------:R-:W-:Y:S02]  /*b1e0*/  ISETP.GE.AND P2, PT, R152, UR4, PT ;  /* 0x0000000498007c0c */ /* 0x000fe4000bf46270 */
[----:B------:R-:W-:-:S02]  /*b1f0*/  ISETP.GE.AND P3, PT, R151, UR4, PT ;  /* 0x0000000497007c0c */ /* 0x000fc4000bf66270 */
[----:B------:R-:W-:-:S03]  /*b200*/  ISETP.GE.AND P4, PT, R150, UR4, PT ;  /* 0x0000000496007c0c */ /* 0x000fc6000bf86270 */
[----:B-1----:R-:W-:-:S04]  /*b210*/  @!P1 LEA R10, P6, R154, R4, 0x2 ;  /* 0x000000049a0a9211 */ /* 0x002fc800078c10ff */
[----:B--2---:R-:W-:Y:S01]  /*b220*/  @!P1 LEA.HI.X R11, R154, R5, R83, 0x2, P6 ;  /* 0x000000059a0b9211 */ /* 0x004fe200030f1453 */
[----:B------:R-:W-:Y:S01]  /*b230*/  @!P5 IMAD.WIDE R6, R156, 0x4, R4 ;  /* 0x000000049c06d825 */ /* 0x000fe200078e0204 */
[----:B------:R-:W-:-:S04]  /*b240*/  @!P0 LEA R12, P6, R153, R4, 0x2 ;  /* 0x00000004990c8211 */ /* 0x000fc800078c10ff */
[-C--:B------:R-:W-:Y:S01]  /*b250*/  @!P0 LEA.HI.X R13, R153, R5.reuse, R82, 0x2, P6 ;  /* 0x00000005990d8211 */ /* 0x080fe200030f1452 */
[----:B------:R1:W-:Y:S01]  /*b260*/  @!P5 ST.E.64 desc[UR8][R6.64], R20 ;  /* 0x000000140600d985 */ /* 0x0003e2000c101b08 */
[CC--:B------:R-:W-:Y:S02]  /*b270*/  @!P3 LEA R24, P5, R151.reuse, R4.reuse, 0x2 ;  /* 0x000000049718b211 */ /* 0x0c0fe400078a10ff */
[-C--:B------:R-:W-:Y:S01]  /*b280*/  @!P4 LEA R26, P6, R150, R4.reuse, 0x2 ;  /* 0x00000004961ac211 */ /* 0x080fe200078c10ff */
[----:B------:R2:W-:Y:S01]  /*b290*/  @!P1 ST.E.64 desc[UR8][R10.64], R28 ;  /* 0x0000001c0a009985 */ /* 0x0005e2000c101b08 */
[----:B------:R-:W-:Y:S02]  /*b2a0*/  @!P2 LEA R14, P1, R152, R4, 0x2 ;  /* 0x00000004980ea211 */ /* 0x000fe400078210ff */
[----:B------:R-:W-:Y:S01]  /*b2b0*/  @!P3 LEA.HI.X R25, R151, R5, R80, 0x2, P5 ;  /* 0x000000059719b211 */ /* 0x000fe200028f1450 */
[----:B------:R-:W-:Y:S01]  /*b2c0*/  @!P0 ST.E.64 desc[UR8][R12.64], R32 ;  /* 0x000000200c008985 */ /* 0x000fe2000c101b08 */
[----:B------:R-:W-:-:S02]  /*b2d0*/  ISETP.GE.AND P0, PT, R149, UR4, PT ;  /* 0x0000000495007c0c */ /* 0x000fc4000bf06270 */
[-C--:B------:R-:W-:Y:S02]  /*b2e0*/  @!P2 LEA.HI.X R15, R152, R5.reuse, R81, 0x2, P1 ;  /* 0x00000005980fa211 */ /* 0x080fe400008f1451 */
[----:B------:R-:W-:Y:S02]  /*b2f0*/  ISETP.GE.AND P1, PT, R148, UR4, PT ;  /* 0x0000000494007c0c */ /* 0x000fe4000bf26270 */
[----:B------:R-:W-:Y:S01]  /*b300*/  @!P4 LEA.HI.X R27, R150, R5, R79, 0x2, P6 ;  /* 0x00000005961bc211 */ /* 0x000fe200030f144f */
[----:B------:R3:W-:Y:S01]  /*b310*/  @!P2 ST.E.64 desc[UR8][R14.64], R36 ;  /* 0x000000240e00a985 */ /* 0x0007e2000c101b08 */
[----:B------:R-:W-:-:S03]  /*b320*/  ISETP.GE.AND P2, PT, R145, UR4, PT ;  /* 0x0000000491007c0c */ /* 0x000fc6000bf46270 */
[----:B------:R4:W-:Y:S01]  /*b330*/  @!P3 ST.E.64 desc[UR8][R24.64], R40 ;  /* 0x000000281800b985 */ /* 0x0009e2000c101b08 */
[----:B------:R-:W-:Y:S02]  /*b340*/  ISETP.GE.AND P3, PT, R146, UR4, PT ;  /* 0x0000000492007c0c */ /* 0x000fe4000bf66270 */
[-C--:B-1----:R-:W-:Y:S01]  /*b350*/  @!P0 LEA R6, P5, R149, R4.reuse, 0x2 ;  /* 0x0000000495068211 */ /* 0x082fe200078a10ff */
[----:B------:R4:W-:Y:S01]  /*b360*/  @!P4 ST.E.64 desc[UR8][R26.64], R44 ;  /* 0x0000002c1a00c985 */ /* 0x0009e2000c101b08 */
[----:B------:R-:W-:Y:S02]  /*b370*/  ISETP.GE.AND P4, PT, R147, UR4, PT ;  /* 0x0000000493007c0c */ /* 0x000fe4000bf86270 */
[-C--:B------:R-:W-:Y:S02]  /*b380*/  @!P0 LEA.HI.X R7, R149, R5.reuse, R78, 0x2, P5 ;  /* 0x0000000595078211 */ /* 0x080fe400028f144e */
[----:B------:R-:W-:Y:S02]  /*b390*/  ISETP.GE.AND P5, PT, R144, UR4, PT ;  /* 0x0000000490007c0c */ /* 0x000fe4000bfa6270 */
[C---:B--2---:R-:W-:Y:S01]  /*b3a0*/  @!P1 LEA R10, P6, R148.reuse, R4, 0x2 ;  /* 0x00000004940a9211 */ /* 0x044fe200078c10ff */
[----:B------:R4:W-:Y:S03]  /*b3b0*/  @!P0 ST.E.64 desc[UR8][R6.64], R48 ;  /* 0x0000003006008985 */ /* 0x0009e6000c101b08 */
[----:B------:R-:W-:-:S02]  /*b3c0*/  @!P1 LEA.HI.X R11, R148, R5, R77, 0x2, P6 ;  /* 0x00000005940b9211 */ /* 0x000fc400030f144d */
[-C--:B---3--:R-:W-:Y:S02]  /*b3d0*/  @!P3 LEA R14, P6, R146, R4.reuse, 0x2 ;  /* 0x00000004920eb211 */ /* 0x088fe400078c10ff */
[-C--:B------:R-:W-:Y:S01]  /*b3e0*/  @!P4 LEA R12, P0, R147, R4.reuse, 0x2 ;  /* 0x00000004930cc211 */ /* 0x080fe200078010ff */
[----:B------:R4:W-:Y:S01]  /*b3f0*/  @!P1 ST.E.64 desc[UR8][R10.64], R52 ;  /* 0x000000340a009985 */ /* 0x0009e2000c101b08 */
[-C--:B------:R-:W-:Y:S02]  /*b400*/  @!P2 LEA R20, P1, R145, R4.reuse, 0x2 ;  /* 0x000000049114a211 */ /* 0x080fe400078210ff */
[-C--:B------:R-:W-:Y:S02]  /*b410*/  @!P4 LEA.HI.X R13, R147, R5.reuse, R76, 0x2, P0 ;  /* 0x00000005930dc211 */ /* 0x080fe400000f144c */
[----:B------:R-:W-:Y:S02]  /*b420*/  @!P5 LEA R4, P0, R144, R4, 0x2 ;  /* 0x000000049004d211 */ /* 0x000fe400078010ff */
[-C--:B------:R-:W-:Y:S01]  /*b430*/  @!P3 LEA.HI.X R15, R146, R5.reuse, R75, 0x2, P6 ;  /* 0x00000005920fb211 */ /* 0x080fe200030f144b */
[----:B------:R4:W-:Y:S01]  /*b440*/  @!P4 ST.E.64 desc[UR8][R12.64], R56 ;  /* 0x000000380c00c985 */ /* 0x0009e2000c101b08 */
[----:B------:R-:W-:-:S02]  /*b450*/  @!P2 LEA.HI.X R21, R145, R5, R74, 0x2, P1 ;  /* 0x000000059115a211 */ /* 0x000fc400008f144a */
[----:B------:R-:W-:Y:S01]  /*b460*/  @!P5 LEA.HI.X R5, R144, R5, R16, 0x2, P0 ;  /* 0x000000059005d211 */ /* 0x000fe200000f1410 */
[----:B------:R4:W-:Y:S04]  /*b470*/  @!P3 ST.E.64 desc[UR8][R14.64], R60 ;  /* 0x0000003c0e00b985 */ /* 0x0009e8000c101b08 */
[----:B------:R4:W-:Y:S04]  /*b480*/  @!P2 ST.E.64 desc[UR8][R20.64], R64 ;  /* 0x000000401400a985 */ /* 0x0009e8000c101b08 */
[----:B------:R4:W-:Y:S02]  /*b490*/  @!P5 ST.E.64 desc[UR8][R4.64], R68 ;  /* 0x000000440400d985 */ /* 0x0009e4000c101b08 */
.L_x_204:
[----:B------:R-:W-:Y:S05]  /*b4a0*/  BSYNC B1 ;  /* 0x0000000000017941 */ /* 0x000fea0003800000 */
.L_x_203:
[----:B------:R-:W-:Y:S01]  /*b4b0*/  ISETP.GE.AND P0, PT, R9, R0, PT ;  /* 0x000000000900720c */ /* 0x000fe20003f06270 */
[----:B----4-:R3:W4:Y:S04]  /*b4c0*/  SHFL.IDX PT, R7, R3, 0x1, 0x1c1f ;  /* 0x003c1f0003077f89 */ /* 0x01072800000e0000 */
[----:B------:R3:W0:Y:S08]  /*b4d0*/  SHFL.IDX PT, R6, R8, 0x1, 0x1c1f ;  /* 0x003c1f0008067f89 */ /* 0x00063000000e0000 */
[----:B---3--:R-:W-:Y:S05]  /*b4e0*/  @P0 BRA `(.L_x_202) ;  /* 0x0000000c00f40947 */ /* 0x008fea0003800000 */
[----:B------:R-:W-:Y:S01]  /*b4f0*/  ULDC UR4, c[0x0][0xac8] ;  /* 0x0002b20000047ab9 */ /* 0x000fe20000000800 */
[----:B------:R-:W-:Y:S01]  /*b500*/  ULDC.64 UR8, c[0x0][0x208] ;  /* 0x0000820000087ab9 */ /* 0x000fe20000000a00 */
[----:B------:R-:W-:Y:S02]  /*b510*/  ISETP.GE.AND P5, PT, R154, UR4, PT ;  /* 0x000000049a007c0c */ /* 0x000fe4000bfa6270 */
[----:B------:R-:W-:Y:S02]  /*b520*/  ISETP.GE.AND P1, PT, R156, UR4, PT ;  /* 0x000000049c007c0c */ /* 0x000fe4000bf26270 */
[----:B------:R-:W-:Y:S02]  /*b530*/  ISETP.GE.AND P3, PT, R153, UR4, PT ;  /* 0x0000000499007c0c */ /* 0x000fe4000bf66270 */
[----:B------:R-:W-:Y:S02]  /*b540*/  ISETP.GE.AND P2, PT, R152, UR4, PT ;  /* 0x0000000498007c0c */ /* 0x000fe4000bf46270 */
[----:B------:R-:W-:-:S05]  /*b550*/  ISETP.GE.AND P4, PT, R151, UR4, PT ;  /* 0x0000000497007c0c */ /* 0x000fca000bf86270 */
[-C--:B0-----:R-:W-:Y:S02]  /*b560*/  @!P5 LEA R8, P0, R154, R6.reuse, 0x2 ;  /* 0x000000069a08d211 */ /* 0x081fe400078010ff */
[----:B-12-4-:R-:W-:Y:S02]  /*b570*/  @!P1 IMAD.WIDE R4, R156, 0x4, R6 ;  /* 0x000000049c049825 */ /* 0x016fe400078e0206 */
[-C--:B------:R-:W-:Y:S02]  /*b580*/  @!P5 LEA.HI.X R9, R154, R7.reuse, R83, 0x2, P0 ;  /* 0x000000079a09d211 */ /* 0x080fe400000f1453 */
[CC--:B------:R-:W-:Y:S01]  /*b590*/  @!P3 LEA R10, P0, R153.reuse, R6.reuse, 0x2 ;  /* 0x00000006990ab211 */ /* 0x0c0fe200078010ff */
[----:B------:R0:W-:Y:S01]  /*b5a0*/  @!P1 ST.E.64 desc[UR8][R4.64], R72 ;  /* 0x0000004804009985 */ /* 0x0001e2000c101b08 */
[----:B------:R-:W-:Y:S02]  /*b5b0*/  ISETP.GE.AND P1, PT, R150, UR4, PT ;  /* 0x0000000496007c0c */ /* 0x000fe4000bf26270 */
[----:B------:R-:W-:Y:S01]  /*b5c0*/  @!P3 LEA.HI.X R11, R153, R7, R82, 0x2, P0 ;  /* 0x00000007990bb211 */ /* 0x000fe200000f1452 */
[----:B------:R1:W-:Y:S01]  /*b5d0*/  @!P5 ST.E.64 desc[UR8][R8.64], R30 ;  /* 0x0000001e0800d985 */ /* 0x0003e2000c101b08 */
[----:B------:R-:W-:-:S02]  /*b5e0*/  @!P2 LEA R12, P5, R152, R6, 0x2 ;  /* 0x00000006980ca211 */ /* 0x000fc400078a10ff */
[----:B------:R-:W-:Y:S01]  /*b5f0*/  ISETP.GE.AND P0, PT, R149, UR4, PT ;  /* 0x0000000495007c0c */ /* 0x000fe2000bf06270 */
[----:B------:R-:W-:Y:S01]  /*b600*/  @!P3 ST.E.64 desc[UR8][R10.64], R34 ;  /* 0x000000220a00b985 */ /* 0x000fe2000c101b08 */
[CC--:B------:R-:W-:Y:S02]  /*b610*/  @!P4 LEA R14, P6, R151.reuse, R6.reuse, 0x2 ;  /* 0x00000006970ec211 */ /* 0x0c0fe400078c10ff */
[-C--:B------:R-:W-:Y:S02]  /*b620*/  @!P2 LEA.HI.X R13, R152, R7.reuse, R81, 0x2, P5 ;  /* 0x00000007980da211 */ /* 0x080fe400028f1451 */
[----:B------:R-:W-:Y:S02]  /*b630*/  @!P4 LEA.HI.X R15, R151, R7, R80, 0x2, P6 ;  /* 0x00000007970fc211 */ /* 0x000fe400030f1450 */
[----:B0-----:R-:W-:Y:S01]  /*b640*/  @!P1 LEA R4, P5, R150, R6, 0x2 ;  /* 0x0000000696049211 */ /* 0x001fe200078a10ff */
[----:B------:R0:W-:Y:S01]  /*b650*/  @!P2 ST.E.64 desc[UR8][R12.64], R38 ;  /* 0x000000260c00a985 */ /* 0x0001e2000c101b08 */
[----:B------:R-:W-:-:S02]  /*b660*/  ISETP.GE.AND P2, PT, R146, UR4, PT ;  /* 0x0000000492007c0c */ /* 0x000fc4000bf46270 */
[----:B------:R-:W-:Y:S01]  /*b670*/  ISETP.GE.AND P3, PT, R147, UR4, PT ;  /* 0x0000000493007c0c */ /* 0x000fe2000bf66270 */
[----:B------:R2:W-:Y:S01]  /*b680*/  @!P4 ST.E.64 desc[UR8][R14.64], R42 ;  /* 0x0000002a0e00c985 */ /* 0x0005e2000c101b08 */
[----:B------:R-:W-:Y:S02]  /*b690*/  ISETP.GE.AND P4, PT, R148, UR4, PT ;  /* 0x0000000494007c0c */ /* 0x000fe4000bf86270 */
[CC--:B-1----:R-:W-:Y:S02]  /*b6a0*/  @!P0 LEA R8, P6, R149.reuse, R6.reuse, 0x2 ;  /* 0x0000000695088211 */ /* 0x0c2fe400078c10ff */
[-C--:B------:R-:W-:Y:S02]  /*b6b0*/  @!P1 LEA.HI.X R5, R150, R7.reuse, R79, 0x2, P5 ;  /* 0x0000000796059211 */ /* 0x080fe400028f144f */
[----:B------:R-:W-:Y:S02]  /*b6c0*/  @!P0 LEA.HI.X R9, R149, R7, R78, 0x2, P6 ;  /* 0x0000000795098211 */ /* 0x000fe400030f144e */
[----:B------:R-:W-:Y:S01]  /*b6d0*/  ISETP.GE.AND P5, PT, R145, UR4, PT ;  /* 0x0000000491007c0c */ /* 0x000fe2000bfa6270 */
[----:B------:R1:W-:Y:S02]  /*b6e0*/  @!P1 ST.E.64 desc[UR8][R4.64], R46 ;  /* 0x0000002e04009985 */ /* 0x0003e4000c101b08 */
[----:B0-----:R-:W-:-:S02]  /*b6f0*/  @!P3 LEA R12, P6, R147, R6, 0x2 ;  /* 0x00000006930cb211 */ /* 0x001fc400078c10ff */
[----:B------:R1:W-:Y:S01]  /*b700*/  @!P0 ST.E.64 desc[UR8][R8.64], R50 ;  /* 0x0000003208008985 */ /* 0x0003e2000c101b08 */
[-C--:B--2---:R-:W-:Y:S02]  /*b710*/  @!P2 LEA R14, P0, R146, R6.reuse, 0x2 ;  /* 0x00000006920ea211 */ /* 0x084fe400078010ff */
[-C--:B------:R-:W-:Y:S02]  /*b720*/  @!P4 LEA R10, P1, R148, R6.reuse, 0x2 ;  /* 0x00000006940ac211 */ /* 0x080fe400078210ff */
[-C--:B------:R-:W-:Y:S02]  /*b730*/  @!P2 LEA.HI.X R15, R146, R7.reuse, R75, 0x2, P0 ;  /* 0x00000007920fa211 */ /* 0x080fe400000f144b */
[----:B------:R-:W-:Y:S02]  /*b740*/  ISETP.GE.AND P0, PT, R144, UR4, PT ;  /* 0x0000000490007c0c */ /* 0x000fe4000bf06270 */
[----:B------:R-:W-:Y:S02]  /*b750*/  @!P4 LEA.HI.X R11, R148, R7, R77, 0x2, P1 ;  /* 0x00000007940bc211 */ /* 0x000fe400008f144d */
[----:B------:R-:W-:-:S02]  /*b760*/  @!P5 LEA R20, P1, R145, R6, 0x2 ;  /* 0x000000069114d211 */ /* 0x000fc400078210ff */
[-C--:B------:R-:W-:Y:S01]  /*b770*/  @!P3 LEA.HI.X R13, R147, R7.reuse, R76, 0x2, P6 ;  /* 0x00000007930db211 */ /* 0x080fe200030f144c */
[----:B------:R1:W-:Y:S01]  /*b780*/  @!P4 ST.E.64 desc[UR8][R10.64], R54 ;  /* 0x000000360a00c985 */ /* 0x0003e2000c101b08 */
[----:B------:R-:W-:-:S03]  /*b790*/  @!P5 LEA.HI.X R21, R145, R7, R74, 0x2, P1 ;  /* 0x000000079115d211 */ /* 0x000fc600008f144a */
[----:B------:R1:W-:Y:S04]  /*b7a0*/  @!P3 ST.E.64 desc[UR8][R12.64], R58 ;  /* 0x0000003a0c00b985 */ /* 0x0003e8000c101b08 */
[----:B------:R1:W-:Y:S04]  /*b7b0*/  @!P2 ST.E.64 desc[UR8][R14.64], R62 ;  /* 0x0000003e0e00a985 */ /* 0x0003e8000c101b08 */
[----:B------:R1:W-:Y:S01]  /*b7c0*/  @!P5 ST.E.64 desc[UR8][R20.64], R66 ;  /* 0x000000421400d985 */ /* 0x0003e2000c101b08 */
[----:B------:R-:W-:Y:S05]  /*b7d0*/  @P0 BRA `(.L_x_202) ;  /* 0x0000000c00380947 */ /* 0x000fea0003800000 */
[----:B-1----:R-:W-:Y:S01]  /*b7e0*/  LEA R4, P0, R144, R6, 0x2 ;  /* 0x0000000690047211 */ /* 0x002fe200078010ff */
[----:B------:R-:W-:-:S03]  /*b7f0*/  ULDC.64 UR8, c[0x0][0x208] ;  /* 0x0000820000087ab9 */ /* 0x000fc60000000a00 */
[----:B------:R-:W-:-:S05]  /*b800*/  LEA.HI.X R5, R144, R7, R16, 0x2, P0 ;  /* 0x0000000790057211 */ /* 0x000fca00000f1410 */
[----:B------:R0:W-:Y:S01]  /*b810*/  ST.E.64 desc[UR8][R4.64], R70 ;  /* 0x0000004604007985 */ /* 0x0001e2000c101b08 */
[----:B------:R-:W-:Y:S05]  /*b820*/  BRA `(.L_x_202) ;  /* 0x0000000c00247947 */ /* 0x000fea0003800000 */
.L_x_197:
[----:B------:R-:W2:Y:S01]  /*b830*/  LDL R9, [R1+0x8] ;  /* 0x0000080001097983 */ /* 0x000ea20000100800 */
[----:B------:R-:W-:Y:S01]  /*b840*/  ULDC.64 UR8, c[0x0][0xc00] ;  /* 0x0003000000087ab9 */ /* 0x000fe20000000a00 */
[----:B------:R-:W-:Y:S01]  /*b850*/  ULDC.64 UR12, c[0x0][0x208] ;  /* 0x00008200000c7ab9 */ /* 0x000fe20000000a00 */
[----:B------:R-:W-:Y:S01]  /*b860*/  UISETP.NE.U32.AND UP0, UPT, UR8, URZ, UPT ;  /* 0x0000003f0800728c */ /* 0x000fe2000bf05070 */
[----:B------:R-:W-:-:S03]  /*b870*/  R2UR UR10, R18 ;  /* 0x00000000120a72ca */ /* 0x000fc600000e0000 */
[----:B------:R-:W-:-:S03]  /*b880*/  UISETP.NE.AND.EX UP0, UPT, UR9, URZ, UPT, UP0 ;  /* 0x0000003f0900728c */ /* 0x000fc6000bf05300 */
[----:B------:R-:W-:-:S03]  /*b890*/  ULDC.64 UR8, c[0x0][0xc00] ;  /* 0x0003000000087ab9 */ /* 0x000fc60000000a00 */
[----:B------:R-:W-:Y:S02]  /*b8a0*/  PLOP3.LUT P1, PT, PT, PT, UP0, 0x80, 0x0 ;  /* 0x000000000000781c */ /* 0x000fe40003f2f008 */
[----:B--2---:R-:W-:-:S13]  /*b8b0*/  R2UR UR4, R9 ;  /* 0x00000000090472ca */ /* 0x004fda00000e0000 */
[----:B------:R-:W-:-:S06]  /*b8c0*/  UIMAD.WIDE UR8, UR4, 0x4, UR8 ;  /* 0x00000004040878a5 */ /* 0x000fcc000f8e0208 */
[----:B------:R-:W-:Y:S02]  /*b8d0*/  IMAD.U32 R4, RZ, RZ, UR8 ;  /* 0x00000008ff047e24 */ /* 0x000fe4000f8e00ff */
[----:B------:R-:W-:Y:S01]  /*b8e0*/  IMAD.U32 R5, RZ, RZ, UR9 ;  /* 0x00000009ff057e24 */ /* 0x000fe2000f8e00ff */
[----:B------:R-:W-:-:S04]  /*b8f0*/  ULDC.64 UR8, c[0x0][0xc08] ;  /* 0x0003020000087ab9 */ /* 0x000fc80000000a00 */
[----:B------:R-:W2:Y:S01]  /*b900*/  @P1 LDG.E R3, desc[UR12][R4.64] ;  /* 0x0000000c04031981 */ /* 0x000ea2000c1e1900 */
[----:B------:R-:W-:Y:S01]  /*b910*/  UISETP.NE.U32.AND UP1, UPT, UR8, URZ, UPT ;  /* 0x0000003f0800728c */ /* 0x000fe2000bf25070 */
[----:B------:R-:W0:Y:S03]  /*b920*/  S2R R8, SR_TID.X ;  /* 0x0000000000087919 */ /* 0x000e260000002100 */
[----:B------:R-:W-:-:S06]  /*b930*/  UISETP.NE.AND.EX UP1, UPT, UR9, URZ, UPT, UP1 ;  /* 0x0000003f0900728c */ /* 0x000fcc000bf25310 */
[----:B------:R-:W-:-:S05]  /*b940*/  PLOP3.LUT P2, PT, PT, PT, UP1, 0x80, 0x0 ;  /* 0x000000000000781c */ /* 0x000fca0003f4f018 */
[----:B------:R-:W-:Y:S02]  /*b950*/  @UP1 ULDC.64 UR8, c[0x0][0xc08] ;  /* 0x0003020000081ab9 */ /* 0x000fe40000000a00 */
[----:B------:R-:W-:-:S03]  /*b960*/  @UP1 UIMAD.WIDE UR8, UR4, 0x4, UR8 ;  /* 0x00000004040818a5 */ /* 0x000fc6000f8e0208 */
[----:B------:R-:W-:Y:S02]  /*b970*/  ULDC UR4, c[0x0][0xa88] ;  /* 0x0002a20000047ab9 */ /* 0x000fe40000000800 */
[----:B------:R-:W-:Y:S01]  /*b980*/  IMAD.U32 R0, RZ, RZ, UR4 ;  /* 0x00000004ff007e24 */ /* 0x000fe2000f8e00ff */
[----:B------:R-:W-:Y:S01]  /*b990*/  UMOV UR4, URZ ;  /* 0x0000003f00047c82 */ /* 0x000fe20008000000 */
[----:B------:R-:W-:Y:S01]  /*b9a0*/  UISETP.NE.AND UP1, UPT, UR10, URZ, UPT ;  /* 0x0000003f0a00728c */ /* 0x000fe2000bf25270 */
[----:B------:R-:W-:Y:S02]  /*b9b0*/  IMAD.U32 R6, RZ, RZ, UR8 ;  /* 0x00000008ff067e24 */ /* 0x000fe4000f8e00ff */
[----:B------:R-:W-:-:S05]  /*b9c0*/  IMAD.U32 R7, RZ, RZ, UR9 ;  /* 0x00000009ff077e24 */ /* 0x000fca000f8e00ff */
[----:B------:R1:W5:Y:S01]  /*b9d0*/  @P2 LDG.E R0, desc[UR12][R6.64] ;  /* 0x0000000c06002981 */ /* 0x000362000c1e1900 */
[----:B0-----:R-:W-:Y:S02]  /*b9e0*/  VIADD R12, R8, 0xffffff80 ;  /* 0xffffff80080c7836 */ /* 0x001fe40000000000 */
[----:B------:R-:W-:Y:S02]  /*b9f0*/  @!UP1 ULDC UR10, c[0x0][0xad4] ;  /* 0x0002b500000a9ab9 */ /* 0x000fe40000000800 */
[----:B------:R-:W-:Y:S01]  /*ba00*/  IMAD.U32 R18, RZ, RZ, UR10 ;  /* 0x0000000aff127e24 */ /* 0x000fe2000f8e00ff */
[----:B------:R-:W-:Y:S02]  /*ba10*/  ISETP.GT.AND P0, PT, R12, 0xbf, PT ;  /* 0x000000bf0c00780c */ /* 0x000fe40003f04270 */
[----:B--2---:R-:W-:-:S13]  /*ba20*/  @P1 R2UR UR4, R3 ;  /* 0x00000000030412ca */ /* 0x004fda00000e0000 */
[----:B------:R-:W-:Y:S01]  /*ba30*/  USHF.R.S32.HI UR21, URZ, 0x1f, UR4 ;  /* 0x0000001f3f157899 */ /* 0x000fe20008011404 */
[----:B-1----:R-:W-:Y:S11]  /*ba40*/  @P2 BRA `(.L_x_205) ;  /* 0x0000000000142947 */ /* 0x002ff60003800000 */
[----:B------:R-:W-:Y:S05]  /*ba50*/  @!P1 BRA `(.L_x_205) ;  /* 0x0000000000109947 */ /* 0x000fea0003800000 */
[----:B------:R-:W-:Y:S02]  /*ba60*/  ULDC.64 UR8, c[0x0][0x208] ;  /* 0x0000820000087ab9 */ /* 0x000fe40000000a00 */
[----:B------:R-:W2:Y:S04]  /*ba70*/  LDG.E R3, desc[UR8][R4.64] ;  /* 0x0000000804037981 */ /* 0x000ea8000c1e1900 */
[----:B-----5:R-:W2:Y:S02]  /*ba80*/  LDG.E R0, desc[UR8][R4.64+0x4] ;  /* 0x0000040804007981 */ /* 0x020ea4000c1e1900 */
[----:B--2---:R-:W-:-:S07]  /*ba90*/  IMAD.IADD R0, R0, 0x1, -R3 ;  /* 0x0000000100007824 */ /* 0x004fce00078e0a03 */
.L_x_205:
[----:B------:R-:W2:Y:S01]  /*baa0*/  LDL.LU R3, [R1+0x10] ;  /* 0x0000100001037983 */ /* 0x000ea20000300800 */
[----:B------:R-:W-:Y:S01]  /*bab0*/  R2UR UR9, R9 ;  /* 0x00000000090972ca */ /* 0x000fe200000e0000 */
[----:B------:R-:W-:-:S12]  /*bac0*/  BSSY B1, `(.L_x_206) ;  /* 0x0000040000017945 */ /* 0x000fd80003800000 */
[----:B------:R-:W-:Y:S01]  /*bad0*/  USEL UR14, UR9, URZ, !UP0 ;  /* 0x0000003f090e7287 */ /* 0x000fe2000c000000 */
[----:B--2---:R-:W-:-:S13]  /*bae0*/  R2UR UR8, R3 ;  /* 0x00000000030872ca */ /* 0x004fda00000e0000 */
[----:B------:R-:W-:Y:S01]  /*baf0*/  USEL UR15, UR8, URZ, !UP0 ;  /* 0x0000003f080f7287 */ /* 0x000fe2000c000000 */
[----:B------:R-:W-:Y:S11]  /*bb00*/  @P0 BRA `(.L_x_207) ;  /* 0x0000000000ec0947 */ /* 0x000ff60003800000 */
[----:B------:R-:W2:Y:S01]  /*bb10*/  LDL R3, [R1] ;  /* 0x0000000001037983 */ /* 0x000ea20000100800 */
[----:B------:R-:W0:Y:S02]  /*bb20*/  LDC R9, c[0x0][0xbe8] ;  /* 0x0002fa00ff097b82 */ /* 0x000e240000000800 */
[----:B0----5:R-:W-:Y:S01]  /*bb30*/  IMAD R4, R0, R9, RZ ;  /* 0x0000000900047224 */ /* 0x021fe200078e02ff */
[----:B--2---:R-:W-:-:S13]  /*bb40*/  R2UR UR8, R3 ;  /* 0x00000000030872ca */ /* 0x004fda00000e0000 */
[----:B------:R-:W-:-:S04]  /*bb50*/  IMAD.U32 R3, RZ, RZ, UR8 ;  /* 0x00000008ff037e24 */ /* 0x000fc8000f8e00ff */
[----:B------:R-:W-:-:S04]  /*bb60*/  IMAD R3, R3, 0xc0, R8 ;  /* 0x000000c003037824 */ /* 0x000fc800078e0208 */
[----:B------:R-:W-:-:S05]  /*bb70*/  VIADD R6, R3, 0xffffff80 ;  /* 0xffffff8003067836 */ /* 0x000fca0000000000 */
[----:B------:R-:W-:-:S13]  /*bb80*/  ISETP.GE.AND P0, PT, R6, R4, PT ;  /* 0x000000040600720c */ /* 0x000fda0003f06270 */
[----:B------:R-:W-:Y:S05]  /*bb90*/  @P0 BRA `(.L_x_207) ;  /* 0x0000000000c80947 */ /* 0x000fea0003800000 */
[----:B------:R-:W-:Y:S01]  /*bba0*/  ISETP.NE.AND P0, PT, R9, 0x1, PT ;  /* 0x000000010900780c */ /* 0x000fe20003f05270 */
[----:B------:R-:W-:Y:S01]  /*bbb0*/  UMOV UR19, 0x9b8 ;  /* 0x000009b800137882 */ /* 0x000fe20000000000 */
[----:B------:R-:W-:Y:S01]  /*bbc0*/  R2UR UR9, R18 ;  /* 0x00000000120972ca */ /* 0x000fe200000e0000 */
[----:B------:R-:W-:Y:S01]  /*bbd0*/  ULDC.64 UR24, c[0x0][0x208] ;  /* 0x0000820000187ab9 */ /* 0x000fe20000000a00 */
[----:B------:R-:W-:Y:S02]  /*bbe0*/  R2UR UR8, R22 ;  /* 0x00000000160872ca */ /* 0x000fe400000e0000 */
[----:B------:R-:W-:-:S07]  /*bbf0*/  R2UR UR20, R155 ;  /* 0x000000009b1472ca */ /* 0x000fce00000e0000 */
[----:B------:R-:W0:Y:S02]  /*bc00*/  @P0 LDC R3, c[0x0][0xbec] ;  /* 0x0002fb00ff030b82 */ /* 0x000e240000000800 */
[----:B------:R-:W-:-:S04]  /*bc10*/  UISETP.GT.AND UP0, UPT, UR9, 0x1, UPT ;  /* 0x000000010900788c */ /* 0x000fc8000bf04270 */
[----:B------:R-:W-:Y:S02]  /*bc20*/  USEL UR19, UR19, 0x978, UP0 ;  /* 0x0000097813137887 */ /* 0x000fe40008000000 */
[----:B------:R-:W1:Y:S01]  /*bc30*/  @P0 LDC R5, c[0x0][0xbf0] ;  /* 0x0002fc00ff050b82 */ /* 0x000e620000000800 */
[----:B------:R-:W-:-:S09]  /*bc40*/  USEL UR18, UR8, URZ, UP0 ;  /* 0x0000003f08127287 */ /* 0x000fd20008000000 */
[----:B------:R-:W-:Y:S01]  /*bc50*/  ULDC.64 UR12, c[0x0][UR19+0x220] ;  /* 0x00008800130c7abb */ /* 0x000fe20008000a00 */
[----:B------:R-:W-:Y:S01]  /*bc60*/  ULDC.64 UR10, c[0x0][UR19+0x218] ;  /* 0x00008600130a7abb */ /* 0x000fe20008000a00 */
[----:B------:R-:W-:Y:S01]  /*bc70*/  ULDC.64 UR16, c[0x0][UR19+0x228] ;  /* 0x00008a0013107abb */ /* 0x000fe20008000a00 */
[----:B------:R-:W-:Y:S02]  /*bc80*/  UIMAD UR13, UR13, UR14, URZ ;  /* 0x0000000e0d0d72a4 */ /* 0x000fe4000f8e023f */
[----:B------:R-:W-:Y:S01]  /*bc90*/  UIMAD.WIDE.U32 UR8, UR10, UR20, URZ ;  /* 0x000000140a0872a5 */ /* 0x000fe2000f8e003f */
[----:B0-----:R-:W-:Y:S01]  /*bca0*/  @P0 IMAD.HI.U32 R4, R6, R3, RZ ;  /* 0x0000000306040227 */ /* 0x001fe200078e00ff */
[----:B------:R-:W-:Y:S02]  /*bcb0*/  UIMAD UR20, UR11, UR20, URZ ;  /* 0x000000140b1472a4 */ /* 0x000fe4000f8e023f */
[----:B------:R-:W-:Y:S01]  /*bcc0*/  UIMAD.WIDE.U32 UR22, UR16, UR18, URZ ;  /* 0x00000012101672a5 */ /* 0x000fe2000f8e003f */
[----:B------:R-:W-:Y:S01]  /*bcd0*/  IMAD.MOV.U32 R3, RZ, RZ, R6 ;  /* 0x000000ffff037224 */ /* 0x000fe200078e0006 */
[----:B------:R-:W-:-:S02]  /*bce0*/  UIMAD.WIDE.U32 UR10, UR12, UR14, URZ ;  /* 0x0000000e0c0a72a5 */ /* 0x000fc4000f8e003f */
[----:B------:R-:W-:Y:S01]  /*bcf0*/  UIMAD UR16, UR17, UR18, URZ ;  /* 0x00000012111072a4 */ /* 0x000fe2000f8e023f */
[----:B-1----:R-:W-:Y:S01]  /*bd00*/  @P0 SHF.R.U32.HI R3, RZ, R5, R4 ;  /* 0x00000005ff030219 */ /* 0x002fe20000011604 */
[----:B------:R-:W-:Y:S01]  /*bd10*/  UIMAD UR13, UR12, UR15, UR13 ;  /* 0x0000000f0c0d72a4 */ /* 0x000fe2000f8e020d */
[----:B------:R-:W-:Y:S01]  /*bd20*/  IMAD.U32 R4, RZ, RZ, UR22 ;  /* 0x00000016ff047e24 */ /* 0x000fe2000f8e00ff */
[----:B------:R-:W-:Y:S01]  /*bd30*/  UIADD3 UR8, UP1, UP2, UR10, UR8, UR4 ;  /* 0x000000080a087290 */ /* 0x000fe2000fa3e004 */
[----:B------:R-:W-:Y:S01]  /*bd40*/  IMAD.U32 R5, RZ, RZ, UR23 ;  /* 0x00000017ff057e24 */ /* 0x000fe2000f8e00ff */
[----:B------:R-:W-:Y:S01]  /*bd50*/  UIADD3 UR16, UR23, UR16, URZ ;  /* 0x0000001017107290 */ /* 0x000fe2000fffe03f */
[--C-:B------:R-:W-:Y:S01]  /*bd60*/  IMAD.MOV R7, RZ, RZ, -R3.reuse ;  /* 0x000000ffff077224 */ /* 0x100fe200078e0a03 */
[----:B------:R-:W-:Y:S01]  /*bd70*/  UIADD3 UR20, UR9, UR20, URZ ;  /* 0x0000001409147290 */ /* 0x000fe2000fffe03f */
[----:B------:R-:W-:Y:S01]  /*bd80*/  SHF.R.S32.HI R5, RZ, 0x1f, R3 ;  /* 0x0000001fff057819 */ /* 0x000fe20000011403 */
[----:B------:R-:W-:Y:S01]  /*bd90*/  UIADD3 UR10, UR11, UR13, URZ ;  /* 0x0000000d0b0a7290 */ /* 0x000fe2000fffe03f */
[----:B------:R-:W-:Y:S01]  /*bda0*/  IMAD R7, R9, R7, R6 ;  /* 0x0000000709077224 */ /* 0x000fe200078e0206 */
[----:B------:R-:W-:Y:S01]  /*bdb0*/  IADD3 R4, P0, P1, R3, UR8, R4 ;  /* 0x0000000803047c10 */ /* 0x000fe2000f91e004 */
[----:B------:R-:W-:Y:S01]  /*bdc0*/  IMAD.U32 R8, RZ, RZ, UR16 ;  /* 0x00000010ff087e24 */ /* 0x000fe2000f8e00ff */
[----:B------:R-:W-:Y:S01]  /*bdd0*/  UIADD3.X UR10, UR10, UR20, UR21, UP1, UP2 ;  /* 0x000000140a0a7290 */ /* 0x000fe20008fe4415 */
[----:B------:R-:W-:Y:S01]  /*bde0*/  ULDC.64 UR8, c[0x0][UR19+0x210] ;  /* 0x0000840013087abb */ /* 0x000fe20008000a00 */
[----:B------:R-:W-:Y:S01]  /*bdf0*/  SHF.R.S32.HI R3, RZ, 0x1f, R7 ;  /* 0x0000001fff037819 */ /* 0x000fe20000011407 */
[----:B------:R-:W-:-:S03]  /*be00*/  IMAD R6, R7, UR9, RZ ;  /* 0x0000000907067c24 */ /* 0x000fc6000f8e02ff */
[----:B------:R-:W-:Y:S01]  /*be10*/  IADD3.X R5, R5, UR10, R8, P0, P1 ;  /* 0x0000000a05057c10 */ /* 0x000fe200087e2408 */
[----:B------:R-:W-:Y:S01]  /*be20*/  ULDC.64 UR10, c[0x0][0xba8] ;  /* 0x0002ea00000a7ab9 */ /* 0x000fe20000000a00 */
[----:B------:R-:W-:Y:S01]  /*be30*/  IMAD R3, R3, UR8, R6 ;  /* 0x0000000803037c24 */ /* 0x000fe2000f8e0206 */
[----:B------:R-:W-:Y:S01]  /*be40*/  @!UP0 ULDC UR10, c[0x0][0xb50] ;  /* 0x0002d400000a8ab9 */ /* 0x000fe20000000800 */
[----:B------:R-:W-:Y:S01]  /*be50*/  @!UP0 ULDC UR11, c[0x0][0xb54] ;  /* 0x0002d500000b8ab9 */ /* 0x000fe20000000800 */
[----:B------:R-:W-:-:S04]  /*be60*/  IMAD.WIDE.U32 R4, R7, UR8, R4 ;  /* 0x0000000807047c25 */ /* 0x000fc8000f8e0004 */
[----:B------:R-:W-:Y:S01]  /*be70*/  IMAD.IADD R3, R5, 0x1, R3 ;  /* 0x0000000105037824 */ /* 0x000fe200078e0203 */
[----:B------:R-:W-:-:S04]  /*be80*/  LEA R6, P0, R4, UR10, 0x2 ;  /* 0x0000000a04067c11 */ /* 0x000fc8000f8010ff */
[----:B------:R-:W-:Y:S01]  /*be90*/  LEA.HI.X R7, R4, UR11, R3, 0x2, P0 ;  /* 0x0000000b04077c11 */ /* 0x000fe200080f1403 */
[----:B------:R-:W-:-:S05]  /*bea0*/  IMAD.MOV.U32 R3, RZ, RZ, -0x800000 ;  /* 0xff800000ff037424 */ /* 0x000fca00078e00ff */
[----:B------:R0:W-:Y:S03]  /*beb0*/  STG.E desc[UR24][R6.64], R3 ;  /* 0x0000000306007986 */ /* 0x0001e6000c101918 */
.L_x_207:
[----:B------:R-:W-:Y:S05]  /*bec0*/  BSYNC B1 ;  /* 0x0000000000017941 */ /* 0x000fea0003800000 */
.L_x_206:
[----:B------:R-:W-:-:S13]  /*bed0*/  R2UR UR8, R18 ;  /* 0x00000000120872ca */ /* 0x000fda00000e0000 */
[----:B------:R-:W-:-:S06]  /*bee0*/  UISETP.GT.AND UP0, UPT, UR8, 0x1, UPT ;  /* 0x000000010800788c */ /* 0x000fcc000bf04270 */
[----:B------:R-:W-:-:S13]  /*bef0*/  PLOP3.LUT P0, PT, PT, PT, UP0, 0x80, 0x0 ;  /* 0x000000000000781c */ /* 0x000fda0003f0f008 */
[----:B------:R-:W-:Y:S05]  /*bf00*/  @P0 BRA `(.L_x_202) ;  /* 0x00000004006c0947 */ /* 0x000fea0003800000 */
[----:B0-----:R-:W2:Y:S01]  /*bf10*/  LDL.LU R3, [R1] ;  /* 0x0000000001037983 */ /* 0x001ea20000300800 */
[----:B------:R-:W0:Y:S01]  /*bf20*/  LDC R11, c[0x0][0xbe8] ;  /* 0x0002fa00ff0b7b82 */ /* 0x000e220000000800 */
[----:B------:R-:W-:Y:S01]  /*bf30*/  SHF.R.S32.HI R10, RZ, 0x1f, R12 ;  /* 0x0000001fff0a7819 */ /* 0x000fe2000001140c */
[----:B------:R-:W-:Y:S01]  /*bf40*/  ULDC.64 UR12, c[0x0][0xaa0] ;  /* 0x0002a800000c7ab9 */ /* 0x000fe20000000a00 */
[----:B------:R-:W-:Y:S01]  /*bf50*/  R2UR UR17, R155 ;  /* 0x000000009b1172ca */ /* 0x000fe200000e0000 */
[----:B------:R-:W-:Y:S01]  /*bf60*/  UIMAD UR10, UR21, UR12, URZ ;  /* 0x0000000c150a72a4 */ /* 0x000fe2000f8e023f */
[----:B------:R-:W-:Y:S01]  /*bf70*/  LEA.HI R10, R10, R12, RZ, 0x2 ;  /* 0x0000000c0a0a7211 */ /* 0x000fe200078f10ff */
[----:B------:R-:W-:Y:S01]  /*bf80*/  UIMAD.WIDE.U32 UR8, UR4, UR12, URZ ;  /* 0x0000000c040872a5 */ /* 0x000fe2000f8e003f */
[----:B------:R-:W-:Y:S01]  /*bf90*/  BSSY B1, `(.L_x_208) ;  /* 0x0000040000017945 */ /* 0x000fe20003800000 */
[----:B------:R-:W-:Y:S01]  /*bfa0*/  UIMAD UR10, UR4, UR13, UR10 ;  /* 0x0000000d040a72a4 */ /* 0x000fe2000f8e020a */
[----:B------:R-:W-:-:S02]  /*bfb0*/  SHF.R.S32.HI R10, RZ, 0x2, R10 ;  /* 0x00000002ff0a7819 */ /* 0x000fc4000001140a */
[----:B------:R-:W-:Y:S01]  /*bfc0*/  SHF.R.S32.HI R16, RZ, 0x1f, R23 ;  /* 0x0000001fff107819 */ /* 0x000fe20000011417 */
[----:B------:R-:W-:Y:S01]  /*bfd0*/  UIADD3 UR9, UR9, UR10, URZ ;  /* 0x0000000a09097290 */ /* 0x000fe2000fffe03f */
[----:B------:R-:W-:Y:S02]  /*bfe0*/  SHF.R.S32.HI R20, RZ, 0x1f, R19 ;  /* 0x0000001fff147819 */ /* 0x000fe40000011413 */
[----:B------:R-:W-:Y:S02]  /*bff0*/  ULDC.64 UR10, c[0x0][0xae8] ;  /* 0x0002ba00000a7ab9 */ /* 0x000fe40000000a00 */
[----:B------:R-:W-:-:S04]  /*c000*/  UIMAD.WIDE.U32 UR8, UR17, UR10, UR8 ;  /* 0x0000000a110872a5 */ /* 0x000fc8000f8e0008 */
[----:B------:R-:W-:Y:S01]  /*c010*/  UIMAD UR9, UR17, UR11, UR9 ;  /* 0x0000000b110972a4 */ /* 0x000fe2000f8e0209 */
[----:B0-----:R-:W-:Y:S02]  /*c020*/  ISETP.NE.AND P0, PT, R11, 0x1, PT ;  /* 0x000000010b00780c */ /* 0x001fe40003f05270 */
[----:B------:R-:W-:Y:S02]  /*c030*/  ULDC.64 UR10, c[0x0][0xaf0] ;  /* 0x0002bc00000a7ab9 */ /* 0x000fe40000000a00 */
[----:B------:R-:W-:-:S04]  /*c040*/  UIMAD UR15, UR15, UR10, URZ ;  /* 0x0000000a0f0f72a4 */ /* 0x000fc8000f8e023f */
[----:B------:R-:W-:Y:S02]  /*c050*/  UIMAD UR4, UR14, UR11, UR15 ;  /* 0x0000000b0e0472a4 */ /* 0x000fe4000f8e020f */
[----:B------:R-:W-:-:S03]  /*c060*/  UIMAD.WIDE.U32 UR14, UR14, UR10, UR8 ;  /* 0x0000000a0e0e72a5 */ /* 0x000fc6000f8e0008 */
[----:B------:R-:W-:Y:S01]  /*c070*/  ULDC.64 UR8, c[0x0][0xae0] ;  /* 0x0002b80000087ab9 */ /* 0x000fe20000000a00 */
[----:B------:R-:W0:Y:S01]  /*c080*/  @P0 LDC R5, c[0x0][0xbec] ;  /* 0x0002fb00ff050b82 */ /* 0x000e220000000800 */
[----:B------:R-:W-:-:S07]  /*c090*/  UIADD3 UR4, UR15, UR4, URZ ;  /* 0x000000040f047290 */ /* 0x000fce000fffe03f */
[----:B------:R-:W1:Y:S01]  /*c0a0*/  @P0 LDC R7, c[0x0][0xbf0] ;  /* 0x0002fc00ff070b82 */ /* 0x000e620000000800 */
[----:B--2---:R-:W-:Y:S01]  /*c0b0*/  R2UR UR16, R3 ;  /* 0x00000000031072ca */ /* 0x004fe200000e0000 */
[----:B------:R-:W-:-:S12]  /*c0c0*/  IMAD R3, R157, 0x60, R10 ;  /* 0x000000609d037824 */ /* 0x000fd800078e020a */
[----:B------:R-:W-:Y:S02]  /*c0d0*/  IMAD.U32 R6, RZ, RZ, UR16 ;  /* 0x00000010ff067e24 */ /* 0x000fe4000f8e00ff */
[----:B------:R-:W-:Y:S02]  /*c0e0*/  IMAD.U32 R8, RZ, RZ, UR16 ;  /* 0x00000010ff087e24 */ /* 0x000fe4000f8e00ff */
[----:B------:R-:W-:-:S04]  /*c0f0*/  IMAD R6, R6, 0xc0, R3 ;  /* 0x000000c006067824 */ /* 0x000fc800078e0203 */
[----:B0-----:R-:W-:-:S04]  /*c100*/  @P0 IMAD.HI.U32 R4, R6, R5, RZ ;  /* 0x0000000506040227 */ /* 0x001fc800078e00ff */
[----:B------:R-:W-:Y:S01]  /*c110*/  IMAD.MOV.U32 R3, RZ, RZ, R6 ;  /* 0x000000ffff037224 */ /* 0x000fe200078e0006 */
[----:B-1----:R-:W-:Y:S01]  /*c120*/  @P0 SHF.R.U32.HI R3, RZ, R7, R4 ;  /* 0x00000007ff030219 */ /* 0x002fe20000011604 */
[----:B------:R-:W-:Y:S02]  /*c130*/  IMAD.U32 R5, RZ, RZ, UR15 ;  /* 0x0000000fff057e24 */ /* 0x000fe4000f8e00ff */
[----:B------:R-:W-:Y:S01]  /*c140*/  IMAD.U32 R5, RZ, RZ, UR4 ;  /* 0x00000004ff057e24 */ /* 0x000fe2000f8e00ff */
[--C-:B------:R-:W-:Y:S01]  /*c150*/  SHF.R.S32.HI R4, RZ, 0x1f, R3.reuse ;  /* 0x0000001fff047819 */ /* 0x100fe20000011403 */
[----:B------:R-:W-:-:S04]  /*c160*/  IMAD.MOV R7, RZ, RZ, -R3 ;  /* 0x000000ffff077224 */ /* 0x000fc800078e0a03 */
[----:B------:R-:W-:Y:S02]  /*c170*/  IMAD R7, R11, R7, R6 ;  /* 0x000000070b077224 */ /* 0x000fe400078e0206 */
[----:B------:R-:W-:Y:S02]  /*c180*/  IMAD R6, R4, UR8, RZ ;  /* 0x0000000804067c24 */ /* 0x000fe4000f8e02ff */
[----:B------:R-:W-:Y:S02]  /*c190*/  IMAD.U32 R4, RZ, RZ, UR14 ;  /* 0x0000000eff047e24 */ /* 0x000fe4000f8e00ff */
[C---:B------:R-:W-:Y:S01]  /*c1a0*/  IMAD R9, R3.reuse, UR9, R6 ;  /* 0x0000000903097c24 */ /* 0x040fe2000f8e0206 */
[----:B------:R-:W-:Y:S01]  /*c1b0*/  SHF.R.S32.HI R6, RZ, 0x1f, R7 ;  /* 0x0000001fff067819 */ /* 0x000fe20000011407 */
[----:B------:R-:W-:Y:S01]  /*c1c0*/  IMAD.WIDE.U32 R4, R3, UR8, R4 ;  /* 0x0000000803047c25 */ /* 0x000fe2000f8e0004 */
[----:B------:R-:W-:-:S03]  /*c1d0*/  ULDC.64 UR8, c[0x0][0xad8] ;  /* 0x0002b60000087ab9 */ /* 0x000fc60000000a00 */
[----:B------:R-:W-:Y:S02]  /*c1e0*/  IMAD R6, R6, UR8, RZ ;  /* 0x0000000806067c24 */ /* 0x000fe4000f8e02ff */
[----:B------:R-:W-:Y:S02]  /*c1f0*/  IMAD.IADD R5, R5, 0x1, R9 ;  /* 0x0000000105057824 */ /* 0x000fe400078e0209 */
[----:B-----5:R-:W-:Y:S02]  /*c200*/  IMAD R11, R0, R11, RZ ;  /* 0x0000000b000b7224 */ /* 0x020fe400078e02ff */
[----:B------:R-:W-:Y:S02]  /*c210*/  IMAD R0, R8, 0xc0, R10 ;  /* 0x000000c008007824 */ /* 0x000fe400078e020a */
[C---:B------:R-:W-:Y:S02]  /*c220*/  IMAD R3, R7.reuse, UR9, R6 ;  /* 0x0000000907037c24 */ /* 0x040fe4000f8e0206 */
[----:B------:R-:W-:Y:S01]  /*c230*/  IMAD.WIDE.U32 R4, R7, UR8, R4 ;  /* 0x0000000807047c25 */ /* 0x000fe2000f8e0004 */
[----:B------:R-:W-:Y:S01]  /*c240*/  ISETP.GE.AND P0, PT, R0, R11, PT ;  /* 0x0000000b0000720c */ /* 0x000fe20003f06270 */
[----:B------:R-:W-:-:S02]  /*c250*/  ULDC.64 UR8, c[0x0][0xa80] ;  /* 0x0002a00000087ab9 */ /* 0x000fc40000000a00 */
        /* <DEDUP_REMOVED lines=16> */
[----:B------:R3:W-:Y:S04]  /*c360*/  @!P2 ST.E.128 desc[UR8][R8.64], RZ ;  /* 0x000000ff0800a985 */ /* 0x0007e8000c101d08 */
[----:B------:R3:W-:Y:S04]  /*c370*/  @!P3 ST.E.128 desc[UR8][R12.64], RZ ;  /* 0x000000ff0c00b985 */ /* 0x0007e8000c101d08 */
[----:B------:R3:W-:Y:S02]  /*c380*/  @!P4 ST.E.128 desc[UR8][R14.64], RZ ;  /* 0x000000ff0e00c985 */ /* 0x0007e4000c101d08 */
.L_x_209:
[----:B------:R-:W-:Y:S05]  /*c390*/  BSYNC B1 ;  /* 0x0000000000017941 */ /* 0x000fea0003800000 */
.L_x_208:
[----:B------:R-:W-:Y:S01]  /*c3a0*/  VIADD R0, R0, 0x60 ;  /* 0x0000006000007836 */ /* 0x000fe20000000000 */
[----:B--2---:R2:W4:Y:S04]  /*c3b0*/  SHFL.IDX PT, R5, R3, 0x1, 0x1c1f ;  /* 0x003c1f0003057f89 */ /* 0x00452800000e0000 */
[----:B------:R-:W-:Y:S01]  /*c3c0*/  ISETP.GE.AND P0, PT, R0, R11, PT ;  /* 0x0000000b0000720c */ /* 0x000fe20003f06270 */
[----:B-1----:R2:W1:-:S12]  /*c3d0*/  SHFL.IDX PT, R4, R6, 0x1, 0x1c1f ;  /* 0x003c1f0006047f89 */ /* 0x00245800000e0000 */
[----:B--2---:R-:W-:Y:S05]  /*c3e0*/  @P0 BRA `(.L_x_202) ;  /* 0x0000000000340947 */ /* 0x004fea0003800000 */
[----:B------:R-:W-:Y:S01]  /*c3f0*/  ULDC UR4, c[0x0][0xac8] ;  /* 0x0002b20000047ab9 */ /* 0x000fe20000000800 */
[----:B------:R-:W-:Y:S01]  /*c400*/  ULDC.64 UR8, c[0x0][0x208] ;  /* 0x0000820000087ab9 */ /* 0x000fe20000000a00 */
[----:B------:R-:W-:Y:S02]  /*c410*/  ISETP.GE.AND P3, PT, R19, UR4, PT ;  /* 0x0000000413007c0c */ /* 0x000fe4000bf66270 */
[----:B------:R-:W-:Y:S02]  /*c420*/  ISETP.GE.AND P4, PT, R23, UR4, PT ;  /* 0x0000000417007c0c */ /* 0x000fe4000bf86270 */
[----:B------:R-:W-:-:S09]  /*c430*/  ISETP.GE.AND P2, PT, R17, UR4, PT ;  /* 0x0000000411007c0c */ /* 0x000fd2000bf46270 */
[-C--:B-1-3--:R-:W-:Y:S02]  /*c440*/  @!P3 LEA R8, P0, R19, R4.reuse, 0x1 ;  /* 0x000000041308b211 */ /* 0x08afe400078008ff */
[----:B------:R-:W-:Y:S02]  /*c450*/  @!P4 LEA R10, P1, R23, R4, 0x1 ;  /* 0x00000004170ac211 */ /* 0x000fe400078208ff */
[----:B0---4-:R-:W-:Y:S01]  /*c460*/  @!P2 IMAD.WIDE R6, R17, 0x2, R4 ;  /* 0x000000021106a825 */ /* 0x011fe200078e0204 */
[-C--:B------:R-:W-:Y:S02]  /*c470*/  @!P3 LEA.HI.X R9, R19, R5.reuse, R20, 0x1, P0 ;  /* 0x000000051309b211 */ /* 0x080fe400000f0c14 */
[----:B------:R-:W-:Y:S02]  /*c480*/  @!P4 LEA.HI.X R11, R23, R5, R16, 0x1, P1 ;  /* 0x00000005170bc211 */ /* 0x000fe400008f0c10 */
[----:B------:R2:W-:Y:S04]  /*c490*/  @!P2 ST.E.128 desc[UR8][R6.64], RZ ;  /* 0x000000ff0600a985 */ /* 0x0005e8000c101d08 */
[----:B------:R2:W-:Y:S04]  /*c4a0*/  @!P3 ST.E.128 desc[UR8][R8.64], RZ ;  /* 0x000000ff0800b985 */ /* 0x0005e8000c101d08 */
[----:B------:R2:W-:Y:S02]  /*c4b0*/  @!P4 ST.E.128 desc[UR8][R10.64], RZ ;  /* 0x000000ff0a00c985 */ /* 0x0005e4000c101d08 */
.L_x_202:
[----:B------:R-:W-:Y:S05]  /*c4c0*/  BSYNC B0 ;  /* 0x0000000000007941 */ /* 0x000fea0003800000 */
.L_x_196:
[----:B------:R-:W-:Y:S02]  /*c4d0*/  ULDC UR4, c[0x0][0xc3c] ;  /* 0x00030f0000047ab9 */ /* 0x000fe40000000800 */
[----:B------:R-:W-:-:S06]  /*c4e0*/  UISETP.GE.AND UP0, UPT, UR7, UR4, UPT ;  /* 0x000000040700728c */ /* 0x000fcc000bf06270 */
[----:B------:R-:W-:-:S13]  /*c4f0*/  PLOP3.LUT P0, PT, PT, PT, UP0, 0x80, 0x0 ;  /* 0x000000000000781c */ /* 0x000fda0003f0f008 */
[----:B------:R-:W-:Y:S05]  /*c500*/  @!P0 BRA `(.L_x_210) ;  /* 0xffffff4c00048947 */ /* 0x000fea000383ffff */
[----:B------:R-:W-:Y:S05]  /*c510*/  EXIT ;  /* 0x000000000000794d */ /* 0x000fea0003800000 */
.L_x_171:
[----:B------:R-:W-:-:S08]  /*c520*/  NOP ;  /* 0x0000000000007918 */ /* 0x000fd00000000000 */
[----:B0-----:R-:W0:-:S00]  /*c530*/  USETMAXREG.DEALLOC.CTAPOOL 0x20 ;  /* 0x00000020000079c8 */ /* 0x001e0000080e0500 */
[----:B0-----:R-:W-:Y:S01]  /*c540*/  LOP3.LUT R0, R0, 0x3, RZ, 0xc0, !PT ;  /* 0x0000000300007812 */ /* 0x001fe200078ec0ff */
[----:B------:R-:W-:Y:S01]  /*c550*/  IMAD.MOV.U32 R6, RZ, RZ, RZ ;  /* 0x000000ffff067224 */ /* 0x000fe200078e00ff */
[----:B------:R-:W-:-:S04]  /*c560*/  LOP3.LUT R29, R29, 0xfffffffd, RZ, 0xc0, !PT ;  /* 0xfffffffd1d1d7812 */ /* 0x000fc800078ec0ff */
[----:B------:R-:W0:Y:S02]  /*c570*/  SHFL.IDX PT, R0, R0, RZ, 0x1f ;  /* 0x00001fff00007589 */ /* 0x000e2400000e0000 */
[----:B0-----:R-:W-:-:S13]  /*c580*/  ISETP.NE.AND P0, PT, R0, RZ, PT ;  /* 0x000000ff0000720c */ /* 0x001fda0003f05270 */
[----:B------:R-:W-:Y:S01]  /*c590*/  @P0 LOP3.LUT R29, R29, 0x2, RZ, 0xfc, !PT ;  /* 0x000000021d1d0812 */ /* 0x000fe200078efcff */
[----:B------:R-:W-:Y:S06]  /*c5a0*/  @!P0 BRA `(.L_x_211) ;  /* 0x00000000001c8947 */ /* 0x000fec0003800000 */
[----:B------:R-:W0:Y:S08]  /*c5b0*/  S2UR UR5, SR_CgaCtaId ;  /* 0x00000000000579c3 */ /* 0x000e300000008800 */
[----:B------:R-:W-:Y:S06]  /*c5c0*/  BAR.SYNC.DEFER_BLOCKING 0x5, 0x200 ;  /* 0x0148000000007b1d */ /* 0x000fec0000010000 */
[----:B------:R-:W-:-:S02]  /*c5d0*/  UMOV UR4, 0x400 ;  /* 0x0000040000047882 */ /* 0x000fc40000000000 */
[----:B0-----:R-:W-:-:S09]  /*c5e0*/  ULEA UR4, UR5, UR4, 0x18 ;  /* 0x0000000405047291 */ /* 0x001fd2000f8ec03f */
[----:B------:R-:W0:Y:S01]  /*c5f0*/  LDS.128 R24, [UR4+0x31cd0] ;  /* 0x031cd004ff187984 */ /* 0x000e220008000c00 */
[----:B------:R-:W-:Y:S06]  /*c600*/  BAR.ARV 0x4, 0x200 ;  /* 0x0108000000007b1d */ /* 0x000fec0000002000 */
[----:B------:R-:W-:Y:S05]  /*c610*/  BRA `(.L_x_212) ;  /* 0x0000000800947947 */ /* 0x000fea0003800000 */
.L_x_211:
[----:B------:R-:W0:Y:S01]  /*c620*/  S2R R0, SR_TID.X ;  /* 0x0000000000007919 */ /* 0x000e220000002100 */
[----:B------:R-:W-:Y:S01]  /*c630*/  ULDC UR4, c[0x0][0xc3c] ;  /* 0x00030f0000047ab9 */ /* 0x000fe20000000800 */
[----:B------:R-:W-:Y:S01]  /*c640*/  IMAD.MOV.U32 R7, RZ, RZ, RZ ;  /* 0x000000ffff077224 */ /* 0x000fe200078e00ff */
[----:B------:R-:W-:Y:S01]  /*c650*/  ULDC.64 UR6, c[0x0][0x208] ;  /* 0x0000820000067ab9 */ /* 0x000fe20000000a00 */
[----:B------:R-:W-:Y:S01]  /*c660*/  ULDC UR5, c[0x0][0xc38] ;  /* 0x00030e0000057ab9 */ /* 0x000fe20000000800 */
[----:B0-----:R-:W-:-:S04]  /*c670*/  LOP3.LUT R0, R0, 0x1f, RZ, 0xc0, !PT ;  /* 0x0000001f00007812 */ /* 0x001fc800078ec0ff */
[----:B------:R-:W-:-:S04]  /*c680*/  ISETP.NE.AND P0, PT, R0, 0x1f, PT ;  /* 0x0000001f0000780c */ /* 0x000fc80003f05270 */
[----:B------:R-:W-:-:S13]  /*c690*/  ISETP.GE.OR P1, PT, R0, UR4, !P0 ;  /* 0x0000000400007c0c */ /* 0x000fda000c726670 */
[----:B------:R-:W0:Y:S08]  /*c6a0*/  @!P1 LDC.64 R4, c[0x0][0xc80] ;  /* 0x00032000ff049b82 */ /* 0x000e300000000a00 */
[----:B------:R-:W1:Y:S01]  /*c6b0*/  @!P1 LDC.64 R2, c[0x0][0xc78] ;  /* 0x00031e00ff029b82 */ /* 0x000e620000000a00 */
[----:B0-----:R-:W-:-:S05]  /*c6c0*/  @!P1 IMAD.WIDE.U32 R4, R0, 0x4, R4 ;  /* 0x0000000400049825 */ /* 0x001fca00078e0004 */
[----:B------:R-:W2:Y:S01]  /*c6d0*/  @!P1 LDG.E R6, desc[UR6][R4.64] ;  /* 0x0000000604069981 */ /* 0x000ea2000c1e1900 */
[----:B-1----:R-:W-:-:S05]  /*c6e0*/  @!P1 IMAD.WIDE.U32 R2, R0, 0x4, R2 ;  /* 0x0000000400029825 */ /* 0x002fca00078e0002 */
[----:B------:R-:W2:Y:S01]  /*c6f0*/  @!P1 LDG.E R7, desc[UR6][R2.64] ;  /* 0x0000000602079981 */ /* 0x000ea2000c1e1900 */
[C---:B------:R-:W-:Y:S02]  /*c700*/  ISETP.NE.AND P1, PT, R0.reuse, RZ, PT ;  /* 0x000000ff0000720c */ /* 0x040fe40003f25270 */
[C---:B------:R-:W-:Y:S02]  /*c710*/  ISETP.GE.U32.AND P2, PT, R0.reuse, 0x2, PT ;  /* 0x000000020000780c */ /* 0x040fe40003f46070 */
[C---:B------:R-:W-:Y:S02]  /*c720*/  ISETP.GE.U32.AND P3, PT, R0.reuse, 0x4, PT ;  /* 0x000000040000780c */ /* 0x040fe40003f66070 */
[C---:B------:R-:W-:Y:S02]  /*c730*/  ISETP.GE.U32.AND P4, PT, R0.reuse, 0x8, PT ;  /* 0x000000080000780c */ /* 0x040fe40003f86070 */
[----:B------:R-:W-:Y:S01]  /*c740*/  ISETP.GE.U32.AND P5, PT, R0, 0x10, PT ;  /* 0x000000100000780c */ /* 0x000fe20003fa6070 */
[----:B------:R-:W0:Y:S01]  /*c750*/  S2UR UR6, SR_CTAID.X ;  /* 0x00000000000679c3 */ /* 0x000e220000002500 */
[----:B------:R-:W-:Y:S01]  /*c760*/  UMOV UR4, URZ ;  /* 0x0000003f00047c82 */ /* 0x000fe20008000000 */
[----:B--2---:R-:W-:-:S05]  /*c770*/  IMAD R8, R6, R7, RZ ;  /* 0x0000000706087224 */ /* 0x004fca00078e02ff */
[----:B------:R-:W1:Y:S02]  /*c780*/  SHFL.UP PT, R9, R8, 0x1, RZ ;  /* 0x0420000008097989 */ /* 0x000e6400000e00ff */
[----:B-1----:R-:W-:-:S05]  /*c790*/  SEL R9, R9, RZ, P1 ;  /* 0x000000ff09097207 */ /* 0x002fca0000800000 */
[----:B------:R-:W-:-:S05]  /*c7a0*/  IMAD.IADD R9, R8, 0x1, R9 ;  /* 0x0000000108097824 */ /* 0x000fca00078e0209 */
        /* <DEDUP_REMOVED lines=12> */
[----:B------:R-:W1:Y:S02]  /*c870*/  SHFL.IDX PT, R8, R2, 0x1f, 0x1f ;  /* 0x03e01f0002087f89 */ /* 0x000e6400000e0000 */
[----:B-1----:R-:W-:-:S05]  /*c880*/  IMAD R8, R8, UR5, RZ ;  /* 0x0000000508087c24 */ /* 0x002fca000f8e02ff */
[----:B0-----:R-:W-:Y:S01]  /*c890*/  ISETP.GT.AND P6, PT, R8, UR6, PT ;  /* 0x0000000608007c0c */ /* 0x001fe2000bfc4270 */
[----:B------:R-:W-:-:S12]  /*c8a0*/  IMAD.MOV.U32 R3, RZ, RZ, R8 ;  /* 0x000000ffff037224 */ /* 0x000fd800078e0008 */
[----:B------:R-:W-:Y:S05]  /*c8b0*/  @P6 BRA `(.L_x_213) ;  /* 0x0000000000a06947 */ /* 0x000fea0003800000 */
[----:B------:R-:W-:Y:S01]  /*c8c0*/  IMAD.MOV.U32 R8, RZ, RZ, R3 ;  /* 0x000000ffff087224 */ /* 0x000fe200078e0003 */
[----:B------:R-:W-:Y:S01]  /*c8d0*/  UMOV UR4, URZ ;  /* 0x0000003f00047c82 */ /* 0x000fe20008000000 */
[----:B------:R-:W-:-:S05]  /*c8e0*/  ULDC UR5, c[0x0][0xc38] ;  /* 0x00030e0000057ab9 */ /* 0x000fca0000000800 */
.L_x_215:
[----:B------:R-:W0:Y:S01]  /*c8f0*/  LDC R2, c[0x0][0xc3c] ;  /* 0x00030f00ff027b82 */ /* 0x000e220000000800 */
[----:B------:R-:W-:Y:S01]  /*c900*/  UIADD3 UR4, UR4, 0x1f, URZ ;  /* 0x0000001f04047890 */ /* 0x000fe2000fffe03f */
[----:B------:R-:W-:Y:S02]  /*c910*/  ULDC UR7, c[0x0][0xc3c] ;  /* 0x00030f0000077ab9 */ /* 0x000fe40000000800 */
[----:B------:R-:W-:-:S03]  /*c920*/  IMAD.U32 R27, RZ, RZ, UR7 ;  /* 0x00000007ff1b7e24 */ /* 0x000fc6000f8e00ff */
[----:B0-----:R-:W-:-:S13]  /*c930*/  ISETP.LE.AND P6, PT, R2, UR4, PT ;  /* 0x0000000402007c0c */ /* 0x001fda000bfc3270 */
[----:B------:R-:W-:Y:S05]  /*c940*/  @P6 BRA `(.L_x_214) ;  /* 0x0000000400a46947 */ /* 0x000fea0003800000 */
[----:B------:R-:W-:Y:S01]  /*c950*/  VIADD R7, R0, UR4 ;  /* 0x0000000400077c36 */ /* 0x000fe20008000000 */
[----:B------:R-:W-:-:S04]  /*c960*/  ULDC.64 UR8, c[0x0][0x208] ;  /* 0x0000820000087ab9 */ /* 0x000fc80000000a00 */
[----:B------:R-:W-:-:S13]  /*c970*/  ISETP.GE.OR P6, PT, R7, R2, !P0 ;  /* 0x000000020700720c */ /* 0x000fda00047c6670 */
[----:B------:R-:W0:Y:S08]  /*c980*/  @!P6 LDC.64 R4, c[0x0][0xc80] ;  /* 0x00032000ff04eb82 */ /* 0x000e300000000a00 */
[----:B------:R-:W1:Y:S01]  /*c990*/  @!P6 LDC.64 R2, c[0x0][0xc78] ;  /* 0x00031e00ff02eb82 */ /* 0x000e620000000a00 */
[----:B0-----:R-:W-:-:S04]  /*c9a0*/  @!P6 IMAD.WIDE R4, R7, 0x4, R4 ;  /* 0x000000040704e825 */ /* 0x001fc800078e0204 */
[----:B-1----:R-:W-:Y:S01]  /*c9b0*/  @!P6 IMAD.WIDE R2, R7, 0x4, R2 ;  /* 0x000000040702e825 */ /* 0x002fe200078e0202 */
[----:B------:R-:W-:-:S06]  /*c9c0*/  CS2R R6, SRZ ;  /* 0x0000000000067805 */ /* 0x000fcc000001ff00 */
[----:B------:R-:W2:Y:S04]  /*c9d0*/  @!P6 LDG.E R6, desc[UR8][R4.64] ;  /* 0x000000080406e981 */ /* 0x000ea8000c1e1900 */
[----:B------:R-:W2:Y:S02]  /*c9e0*/  @!P6 LDG.E R7, desc[UR8][R2.64] ;  /* 0x000000080207e981 */ /* 0x000ea4000c1e1900 */
[----:B--2---:R-:W-:-:S05]  /*c9f0*/  IMAD R12, R6, R7, RZ ;  /* 0x00000007060c7224 */ /* 0x004fca00078e02ff */
[----:B------:R-:W0:Y:S02]  /*ca00*/  SHFL.UP PT, R9, R12, 0x1, RZ ;  /* 0x042000000c097989 */ /* 0x000e2400000e00ff */
[----:B0-----:R-:W-:-:S05]  /*ca10*/  SEL R9, R9, RZ, P1 ;  /* 0x000000ff09097207 */ /* 0x001fca0000800000 */
[----:B------:R-:W-:-:S05]  /*ca20*/  IMAD.IADD R9, R12, 0x1, R9 ;  /* 0x000000010c097824 */ /* 0x000fca00078e0209 */
        /* <DEDUP_REMOVED lines=12> */
[----:B------:R-:W0:Y:S02]  /*caf0*/  SHFL.IDX PT, R3, R2, 0x1f, 0x1f ;  /* 0x03e01f0002037f89 */ /* 0x000e2400000e0000 */
[----:B0-----:R-:W-:-:S04]  /*cb00*/  IMAD R3, R3, UR5, RZ ;  /* 0x0000000503037c24 */ /* 0x001fc8000f8e02ff */
[----:B------:R-:W-:-:S05]  /*cb10*/  IMAD.IADD R8, R3, 0x1, R8 ;  /* 0x0000000103087824 */ /* 0x000fca00078e0208 */
[----:B------:R-:W-:-:S13]  /*cb20*/  ISETP.GT.AND P6, PT, R8, UR6, PT ;  /* 0x0000000608007c0c */ /* 0x000fda000bfc4270 */
[----:B------:R-:W-:Y:S05]  /*cb30*/  @!P6 BRA `(.L_x_215) ;  /* 0xfffffffc006ce947 */ /* 0x000fea000383ffff */
.L_x_213:
[----:B------:R-:W-:Y:S02]  /*cb40*/  IMAD.IADD R9, R8, 0x1, -R3 ;  /* 0x0000000108097824 */ /* 0x000fe400078e0a03 */
[----:B------:R-:W-:Y:S02]  /*cb50*/  IMAD.MOV.U32 R24, RZ, RZ, RZ ;  /* 0x000000ffff187224 */ /* 0x000fe400078e00ff */
[----:B------:R-:W-:-:S05]  /*cb60*/  IMAD R3, R2, UR5, R9 ;  /* 0x0000000502037c24 */ /* 0x000fca000f8e0209 */
[----:B------:R-:W-:-:S13]  /*cb70*/  ISETP.GT.AND P0, PT, R3, UR6, PT ;  /* 0x0000000603007c0c */ /* 0x000fda000bf04270 */
[----:B------:R-:W-:-:S04]  /*cb80*/  VOTE.ANY R5, PT, !P0 ;  /* 0x0000000000057806 */ /* 0x000fc800040e0100 */
[----:B------:R-:W0:Y:S01]  /*cb90*/  POPC R27, R5 ;  /* 0x00000005001b7309 */ /* 0x000e220000000000 */
[----:B------:R-:W-:Y:S01]  /*cba0*/  ISETP.NE.AND P0, PT, R5, RZ, PT ;  /* 0x000000ff0500720c */ /* 0x000fe20003f05270 */
[----:B0-----:R-:W0:Y:S04]  /*cbb0*/  SHFL.IDX PT, R6, R6, R27, 0x1f ;  /* 0x00001f1b06067589 */ /* 0x001e2800000e0000 */
[----:B------:R-:W1:Y:S01]  /*cbc0*/  SHFL.IDX PT, R7, R7, R27, 0x1f ;  /* 0x00001f1b07077589 */ /* 0x000e6200000e0000 */
[----:B0-----:R-:W-:-:S04]  /*cbd0*/  IABS R4, R6 ;  /* 0x0000000600047213 */ /* 0x001fc80000000000 */
[----:B------:R-:W0:Y:S01]  /*cbe0*/  I2F.RP R8, R4 ;  /* 0x0000000400087306 */ /* 0x000e220000209400 */
[----:B-1----:R-:W-:-:S07]  /*cbf0*/  IABS R10, R7 ;  /* 0x00000007000a7213 */ /* 0x002fce0000000000 */
[----:B0-----:R-:W0:Y:S02]  /*cc00*/  MUFU.RCP R8, R8 ;  /* 0x0000000800087308 */ /* 0x001e240000001000 */
[----:B0-----:R-:W-:-:S06]  /*cc10*/  VIADD R3, R8, 0xffffffe ;  /* 0x0ffffffe08037836 */ /* 0x001fcc0000000000 */
[----:B------:R-:W0:Y:S02]  /*cc20*/  F2I.FTZ.U32.TRUNC.NTZ R3, R3 ;  /* 0x0000000300037305 */ /* 0x000e24000021f000 */
[----:B0-----:R-:W-:Y:S01]  /*cc30*/  IMAD.MOV R11, RZ, RZ, -R3 ;  /* 0x000000ffff0b7224 */ /* 0x001fe200078e0a03 */
[----:B------:R-:W-:Y:S06]  /*cc40*/  @!P0 BRA `(.L_x_216) ;  /* 0x0000000000088947 */ /* 0x000fec0003800000 */
[----:B------:R-:W-:-:S05]  /*cc50*/  VIADD R5, R27, 0xffffffff ;  /* 0xffffffff1b057836 */ /* 0x000fca0000000000 */
[----:B------:R0:W1:Y:S02]  /*cc60*/  SHFL.IDX PT, R24, R2, R5, 0x1f ;  /* 0x00001f0502187589 */ /* 0x00006400000e0000 */
.L_x_216:
[----:B-1----:R-:W-:Y:S02]  /*cc70*/  IMAD R24, R24, UR5, R9 ;  /* 0x0000000518187c24 */ /* 0x002fe4000f8e0209 */
[----:B------:R-:W-:Y:S02]  /*cc80*/  IMAD R9, R11, R4, RZ ;  /* 0x000000040b097224 */ /* 0x000fe400078e02ff */
[----:B0-----:R-:W-:Y:S01]  /*cc90*/  IMAD.MOV.U32 R2, RZ, RZ, RZ ;  /* 0x000000ffff027224 */ /* 0x001fe200078e00ff */
[----:B------:R-:W-:Y:S01]  /*cca0*/  IADD3 R25, -R24, UR6, RZ ;  /* 0x0000000618197c10 */ /* 0x000fe2000fffe1ff */
[----:B------:R-:W-:Y:S01]  /*ccb0*/  IMAD.MOV.U32 R5, RZ, RZ, R10 ;  /* 0x000000ffff057224 */ /* 0x000fe200078e000a */
[----:B------:R-:W-:Y:S01]  /*ccc0*/  IABS R10, R7 ;  /* 0x00000007000a7213 */ /* 0x000fe20000000000 */
[----:B------:R-:W-:Y:S01]  /*ccd0*/  IMAD.HI.U32 R2, R3, R9, R2 ;  /* 0x0000000903027227 */ /* 0x000fe200078e0002 */
[----:B------:R-:W-:Y:S01]  /*cce0*/  IABS R9, R6 ;  /* 0x0000000600097213 */ /* 0x000fe20000000000 */
[----:B------:R-:W0:Y:S01]  /*ccf0*/  I2F.RP R8, R5 ;  /* 0x0000000500087306 */ /* 0x000e220000209400 */
[----:B------:R-:W-:Y:S01]  /*cd00*/  IABS R3, R25 ;  /* 0x0000001900037213 */ /* 0x000fe20000000000 */
[----:B------:R-:W-:-:S02]  /*cd10*/  IMAD.MOV R10, RZ, RZ, -R10 ;  /* 0x000000ffff0a7224 */ /* 0x000fc400078e0a0a */
[----:B------:R-:W-:Y:S02]  /*cd20*/  IMAD.MOV R9, RZ, RZ, -R9 ;  /* 0x000000ffff097224 */ /* 0x000fe400078e0a09 */
[----:B------:R-:W-:-:S04]  /*cd30*/  IMAD.HI.U32 R2, R2, R3, RZ ;  /* 0x0000000302027227 */ /* 0x000fc800078e00ff */
[----:B------:R-:W-:Y:S02]  /*cd40*/  IMAD R3, R2, R9, R3 ;  /* 0x0000000902037224 */ /* 0x000fe400078e0203 */
[----:B------:R-:W-:-:S03]  /*cd50*/  VIADD R27, R27, UR4 ;  /* 0x000000041b1b7c36 */ /* 0x000fc60008000000 */
[----:B------:R-:W-:Y:S01]  /*cd60*/  ISETP.GT.U32.AND P1, PT, R4, R3, PT ;  /* 0x000000030400720c */ /* 0x000fe20003f24070 */
[----:B0-----:R-:W0:-:S12]  /*cd70*/  MUFU.RCP R8, R8 ;  /* 0x0000000800087308 */ /* 0x001e180000001000 */
[----:B------:R-:W-:Y:S02]  /*cd80*/  @!P1 IMAD.IADD R3, R3, 0x1, -R4 ;  /* 0x0000000103039824 */ /* 0x000fe400078e0a04 */
[----:B------:R-:W-:Y:S01]  /*cd90*/  @!P1 VIADD R2, R2, 0x1 ;  /* 0x0000000102029836 */ /* 0x000fe20000000000 */
[----:B------:R-:W-:Y:S02]  /*cda0*/  ISETP.NE.AND P1, PT, R6, RZ, PT ;  /* 0x000000ff0600720c */ /* 0x000fe40003f25270 */
[----:B------:R-:W-:Y:S01]  /*cdb0*/  ISETP.GE.U32.AND P0, PT, R3, R4, PT ;  /* 0x000000040300720c */ /* 0x000fe20003f06070 */
[----:B0-----:R-:W-:Y:S01]  /*cdc0*/  VIADD R9, R8, 0xffffffe ;  /* 0x0ffffffe08097836 */ /* 0x001fe20000000000 */
[----:B------:R-:W-:-:S03]  /*cdd0*/  LOP3.LUT R4, R25, R6, RZ, 0x3c, !PT ;  /* 0x0000000619047212 */ /* 0x000fc600078e3cff */
[----:B------:R-:W0:Y:S01]  /*cde0*/  F2I.FTZ.U32.TRUNC.NTZ R3, R9 ;  /* 0x0000000900037305 */ /* 0x000e22000021f000 */
[----:B------:R-:W-:-:S07]  /*cdf0*/  ISETP.GE.AND P2, PT, R4, RZ, PT ;  /* 0x000000ff0400720c */ /* 0x000fce0003f46270 */
[----:B------:R-:W-:-:S04]  /*ce00*/  @P0 VIADD R2, R2, 0x1 ;  /* 0x0000000102020836 */ /* 0x000fc80000000000 */
[----:B------:R-:W-:Y:S02]  /*ce10*/  IMAD.MOV.U32 R4, RZ, RZ, R2 ;  /* 0x000000ffff047224 */ /* 0x000fe400078e0002 */
[----:B0-----:R-:W-:Y:S02]  /*ce20*/  IMAD.MOV R2, RZ, RZ, -R3 ;  /* 0x000000ffff027224 */ /* 0x001fe400078e0a03 */
[----:B------:R-:W-:Y:S01]  /*ce30*/  @!P2 IMAD.MOV R4, RZ, RZ, -R4 ;  /* 0x000000ffff04a224 */ /* 0x000fe200078e0a04 */
[----:B------:R-:W-:Y:S01]  /*ce40*/  @!P1 LOP3.LUT R4, RZ, R6, RZ, 0x33, !PT ;  /* 0x00000006ff049212 */ /* 0x000fe200078e33ff */
[----:B------:R-:W-:Y:S02]  /*ce50*/  IMAD R9, R2, R5, RZ ;  /* 0x0000000502097224 */ /* 0x000fe400078e02ff */
[----:B------:R-:W-:Y:S01]  /*ce60*/  IMAD.MOV.U32 R2, RZ, RZ, RZ ;  /* 0x000000ffff027224 */ /* 0x000fe200078e00ff */
[-C--:B------:R-:W-:Y:S01]  /*ce70*/  IABS R8, R4.reuse ;  /* 0x0000000400087213 */ /* 0x080fe20000000000 */
[----:B------:R-:W-:-:S02]  /*ce80*/  IMAD R6, R6, R4, RZ ;  /* 0x0000000406067224 */ /* 0x000fc400078e02ff */
[----:B------:R-:W-:-:S04]  /*ce90*/  IMAD.HI.U32 R2, R3, R9, R2 ;  /* 0x0000000903027227 */ /* 0x000fc800078e0002 */
[----:B------:R-:W-:Y:S02]  /*cea0*/  IMAD.MOV.U32 R3, RZ, RZ, R8 ;  /* 0x000000ffff037224 */ /* 0x000fe400078e0008 */
[----:B------:R-:W-:Y:S02]  /*ceb0*/  IMAD.MOV.U32 R8, RZ, RZ, R10 ;  /* 0x000000ffff087224 */ /* 0x000fe400078e000a */
[----:B------:R-:W-:-:S04]  /*cec0*/  IMAD.HI.U32 R2, R2, R3, RZ ;  /* 0x0000000302027227 */ /* 0x000fc800078e00ff */
[----:B------:R-:W-:Y:S01]  /*ced0*/  IMAD R8, R2, R8, R3 ;  /* 0x0000000802087224 */ /* 0x000fe200078e0203 */
[----:B------:R-:W-:Y:S01]  /*cee0*/  LOP3.LUT R3, R4, R7, RZ, 0x3c, !PT ;  /* 0x0000000704037212 */ /* 0x000fe200078e3cff */
[----:B------:R-:W-:-:S03]  /*cef0*/  IMAD.IADD R25, R25, 0x1, -R6 ;  /* 0x0000000119197824 */ /* 0x000fc600078e0a06 */
[----:B------:R-:W-:Y:S02]  /*cf00*/  ISETP.GT.U32.AND P1, PT, R5, R8, PT ;  /* 0x000000080500720c */ /* 0x000fe40003f24070 */
[----:B------:R-:W-:-:S11]  /*cf10*/  ISETP.GE.AND P2, PT, R3, RZ, PT ;  /* 0x000000ff0300720c */ /* 0x000fd60003f46270 */
[----:B------:R-:W-:Y:S02]  /*cf20*/  @!P1 IMAD.IADD R8, R8, 0x1, -R5 ;  /* 0x0000000108089824 */ /* 0x000fe400078e0a05 */
[----:B------:R-:W-:Y:S01]  /*cf30*/  @!P1 VIADD R2, R2, 0x1 ;  /* 0x0000000102029836 */ /* 0x000fe20000000000 */
[----:B------:R-:W-:Y:S02]  /*cf40*/  ISETP.NE.AND P1, PT, R7, RZ, PT ;  /* 0x000000ff0700720c */ /* 0x000fe40003f25270 */
[----:B------:R-:W-:-:S13]  /*cf50*/  ISETP.GE.U32.AND P0, PT, R8, R5, PT ;  /* 0x000000050800720c */ /* 0x000fda0003f06070 */
[----:B------:R-:W-:-:S04]  /*cf60*/  @P0 VIADD R2, R2, 0x1 ;  /* 0x0000000102020836 */ /* 0x000fc80000000000 */
[----:B------:R-:W-:Y:S01]  /*cf70*/  @!P2 IMAD.MOV R2, RZ, RZ, -R2 ;  /* 0x000000ffff02a224 */ /* 0x000fe200078e0a02 */
[----:B------:R-:W-:-:S05]  /*cf80*/  @!P1 LOP3.LUT R2, RZ, R7, RZ, 0x33, !PT ;  /* 0x00000007ff029212 */ /* 0x000fca00078e33ff */
[----:B------:R-:W-:-:S04]  /*cf90*/  IMAD.MOV R3, RZ, RZ, -R2 ;  /* 0x000000ffff037224 */ /* 0x000fc800078e0a02 */
[C---:B------:R-:W-:Y:S02]  /*cfa0*/  IMAD R4, R7.reuse, R3, R4 ;  /* 0x0000000307047224 */ /* 0x040fe400078e0204 */
[----:B------:R-:W-:-:S04]  /*cfb0*/  IMAD R7, R7, 0x1000000, R2 ;  /* 0x0100000007077824 */ /* 0x000fc800078e0202 */
[----:B------:R-:W-:Y:S01]  /*cfc0*/  IMAD R26, R4, 0x10000, R7 ;  /* 0x00010000041a7824 */ /* 0x000fe200078e0207 */
[----:B------:R-:W-:Y:S06]  /*cfd0*/  BRA `(.L_x_217) ;  /* 0x00000000000c7947 */ /* 0x000fec0003800000 */
.L_x_214:
[----:B------:R-:W-:Y:S02]  /*cfe0*/  IMAD.MOV.U32 R25, RZ, RZ, RZ ;  /* 0x000000ffff197224 */ /* 0x000fe400078e00ff */
[----:B------:R-:W-:Y:S02]  /*cff0*/  IMAD.U32 R24, RZ, RZ, UR6 ;  /* 0x00000006ff187e24 */ /* 0x000fe4000f8e00ff */
[----:B------:R-:W-:-:S07]  /*d000*/  IMAD.MOV.U32 R26, RZ, RZ, RZ ;  /* 0x000000ffff1a7224 */ /* 0x000fce00078e00ff */
.L_x_217:
[----:B------:R-:W-:-:S13]  /*d010*/  ISETP.NE.AND P0, PT, R0, RZ, PT ;  /* 0x000000ff0000720c */ /* 0x000fda0003f05270 */
[----:B------:R-:W0:Y:S01]  /*d020*/  @!P0 S2R R3, SR_CgaCtaId ;  /* 0x0000000000038919 */ /* 0x000e220000008800 */
[----:B------:R-:W-:-:S04]  /*d030*/  @!P0 MOV R0, 0x400 ;  /* 0x0000040000008802 */ /* 0x000fc80000000f00 */
[----:B0-----:R-:W-:-:S05]  /*d040*/  @!P0 LEA R0, R3, R0, 0x18 ;  /* 0x0000000003008211 */ /* 0x001fca00078ec0ff */
[----:B------:R1:W-:Y:S01]  /*d050*/  @!P0 STS.128 [R0+0x31cd0], R24 ;  /* 0x031cd01800008388 */ /* 0x0003e20000000c00 */
[----:B------:R-:W-:Y:S06]  /*d060*/  BAR.ARV 0x5, 0x200 ;  /* 0x0148000000007b1d */ /* 0x000fec0000002000 */
.L_x_212:
[----:B------:R2:W-:Y:S01]  /*d070*/  STL [R1+0x34], RZ ;  /* 0x000034ff01007387 */ /* 0x0005e20000100800 */
[----:B------:R-:W-:Y:S01]  /*d080*/  ULDC UR4, c[0x0][0xc3c] ;  /* 0x00030f0000047ab9 */ /* 0x000fe20000000800 */
[----:B------:R-:W-:Y:S01]  /*d090*/  IMAD.MOV.U32 R28, RZ, RZ, 0x1 ;  /* 0x00000001ff1c7424 */ /* 0x000fe200078e00ff */
[----:B0-----:R-:W-:Y:S01]  /*d0a0*/  ISETP.GE.AND P0, PT, R27, UR4, PT ;  /* 0x000000041b007c0c */ /* 0x001fe2000bf06270 */
[----:B------:R-:W-:-:S12]  /*d0b0*/  IMAD.MOV.U32 R18, RZ, RZ, RZ ;  /* 0x000000ffff127224 */ /* 0x000fd800078e00ff */
[----:B--2---:R-:W-:Y:S05]  /*d0c0*/  @P0 BRA `(.L_x_218) ;  /* 0x0000005400fc0947 */ /* 0x004fea0003800000 */
[----:B------:R-:W0:Y:S01]  /*d0d0*/  S2R R6, SR_TID.X ;  /* 0x0000000000067919 */ /* 0x000e220000002100 */
[----:B------:R-:W2:Y:S01]  /*d0e0*/  S2UR UR5, SR_CgaCtaId ;  /* 0x00000000000579c3 */ /* 0x000ea20000008800 */
[----:B------:R-:W-:Y:S01]  /*d0f0*/  UMOV UR4, 0x400 ;  /* 0x0000040000047882 */ /* 0x000fe20000000000 */
[----:B------:R-:W-:Y:S01]  /*d100*/  BSSY B8, `(.L_x_218) ;  /* 0x000057b000087945 */ /* 0x000fe20003800000 */
[----:B------:R3:W-:Y:S01]  /*d110*/  STL [R1+0x34], RZ ;  /* 0x000034ff01007387 */ /* 0x0007e20000100800 */
[----:B------:R-:W-:Y:S01]  /*d120*/  IMAD.MOV.U32 R28, RZ, RZ, 0x1 ;  /* 0x00000001ff1c7424 */ /* 0x000fe200078e00ff */
[----:B------:R-:W-:Y:S01]  /*d130*/  ULDC UR38, c[0x0][0xc] ;  /* 0x0000030000267ab9 */ /* 0x000fe20000000800 */
[----:B------:R-:W-:Y:S01]  /*d140*/  IMAD.MOV.U32 R18, RZ, RZ, RZ ;  /* 0x000000ffff127224 */ /* 0x000fe200078e00ff */
[----:B------:R-:W-:Y:S01]  /*d150*/  ULDC.64 UR36, c[0x0][0x198] ;  /* 0x0000660000247ab9 */ /* 0x000fe20000000a00 */
[----:B--2---:R-:W-:-:S06]  /*d160*/  ULEA UR4, UR5, UR4, 0x18 ;  /* 0x0000000405047291 */ /* 0x004fcc000f8ec03f */
[----:B------:R-:W-:Y:S01]  /*d170*/  IMAD.U32 R17, RZ, RZ, UR4 ;  /* 0x00000004ff117e24 */ /* 0x000fe2000f8e00ff */
[C---:B0-----:R-:W-:Y:S01]  /*d180*/  LOP3.LUT R5, R6.reuse, 0x7f, RZ, 0xc0, !PT ;  /* 0x0000007f06057812 */ /* 0x041fe200078ec0ff */
[----:B-1----:R-:W-:-:S04]  /*d190*/  IMAD.SHL.U32 R0, R6, 0x8, RZ ;  /* 0x0000000806007824 */ /* 0x002fc800078e00ff */
[----:B------:R-:W-:Y:S01]  /*d1a0*/  IMAD.SHL.U32 R4, R5, 0x8, RZ ;  /* 0x0000000805047824 */ /* 0x000fe200078e00ff */
[C---:B------:R-:W-:Y:S02]  /*d1b0*/  LOP3.LUT R3, R0.reuse, 0x20, RZ, 0xc0, !PT ;  /* 0x0000002000037812 */ /* 0x040fe400078ec0ff */
[----:B------:R-:W-:Y:S02]  /*d1c0*/  LOP3.LUT R2, R0, 0xd8, RZ, 0xc0, !PT ;  /* 0x000000d800027812 */ /* 0x000fe400078ec0ff */
[----:B------:R-:W-:Y:S02]  /*d1d0*/  LOP3.LUT R3, R3, 0x300, R4, 0xf8, !PT ;  /* 0x0000030003037812 */ /* 0x000fe400078ef804 */
[----:B------:R-:W-:Y:S02]  /*d1e0*/  LOP3.LUT R2, R2, 0x18, R6, 0x78, !PT ;  /* 0x0000001802027812 */ /* 0x000fe400078e7806 */
[----:B------:R-:W-:Y:S02]  /*d1f0*/  LOP3.LUT R0, R0, 0x18, RZ, 0xc0, !PT ;  /* 0x0000001800007812 */ /* 0x000fe400078ec0ff */
[----:B------:R-:W-:Y:S01]  /*d200*/  LOP3.LUT R4, R3, R2, RZ, 0xfc, !PT ;  /* 0x0000000203047212 */ /* 0x000fe200078efcff */
[----:B------:R-:W-:Y:S01]  /*d210*/  IMAD.SHL.U32 R2, R6, 0x20, RZ ;  /* 0x0000002006027824 */ /* 0x000fe200078e00ff */
[----:B------:R-:W-:-:S04]  /*d220*/  SHF.R.U32.HI R3, RZ, 0x2, R5 ;  /* 0x00000002ff037819 */ /* 0x000fc80000011605 */
[----:B------:R-:W-:Y:S01]  /*d230*/  LOP3.LUT R5, R3, 0x60, R2, 0xf8, !PT ;  /* 0x0000006003057812 */ /* 0x000fe200078ef802 */
[----:B------:R-:W-:Y:S01]  /*d240*/  IMAD R2, R4, 0x2, R17 ;  /* 0x0000000204027824 */ /* 0x000fe200078e0211 */
[C---:B------:R-:W-:Y:S02]  /*d250*/  LOP3.LUT R3, R0.reuse, 0x20, RZ, 0xfc, !PT ;  /* 0x0000002000037812 */ /* 0x040fe400078efcff */
[----:B------:R-:W-:Y:S02]  /*d260*/  LOP3.LUT R0, R0, 0x40, RZ, 0xfc, !PT ;  /* 0x0000004000007812 */ /* 0x000fe400078efcff */
[----:B------:R3:W-:Y:S05]  /*d270*/  STL [R1+0x8], R2 ;  /* 0x0000080201007387 */ /* 0x0007ea0000100800 */
.L_x_322:
[----:B01-3--:R-:W0:Y:S01]  /*d280*/  LDC.64 R2, c[0x0][0xc88] ;  /* 0x00032200ff027b82 */ /* 0x00be220000000a00 */
[----:B------:R-:W-:Y:S01]  /*d290*/  ULDC.64 UR4, c[0x0][0x208] ;  /* 0x0000820000047ab9 */ /* 0x000fe20000000a00 */
[----:B0-----:R-:W-:-:S05]  /*d2a0*/  IMAD.WIDE R2, R27, 0x4, R2 ;  /* 0x000000041b027825 */ /* 0x001fca00078e0202 */
[----:B--2---:R-:W2:Y:S01]  /*d2b0*/  LDG.E R9, desc[UR4][R2.64] ;  /* 0x0000000402097981 */ /* 0x004ea2000c1e1900 */
[----:B------:R-:W-:Y:S05]  /*d2c0*/  YIELD ;  /* 0x0000000000007946 */ /* 0x000fea0003800000 */
[----:B------:R-:W-:Y:S01]  /*d2d0*/  ULDC.64 UR4, c[0x0][0xa28] ;  /* 0x00028a0000047ab9 */ /* 0x000fe20000000a00 */
[----:B------:R-:W-:Y:S01]  /*d2e0*/  IMAD.MOV.U32 R0, RZ, RZ, RZ ;  /* 0x000000ffff007224 */ /* 0x000fe200078e00ff */
[----:B------:R-:W-:Y:S01]  /*d2f0*/  ISETP.NE.U32.AND P0, PT, RZ, UR4, PT ;  /* 0x00000004ff007c0c */ /* 0x000fe2000bf05070 */
[----:B------:R-:W-:Y:S01]  /*d300*/  ULDC.64 UR10, c[0x0][0x208] ;  /* 0x00008200000a7ab9 */ /* 0x000fe20000000a00 */
[----:B------:R-:W-:Y:S01]  /*d310*/  IMAD.MOV.U32 R6, RZ, RZ, RZ ;  /* 0x000000ffff067224 */ /* 0x000fe200078e00ff */
[----:B------:R-:W-:Y:S01]  /*d320*/  ULDC.64 UR8, c[0x0][0xa08] ;  /* 0x0002820000087ab9 */ /* 0x000fe20000000a00 */
[----:B------:R-:W-:Y:S01]  /*d330*/  ISETP.NE.AND.EX P0, PT, RZ, UR5, PT, P0 ;  /* 0x00000005ff007c0c */ /* 0x000fe2000bf05300 */
[----:B------:R-:W-:Y:S01]  /*d340*/  ULDC.64 UR6, c[0x0][0xa18] ;  /* 0x0002860000067ab9 */ /* 0x000fe20000000a00 */
[----:B------:R-:W-:-:S02]  /*d350*/  ISETP.NE.U32.AND P2, PT, RZ, UR8, PT ;  /* 0x00000008ff007c0c */ /* 0x000fc4000bf45070 */
[----:B--2---:R-:W-:Y:S01]  /*d360*/  SHF.R.S32.HI R4, RZ, 0x1f, R9 ;  /* 0x0000001fff047819 */ /* 0x004fe20000011409 */
[----:B------:R-:W-:-:S08]  /*d370*/  IMAD.SHL.U32 R19, R9, 0x4, RZ ;  /* 0x0000000409137824 */ /* 0x000fd000078e00ff */
[C---:B------:R-:W-:Y:S01]  /*d380*/  @P0 LEA R2, P1, R9.reuse, UR4, 0x2 ;  /* 0x0000000409020c11 */ /* 0x040fe2000f8210ff */
[----:B------:R-:W-:Y:S03]  /*d390*/  STL [R1+0xc], R9 ;  /* 0x00000c0901007387 */ /* 0x000fe60000100800 */
[C-C-:B------:R-:W-:Y:S01]  /*d3a0*/  @P0 LEA.HI.X R3, R9.reuse, UR5, R4.reuse, 0x2, P1 ;  /* 0x0000000509030c11 */ /* 0x140fe200088f1404 */
[----:B------:R-:W-:Y:S01]  /*d3b0*/  ULDC.64 UR4, c[0x0][0xa00] ;  /* 0x0002800000047ab9 */ /* 0x000fe20000000a00 */
[----:B------:R-:W-:Y:S01]  /*d3c0*/  SHF.L.U64.HI R22, R9, 0x2, R4 ;  /* 0x0000000209167819 */ /* 0x000fe20000010204 */
[----:B------:R0:W-:Y:S01]  /*d3d0*/  STL [R1+0x1c], R4 ;  /* 0x00001c0401007387 */ /* 0x0001e20000100800 */
[----:B------:R-:W-:-:S03]  /*d3e0*/  ISETP.NE.U32.AND P1, PT, RZ, UR4, PT ;  /* 0x00000004ff007c0c */ /* 0x000fc6000bf25070 */
[----:B------:R1:W5:Y:S01]  /*d3f0*/  @P0 LDG.E R0, desc[UR10][R2.64] ;  /* 0x0000000a02000981 */ /* 0x000362000c1e1900 */
[----:B------:R-:W-:Y:S01]  /*d400*/  ISETP.NE.AND.EX P1, PT, RZ, UR5, PT, P1 ;  /* 0x00000005ff007c0c */ /* 0x000fe2000bf25310 */
[----:B------:R-:W-:Y:S01]  /*d410*/  IMAD.MOV.U32 R8, RZ, RZ, RZ ;  /* 0x000000ffff087224 */ /* 0x000fe200078e00ff */
[----:B------:R-:W-:Y:S02]  /*d420*/  ISETP.NE.AND.EX P0, PT, RZ, UR9, PT, P2 ;  /* 0x00000009ff007c0c */ /* 0x000fe4000bf05320 */
[----:B------:R-:W-:Y:S02]  /*d430*/  ISETP.NE.U32.AND P2, PT, RZ, UR6, PT ;  /* 0x00000006ff007c0c */ /* 0x000fe4000bf45070 */
[C---:B0-----:R-:W-:Y:S02]  /*d440*/  IADD3 R4, P4, R19.reuse, UR8, RZ ;  /* 0x0000000813047c10 */ /* 0x041fe4000ff9e0ff */
[----:B-1----:R-:W-:Y:S02]  /*d450*/  IADD3 R2, P3, R19, UR4, RZ ;  /* 0x0000000413027c10 */ /* 0x002fe4000ff7e0ff */
[----:B------:R-:W-:-:S02]  /*d460*/  ISETP.NE.AND.EX P2, PT, RZ, UR7, PT, P2 ;  /* 0x00000007ff007c0c */ /* 0x000fc4000bf45320 */
[C---:B------:R-:W-:Y:S02]  /*d470*/  IADD3.X R3, R22.reuse, UR5, RZ, P3, !PT ;  /* 0x0000000516037c10 */ /* 0x040fe40009ffe4ff */
[----:B------:R-:W-:-:S03]  /*d480*/  IADD3.X R5, R22, UR9, RZ, P4, !PT ;  /* 0x0000000916057c10 */ /* 0x000fc6000a7fe4ff */
[----:B------:R-:W2:Y:S01]  /*d490*/  @P1 LDG.E R6, desc[UR10][R2.64] ;  /* 0x0000000a02061981 */ /* 0x000ea2000c1e1900 */
[----:B------:R-:W-:Y:S02]  /*d4a0*/  ULDC UR4, c[0x0][0x288] ;  /* 0x0000a20000047ab9 */ /* 0x000fe40000000800 */
[----:B------:R-:W-:Y:S01]  /*d4b0*/  IMAD.U32 R10, RZ, RZ, UR4 ;  /* 0x00000004ff0a7e24 */ /* 0x000fe2000f8e00ff */
[----:B------:R-:W-:Y:S01]  /*d4c0*/  ULDC.64 UR4, c[0x0][0x418] ;  /* 0x0001060000047ab9 */ /* 0x000fe20000000a00 */
[----:B------:R-:W5:Y:S04]  /*d4d0*/  @P0 LDG.E R8, desc[UR10][R4.64] ;  /* 0x0000000a04080981 */ /* 0x000f68000c1e1900 */
[----:B--2---:R0:W-:Y:S02]  /*d4e0*/  STL [R1+0x10], R6 ;  /* 0x0000100601007387 */ /* 0x0041e40000100800 */
[----:B0-----:R-:W-:-:S04]  /*d4f0*/  @P2 IADD3 R6, P3, R19, UR6, RZ ;  /* 0x0000000613062c10 */ /* 0x001fc8000ff7e0ff */
[----:B------:R-:W-:-:S05]  /*d500*/  @P2 IADD3.X R7, R22, UR7, RZ, P3, !PT ;  /* 0x0000000716072c10 */ /* 0x000fca0009ffe4ff */
[----:B------:R0:W2:Y:S01]  /*d510*/  @P2 LDG.E R10, desc[UR10][R6.64] ;  /* 0x0000000a060a2981 */ /* 0x0000a2000c1e1900 */
[----:B------:R-:W-:-:S03]  /*d520*/  UISETP.NE.U32.AND UP0, UPT, UR4, URZ, UPT ;  /* 0x0000003f0400728c */ /* 0x000fc6000bf05070 */
[----:B------:R-:W-:Y:S01]  /*d530*/  ULDC UR4, c[0x0][0x424] ;  /* 0x0001090000047ab9 */ /* 0x000fe20000000800 */
[----:B------:R-:W-:-:S03]  /*d540*/  UISETP.NE.AND.EX UP0, UPT, UR5, URZ, UPT, UP0 ;  /* 0x0000003f0500728c */ /* 0x000fc6000bf05300 */
[----:B------:R-:W-:Y:S01]  /*d550*/  ULDC UR5, c[0x0][0x2f0] ;  /* 0x0000bc0000057ab9 */ /* 0x000fe20000000800 */
[----:B------:R-:W-:-:S04]  /*d560*/  USEL UR4, UR4, 0x1, UP0 ;  /* 0x0000000104047887 */ /* 0x000fc80008000000 */
[----:B------:R-:W-:-:S06]  /*d570*/  UIMAD UR4, UR4, UR5, URZ ;  /* 0x00000005040472a4 */ /* 0x000fcc000f8e023f */
[----:B0-----:R-:W-:Y:S01]  /*d580*/  IMAD.U32 R7, RZ, RZ, UR4 ;  /* 0x00000004ff077e24 */ /* 0x001fe2000f8e00ff */
[----:B--2---:R0:W-:Y:S01]  /*d590*/  STL [R1+0x30], R10 ;  /* 0x0000300a01007387 */ /* 0x0041e20000100800 */
[----:B------:R-:W-:Y:S05]  /*d5a0*/  @P2 BRA `(.L_x_219) ;  /* 0x0000000000182947 */ /* 0x000fea0003800000 */
[----:B------:R-:W-:Y:S05]  /*d5b0*/  @!P1 BRA `(.L_x_219) ;  /* 0x0000000000149947 */ /* 0x000fea0003800000 */
[----:B------:R-:W-:Y:S02]  /*d5c0*/  ULDC.64 UR4, c[0x0][0x208] ;  /* 0x0000820000047ab9 */ /* 0x000fe40000000a00 */
[----:B------:R-:W2:Y:S04]  /*d5d0*/  LDG.E R6, desc[UR4][R2.64] ;  /* 0x0000000402067981 */ /* 0x000ea8000c1e1900 */
[----:B------:R-:W2:Y:S02]  /*d5e0*/  LDG.E R2, desc[UR4][R2.64+0x4] ;  /* 0x0000040402027981 */ /* 0x000ea4000c1e1900 */
[----:B--2---:R-:W-:-:S05]  /*d5f0*/  IMAD.IADD R2, R2, 0x1, -R6 ;  /* 0x0000000102027824 */ /* 0x004fca00078e0a06 */
[----:B------:R1:W-:Y:S02]  /*d600*/  STL [R1+0x30], R2 ;  /* 0x0000300201007387 */ /* 0x0003e40000100800 */
.L_x_219:
[----:B------:R-:W-:Y:S01]  /*d610*/  ULDC.64 UR4, c[0x0][0xa20] ;  /* 0x0002880000047ab9 */ /* 0x000fe20000000a00 */
[C---:B------:R-:W-:Y:S01]  /*d620*/  LOP3.LUT R6, R26.reuse, 0xff000000, RZ, 0xc0, !PT ;  /* 0xff0000001a067812 */ /* 0x040fe200078ec0ff */
[----:B------:R-:W-:Y:S01]  /*d630*/  IMAD.MOV.U32 R23, RZ, RZ, R9 ;  /* 0x000000ffff177224 */ /* 0x000fe200078e0009 */
[----:B------:R-:W-:Y:S02]  /*d640*/  ISETP.NE.U32.AND P1, PT, RZ, UR4, PT ;  /* 0x00000004ff007c0c */ /* 0x000fe4000bf25070 */
[----:B------:R-:W-:Y:S02]  /*d650*/  SHF.R.U32.HI R6, RZ, 0x8, R6 ;  /* 0x00000008ff067819 */ /* 0x000fe40000011606 */
[----:B------:R-:W-:Y:S02]  /*d660*/  ISETP.NE.AND.EX P1, PT, RZ, UR5, PT, P1 ;  /* 0x00000005ff007c0c */ /* 0x000fe4000bf25310 */
[C---:B-1----:R-:W-:Y:S02]  /*d670*/  LOP3.LUT R2, R26.reuse, 0xff0000, RZ, 0xc0, !PT ;  /* 0x00ff00001a027812 */ /* 0x042fe400078ec0ff */
[----:B------:R-:W-:Y:S01]  /*d680*/  LOP3.LUT R16, R26, 0xffff, RZ, 0xc0, !PT ;  /* 0x0000ffff1a107812 */ /* 0x000fe200078ec0ff */
[----:B-----5:R-:W-:Y:S01]  /*d690*/  IMAD.IADD R26, R8, 0x1, R0 ;  /* 0x00000001081a7824 */ /* 0x020fe200078e0200 */
[----:B------:R-:W-:-:S07]  /*d6a0*/  LEA.HI R6, R2, R6, RZ, 0x10 ;  /* 0x0000000602067211 */ /* 0x000fce00078f80ff */
[----:B------:R-:W-:Y:S05]  /*d6b0*/  @!P1 BRA `(.L_x_220) ;  /* 0x0000000000149947 */ /* 0x000fea0003800000 */
[----:B------:R-:W-:Y:S01]  /*d6c0*/  IADD3 R2, P0, R19, UR4, RZ ;  /* 0x0000000413027c10 */ /* 0x000fe2000ff1e0ff */
[----:B------:R-:W-:-:S03]  /*d6d0*/  ULDC.64 UR6, c[0x0][0x208] ;  /* 0x0000820000067ab9 */ /* 0x000fc60000000a00 */
[----:B------:R-:W-:-:S05]  /*d6e0*/  IADD3.X R3, R22, UR5, RZ, P0, !PT ;  /* 0x0000000516037c10 */ /* 0x000fca00087fe4ff */
[----:B------:R1:W5:Y:S01]  /*d6f0*/  LDG.E R7, desc[UR6][R2.64] ;  /* 0x0000000602077981 */ /* 0x000362000c1e1900 */
[----:B------:R-:W-:Y:S05]  /*d700*/  BRA `(.L_x_221) ;  /* 0x0000000000147947 */ /* 0x000fea0003800000 */
.L_x_220:
[----:B------:R-:W-:Y:S05]  /*d710*/  @!P0 BRA `(.L_x_221) ;  /* 0x0000000000108947 */ /* 0x000fea0003800000 */
[----:B------:R-:W-:Y:S02]  /*d720*/  ULDC.64 UR4, c[0x0][0x208] ;  /* 0x0000820000047ab9 */ /* 0x000fe40000000a00 */
[----:B------:R-:W2:Y:S04]  /*d730*/  LDG.E R7, desc[UR4][R4.64] ;  /* 0x0000000404077981 */ /* 0x000ea8000c1e1900 */
[----:B------:R-:W2:Y:S02]  /*d740*/  LDG.E R4, desc[UR4][R4.64+0x4] ;  /* 0x0000040404047981 */ /* 0x000ea4000c1e1900 */
[----:B--2---:R-:W-:-:S07]  /*d750*/  IMAD.IADD R7, R4, 0x1, -R7 ;  /* 0x0000000104077824 */ /* 0x004fce00078e0a07 */
.L_x_221:
[----:B-----5:R-:W-:Y:S01]  /*d760*/  IMAD.IADD R7, R7, 0x1, -R0 ;  /* 0x0000000107077824 */ /* 0x020fe200078e0a00 */
[----:B------:R-:W-:Y:S01]  /*d770*/  LOP3.LUT R9, R6, 0xff, RZ, 0xc0, !PT ;  /* 0x000000ff06097812 */ /* 0x000fe200078ec0ff */
[----:B-1----:R-:W-:Y:S01]  /*d780*/  IMAD.MOV.U32 R3, RZ, RZ, RZ ;  /* 0x000000ffff037224 */ /* 0x002fe200078e00ff */
[----:B------:R-:W-:Y:S01]  /*d790*/  BSSY B0, `(.L_x_222) ;  /* 0x0000029000007945 */ /* 0x000fe20003800000 */
[C---:B------:R-:W-:Y:S01]  /*d7a0*/  VIADD R0, R7.reuse, 0x8f ;  /* 0x0000008f07007836 */ /* 0x040fe20000000000 */
[----:B------:R-:W-:Y:S01]  /*d7b0*/  ISETP.GE.AND P0, PT, R7, 0x1, PT ;  /* 0x000000010700780c */ /* 0x000fe20003f06270 */
[----:B------:R-:W-:Y:S01]  /*d7c0*/  IMAD.MOV.U32 R7, RZ, RZ, R3 ;  /* 0x000000ffff077224 */ /* 0x000fe200078e0003 */
[----:B------:R1:W-:Y:S01]  /*d7d0*/  STL [R1+0x14], R3 ;  /* 0x0000140301007387 */ /* 0x0003e20000100800 */
[----:B------:R-:W-:-:S05]  /*d7e0*/  IMAD.HI R0, R0, 0x38e38e39, RZ ;  /* 0x38e38e3900007827 */ /* 0x000fca00078e02ff */
[----:B------:R-:W-:-:S04]  /*d7f0*/  SHF.R.U32.HI R2, RZ, 0x1f, R0 ;  /* 0x0000001fff027819 */ /* 0x000fc80000011600 */
[----:B------:R-:W-:-:S05]  /*d800*/  LEA.HI.SX32 R8, R0, R2, 0x1b ;  /* 0x0000000200087211 */ /* 0x000fca00078fdaff */
[----:B------:R1:W-:Y:S04]  /*d810*/  STL [R1+0x20], R8 ;  /* 0x0000200801007387 */ /* 0x0003e80000100800 */
[----:B------:R1:W-:Y:S01]  /*d820*/  STL [R1+0x38], R9 ;  /* 0x0000380901007387 */ /* 0x0003e20000100800 */
[----:B------:R-:W-:Y:S05]  /*d830*/  @!P0 BRA `(.L_x_223) ;  /* 0x0000000000788947 */ /* 0x000fea0003800000 */
[----:B------:R-:W-:-:S04]  /*d840*/  SHF.R.U32.HI R6, RZ, 0x10, R6 ;  /* 0x00000010ff067819 */ /* 0x000fc80000011606 */
[----:B------:R-:W-:-:S13]  /*d850*/  ISETP.NE.AND P0, PT, R6, RZ, PT ;  /* 0x000000ff0600720c */ /* 0x000fda0003f05270 */
[----:B------:R-:W2:Y:S02]  /*d860*/  @!P0 LDC R6, c[0x0][0x9f0] ;  /* 0x00027c00ff068b82 */ /* 0x000ea40000000800 */
[-C--:B--2---:R-:W-:Y:S02]  /*d870*/  IABS R0, R6.reuse ;  /* 0x0000000600007213 */ /* 0x084fe40000000000 */
[----:B------:R-:W-:Y:S02]  /*d880*/  IABS R5, R6 ;  /* 0x0000000600057213 */ /* 0x000fe40000000000 */
[----:B------:R-:W2:Y:S03]  /*d890*/  I2F.RP R2, R0 ;  /* 0x0000000000027306 */ /* 0x000ea60000209400 */
[----:B------:R-:W-:-:S05]  /*d8a0*/  IMAD.MOV R5, RZ, RZ, -R5 ;  /* 0x000000ffff057224 */ /* 0x000fca00078e0a05 */
[----:B--2---:R-:W2:Y:S02]  /*d8b0*/  MUFU.RCP R2, R2 ;  /* 0x0000000200027308 */ /* 0x004ea40000001000 */
[----:B--2---:R-:W-:-:S06]  /*d8c0*/  VIADD R2, R2, 0xffffffe ;  /* 0x0ffffffe02027836 */ /* 0x004fcc0000000000 */
[----:B-1----:R-:W1:Y:S02]  /*d8d0*/  F2I.FTZ.U32.TRUNC.NTZ R3, R2 ;  /* 0x0000000200037305 */ /* 0x002e64000021f000 */
[----:B-1----:R-:W-:-:S04]  /*d8e0*/  IMAD.MOV R2, RZ, RZ, -R3 ;  /* 0x000000ffff027224 */ /* 0x002fc800078e0a03 */
[----:B------:R-:W-:Y:S02]  /*d8f0*/  IMAD R4, R2, R0, RZ ;  /* 0x0000000002047224 */ /* 0x000fe400078e02ff */
[----:B------:R-:W-:-:S04]  /*d900*/  IMAD.MOV.U32 R2, RZ, RZ, RZ ;  /* 0x000000ffff027224 */ /* 0x000fc800078e00ff */
[----:B------:R-:W-:Y:S01]  /*d910*/  IMAD.HI.U32 R4, R3, R4, R2 ;  /* 0x0000000403047227 */ /* 0x000fe200078e0002 */
[----:B------:R-:W-:-:S04]  /*d920*/  IADD3 R3, R6, -0x1, R8 ;  /* 0xffffffff06037810 */ /* 0x000fc80007ffe008 */
[----:B------:R-:W-:Y:S02]  /*d930*/  IABS R2, R3 ;  /* 0x0000000300027213 */ /* 0x000fe40000000000 */
[----:B------:R-:W-:-:S03]  /*d940*/  LOP3.LUT R3, R3, R6, RZ, 0x3c, !PT ;  /* 0x0000000603037212 */ /* 0x000fc600078e3cff */
[----:B------:R-:W-:Y:S01]  /*d950*/  IMAD.HI.U32 R4, R4, R2, RZ ;  /* 0x0000000204047227 */ /* 0x000fe200078e00ff */
[----:B------:R-:W-:-:S03]  /*d960*/  ISETP.GE.AND P2, PT, R3, RZ, PT ;  /* 0x000000ff0300720c */ /* 0x000fc60003f46270 */
        /* <DEDUP_REMOVED lines=9> */
[----:B------:R-:W-:-:S05]  /*da00*/  IMAD.MOV.U32 R7, RZ, RZ, R4 ;  /* 0x000000ffff077224 */ /* 0x000fca00078e0004 */
[----:B------:R2:W-:Y:S02]  /*da10*/  STL [R1+0x14], R7 ;  /* 0x0000140701007387 */ /* 0x0005e40000100800 */
.L_x_223:
[----:B------:R-:W-:Y:S05]  /*da20*/  BSYNC B0 ;  /* 0x0000000000007941 */ /* 0x000fea0003800000 */
.L_x_222:
[----:B------:R-:W-:Y:S01]  /*da30*/  IMAD.MOV.U32 R0, RZ, RZ, R7 ;  /* 0x000000ffff007224 */ /* 0x000fe200078e0007 */
[----:B------:R-:W-:Y:S03]  /*da40*/  BSSY B7, `(.L_x_224) ;  /* 0x0000422000077945 */ /* 0x000fe60003800000 */
[----:B------:R-:W-:-:S05]  /*da50*/  IMAD R2, R9, R0, RZ ;  /* 0x0000000009027224 */ /* 0x000fca00078e02ff */
[----:B------:R-:W-:Y:S01]  /*da60*/  VIADDMNMX R0, R2, R0, R8, PT ;  /* 0x0000000002007246 */ /* 0x000fe20003800108 */
[----:B------:R3:W-:Y:S03]  /*da70*/  STL [R1+0x4], R2 ;  /* 0x0000040201007387 */ /* 0x0007e60000100800 */
[----:B------:R-:W-:Y:S01]  /*da80*/  ISETP.GT.AND P0, PT, R0, R2, PT ;  /* 0x000000020000720c */ /* 0x000fe20003f04270 */
[----:B------:R3:W-:-:S12]  /*da90*/  STL [R1+0x18], R0 ;  /* 0x0000180001007387 */ /* 0x0007d80000100800 */
[----:B---3--:R-:W-:Y:S05]  /*daa0*/  @P0 BRA `(.L_x_225) ;  /* 0x0000000000480947 */ /* 0x008fea0003800000 */
[----:B------:R-:W3:Y:S02]  /*dab0*/  S2R R0, SR_TID.X ;  /* 0x0000000000007919 */ /* 0x000ee40000002100 */
[----:B---3--:R-:W-:-:S04]  /*dac0*/  LOP3.LUT R0, R0, 0x7f, RZ, 0xc0, !PT ;  /* 0x0000007f00007812 */ /* 0x008fc800078ec0ff */
[----:B------:R-:W-:-:S13]  /*dad0*/  ISETP.NE.AND P0, PT, R0, RZ, PT ;  /* 0x000000ff0000720c */ /* 0x000fda0003f05270 */
[----:B------:R-:W-:Y:S05]  /*dae0*/  @P0 BRA `(.L_x_226) ;  /* 0x00000040005c0947 */ /* 0x000fea0003800000 */
[----:B------:R-:W3:Y:S01]  /*daf0*/  S2R R5, SR_LANEID ;  /* 0x0000000000057919 */ /* 0x000ee20000000000 */
[----:B------:R-:W-:Y:S01]  /*db00*/  VOTEU.ANY UR4, UPT, PT ;  /* 0x0000000000047886 */ /* 0x000fe200038e0100 */
[----:B-1----:R-:W1:Y:S01]  /*db10*/  LDC.64 R2, c[0x0][0xc60] ;  /* 0x00031800ff027b82 */ /* 0x002e620000000a00 */
[----:B------:R-:W3:Y:S01]  /*db20*/  FLO.U32 R0, UR4 ;  /* 0x0000000400007d00 */ /* 0x000ee200080e0000 */
[----:B------:R-:W-:Y:S01]  /*db30*/  ULDC.64 UR6, c[0x0][0x208] ;  /* 0x0000820000067ab9 */ /* 0x000fe20000000a00 */
[----:B---3--:R-:W-:-:S06]  /*db40*/  ISETP.EQ.U32.AND P0, PT, R0, R5, PT ;  /* 0x000000050000720c */ /* 0x008fcc0003f02070 */
[----:B------:R-:W1:Y:S07]  /*db50*/  POPC R5, UR4 ;  /* 0x0000000400057d09 */ /* 0x000e6e0008000000 */
[----:B-1----:R-:W3:Y:S01]  /*db60*/  @P0 ATOMG.E.ADD.STRONG.GPU PT, R3, desc[UR6][R2.64], R5 ;  /* 0x00000005020309a8 */ /* 0x002ee200081ee1c6 */
[----:B------:R-:W1:Y:S02]  /*db70*/  S2R R4, SR_LTMASK ;  /* 0x0000000000047919 */ /* 0x000e640000003900 */
[----:B-1----:R-:W-:-:S04]  /*db80*/  LOP3.LUT R4, R4, UR4, RZ, 0xc0, !PT ;  /* 0x0000000404047c12 */ /* 0x002fc8000f8ec0ff */
[----:B--2---:R-:W1:Y:S01]  /*db90*/  POPC R7, R4 ;  /* 0x0000000400077309 */ /* 0x004e620000000000 */
[----:B---3--:R-:W1:Y:S02]  /*dba0*/  SHFL.IDX PT, R0, R3, R0, 0x1f ;  /* 0x00001f0003007589 */ /* 0x008e6400000e0000 */
[----:B-1----:R-:W-:Y:S01]  /*dbb0*/  IADD3 R24, R0, UR38, R7 ;  /* 0x0000002600187c10 */ /* 0x002fe2000fffe007 */
[----:B------:R-:W-:Y:S06]  /*dbc0*/  BRA `(.L_x_226) ;  /* 0x0000004000247947 */ /* 0x000fec0003800000 */
.L_x_225:
[----:B------:R-:W-:Y:S01]  /*dbd0*/  VIADD R0, R17, 0x16a00 ;  /* 0x00016a0011007836 */ /* 0x000fe20000000000 */
[----:B------:R-:W-:Y:S04]  /*dbe0*/  BSSY B6, `(.L_x_227) ;  /* 0x0000013000067945 */ /* 0x000fe80003800000 */
[----:B------:R-:W-:-:S13]  /*dbf0*/  LOP3.LUT P0, RZ, R0, 0x1bf, RZ, 0xc0, !PT ;  /* 0x000001bf00ff7812 */ /* 0x000fda000780c0ff */
[----:B------:R-:W-:Y:S05]  /*dc00*/  @!P0 BRA `(.L_x_228) ;  /* 0x0000000000408947 */ /* 0x000fea0003800000 */
[----:B------:R-:W-:Y:S01]  /*dc10*/  MOV R2, 0x0 ;  /* 0x0000000000027802 */ /* 0x000fe20000000f00 */
[----:B------:R-:W-:Y:S01]  /*dc20*/  ULDC.64 UR6, c[0x4][0xa8] ;  /* 0x01002a0000067ab9 */ /* 0x000fe20000000a00 */
[----:B------:R-:W-:Y:S01]  /*dc30*/  ULDC.64 UR8, c[0x4][0xb0] ;  /* 0x01002c0000087ab9 */ /* 0x000fe20000000a00 */
[----:B------:R-:W-:Y:S01]  /*dc40*/  ULDC.64 UR4, c[0x4][0x8] ;  /* 0x0100020000047ab9 */ /* 0x000fe20000000a00 */
[----:B------:R-:W-:Y:S02]  /*dc50*/  IMAD.U32 R4, RZ, RZ, UR6 ;  /* 0x00000006ff047e24 */ /* 0x000fe4000f8e00ff */
[----:B-1----:R-:W1:Y:S01]  /*dc60*/  LDC.64 R2, c[0x4][R2] ;  /* 0x0100000002027b82 */ /* 0x002e620000000a00 */
[----:B------:R-:W-:Y:S02]  /*dc70*/  IMAD.U32 R5, RZ, RZ, UR7 ;  /* 0x00000007ff057e24 */ /* 0x000fe4000f8e00ff */
[----:B------:R-:W-:Y:S02]  /*dc80*/  IMAD.U32 R6, RZ, RZ, UR8 ;  /* 0x00000008ff067e24 */ /* 0x000fe4000f8e00ff */
[----:B--2---:R-:W-:-:S02]  /*dc90*/  IMAD.U32 R7, RZ, RZ, UR9 ;  /* 0x00000009ff077e24 */ /* 0x004fc4000f8e00ff */
[----:B0-----:R-:W-:Y:S02]  /*dca0*/  IMAD.U32 R10, RZ, RZ, UR4 ;  /* 0x00000004ff0a7e24 */ /* 0x001fe4000f8e00ff */
[----:B------:R-:W-:Y:S02]  /*dcb0*/  IMAD.U32 R11, RZ, RZ, UR5 ;  /* 0x00000005ff0b7e24 */ /* 0x000fe4000f8e00ff */
[----:B------:R-:W-:Y:S02]  /*dcc0*/  IMAD.MOV.U32 R8, RZ, RZ, 0x70 ;  /* 0x00000070ff087424 */ /* 0x000fe400078e00ff */
[----:B------:R-:W-:Y:S02]  /*dcd0*/  IMAD.MOV.U32 R12, RZ, RZ, 0x1 ;  /* 0x00000001ff0c7424 */ /* 0x000fe400078e00ff */
[----:B------:R-:W-:-:S07]  /*dce0*/  IMAD.MOV.U32 R13, RZ, RZ, RZ ;  /* 0x000000ffff0d7224 */ /* 0x000fce00078e00ff */
[----:B------:R-:W-:-:S07]  /*dcf0*/  LEPC R20, `(.L_x_228) ;  /* 0x000000001014794e */ /* 0x000fce0000000000 */
[----:B-1----:R-:W-:Y:S05]  /*dd00*/  CALL.ABS.NOINC R2 ;  /* 0x0000000002007343 */ /* 0x002fea0003c00000 */
.L_x_228:
[----:B------:R-:W-:Y:S05]  /*dd10*/  BSYNC B6 ;  /* 0x0000000000067941 */ /* 0x000fea0003800000 */
.L_x_227:
        /* <DEDUP_REMOVED lines=8> */
[----:B-1----:R1:W3:Y:S01]  /*dda0*/  LDC.64 R2, c[0x4][R0] ;  /* 0x0100000000027b82 */ /* 0x0022e20000000a00 */
[----:B------:R-:W-:Y:S02]  /*ddb0*/  IMAD.U32 R4, RZ, RZ, UR6 ;  /* 0x00000006ff047e24 */ /* 0x000fe4000f8e00ff */
[----:B------:R-:W-:Y:S02]  /*ddc0*/  IMAD.U32 R5, RZ, RZ, UR7 ;  /* 0x00000007ff057e24 */ /* 0x000fe4000f8e00ff */
[----:B------:R-:W-:Y:S02]  /*ddd0*/  IMAD.U32 R6, RZ, RZ, UR8 ;  /* 0x00000008ff067e24 */ /* 0x000fe4000f8e00ff */
[----:B--2---:R-:W-:-:S02]  /*dde0*/  IMAD.U32 R7, RZ, RZ, UR9 ;  /* 0x00000009ff077e24 */ /* 0x004fc4000f8e00ff */
[----:B0-----:R-:W-:Y:S02]  /*ddf0*/  IMAD.U32 R10, RZ, RZ, UR4 ;  /* 0x00000004ff0a7e24 */ /* 0x001fe4000f8e00ff */
[----:B------:R-:W-:Y:S02]  /*de00*/  IMAD.U32 R11, RZ, RZ, UR5 ;  /* 0x00000005ff0b7e24 */ /* 0x000fe4000f8e00ff */
[----:B------:R-:W-:Y:S02]  /*de10*/  IMAD.MOV.U32 R8, RZ, RZ, 0x70 ;  /* 0x00000070ff087424 */ /* 0x000fe400078e00ff */
[----:B------:R-:W-:Y:S02]  /*de20*/  IMAD.MOV.U32 R12, RZ, RZ, 0x1 ;  /* 0x00000001ff0c7424 */ /* 0x000fe400078e00ff */
[----:B-1----:R-:W-:-:S07]  /*de30*/  IMAD.MOV.U32 R13, RZ, RZ, RZ ;  /* 0x000000ffff0d7224 */ /* 0x002fce00078e00ff */
[----:B------:R-:W-:-:S07]  /*de40*/  LEPC R20, `(.L_x_231) ;  /* 0x000000001014794e */ /* 0x000fce0000000000 */
[----:B---3--:R-:W-:Y:S05]  /*de50*/  CALL.ABS.NOINC R2 ;  /* 0x0000000002007343 */ /* 0x008fea0003c00000 */
.L_x_231:
[----:B------:R-:W-:Y:S01]  /*de60*/  MOV R2, 0x0 ;  /* 0x0000000000027802 */ /* 0x000fe20000000f00 */
[----:B------:R-:W-:Y:S01]  /*de70*/  ULDC.64 UR6, c[0x4][0xa8] ;  /* 0x01002a0000067ab9 */ /* 0x000fe20000000a00 */
[----:B------:R-:W-:Y:S01]  /*de80*/  ULDC.64 UR8, c[0x4][0xb0] ;  /* 0x01002c0000087ab9 */ /* 0x000fe20000000a00 */
[----:B------:R-:W-:Y:S01]  /*de90*/  ULDC.64 UR4, c[0x4][0x18] ;  /* 0x0100060000047ab9 */ /* 0x000fe20000000a00 */
[----:B------:R-:W-:Y:S02]  /*dea0*/  IMAD.U32 R4, RZ, RZ, UR6 ;  /* 0x00000006ff047e24 */ /* 0x000fe4000f8e00ff */
[----:B------:R-:W0:Y:S01]  /*deb0*/  LDC.64 R2, c[0x4][R2] ;  /* 0x0100000002027b82 */ /* 0x000e220000000a00 */
        /* <DEDUP_REMOVED lines=10> */
.L_x_230:
[----:B------:R-:W-:Y:S05]  /*df60*/  BSYNC B6 ;  /* 0x0000000000067941 */ /* 0x000fea0003800000 */
.L_x_229:
[----:B------:R-:W-:Y:S01]  /*df70*/  ULDC.64 UR4, c[0x0][0x9f8] ;  /* 0x00027e0000047ab9 */ /* 0x000fe20000000a00 */
[----:B------:R-:W3:Y:S01]  /*df80*/  LDL R20, [R1+0x18] ;  /* 0x0000180001147983 */ /* 0x000ee20000100800 */
[----:B------:R-:W-:Y:S01]  /*df90*/  ISETP.NE.U32.AND P0, PT, RZ, UR4, PT ;  /* 0x00000004ff007c0c */ /* 0x000fe2000bf05070 */
[----:B------:R-:W-:-:S03]  /*dfa0*/  ULDC.64 UR6, c[0x0][0x208] ;  /* 0x0000820000067ab9 */ /* 0x000fc60000000a00 */
[----:B------:R-:W-:-:S13]  /*dfb0*/  ISETP.NE.AND.EX P0, PT, RZ, UR5, PT, P0 ;  /* 0x00000005ff007c0c */ /* 0x000fda000bf05300 */
[----:B------:R-:W-:-:S04]  /*dfc0*/  @P0 IADD3 R2, P1, R19, UR4, RZ ;  /* 0x0000000413020c10 */ /* 0x000fc8000ff3e0ff */
[----:B-1----:R-:W-:Y:S01]  /*dfd0*/  @P0 IADD3.X R3, R22, UR5, RZ, P1, !PT ;  /* 0x0000000516030c10 */ /* 0x002fe20008ffe4ff */
[----:B------:R-:W-:-:S04]  /*dfe0*/  ULDC.64 UR4, c[0x0][0xa08] ;  /* 0x0002820000047ab9 */ /* 0x000fc80000000a00 */
[----:B------:R1:W2:Y:S02]  /*dff0*/  @P0 LDG.E R23, desc[UR6][R2.64] ;  /* 0x0000000602170981 */ /* 0x0002a4000c1e1900 */
[----:B-1----:R-:W1:Y:S02]  /*e000*/  LDC.64 R2, c[0x0][0x418] ;  /* 0x00010600ff027b82 */ /* 0x002e640000000a00 */
[----:B-1----:R-:W-:Y:S01]  /*e010*/  LOP3.LUT P0, RZ, R2, UR4, RZ, 0xfc, !PT ;  /* 0x0000000402ff7c12 */ /* 0x002fe2000f80fcff */
[----:B------:R-:W-:-:S03]  /*e020*/  UMOV UR4, 0xffffffff ;  /* 0xffffffff00047882 */ /* 0x000fc60000000000 */
[----:B------:R-:W-:Y:S01]  /*e030*/  LOP3.LUT P0, RZ, R3, UR5, RZ, 0xfc, P0 ;  /* 0x0000000503ff7c12 */ /* 0x000fe2000800fcff */
[----:B---3--:R-:W-:Y:S01]  /*e040*/  VIADD R22, R20, 0xffffffff ;  /* 0xffffffff14167836 */ /* 0x008fe20000000000 */
[----:B--2---:R-:W-:Y:S02]  /*e050*/  SHF.R.S32.HI R7, RZ, 0x1f, R23 ;  /* 0x0000001fff077819 */ /* 0x004fe40000011417 */
[----:B------:R-:W-:-:S03]  /*e060*/  SEL R19, R23, RZ, !P0 ;  /* 0x000000ff17137207 */ /* 0x000fc60004000000 */
[----:B------:R1:W-:Y:S01]  /*e070*/  STL [R1], R7 ;  /* 0x0000000701007387 */ /* 0x0003e20000100800 */
[----:B------:R-:W-:Y:S05]  /*e080*/  BRA.DIV UR4, `(.L_x_232) ;  /* 0x0000004e04707947 */ /* 0x000fea000b800000 */
[----:B------:R-:W2:Y:S02]  /*e090*/  S2R R0, SR_TID.X ;  /* 0x0000000000007919 */ /* 0x000ea40000002100 */
[----:B--2---:R-:W-:-:S04]  /*e0a0*/  SHF.R.U32.HI R0, RZ, 0x5, R0 ;  /* 0x00000005ff007819 */ /* 0x004fc80000011600 */
[----:B------:R-:W-:-:S05]  /*e0b0*/  LOP3.LUT R0, R0, 0x3, RZ, 0xc0, !PT ;  /* 0x0000000300007812 */ /* 0x000fca00078ec0ff */
[----:B------:R2:W3:Y:S02]  /*e0c0*/  SHFL.IDX PT, R14, R0, RZ, 0x1f ;  /* 0x00001fff000e7589 */ /* 0x0004e400000e0000 */
.L_x_338:
[----:B---3--:R-:W-:Y:S02]  /*e0d0*/  ISETP.NE.AND P0, PT, R14, RZ, PT ;  /* 0x000000ff0e00720c */ /* 0x008fe40003f05270 */
[----:B------:R-:W-:Y:S02]  /*e0e0*/  PLOP3.LUT P1, PT, PT, PT, PT, 0x8, 0x0 ;  /* 0x000000000000781c */ /* 0x000fe40003f2e170 */
[----:B------:R-:W-:-:S11]  /*e0f0*/  LOP3.LUT R29, R29, 0xfffffffe, RZ, 0xc0, !PT ;  /* 0xfffffffe1d1d7812 */ /* 0x000fd600078ec0ff */
[----:B------:R-:W-:Y:S01]  /*e100*/  @P1 LOP3.LUT R29, R29, 0x1, RZ, 0xfc, !PT ;  /* 0x000000011d1d1812 */ /* 0x000fe200078efcff */
[----:B------:R-:W-:Y:S06]  /*e110*/  @P0 BRA `(.L_x_233) ;  /* 0x0000000400200947 */ /* 0x000fec0003800000 */
[----:B------:R-:W-:-:S03]  /*e120*/  UMOV UR4, 0xffffffff ;  /* 0xffffffff00047882 */ /* 0x000fc60000000000 */
[----:B------:R-:W-:Y:S05]  /*e130*/  BRA.DIV UR4, `(.L_x_234) ;  /* 0x0000004e04787947 */ /* 0x000fea000b800000 */
[----:B------:R-:W-:-:S13]  /*e140*/  ELECT P6, URZ, PT ;  /* 0x00000000003f782f */ /* 0x000fda00038c0000 */
.L_x_341:
[----:B------:R-:W-:Y:S05]  /*e150*/  @!P6 BRA `(.L_x_233) ;  /* 0x000000040010e947 */ /* 0x000fea0003800000 */
[----:B------:R-:W-:-:S04]  /*e160*/  ISETP.NE.U32.AND P0, PT, R2, RZ, PT ;  /* 0x000000ff0200720c */ /* 0x000fc80003f05070 */
[----:B------:R-:W-:-:S13]  /*e170*/  ISETP.NE.AND.EX P0, PT, R3, RZ, PT, P0 ;  /* 0x000000ff0300720c */ /* 0x000fda0003f05300 */
[----:B------:R-:W-:Y:S05]  /*e180*/  @!P0 BRA `(.L_x_235) ;  /* 0x00000000004c8947 */ /* 0x000fea0003800000 */
[----:B------:R-:W3:Y:S01]  /*e190*/  LDC R6, c[0x0][0x43c] ;  /* 0x00010f00ff067b82 */ /* 0x000ee20000000800 */
[----:B--2---:R-:W-:Y:S01]  /*e1a0*/  IMAD.MOV.U32 R0, RZ, RZ, R22 ;  /* 0x000000ffff007224 */ /* 0x004fe200078e0016 */
[----:B------:R-:W-:Y:S01]  /*e1b0*/  ULDC.64 UR4, c[0x0][0x428] ;  /* 0x00010a0000047ab9 */ /* 0x000fe20000000a00 */
[----:B------:R-:W-:Y:S01]  /*e1c0*/  ULDC.64 UR6, c[0x0][0x208] ;  /* 0x0000820000067ab9 */ /* 0x000fe20000000a00 */
[----:B---3--:R-:W-:-:S13]  /*e1d0*/  ISETP.NE.AND P0, PT, R6, 0x1, PT ;  /* 0x000000010600780c */ /* 0x008fda0003f05270 */
[----:B------:R-:W2:Y:S02]  /*e1e0*/  @P0 LDC.64 R4, c[0x0][0x440] ;  /* 0x00011000ff040b82 */ /* 0x000ea40000000a00 */
[----:B--2---:R-:W-:-:S05]  /*e1f0*/  @P0 IMAD.HI.U32 R4, R22, R4, RZ ;  /* 0x0000000416040227 */ /* 0x004fca00078e00ff */
[----:B------:R-:W-:-:S04]  /*e200*/  @P0 SHF.R.U32.HI R0, RZ, R5, R4 ;  /* 0x00000005ff000219 */ /* 0x000fc80000011604 */
[--C-:B------:R-:W-:Y:S01]  /*e210*/  SHF.R.S32.HI R5, RZ, 0x1f, R0.reuse ;  /* 0x0000001fff057819 */ /* 0x100fe20000011400 */
[----:B------:R-:W-:-:S04]  /*e220*/  IMAD.MOV R4, RZ, RZ, -R0 ;  /* 0x000000ffff047224 */ /* 0x000fc800078e0a00 */
[----:B------:R-:W-:Y:S02]  /*e230*/  IMAD R22, R6, R4, R22 ;  /* 0x0000000406167224 */ /* 0x000fe400078e0216 */
[----:B------:R-:W-:Y:S02]  /*e240*/  IMAD R6, R7, UR4, RZ ;  /* 0x0000000407067c24 */ /* 0x000fe4000f8e02ff */
[----:B------:R-:W-:Y:S02]  /*e250*/  IMAD.MOV.U32 R4, RZ, RZ, R0 ;  /* 0x000000ffff047224 */ /* 0x000fe400078e0000 */
[C---:B------:R-:W-:Y:S02]  /*e260*/  IMAD R0, R23.reuse, UR5, R6 ;  /* 0x0000000517007c24 */ /* 0x040fe4000f8e0206 */
[----:B------:R-:W-:-:S04]  /*e270*/  IMAD.WIDE.U32 R4, R23, UR4, R4 ;  /* 0x0000000417047c25 */ /* 0x000fc8000f8e0004 */
[----:B------:R-:W-:Y:S01]  /*e280*/  IMAD.IADD R0, R5, 0x1, R0 ;  /* 0x0000000105007824 */ /* 0x000fe200078e0200 */
[----:B------:R-:W-:-:S04]  /*e290*/  LEA R2, P0, R4, R2, 0x2 ;  /* 0x0000000204027211 */ /* 0x000fc800078010ff */
[----:B------:R-:W-:-:S05]  /*e2a0*/  LEA.HI.X R3, R4, R3, R0, 0x2, P0 ;  /* 0x0000000304037211 */ /* 0x000fca00000f1400 */
[----:B------:R3:W5:Y:S04]  /*e2b0*/  LDG.E R19, desc[UR6][R2.64] ;  /* 0x0000000602137981 */ /* 0x000768000c1e1900 */
.L_x_235:
[----:B--2---:R-:W-:Y:S01]  /*e2c0*/  IMAD R0, R18, 0x8, R17 ;  /* 0x0000000812007824 */ /* 0x004fe200078e0211 */
[----:B---3--:R-:W-:-:S04]  /*e2d0*/  SHF.L.U32 R2, R28, 0x1f, RZ ;  /* 0x0000001f1c027819 */ /* 0x008fc800000006ff */
[----:B------:R-:W2:Y:S02]  /*e2e0*/  SYNCS.PHASECHK.TRANS64.TRYWAIT P0, [R0+URZ+0x31c40], R2 ;  /* 0x031c4002000075a7 */ /* 0x000ea4000800017f */
[----:B--2---:R-:W-:Y:S05]  /*e2f0*/  @!P0 BRA `(.L_x_236) ;  /* 0x0000004c00288947 */ /* 0x004fea0003800000 */
.L_x_342:
[----:B------:R-:W3:Y:S02]  /*e300*/  S2R R3, SR_TID.X ;  /* 0x0000000000037919 */ /* 0x000ee40000002100 */
[----:B---3--:R-:W-:-:S04]  /*e310*/  LOP3.LUT R3, R3, 0x7f, RZ, 0xc0, !PT ;  /* 0x0000007f03037812 */ /* 0x008fc800078ec0ff */
[----:B------:R-:W-:-:S13]  /*e320*/  ISETP.NE.AND P0, PT, R3, RZ, PT ;  /* 0x000000ff0300720c */ /* 0x000fda0003f05270 */
[----:B------:R-:W-:Y:S05]  /*e330*/  @P0 BRA `(.L_x_237) ;  /* 0x00000000001c0947 */ /* 0x000fea0003800000 */
[----:B------:R-:W3:Y:S01]  /*e340*/  S2R R3, SR_TID.X ;  /* 0x0000000000037919 */ /* 0x000ee20000002100 */
[----:B--2---:R-:W-:-:S04]  /*e350*/  IMAD.MOV.U32 R2, RZ, RZ, 0x6c00 ;  /* 0x00006c00ff027424 */ /* 0x004fc800078e00ff */
[----:B------:R4:W-:Y:S01]  /*e360*/  SYNCS.ARRIVE.TRANS64 RZ, [R0+URZ+0x31c30], R2 ;  /* 0x031c300200ff79a7 */ /* 0x0009e2000800003f */
[----:B---3--:R-:W-:-:S04]  /*e370*/  LOP3.LUT R3, R3, 0x1f, RZ, 0xc0, !PT ;  /* 0x0000001f03037812 */ /* 0x008fc800078ec0ff */
[----:B------:R-:W-:-:S13]  /*e380*/  ISETP.NE.AND P0, PT, R3, RZ, PT ;  /* 0x000000ff0300720c */ /* 0x000fda0003f05270 */
[----:B----4-:R-:W-:Y:S05]  /*e390*/  @!P0 BRA `(.L_x_237) ;  /* 0x0000000000048947 */ /* 0x010fea0003800000 */
[----:B------:R-:W-:Y:S01]  /*e3a0*/  BPT.TRAP 0x1 ;  /* 0x000000040000795c */ /* 0x000fe20000300000 */
.L_x_237:
[----:B------:R-:W-:Y:S01]  /*e3b0*/  R2UR UR9, R0 ;  /* 0x00000000000972ca */ /* 0x000fe200000e0000 */
[----:B--2---:R-:W-:Y:S01]  /*e3c0*/  IMAD R0, R18, 0x6c00, R17 ;  /* 0x00006c0012007824 */ /* 0x004fe200078e0211 */
[----:B------:R-:W-:Y:S01]  /*e3d0*/  R2UR UR11, R22 ;  /* 0x00000000160b72ca */ /* 0x000fe200000e0000 */
[----:B------:R-:W-:Y:S01]  /*e3e0*/  UIADD3 UR4, UP0, UR36, 0x370, URZ ;  /* 0x0000037024047890 */ /* 0x000fe2000ff1e03f */
[----:B------:R-:W-:Y:S01]  /*e3f0*/  R2UR UR5, R26 ;  /* 0x000000001a0572ca */ /* 0x000fe200000e0000 */
[----:B------:R-:W-:Y:S01]  /*e400*/  UMOV UR10, URZ ;  /* 0x0000003f000a7c82 */ /* 0x000fe20008000000 */
[----:B------:R-:W-:Y:S01]  /*e410*/  R2UR UR8, R0 ;  /* 0x00000000000872ca */ /* 0x000fe200000e0000 */
[----:B------:R-:W-:Y:S01]  /*e420*/  UMOV UR6, 0x0 ;  /* 0x0000000000067882 */ /* 0x000fe20000000000 */
[----:B------:R-:W-:Y:S01]  /*e430*/  R2UR UR12, R16 ;  /* 0x00000000100c72ca */ /* 0x000fe200000e0000 */
[----:B------:R-:W-:Y:S01]  /*e440*/  UMOV UR7, 0x14f00000 ;  /* 0x14f0000000077882 */ /* 0x000fe20000000000 */
[----:B-----5:R-:W-:Y:S01]  /*e450*/  R2UR UR13, R19 ;  /* 0x00000000130d72ca */ /* 0x020fe200000e0000 */
[----:B------:R-:W-:Y:S01]  /*e460*/  UMOV UR16, 0x20 ;  /* 0x0000002000107882 */ /* 0x000fe20000000000 */
[----:B------:R-:W-:Y:S01]  /*e470*/  PLOP3.LUT P0, PT, PT, PT, PT, 0x80, 0x0 ;  /* 0x000000000000781c */ /* 0x000fe20003f0f070 */
[----:B------:R-:W-:Y:S01]  /*e480*/  UIADD3 UR9, UR9, 0x31c30, URZ ;  /* 0x00031c3009097890 */ /* 0x000fe2000fffe03f */
[----:B------:R-:W-:-:S03]  /*e490*/  LOP3.LUT R29, R29, 0xfffffffe, RZ, 0xc0, !PT ;  /* 0xfffffffe1d1d7812 */ /* 0x000fc600078ec0ff */
[----:B------:R-:W-:Y:S02]  /*e4a0*/  UIMAD UR11, UR11, 0x90, UR5 ;  /* 0x000000900b0b78a4 */ /* 0x000fe4000f8e0205 */
[----:B------:R-:W-:Y:S02]  /*e4b0*/  UIADD3 UR14, UR8, 0x16a00, URZ ;  /* 0x00016a00080e7890 */ /* 0x000fe4000fffe03f */
[----:B------:R-:W-:Y:S02]  /*e4c0*/  UIADD3.X UR5, URZ, UR37, URZ, UP0, !UPT ;  /* 0x000000253f057290 */ /* 0x000fe400087fe43f */
[----:B------:R-:W-:Y:S02]  /*e4d0*/  UIADD3 UR15, UR8, 0x18e00, URZ ;  /* 0x00018e00080f7890 */ /* 0x000fe4000fffe03f */
[----:B------:R-:W-:Y:S01]  /*e4e0*/  UIADD3 UR17, UR8, 0x1b200, URZ ;  /* 0x0001b20008117890 */ /* 0x000fe2000fffe03f */
[----:B------:R-:W-:Y:S02]  /*e4f0*/  @P0 LOP3.LUT R29, R29, 0x1, RZ, 0xfc, !PT ;  /* 0x000000011d1d0812 */ /* 0x000fe400078efcff */
[----:B------:R-:W-:Y:S01]  /*e500*/  UMOV UR8, UR14 ;  /* 0x0000000e00087c82 */ /* 0x000fe20008000000 */
[----:B------:R-:W-:Y:S01]  /*e510*/  UMOV UR14, 0x40 ;  /* 0x00000040000e7882 */ /* 0x000fe20000000000 */
[----:B------:R2:W-:Y:S02]  /*e520*/  UTMALDG.4D [UR8], [UR4], desc[UR6] ;  /* 0x00000608040075b4 */ /* 0x0005e40008019000 */
[----:B--2---:R-:W-:Y:S01]  /*e530*/  UMOV UR8, UR15 ;  /* 0x0000000f00087c82 */ /* 0x004fe20008000000 */
[----:B------:R-:W-:-:S02]  /*e540*/  UMOV UR10, UR16 ;  /* 0x00000010000a7c82 */ /* 0x000fc40008000000 */
[----:B------:R2:W-:Y:S02]  /*e550*/  UTMALDG.4D [UR8], [UR4], desc[UR6] ;  /* 0x00000608040075b4 */ /* 0x0005e40008019000 */
[----:B--2---:R-:W-:Y:S01]  /*e560*/  UMOV UR8, UR17 ;  /* 0x0000001100087c82 */ /* 0x004fe20008000000 */
[----:B------:R-:W-:Y:S02]  /*e570*/  UMOV UR10, UR14 ;  /* 0x0000000e000a7c82 */ /* 0x000fe40008000000 */
[----:B------:R3:W-:Y:S02]  /*e580*/  UTMALDG.4D [UR8], [UR4], desc[UR6] ;  /* 0x00000608040075b4 */ /* 0x0007e40008019000 */
[----:B---3--:R-:W-:Y:S01]  /*e590*/  NOP ;  /* 0x0000000000007918 */ /* 0x008fe20000000000 */
.L_x_233:
[----:B------:R-:W3:Y:S04]  /*e5a0*/  LDL.LU R4, [R1+0x10] ;  /* 0x0000100001047983 */ /* 0x000ee80000300800 */
[----:B------:R-:W4:Y:S04]  /*e5b0*/  LDL.LU R6, [R1+0xc] ;  /* 0x00000c0001067983 */ /* 0x000f280000300800 */
[----:B------:R-:W5:Y:S01]  /*e5c0*/  LDL.LU R3, [R1+0x1c] ;  /* 0x00001c0001037983 */ /* 0x000f620000300800 */
[----:B------:R-:W-:Y:S05]  /*e5d0*/  WARPSYNC.ALL ;  /* 0x0000000000007948 */ /* 0x000fea0003800000 */
[----:B------:R-:W-:Y:S01]  /*e5e0*/  ULDC.64 UR6, c[0x0][0xa00] ;  /* 0x0002800000067ab9 */ /* 0x000fe20000000a00 */
[----:B------:R-:W-:Y:S01]  /*e5f0*/  ULDC.64 UR4, c[0x0][0x298] ;  /* 0x0000a60000047ab9 */ /* 0x000fe20000000a00 */
[----:B--2---:R-:W-:Y:S01]  /*e600*/  VIADD R0, R17, 0xda00 ;  /* 0x0000da0011007836 */ /* 0x004fe20000000000 */
[----:B------:R-:W-:Y:S01]  /*e610*/  BAR.SYNC.DEFER_BLOCKING 0x8, 0x200 ;  /* 0x0208000000007b1d */ /* 0x000fe20000010000 */
[----:B------:R-:W-:-:S03]  /*e620*/  ISETP.NE.U32.AND P0, PT, RZ, UR6, PT ;  /* 0x00000006ff007c0c */ /* 0x000fc6000bf05070 */
[----:B------:R-:W-:Y:S02]  /*e630*/  LOP3.LUT P1, RZ, R0, 0x1bf, RZ, 0xc0, !PT ;  /* 0x000001bf00ff7812 */ /* 0x000fe4000782c0ff */
[----:B------:R-:W-:Y:S01]  /*e640*/  ISETP.NE.AND.EX P0, PT, RZ, UR7, PT, P0 ;  /* 0x00000007ff007c0c */ /* 0x000fe2000bf05300 */
[----:B------:R-:W-:Y:S01]  /*e650*/  BSSY B6, `(.L_x_238) ;  /* 0x000001d000067945 */ /* 0x000fe20003800000 */
[----:B---3--:R-:W-:Y:S02]  /*e660*/  SHF.R.S32.HI R2, RZ, 0x1f, R4 ;  /* 0x0000001fff027819 */ /* 0x008fe40000011404 */
[----:B----4-:R-:W-:-:S03]  /*e670*/  SEL R6, R6, RZ, !P0 ;  /* 0x000000ff06067207 */ /* 0x010fc60004000000 */
[----:B------:R-:W-:-:S04]  /*e680*/  IMAD R2, R2, UR4, RZ ;  /* 0x0000000402027c24 */ /* 0x000fc8000f8e02ff */
[C---:B------:R-:W-:Y:S01]  /*e690*/  IMAD R0, R4.reuse, UR5, R2 ;  /* 0x0000000504007c24 */ /* 0x040fe2000f8e0202 */
[----:B-----5:R-:W-:Y:S01]  /*e6a0*/  SEL R2, R3, RZ, !P0 ;  /* 0x000000ff03027207 */ /* 0x020fe20004000000 */
[----:B------:R-:W-:-:S04]  /*e6b0*/  IMAD.WIDE.U32 R4, R4, UR4, RZ ;  /* 0x0000000404047c25 */ /* 0x000fc8000f8e00ff */
[----:B------:R-:W-:Y:S01]  /*e6c0*/  IMAD.IADD R0, R5, 0x1, R0 ;  /* 0x0000000105007824 */ /* 0x000fe200078e0200 */
[----:B------:R2:W-:Y:S04]  /*e6d0*/  STL.64 [R1+0x28], R4 ;  /* 0x0000280401007387 */ /* 0x0005e80000100a00 */
[----:B------:R2:W-:Y:S04]  /*e6e0*/  STL [R1+0xc], R6 ;  /* 0x00000c0601007387 */ /* 0x0005e80000100800 */
[----:B------:R2:W-:Y:S04]  /*e6f0*/  STL [R1+0x1c], R2 ;  /* 0x00001c0201007387 */ /* 0x0005e80000100800 */
[----:B------:R2:W-:Y:S01]  /*e700*/  STL [R1+0x10], R0 ;  /* 0x0000100001007387 */ /* 0x0005e20000100800 */
[----:B------:R-:W-:Y:S05]  /*e710*/  @!P1 BRA `(.L_x_239) ;  /* 0x0000000000409947 */ /* 0x000fea0003800000 */
[----:B--2---:R-:W-:Y:S01]  /*e720*/  MOV R2, 0x0 ;  /* 0x0000000000027802 */ /* 0x004fe20000000f00 */
[----:B------:R-:W-:Y:S01]  /*e730*/  ULDC.64 UR6, c[0x4][0xa8] ;  /* 0x01002a0000067ab9 */ /* 0x000fe20000000a00 */
[----:B------:R-:W-:Y:S01]  /*e740*/  ULDC.64 UR8, c[0x4][0xb0] ;  /* 0x01002c0000087ab9 */ /* 0x000fe20000000a00 */
[----:B------:R-:W-:Y:S01]  /*e750*/  ULDC.64 UR4, c[0x4][0x20] ;  /* 0x0100080000047ab9 */ /* 0x000fe20000000a00 */
[----:B------:R-:W-:Y:S02]  /*e760*/  IMAD.U32 R4, RZ, RZ, UR6 ;  /* 0x00000006ff047e24 */ /* 0x000fe4000f8e00ff */
[----:B------:R-:W2:Y:S01]  /*e770*/  LDC.64 R2, c[0x4][R2] ;  /* 0x0100000002027b82 */ /* 0x000ea20000000a00 */
[----:B------:R-:W-:Y:S02]  /*e780*/  IMAD.U32 R5, RZ, RZ, UR7 ;  /* 0x00000007ff057e24 */ /* 0x000fe4000f8e00ff */
[----:B------:R-:W-:Y:S02]  /*e790*/  IMAD.U32 R6, RZ, RZ, UR8 ;  /* 0x00000008ff067e24 */ /* 0x000fe4000f8e00ff */
[----:B-1----:R-:W-:-:S02]  /*e7a0*/  IMAD.U32 R7, RZ, RZ, UR9 ;  /* 0x00000009ff077e24 */ /* 0x002fc4000f8e00ff */
[----:B0-----:R-:W-:Y:S02]  /*e7b0*/  IMAD.U32 R10, RZ, RZ, UR4 ;  /* 0x00000004ff0a7e24 */ /* 0x001fe4000f8e00ff */
[----:B------:R-:W-:Y:S02]  /*e7c0*/  IMAD.U32 R11, RZ, RZ, UR5 ;  /* 0x00000005ff0b7e24 */ /* 0x000fe4000f8e00ff */
[----:B------:R-:W-:Y:S02]  /*e7d0*/  IMAD.MOV.U32 R8, RZ, RZ, 0x70 ;  /* 0x00000070ff087424 */ /* 0x000fe400078e00ff */
[----:B------:R-:W-:Y:S02]  /*e7e0*/  IMAD.MOV.U32 R12, RZ, RZ, 0x1 ;  /* 0x00000001ff0c7424 */ /* 0x000fe400078e00ff */
[----:B------:R-:W-:-:S07]  /*e7f0*/  IMAD.MOV.U32 R13, RZ, RZ, RZ ;  /* 0x000000ffff0d7224 */ /* 0x000fce00078e00ff */
[----:B------:R-:W-:-:S07]  /*e800*/  LEPC R20, `(.L_x_239) ;  /* 0x000000001014794e */ /* 0x000fce0000000000 */
[----:B--2---:R-:W-:Y:S05]  /*e810*/  CALL.ABS.NOINC R2 ;  /* 0x0000000002007343 */ /* 0x004fea0003c00000 */
.L_x_239:
[----:B------:R-:W-:Y:S05]  /*e820*/  BSYNC B6 ;  /* 0x0000000000067941 */ /* 0x000fea0003800000 */
.L_x_238:
[----:B------:R-:W3:Y:S01]  /*e830*/  LDL.LU R20, [R1+0x10] ;  /* 0x0000100001147983 */ /* 0x000ee20000300800 */
[----:B------:R-:W4:Y:S01]  /*e840*/  LDC R9, c[0x0][0x448] ;  /* 0x00011200ff097b82 */ /* 0x000f220000000800 */
[----:B------:R-:W-:Y:S01]  /*e850*/  ULDC.64 UR4, c[0x0][0x2d8] ;  /* 0x0000b60000047ab9 */ /* 0x000fe20000000a00 */
[----:B------:R-:W-:Y:S01]  /*e860*/  ULDC.64 UR6, c[0x0][0x2e0] ;  /* 0x0000b80000067ab9 */ /* 0x000fe20000000a00 */
[----:B--2---:R-:W3:Y:S01]  /*e870*/  LDL.LU.64 R2, [R1+0x28] ;  /* 0x0000280001027983 */ /* 0x004ee20000300a00 */
[----:B------:R-:W-:-:S03]  /*e880*/  ULDC.64 UR8, c[0x0][0x280] ;  /* 0x0000a00000087ab9 */ /* 0x000fc60000000a00 */
[----:B------:R-:W2:Y:S04]  /*e890*/  LDL.LU R21, [R1+0x1c] ;  /* 0x00001c0001157983 */ /* 0x000ea80000300800 */
[----:B------:R-:W2:Y:S01]  /*e8a0*/  LDL.LU R4, [R1+0xc] ;  /* 0x00000c0001047983 */ /* 0x000ea20000300800 */
[----:B0-----:R-:W0:Y:S01]  /*e8b0*/  S2R R10, SR_TID.X ;  /* 0x00000000000a7919 */ /* 0x001e220000002100 */
[----:B------:R-:W1:Y:S01]  /*e8c0*/  S2R R11, SR_TID.X ;  /* 0x00000000000b7919 */ /* 0x000e620000002100 */
[----:B----4-:R-:W-:-:S13]  /*e8d0*/  ISETP.NE.AND P0, PT, R9, 0x1, PT ;  /* 0x000000010900780c */ /* 0x010fda0003f05270 */
[----:B------:R-:W4:Y:S08]  /*e8e0*/  @P0 LDC R5, c[0x0][0x450] ;  /* 0x00011400ff050b82 */ /* 0x000f300000000800 */
[----:B------:R-:W4:Y:S01]  /*e8f0*/  @P0 LDC R8, c[0x0][0x450] ;  /* 0x00011400ff080b82 */ /* 0x000f220000000800 */
[----:B---3--:R-:W-:Y:S02]  /*e900*/  IMAD.MOV.U32 R3, RZ, RZ, R20 ;  /* 0x000000ffff037224 */ /* 0x008fe400078e0014 */
[----:B------:R-:W3:Y:S01]  /*e910*/  S2R R20, SR_TID.X ;  /* 0x0000000000147919 */ /* 0x000ee20000002100 */
[----:B------:R-:W-:-:S04]  /*e920*/  IMAD.WIDE.U32 R2, R16, UR4, R2 ;  /* 0x0000000410027c25 */ /* 0x000fc8000f8e0002 */
[----:B------:R-:W-:Y:S01]  /*e930*/  IMAD R3, R16, UR5, R3 ;  /* 0x0000000510037c24 */ /* 0x000fe2000f8e0203 */
[----:B------:R-:W-:Y:S01]  /*e940*/  ULDC.64 UR4, c[0x0][0x2d0] ;  /* 0x0000b40000047ab9 */ /* 0x000fe20000000a00 */
[----:B--2---:R-:W-:Y:S02]  /*e950*/  IMAD R0, R21, UR6, RZ ;  /* 0x0000000615007c24 */ /* 0x004fe4000f8e02ff */
[----:B------:R-:W-:-:S04]  /*e960*/  IMAD.WIDE.U32 R2, R4, UR6, R2 ;  /* 0x0000000604027c25 */ /* 0x000fc8000f8e0002 */
[----:B------:R-:W-:Y:S01]  /*e970*/  IMAD R0, R4, UR7, R0 ;  /* 0x0000000704007c24 */ /* 0x000fe2000f8e0200 */
[----:B------:R-:W-:Y:S01]  /*e980*/  ULDC.64 UR6, c[0x0][0x2c8] ;  /* 0x0000b20000067ab9 */ /* 0x000fe20000000a00 */
[----:B------:R-:W2:Y:S02]  /*e990*/  @P0 LDC R4, c[0x0][0x44c] ;  /* 0x00011300ff040b82 */ /* 0x000ea40000000800 */
[----:B------:R-:W-:Y:S01]  /*e9a0*/  IMAD.IADD R3, R3, 0x1, R0 ;  /* 0x0000000103037824 */ /* 0x000fe200078e0200 */
[C---:B---3--:R-:W-:Y:S01]  /*e9b0*/  LOP3.LUT R21, R20.reuse, 0x7f, RZ, 0xc0, !PT ;  /* 0x0000007f14157812 */ /* 0x048fe200078ec0ff */
[----:B------:R-:W-:-:S03]  /*e9c0*/  IMAD.SHL.U32 R20, R20, 0x20, RZ ;  /* 0x0000002014147824 */ /* 0x000fc600078e00ff */
[----:B------:R-:W-:-:S04]  /*e9d0*/  SHF.R.U32.HI R21, RZ, 0x2, R21 ;  /* 0x00000002ff157819 */ /* 0x000fc80000011615 */
[----:B------:R-:W-:Y:S01]  /*e9e0*/  LOP3.LUT R20, R21, 0x60, R20, 0xf8, !PT ;  /* 0x0000006015147812 */ /* 0x000fe200078ef814 */
[----:B0-----:R-:W-:-:S04]  /*e9f0*/  IMAD.SHL.U32 R21, R10, 0x8, RZ ;  /* 0x000000080a157824 */ /* 0x001fc800078e00ff */
[----:B------:R-:W-:Y:S01]  /*ea00*/  IMAD R6, R25, 0xc0, R20 ;  /* 0x000000c019067824 */ /* 0x000fe200078e0214 */
[----:B------:R-:W-:Y:S01]  /*ea10*/  LOP3.LUT R21, R21, 0x18, RZ, 0xc0, !PT ;  /* 0x0000001815157812 */ /* 0x000fe200078ec0ff */
[----:B-1----:R-:W-:Y:S02]  /*ea20*/  IMAD.SHL.U32 R20, R11, 0x8, RZ ;  /* 0x000000080b147824 */ /* 0x002fe400078e00ff */
[----:B--2---:R-:W-:Y:S01]  /*ea30*/  @P0 IMAD.HI.U32 R0, R6, R4, RZ ;  /* 0x0000000406000227 */ /* 0x004fe200078e00ff */
[C---:B------:R-:W-:Y:S02]  /*ea40*/  LOP3.LUT R10, R21.reuse, 0x40, RZ, 0xfc, !PT ;  /* 0x00000040150a7812 */ /* 0x040fe400078efcff */
[----:B------:R-:W-:Y:S01]  /*ea50*/  LOP3.LUT R20, R20, 0x18, RZ, 0xc0, !PT ;  /* 0x0000001814147812 */ /* 0x000fe200078ec0ff */
[----:B------:R-:W-:Y:S01]  /*ea60*/  IMAD.MOV.U32 R4, RZ, RZ, R6 ;  /* 0x000000ffff047224 */ /* 0x000fe200078e0006 */
[----:B----4-:R-:W-:Y:S02]  /*ea70*/  @P0 SHF.R.U32.HI R4, RZ, R5, R0 ;  /* 0x00000005ff040219 */ /* 0x010fe40000011600 */
[----:B------:R-:W-:-:S02]  /*ea80*/  LOP3.LUT R12, R21, 0x20, RZ, 0xfc, !PT ;  /* 0x00000020150c7812 */ /* 0x000fc400078efcff */
[----:B------:R-:W-:-:S05]  /*ea90*/  SHF.R.S32.HI R0, RZ, 0x1f, R4 ;  /* 0x0000001fff007819 */ /* 0x000fca0000011404 */
[----:B------:R-:W-:-:S04]  /*eaa0*/  IMAD R0, R0, UR4, RZ ;  /* 0x0000000400007c24 */ /* 0x000fc8000f8e02ff */
[C---:B------:R-:W-:Y:S02]  /*eab0*/  IMAD R7, R4.reuse, UR5, R0 ;  /* 0x0000000504077c24 */ /* 0x040fe4000f8e0200 */
[----:B------:R-:W-:Y:S02]  /*eac0*/  IMAD.MOV R0, RZ, RZ, -R4 ;  /* 0x000000ffff007224 */ /* 0x000fe400078e0a04 */
[----:B------:R-:W-:-:S04]  /*ead0*/  IMAD.WIDE.U32 R4, R4, UR4, R2 ;  /* 0x0000000404047c25 */ /* 0x000fc8000f8e0002 */
[----:B------:R-:W-:Y:S02]  /*eae0*/  IMAD R0, R9, R0, R6 ;  /* 0x0000000009007224 */ /* 0x000fe400078e0206 */
[----:B------:R-:W-:-:S03]  /*eaf0*/  IMAD.IADD R5, R5, 0x1, R7 ;  /* 0x0000000105057824 */ /* 0x000fc600078e0207 */
[----:B------:R-:W-:Y:S01]  /*eb00*/  SHF.R.S32.HI R7, RZ, 0x1f, R0 ;  /* 0x0000001fff077819 */ /* 0x000fe20000011400 */
[----:B------:R-:W-:-:S04]  /*eb10*/  IMAD.WIDE.U32 R4, R0, UR6, R4 ;  /* 0x0000000600047c25 */ /* 0x000fc8000f8e0004 */
[----:B------:R-:W-:-:S04]  /*eb20*/  IMAD R7, R7, UR6, RZ ;  /* 0x0000000607077c24 */ /* 0x000fc8000f8e02ff */
[----:B------:R-:W-:Y:S01]  /*eb30*/  IMAD R7, R0, UR7, R7 ;  /* 0x0000000700077c24 */ /* 0x000fe2000f8e0207 */
[----:B------:R-:W-:-:S03]  /*eb40*/  LEA R0, P1, R4, UR8, 0x1 ;  /* 0x0000000804007c11 */ /* 0x000fc6000f8208ff */
[----:B------:R-:W-:Y:S02]  /*eb50*/  IMAD.IADD R5, R5, 0x1, R7 ;  /* 0x0000000105057824 */ /* 0x000fe400078e0207 */
[----:B------:R-:W0:Y:S03]  /*eb60*/  @P0 LDC R7, c[0x0][0x44c] ;  /* 0x00011300ff070b82 */ /* 0x000e260000000800 */
[----:B------:R-:W-:Y:S01]  /*eb70*/  LEA.HI.X R4, R4, UR9, R5, 0x1, P1 ;  /* 0x0000000904047c11 */ /* 0x000fe200088f0c05 */
[----:B------:R-:W-:-:S04]  /*eb80*/  VIADD R5, R6, 0x80 ;  /* 0x0000008006057836 */ /* 0x000fc80000000000 */
[----:B------:R-:W-:Y:S02]  /*eb90*/  IMAD.MOV.U32 R6, RZ, RZ, R5 ;  /* 0x000000ffff067224 */ /* 0x000fe400078e0005 */
[----:B0-----:R-:W-:-:S05]  /*eba0*/  @P0 IMAD.HI.U32 R7, R5, R7, RZ ;  /* 0x0000000705070227 */ /* 0x001fca00078e00ff */
[----:B------:R-:W-:-:S05]  /*ebb0*/  @P0 SHF.R.U32.HI R6, RZ, R8, R7 ;  /* 0x00000008ff060219 */ /* 0x000fca0000011607 */
[----:B------:R-:W-:Y:S02]  /*ebc0*/  IMAD.MOV R7, RZ, RZ, -R6 ;  /* 0x000000ffff077224 */ /* 0x000fe400078e0a06 */
[----:B------:R-:W-:-:S04]  /*ebd0*/  IMAD.WIDE.U32 R2, R6, UR4, R2 ;  /* 0x0000000406027c25 */ /* 0x000fc8000f8e0002 */
[----:B------:R-:W-:Y:S01]  /*ebe0*/  IMAD R5, R9, R7, R5 ;  /* 0x0000000709057224 */ /* 0x000fe200078e0205 */
[----:B------:R-:W-:-:S05]  /*ebf0*/  SHF.R.S32.HI R7, RZ, 0x1f, R6 ;  /* 0x0000001fff077819 */ /* 0x000fca0000011406 */
[----:B------:R-:W-:Y:S01]  /*ec00*/  IMAD R7, R7, UR4, RZ ;  /* 0x0000000407077c24 */ /* 0x000fe2000f8e02ff */
[----:B------:R-:W-:Y:S02]  /*ec10*/  ULDC UR4, c[0x0][0x2b8] ;  /* 0x0000ae0000047ab9 */ /* 0x000fe40000000800 */
[----:B------:R-:W-:Y:S01]  /*ec20*/  ISETP.GE.AND P0, PT, R10, UR4, PT ;  /* 0x000000040a007c0c */ /* 0x000fe2000bf06270 */
[----:B------:R-:W-:Y:S01]  /*ec30*/  IMAD R7, R6, UR5, R7 ;  /* 0x0000000506077c24 */ /* 0x000fe2000f8e0207 */
[----:B------:R0:W5:Y:S01]  /*ec40*/  LDL R10, [R1+0x8] ;  /* 0x00000800010a7983 */ /* 0x0001620000100800 */
[----:B------:R-:W-:Y:S02]  /*ec50*/  SHF.R.S32.HI R6, RZ, 0x1f, R5 ;  /* 0x0000001fff067819 */ /* 0x000fe40000011405 */
[----:B------:R-:W-:Y:S01]  /*ec60*/  IMAD.IADD R3, R3, 0x1, R7 ;  /* 0x0000000103037824 */ /* 0x000fe200078e0207 */
[----:B------:R-:W-:Y:S02]  /*ec70*/  ISETP.GE.AND P2, PT, R20, UR4, PT ;  /* 0x0000000414007c0c */ /* 0x000fe4000bf46270 */
[----:B------:R-:W-:Y:S01]  /*ec80*/  IMAD R6, R6, UR6, RZ ;  /* 0x0000000606067c24 */ /* 0x000fe2000f8e02ff */
[----:B------:R-:W-:Y:S01]  /*ec90*/  ISETP.GE.AND P1, PT, R12, UR4, PT ;  /* 0x000000040c007c0c */ /* 0x000fe2000bf26270 */
[----:B------:R-:W-:-:S04]  /*eca0*/  IMAD.WIDE.U32 R2, R5, UR6, R2 ;  /* 0x0000000605027c25 */ /* 0x000fc8000f8e0002 */
[----:B------:R-:W-:Y:S01]  /*ecb0*/  IMAD R6, R5, UR7, R6 ;  /* 0x0000000705067c24 */ /* 0x000fe2000f8e0206 */
[----:B------:R-:W-:-:S03]  /*ecc0*/  LEA R7, P3, R2, UR8, 0x1 ;  /* 0x0000000802077c11 */ /* 0x000fc6000f8608ff */
[----:B------:R-:W-:Y:S01]  /*ecd0*/  IMAD.IADD R6, R3, 0x1, R6 ;  /* 0x0000000103067824 */ /* 0x000fe200078e0206 */
[----:B------:R-:W-:Y:S01]  /*ece0*/  UMOV UR4, 0xffffffff ;  /* 0xffffffff00047882 */ /* 0x000fe20000000000 */
[----:B------:R-:W-:-:S03]  /*ecf0*/  LOP3.LUT R21, R11, 0x7f, RZ, 0xc0, !PT ;  /* 0x0000007f0b157812 */ /* 0x000fc600078ec0ff */
[----:B------:R-:W-:Y:S02]  /*ed00*/  LEA.HI.X R6, R2, UR9, R6, 0x1, P3 ;  /* 0x0000000902067c11 */ /* 0x000fe400098f0c06 */
[----:B------:R-:W-:Y:S01]  /*ed10*/  SHF.R.U32.HI R21, RZ, 0x2, R21 ;  /* 0x00000002ff157819 */ /* 0x000fe20000011615 */
[----:B0-----:R-:W-:Y:S06]  /*ed20*/  BRA.DIV UR4, `(.L_x_240) ;  /* 0x0000004204b07947 */ /* 0x001fec000b800000 */
[----:B------:R-:W2:Y:S01]  /*ed30*/  LDL.LU R3, [R1+0x30] ;  /* 0x0000300001037983 */ /* 0x000ea20000300800 */
[----:B------:R-:W-:Y:S01]  /*ed40*/  IMAD R25, R25, 0xc0, R21 ;  /* 0x000000c019197824 */ /* 0x000fe200078e0215 */
[----:B------:R-:W-:Y:S02]  /*ed50*/  ULDC.64 UR4, c[0x0][0x208] ;  /* 0x0000820000047ab9 */ /* 0x000fe40000000a00 */
[----:B------:R-:W-:Y:S01]  /*ed60*/  SHFL.IDX PT, R2, R4, RZ, 0x1c1f ;  /* 0x001c1fff04027589 */ /* 0x000fe200000e0000 */
[----:B--2---:R-:W-:-:S03]  /*ed70*/  IMAD R5, R3, R9, RZ ;  /* 0x0000000903057224 */ /* 0x004fc600078e02ff */
[----:B------:R-:W0:Y:S02]  /*ed80*/  SHFL.IDX PT, R3, R0, RZ, 0x1c1f ;  /* 0x001c1fff00037589 */ /* 0x000e2400000e0000 */
[----:B------:R-:W-:-:S13]  /*ed90*/  ISETP.GE.AND P4, PT, R25, R5, PT ;  /* 0x000000051900720c */ /* 0x000fda0003f86270 */
[----:B0-----:R-:W-:-:S05]  /*eda0*/  @!P4 LEA R3, P3, R20, R3, 0x1 ;  /* 0x000000031403c211 */ /* 0x001fca00078608ff */
[----:B------:R-:W-:-:S05]  /*edb0*/  @!P4 IMAD.X R2, RZ, RZ, R2, P3 ;  /* 0x000000ffff02c224 */ /* 0x000fca00018e0602 */
[----:B------:R-:W-:-:S04]  /*edc0*/  @!P4 LOP3.LUT R3, R3, R2, RZ, 0x3c, !PT ;  /* 0x000000020303c212 */ /* 0x000fc800078e3cff */
[----:B------:R-:W-:-:S04]  /*edd0*/  @!P4 LOP3.LUT R2, R3, R2, RZ, 0x3c, !PT ;  /* 0x000000020302c212 */ /* 0x000fc800078e3cff */
[----:B------:R-:W-:-:S05]  /*ede0*/  @!P4 LOP3.LUT R3, R3, R2, RZ, 0x3c, !PT ;  /* 0x000000020303c212 */ /* 0x000fca00078e3cff */
[----:B------:R-:W-:Y:S01]  /*edf0*/  @!PT LDS RZ, [RZ] ;  /* 0x00000000fffff984 */ /* 0x000fe20000000800 */
[----:B-----5:R-:W-:Y:S04]  /*ee00*/  @!P4 LDGSTS.E.BYPASS.LTC128B.128 [R10+0xda00], desc[UR4][R2.64], !P2 ;  /* 0x0da00000020acfae */ /* 0x020fe8000d101d44 */
[----:B------:R-:W-:Y:S04]  /*ee10*/  @!P4 LDGSTS.E.BYPASS.LTC128B.128 [R10+0x10a00], desc[UR4][R2.64+0x40], !P1 ;  /* 0x10a00040020acfae */ /* 0x000fe8000c901d44 */
[----:B------:R0:W-:Y:S02]  /*ee20*/  @!P4 LDGSTS.E.BYPASS.LTC128B.128 [R10+0x13a00], desc[UR4][R2.64+0x80], !P0 ;  /* 0x13a00080020acfae */ /* 0x0001e4000c101d44 */
[----:B0-----:R-:W-:-:S02]  /*ee30*/  VIADD R2, R25, 0x20 ;  /* 0x0000002019027836 */ /* 0x001fc40000000000 */
[----:B------:R-:W0:Y:S03]  /*ee40*/  SHFL.IDX PT, R3, R0, 0x1, 0x1c1f ;  /* 0x003c1f0000037f89 */ /* 0x000e2600000e0000 */
[----:B------:R-:W-:Y:S02]  /*ee50*/  ISETP.GE.AND P3, PT, R2, R5, PT ;  /* 0x000000050200720c */ /* 0x000fe40003f66270 */
[----:B------:R-:W1:Y:S11]  /*ee60*/  SHFL.IDX PT, R2, R4, 0x1, 0x1c1f ;  /* 0x003c1f0004027f89 */ /* 0x000e7600000e0000 */
[----:B0-----:R-:W-:-:S05]  /*ee70*/  @!P3 LEA R3, P4, R20, R3, 0x1 ;  /* 0x000000031403b211 */ /* 0x001fca00078808ff */
[----:B-1----:R-:W-:-:S05]  /*ee80*/  @!P3 IMAD.X R2, RZ, RZ, R2, P4 ;  /* 0x000000ffff02b224 */ /* 0x002fca00020e0602 */
[----:B------:R-:W-:-:S04]  /*ee90*/  @!P3 LOP3.LUT R3, R3, R2, RZ, 0x3c, !PT ;  /* 0x000000020303b212 */ /* 0x000fc800078e3cff */
[----:B------:R-:W-:-:S04]  /*eea0*/  @!P3 LOP3.LUT R2, R3, R2, RZ, 0x3c, !PT ;  /* 0x000000020302b212 */ /* 0x000fc800078e3cff */
[----:B------:R-:W-:-:S05]  /*eeb0*/  @!P3 LOP3.LUT R3, R3, R2, RZ, 0x3c, !PT ;  /* 0x000000020303b212 */ /* 0x000fca00078e3cff */
[----:B------:R-:W-:Y:S04]  /*eec0*/  @!P3 LDGSTS.E.BYPASS.LTC128B.128 [R10+0xe200], desc[UR4][R2.64], !P2 ;  /* 0x0e200000020abfae */ /* 0x000fe8000d101d44 */
[----:B------:R-:W-:Y:S04]  /*eed0*/  @!P3 LDGSTS.E.BYPASS.LTC128B.128 [R10+0x11200], desc[UR4][R2.64+0x40], !P1 ;  /* 0x11200040020abfae */ /* 0x000fe8000c901d44 */
[----:B------:R0:W-:Y:S02]  /*eee0*/  @!P3 LDGSTS.E.BYPASS.LTC128B.128 [R10+0x14200], desc[UR4][R2.64+0x80], !P0 ;  /* 0x14200080020abfae */ /* 0x0001e4000c101d44 */
[----:B0-----:R-:W-:-:S02]  /*eef0*/  VIADD R2, R25, 0x40 ;  /* 0x0000004019027836 */ /* 0x001fc40000000000 */
[----:B------:R-:W0:Y:S03]  /*ef00*/  SHFL.IDX PT, R3, R0, 0x2, 0x1c1f ;  /* 0x005c1f0000037f89 */ /* 0x000e2600000e0000 */
[----:B------:R-:W-:Y:S02]  /*ef10*/  ISETP.GE.AND P3, PT, R2, R5, PT ;  /* 0x000000050200720c */ /* 0x000fe40003f66270 */
[----:B------:R-:W1:Y:S04]  /*ef20*/  SHFL.IDX PT, R2, R4, 0x2, 0x1c1f ;  /* 0x005c1f0004027f89 */ /* 0x000e6800000e0000 */
[----:B------:R-:W-:Y:S07]  /*ef30*/  SHFL.IDX PT, R4, R4, 0x3, 0x1c1f ;  /* 0x007c1f0004047f89 */ /* 0x000fee00000e0000 */
[----:B0-----:R-:W-:-:S05]  /*ef40*/  @!P3 LEA R3, P4, R20, R3, 0x1 ;  /* 0x000000031403b211 */ /* 0x001fca00078808ff */
[----:B-1----:R-:W-:-:S05]  /*ef50*/  @!P3 IMAD.X R2, RZ, RZ, R2, P4 ;  /* 0x000000ffff02b224 */ /* 0x002fca00020e0602 */
[----:B------:R-:W-:-:S04]  /*ef60*/  @!P3 LOP3.LUT R3, R3, R2, RZ, 0x3c, !PT ;  /* 0x000000020303b212 */ /* 0x000fc800078e3cff */
[----:B------:R-:W-:-:S04]  /*ef70*/  @!P3 LOP3.LUT R2, R3, R2, RZ, 0x3c, !PT ;  /* 0x000000020302b212 */ /* 0x000fc800078e3cff */
[----:B------:R-:W-:-:S05]  /*ef80*/  @!P3 LOP3.LUT R3, R3, R2, RZ, 0x3c, !PT ;  /* 0x000000020303b212 */ /* 0x000fca00078e3cff */
[----:B------:R-:W-:Y:S04]  /*ef90*/  @!P3 LDGSTS.E.BYPASS.LTC128B.128 [R10+0xea00], desc[UR4][R2.64], !P2 ;  /* 0x0ea00000020abfae */ /* 0x000fe8000d101d44 */
[----:B------:R-:W-:Y:S04]  /*efa0*/  @!P3 LDGSTS.E.BYPASS.LTC128B.128 [R10+0x11a00], desc[UR4][R2.64+0x40], !P1 ;  /* 0x11a00040020abfae */ /* 0x000fe8000c901d44 */
[----:B------:R0:W-:Y:S04]  /*efb0*/  @!P3 LDGSTS.E.BYPASS.LTC128B.128 [R10+0x14a00], desc[UR4][R2.64+0x80], !P0 ;  /* 0x14a00080020abfae */ /* 0x0001e8000c101d44 */
[----:B0-----:R0:W1:Y:S02]  /*efc0*/  SHFL.IDX PT, R2, R0, 0x3, 0x1c1f ;  /* 0x007c1f0000027f89 */ /* 0x00106400000e0000 */
[----:B0-----:R-:W-:-:S05]  /*efd0*/  VIADD R0, R25, 0x80 ;  /* 0x0000008019007836 */ /* 0x001fca0000000000 */
[----:B------:R-:W-:Y:S01]  /*efe0*/  ISETP.GE.AND P3, PT, R0, R5, PT ;  /* 0x000000050000720c */ /* 0x000fe20003f66270 */
[----:B------:R-:W-:-:S05]  /*eff0*/  VIADD R0, R25, 0x60 ;  /* 0x0000006019007836 */ /* 0x000fca0000000000 */
[----:B------:R-:W-:Y:S02]  /*f000*/  ISETP.GE.AND P4, PT, R0, R5, PT ;  /* 0x000000050000720c */ /* 0x000fe40003f86270 */
[----:B------:R-:W-:Y:S04]  /*f010*/  SHFL.IDX PT, R0, R6, RZ, 0x1c1f ;  /* 0x001c1fff06007589 */ /* 0x000fe800000e0000 */
[----:B------:R-:W-:Y:S07]  /*f020*/  SHFL.IDX PT, R6, R6, 0x1, 0x1c1f ;  /* 0x003c1f0006067f89 */ /* 0x000fee00000e0000 */
[----:B-1----:R-:W-:-:S05]  /*f030*/  @!P4 LEA R2, P5, R20, R2, 0x1 ;  /* 0x000000021402c211 */ /* 0x002fca00078a08ff */
[----:B------:R-:W-:Y:S02]  /*f040*/  @!P4 IMAD.X R3, RZ, RZ, R4, P5 ;  /* 0x000000ffff03c224 */ /* 0x000fe400028e0604 */
[----:B------:R-:W0:Y:S04]  /*f050*/  SHFL.IDX PT, R4, R7, RZ, 0x1c1f ;  /* 0x001c1fff07047589 */ /* 0x000e2800000e0000 */
[----:B------:R-:W-:Y:S04]  /*f060*/  @!P4 LDGSTS.E.BYPASS.LTC128B.128 [R10+0xf200], desc[UR4][R2.64], !P2 ;  /* 0x0f200000020acfae */ /* 0x000fe8000d101d44 */
[----:B------:R-:W-:Y:S04]  /*f070*/  @!P4 LDGSTS.E.BYPASS.LTC128B.128 [R10+0x12200], desc[UR4][R2.64+0x40], !P1 ;  /* 0x12200040020acfae */ /* 0x000fe8000c901d44 */
[----:B------:R1:W-:Y:S01]  /*f080*/  @!P4 LDGSTS.E.BYPASS.LTC128B.128 [R10+0x15200], desc[UR4][R2.64+0x80], !P0 ;  /* 0x15200080020acfae */ /* 0x0003e2000c101d44 */
[----:B0-----:R-:W-:-:S05]  /*f090*/  @!P3 LEA R4, P5, R20, R4, 0x1 ;  /* 0x000000041404b211 */ /* 0x001fca00078a08ff */
[----:B------:R-:W-:Y:S02]  /*f0a0*/  @!P3 IMAD.X R0, RZ, RZ, R0, P5 ;  /* 0x000000ffff00b224 */ /* 0x000fe400028e0600 */
[----:B-1----:R-:W-:Y:S02]  /*f0b0*/  @!P3 IMAD.MOV.U32 R2, RZ, RZ, R4 ;  /* 0x000000ffff02b224 */ /* 0x002fe400078e0004 */
[----:B------:R-:W-:-:S05]  /*f0c0*/  @!P3 IMAD.MOV.U32 R3, RZ, RZ, R0 ;  /* 0x000000ffff03b224 */ /* 0x000fca00078e0000 */
[----:B------:R-:W-:Y:S04]  /*f0d0*/  @!P3 LDGSTS.E.BYPASS.LTC128B.128 [R10+0xfa00], desc[UR4][R2.64], !P2 ;  /* 0x0fa00000020abfae */ /* 0x000fe8000d101d44 */
[----:B------:R-:W-:Y:S04]  /*f0e0*/  @!P3 LDGSTS.E.BYPASS.LTC128B.128 [R10+0x12a00], desc[UR4][R2.64+0x40], !P1 ;  /* 0x12a00040020abfae */ /* 0x000fe8000c901d44 */
[----:B------:R0:W-:Y:S04]  /*f0f0*/  @!P3 LDGSTS.E.BYPASS.LTC128B.128 [R10+0x15a00], desc[UR4][R2.64+0x80], !P0 ;  /* 0x15a00080020abfae */ /* 0x0001e8000c101d44 */
[----:B0-----:R0:W1:Y:S02]  /*f100*/  SHFL.IDX PT, R2, R7, 0x1, 0x1c1f ;  /* 0x003c1f0007027f89 */ /* 0x00106400000e0000 */
.L_x_355:
[----:B------:R-:W-:Y:S01]  /*f110*/  VIADD R25, R25, 0xa0 ;  /* 0x000000a019197836 */ /* 0x000fe20000000000 */
[----:B------:R-:W-:Y:S01]  /*f120*/  ULDC.64 UR4, c[0x0][0x208] ;  /* 0x0000820000047ab9 */ /* 0x000fe20000000a00 */
[----:B------:R-:W-:-:S03]  /*f130*/  VIADD R8, R17, 0x31c00 ;  /* 0x00031c0011087836 */ /* 0x000fc60000000000 */
[----:B------:R-:W-:-:S13]  /*f140*/  ISETP.GE.AND P3, PT, R25, R5, PT ;  /* 0x000000051900720c */ /* 0x000fda0003f66270 */
[----:B-1----:R-:W-:-:S05]  /*f150*/  @!P3 LEA R2, P4, R20, R2, 0x1 ;  /* 0x000000021402b211 */ /* 0x002fca00078808ff */
[----:B------:R-:W-:-:S05]  /*f160*/  @!P3 IMAD.X R3, RZ, RZ, R6, P4 ;  /* 0x000000ffff03b224 */ /* 0x000fca00020e0606 */
[----:B------:R-:W-:Y:S01]  /*f170*/  @!PT LDS RZ, [RZ] ;  /* 0x00000000fffff984 */ /* 0x000fe20000000800 */
[----:B------:R-:W-:Y:S01]  /*f180*/  @!PT LDS RZ, [RZ] ;  /* 0x00000000fffff984 */ /* 0x000fe20000000800 */
[----:B------:R-:W-:Y:S01]  /*f190*/  @!PT LDS RZ, [RZ] ;  /* 0x00000000fffff984 */ /* 0x000fe20000000800 */
[----:B------:R1:W-:Y:S04]  /*f1a0*/  @!P3 LDGSTS.E.BYPASS.LTC128B.128 [R10+0x10200], desc[UR4][R2.64], !P2 ;  /* 0x10200000020abfae */ /* 0x0003e8000d101d44 */
[----:B------:R1:W-:Y:S04]  /*f1b0*/  @!P3 LDGSTS.E.BYPASS.LTC128B.128 [R10+0x13200], desc[UR4][R2.64+0x40], !P1 ;  /* 0x13200040020abfae */ /* 0x0003e8000c901d44 */
[----:B------:R1:W-:Y:S01]  /*f1c0*/  @!P3 LDGSTS.E.BYPASS.LTC128B.128 [R10+0x16200], desc[UR4][R2.64+0x80], !P0 ;  /* 0x16200080020abfae */ /* 0x0003e2000c101d44 */
[----:B------:R-:W-:Y:S01]  /*f1d0*/  PLOP3.LUT P0, PT, PT, PT, PT, 0x80, 0x0 ;  /* 0x000000000000781c */ /* 0x000fe20003f0f070 */
[----:B------:R-:W-:-:S12]  /*f1e0*/  NOP ;  /* 0x0000000000007918 */ /* 0x000fd80000000000 */
.L_x_241:
[----:B------:R-:W-:Y:S02]  /*f1f0*/  PLOP3.LUT P1, PT, P1, P0, PT, 0xa2, 0x0 ;  /* 0x000000000000781c */ /* 0x000fe40000f21472 */
[----:B------:R-:W-:-:S08]  /*f200*/  @P0 R2UR P1, UR4, R17 ;  /* 0x00000000110402ca */ /* 0x000fd00000020000 */
[----:B------:R-:W-:-:S05]  /*f210*/  @P0 PLOP3.LUT P0, PT, P1, PT, PT, 0x80, 0x0 ;  /* 0x000000000000081c */ /* 0x000fca0000f0f070 */
[----:B------:R-:W-:Y:S01]  /*f220*/  @!P1 SYNCS.ARRIVE.TRANS64.RED.A0T1 RZ, [UR4+0x31c00], RZ ;  /* 0x031c00ffffff99a7 */ /* 0x000fe20008200404 */
[----:B------:R-:W-:Y:S07]  /*f230*/  @!P1 ARRIVES.LDGSTSBAR.64.TRANSCNT [UR4+0x31c00] ;  /* 0x031c0000ff0099b0 */ /* 0x000fee0008000a84 */
[----:B------:R-:W-:Y:S05]  /*f240*/  @P0 BRA.U.ANY `(.L_x_241) ;  /* 0xfffffffd00e80947 */ /* 0x000fea000393ffff */
[----:B-1----:R-:W2:Y:S02]  /*f250*/  LDL.LU R2, [R1+0x34] ;  /* 0x0000340001027983 */ /* 0x002ea40000300800 */
[----:B--2---:R-:W-:-:S05]  /*f260*/  VIADD R2, R2, 0x1 ;  /* 0x0000000102027836 */ /* 0x004fca0000000000 */
[----:B------:R1:W-:Y:S01]  /*f270*/  STL [R1+0x34], R2 ;  /* 0x0000340201007387 */ /* 0x0003e20000100800 */
[----:B------:R-:W-:-:S04]  /*f280*/  LEA.HI R0, R2, R2, RZ, 0x1 ;  /* 0x0000000202007211 */ /* 0x000fc800078f08ff */
[----:B------:R-:W-:-:S05]  /*f290*/  LOP3.LUT R0, R0, 0xfffffffe, RZ, 0xc0, !PT ;  /* 0xfffffffe00007812 */ /* 0x000fca00078ec0ff */
[----:B------:R-:W-:-:S05]  /*f2a0*/  IMAD.IADD R0, R2, 0x1, -R0 ;  /* 0x0000000102007824 */ /* 0x000fca00078e0a00 */
[----:B------:R-:W-:Y:S01]  /*f2b0*/  SHF.L.U32 R0, R0, 0x1f, RZ ;  /* 0x0000001f00007819 */ /* 0x000fe200000006ff */
[----:B------:R-:W-:Y:S01]  /*f2c0*/  NOP ;  /* 0x0000000000007918 */ /* 0x000fe20000000000 */
[----:B------:R1:W-:Y:S01]  /*f2d0*/  SYNCS.ARRIVE.TRANS64.A1T0 RZ, [R17+URZ+0x31c00], RZ ;  /* 0x031c00ff11ff79a7 */ /* 0x0003e2000810003f */
[----:B------:R-:W-:Y:S01]  /*f2e0*/  BSSY B0, `(.L_x_242) ;  /* 0x0000003000007945 */ /* 0x000fe20003800000 */
[----:B------:R-:W2:Y:S03]  /*f2f0*/  SYNCS.PHASECHK.TRANS64.TRYWAIT P0, [R17+URZ+0x31c20], R0 ;  /* 0x031c2000110075a7 */ /* 0x000ea6000800017f */
[----:B-12---:R-:W-:Y:S05]  /*f300*/  @!P0 BRA `(.L_x_243) ;  /* 0x00000044005c8947 */ /* 0x006fea0003800000 */
.L_x_356:
[----:B------:R-:W-:Y:S05]  /*f310*/  BSYNC B0 ;  /* 0x0000000000007941 */ /* 0x000fea0003800000 */
.L_x_242:
[----:B------:R-:W1:Y:S04]  /*f320*/  LDL R2, [R1+0x18] ;  /* 0x0000180001027983 */ /* 0x000e680000100800 */
[----:B------:R-:W2:Y:S01]  /*f330*/  LDL R3, [R1+0x4] ;  /* 0x0000040001037983 */ /* 0x000ea20000100800 */
[----:B------:R-:W-:Y:S01]  /*f340*/  BSSY B0, `(.L_x_244) ;  /* 0x0000232000007945 */ /* 0x000fe20003800000 */
[----:B-1----:R-:W-:-:S05]  /*f350*/  VIADD R0, R2, 0xfffffffe ;  /* 0xfffffffe02007836 */ /* 0x002fca0000000000 */
[----:B--2---:R-:W-:-:S13]  /*f360*/  ISETP.GE.AND P0, PT, R0, R3, PT ;  /* 0x000000030000720c */ /* 0x004fda0003f06270 */
[----:B------:R-:W-:Y:S05]  /*f370*/  @!P0 BRA `(.L_x_245) ;  /* 0x0000002000b88947 */ /* 0x000fea0003800000 */
[----:B------:R-:W2:Y:S04]  /*f380*/  LDL.LU R2, [R1+0x38] ;  /* 0x0000380001027983 */ /* 0x000ea80000300800 */
[----:B------:R-:W3:Y:S04]  /*f390*/  LDL.LU R5, [R1+0x14] ;  /* 0x0000140001057983 */ /* 0x000ee80000300800 */
[----:B------:R-:W4:Y:S01]  /*f3a0*/  LDL.LU R4, [R1+0x20] ;  /* 0x0000200001047983 */ /* 0x000f220000300800 */
[----:B0-----:R-:W-:Y:S01]  /*f3b0*/  LOP3.LUT R7, RZ, R3, RZ, 0x33, !PT ;  /* 0x00000003ff077212 */ /* 0x001fe200078e33ff */
[----:B------:R-:W-:Y:S01]  /*f3c0*/  BSSY B2, `(.L_x_246) ;  /* 0x00000bf000027945 */ /* 0x000fe20003800000 */
[----:B--2---:R-:W-:-:S04]  /*f3d0*/  VIADD R2, R2, 0x1 ;  /* 0x0000000102027836 */ /* 0x004fc80000000000 */
[----:B---3--:R-:W-:-:S05]  /*f3e0*/  IMAD R2, R2, R5, RZ ;  /* 0x0000000502027224 */ /* 0x008fca00078e02ff */
[----:B----4-:R-:W-:-:S05]  /*f3f0*/  VIMNMX R9, R4, R2, PT ;  /* 0x0000000204097248 */ /* 0x010fca0003fe0100 */
[----:B------:R-:W-:-:S05]  /*f400*/  IMAD.MOV R2, RZ, RZ, -R9 ;  /* 0x000000ffff027224 */ /* 0x000fca00078e0a09 */
[----:B------:R-:W-:-:S05]  /*f410*/  VIADDMNMX R7, R2, 0x1, R7, !PT ;  /* 0x0000000102077846 */ /* 0x000fca0007800107 */
[----:B------:R-:W-:-:S05]  /*f420*/  IMAD.IADD R2, R9, 0x1, R7 ;  /* 0x0000000109027824 */ /* 0x000fca00078e0207 */
[----:B------:R-:W-:-:S04]  /*f430*/  LOP3.LUT R2, R2, 0x1, RZ, 0xc0, !PT ;  /* 0x0000000102027812 */ /* 0x000fc800078ec0ff */
[----:B------:R-:W-:-:S13]  /*f440*/  ISETP.NE.U32.AND P0, PT, R2, 0x1, PT ;  /* 0x000000010200780c */ /* 0x000fda0003f05070 */
[----:B------:R-:W-:Y:S05]  /*f450*/  @P0 BRA `(.L_x_247) ;  /* 0x0000000800d40947 */ /* 0x000fea0003800000 */
[----:B------:R-:W-:Y:S01]  /*f460*/  LOP3.LUT P1, RZ, R29, 0x1, RZ, 0xc0, !PT ;  /* 0x000000011dff7812 */ /* 0x000fe2000782c0ff */
[----:B------:R-:W-:Y:S01]  /*f470*/  VIADD R6, R18, 0x1 ;  /* 0x0000000112067836 */ /* 0x000fe20000000000 */
[----:B------:R-:W-:Y:S04]  /*f480*/  BSSY B1, `(.L_x_248) ;  /* 0x00000ae000017945 */ /* 0x000fe80003800000 */
[----:B------:R-:W-:-:S04]  /*f490*/  ISETP.NE.AND P0, PT, R6, 0x2, PT ;  /* 0x000000020600780c */ /* 0x000fc80003f05270 */
[----:B------:R-:W-:Y:S02]  /*f4a0*/  SEL R10, RZ, 0x1, P0 ;  /* 0x00000001ff0a7807 */ /* 0x000fe40000000000 */
[----:B------:R-:W-:Y:S02]  /*f4b0*/  SEL R6, R6, RZ, P0 ;  /* 0x000000ff06067207 */ /* 0x000fe40000000000 */
[----:B------:R-:W-:Y:S01]  /*f4c0*/  LOP3.LUT R10, R28, R10, RZ, 0x3c, !PT ;  /* 0x0000000a1c0a7212 */ /* 0x000fe200078e3cff */
[----:B------:R-:W-:Y:S06]  /*f4d0*/  @!P1 BRA `(.L_x_249) ;  /* 0x0000000800a09947 */ /* 0x000fec0003800000 */
[----:B------:R-:W-:Y:S01]  /*f4e0*/  ULDC.64 UR4, c[0x0][0x418] ;  /* 0x0001060000047ab9 */ /* 0x000fe20000000a00 */
[----:B------:R-:W-:Y:S01]  /*f4f0*/  IMAD.MOV.U32 R5, RZ, RZ, R19 ;  /* 0x000000ffff057224 */ /* 0x000fe200078e0013 */
[----:B------:R-:W-:-:S04]  /*f500*/  ISETP.NE.U32.AND P0, PT, RZ, UR4, PT ;  /* 0x00000004ff007c0c */ /* 0x000fc8000bf05070 */
[----:B------:R-:W-:-:S13]  /*f510*/  ISETP.NE.AND.EX P0, PT, RZ, UR5, PT, P0 ;  /* 0x00000005ff007c0c */ /* 0x000fda000bf05300 */
[----:B------:R-:W-:Y:S05]  /*f520*/  @!P0 BRA `(.L_x_250) ;  /* 0x00000000004c8947 */ /* 0x000fea0003800000 */
[----:B------:R-:W2:Y:S01]  /*f530*/  LDL R11, [R1] ;  /* 0x00000000010b7983 */ /* 0x000ea20000100800 */
[----:B------:R-:W0:Y:S01]  /*f540*/  LDC R5, c[0x0][0x43c] ;  /* 0x00010f00ff057b82 */ /* 0x000e220000000800 */
[----:B------:R-:W-:Y:S01]  /*f550*/  ULDC.64 UR6, c[0x0][0x428] ;  /* 0x00010a0000067ab9 */ /* 0x000fe20000000a00 */
[----:B------:R-:W-:Y:S01]  /*f560*/  ULDC.64 UR8, c[0x0][0x208] ;  /* 0x0000820000087ab9 */ /* 0x000fe20000000a00 */
[----:B0-----:R-:W-:-:S13]  /*f570*/  ISETP.NE.AND P0, PT, R5, 0x1, PT ;  /* 0x000000010500780c */ /* 0x001fda0003f05270 */
[----:B------:R-:W0:Y:S02]  /*f580*/  @P0 LDC.64 R2, c[0x0][0x440] ;  /* 0x00011000ff020b82 */ /* 0x000e240000000a00 */
[----:B0-----:R-:W-:-:S04]  /*f590*/  @P0 IMAD.HI.U32 R4, R0, R2, RZ ;  /* 0x0000000200040227 */ /* 0x001fc800078e00ff */
[----:B------:R-:W-:Y:S01]  /*f5a0*/  IMAD.MOV.U32 R2, RZ, RZ, R0 ;  /* 0x000000ffff027224 */ /* 0x000fe200078e0000 */
[----:B------:R-:W-:-:S05]  /*f5b0*/  @P0 SHF.R.U32.HI R2, RZ, R3, R4 ;  /* 0x00000003ff020219 */ /* 0x000fca0000011604 */
[----:B------:R-:W-:-:S04]  /*f5c0*/  IMAD.MOV R3, RZ, RZ, -R2 ;  /* 0x000000ffff037224 */ /* 0x000fc800078e0a02 */
[----:B------:R-:W-:Y:S01]  /*f5d0*/  IMAD R0, R5, R3, R0 ;  /* 0x0000000305007224 */ /* 0x000fe200078e0200 */
[----:B------:R-:W-:-:S03]  /*f5e0*/  SHF.R.S32.HI R3, RZ, 0x1f, R2 ;  /* 0x0000001fff037819 */ /* 0x000fc60000011402 */
[----:B------:R-:W-:-:S04]  /*f5f0*/  IMAD.WIDE.U32 R2, R23, UR6, R2 ;  /* 0x0000000617027c25 */ /* 0x000fc8000f8e0002 */
[----:B--2---:R-:W-:-:S04]  /*f600*/  IMAD R4, R11, UR6, RZ ;  /* 0x000000060b047c24 */ /* 0x004fc8000f8e02ff */
[----:B------:R-:W-:-:S04]  /*f610*/  IMAD R4, R23, UR7, R4 ;  /* 0x0000000717047c24 */ /* 0x000fc8000f8e0204 */
[----:B------:R-:W-:Y:S01]  /*f620*/  IMAD.IADD R3, R4, 0x1, R3 ;  /* 0x0000000104037824 */ /* 0x000fe200078e0203 */
[----:B------:R-:W-:-:S04]  /*f630*/  LEA R4, P0, R2, UR4, 0x2 ;  /* 0x0000000402047c11 */ /* 0x000fc8000f8010ff */
[----:B------:R-:W-:-:S06]  /*f640*/  LEA.HI.X R5, R2, UR5, R3, 0x2, P0 ;  /* 0x0000000502057c11 */ /* 0x000fcc00080f1403 */
[----:B------:R0:W5:Y:S03]  /*f650*/  LDG.E R5, desc[UR8][R4.64] ;  /* 0x0000000804057981 */ /* 0x000166000c1e1900 */
.L_x_250:
[----:B------:R-:W-:Y:S01]  /*f660*/  IMAD R3, R6, 0x8, R17 ;  /* 0x0000000806037824 */ /* 0x000fe200078e0211 */
[----:B------:R-:W-:Y:S01]  /*f670*/  SHF.L.U32 R2, R10, 0x1f, RZ ;  /* 0x0000001f0a027819 */ /* 0x000fe200000006ff */
[----:B------:R-:W-:Y:S03]  /*f680*/  BSSY B3, `(.L_x_251) ;  /* 0x0000003000037945 */ /* 0x000fe60003800000 */
[----:B------:R-:W1:Y:S02]  /*f690*/  SYNCS.PHASECHK.TRANS64.TRYWAIT P0, [R3+URZ+0x31c40], R2 ;  /* 0x031c4002030075a7 */ /* 0x000e64000800017f */
[----:B-1----:R-:W-:Y:S05]  /*f6a0*/  @!P0 BRA `(.L_x_252) ;  /* 0x0000004000888947 */ /* 0x002fea0003800000 */
.L_x_357:
[----:B------:R-:W-:Y:S05]  /*f6b0*/  BSYNC B3 ;  /* 0x0000000000037941 */ /* 0x000fea0003800000 */
.L_x_251:
[----:B0-----:R-:W0:Y:S01]  /*f6c0*/  S2R R4, SR_TID.X ;  /* 0x0000000000047919 */ /* 0x001e220000002100 */
[----:B------:R-:W-:Y:S01]  /*f6d0*/  BSSY B3, `(.L_x_253) ;  /* 0x000000b000037945 */ /* 0x000fe20003800000 */
[----:B0-----:R-:W-:-:S04]  /*f6e0*/  LOP3.LUT R4, R4, 0x7f, RZ, 0xc0, !PT ;  /* 0x0000007f04047812 */ /* 0x001fc800078ec0ff */
[----:B------:R-:W-:-:S13]  /*f6f0*/  ISETP.NE.AND P1, PT, R4, RZ, PT ;  /* 0x000000ff0400720c */ /* 0x000fda0003f25270 */
[----:B------:R-:W-:Y:S05]  /*f700*/  @P1 BRA `(.L_x_254) ;  /* 0x00000000001c1947 */ /* 0x000fea0003800000 */
[----:B------:R-:W0:Y:S01]  /*f710*/  S2R R4, SR_TID.X ;  /* 0x0000000000047919 */ /* 0x000e220000002100 */
[----:B-1----:R-:W-:-:S04]  /*f720*/  IMAD.MOV.U32 R2, RZ, RZ, 0x6c00 ;  /* 0x00006c00ff027424 */ /* 0x002fc800078e00ff */
[----:B------:R2:W-:Y:S01]  /*f730*/  SYNCS.ARRIVE.TRANS64 RZ, [R3+URZ+0x31c30], R2 ;  /* 0x031c300203ff79a7 */ /* 0x0005e2000800003f */
[----:B0-----:R-:W-:-:S04]  /*f740*/  LOP3.LUT R4, R4, 0x1f, RZ, 0xc0, !PT ;  /* 0x0000001f04047812 */ /* 0x001fc800078ec0ff */
[----:B------:R-:W-:-:S13]  /*f750*/  ISETP.NE.AND P0, PT, R4, RZ, PT ;  /* 0x000000ff0400720c */ /* 0x000fda0003f05270 */
[----:B--2---:R-:W-:Y:S05]  /*f760*/  @!P0 BRA `(.L_x_254) ;  /* 0x0000000000048947 */ /* 0x004fea0003800000 */
[----:B------:R-:W-:Y:S01]  /*f770*/  BPT.TRAP 0x1 ;  /* 0x000000040000795c */ /* 0x000fe20000300000 */
.L_x_254:
[----:B------:R-:W-:Y:S05]  /*f780*/  BSYNC B3 ;  /* 0x0000000000037941 */ /* 0x000fea0003800000 */
.L_x_253:
[----:B------:R-:W-:Y:S01]  /*f790*/  IMAD.MOV.U32 R14, RZ, RZ, RZ ;  /* 0x000000ffff0e7224 */ /* 0x000fe200078e00ff */
[----:B------:R-:W-:Y:S01]  /*f7a0*/  UIADD3 UR4, UP0, UR36, 0x370, URZ ;  /* 0x0000037024047890 */ /* 0x000fe2000ff1e03f */
[----:B------:R-:W-:Y:S01]  /*f7b0*/  IMAD R4, R6, 0x6c00, R17 ;  /* 0x00006c0006047824 */ /* 0x000fe200078e0211 */
[----:B------:R-:W-:Y:S01]  /*f7c0*/  PLOP3.LUT P0, PT, PT, PT, PT, 0x80, 0x0 ;  /* 0x000000000000781c */ /* 0x000fe20003f0f070 */
[----:B-1----:R-:W-:Y:S01]  /*f7d0*/  VIADD R3, R3, 0x31c30 ;  /* 0x00031c3003037836 */ /* 0x002fe20000000000 */
[----:B------:R-:W-:Y:S01]  /*f7e0*/  R2UR UR10, R14 ;  /* 0x000000000e0a72ca */ /* 0x000fe200000e0000 */
[----:B------:R-:W-:Y:S01]  /*f7f0*/  IMAD R2, R0, 0x90, R26 ;  /* 0x0000009000027824 */ /* 0x000fe200078e021a */
[----:B------:R-:W-:Y:S01]  /*f800*/  UIADD3.X UR5, URZ, UR37, URZ, UP0, !UPT ;  /* 0x000000253f057290 */ /* 0x000fe200087fe43f */
[----:B------:R-:W-:Y:S01]  /*f810*/  VIADD R11, R4, 0x16a00 ;  /* 0x00016a00040b7836 */ /* 0x000fe20000000000 */
[----:B------:R-:W-:Y:S01]  /*f820*/  UMOV UR6, 0x0 ;  /* 0x0000000000067882 */ /* 0x000fe20000000000 */
[----:B------:R-:W-:-:S10]  /*f830*/  UMOV UR7, 0x14f00000 ;  /* 0x14f0000000077882 */ /* 0x000fd40000000000 */
.L_x_255:
[----:B------:R-:W-:-:S13]  /*f840*/  @P0 ELECT P2, URZ, PT ;  /* 0x00000000003f082f */ /* 0x000fda0003840000 */
[----:B-----5:R-:W-:Y:S02]  /*f850*/  @P2 R2UR UR13, R5 ;  /* 0x00000000050d22ca */ /* 0x020fe400000e0000 */
[----:B------:R-:W-:Y:S02]  /*f860*/  @P2 R2UR UR12, R16 ;  /* 0x00000000100c22ca */ /* 0x000fe400000e0000 */
[----:B------:R-:W-:Y:S02]  /*f870*/  @P2 R2UR UR11, R2 ;  /* 0x00000000020b22ca */ /* 0x000fe400000e0000 */
[----:B------:R-:W-:Y:S02]  /*f880*/  @P2 R2UR UR9, R3 ;  /* 0x00000000030922ca */ /* 0x000fe400000e0000 */
[----:B------:R-:W-:Y:S02]  /*f890*/  @P2 R2UR UR8, R11 ;  /* 0x000000000b0822ca */ /* 0x000fe400000e0000 */
[----:B------:R-:W-:-:S02]  /*f8a0*/  @P2 PLOP3.LUT P0, PT, P2, PT, PT, 0x8, 0x0 ;  /* 0x000000000000281c */ /* 0x000fc4000170e170 */
[----:B------:R-:W-:-:S09]  /*f8b0*/  PLOP3.LUT P2, PT, PT, PT, PT, 0x8, 0x0 ;  /* 0x000000000000781c */ /* 0x000fd20003f4e170 */
[----:B------:R0:W-:Y:S02]  /*f8c0*/  UTMALDG.4D [UR8], [UR4], desc[UR6] ;  /* 0x00000608040075b4 */ /* 0x0001e40008019000 */
[----:B0-----:R-:W-:Y:S05]  /*f8d0*/  @P0 BRA.U.ANY `(.L_x_255) ;  /* 0xfffffffd00d80947 */ /* 0x001fea000393ffff */
[----:B------:R-:W-:Y:S01]  /*f8e0*/  IMAD.MOV.U32 R20, RZ, RZ, 0x20 ;  /* 0x00000020ff147424 */ /* 0x000fe200078e00ff */
[----:B------:R-:W-:Y:S01]  /*f8f0*/  PLOP3.LUT P0, PT, PT, PT, PT, 0x80, 0x0 ;  /* 0x000000000000781c */ /* 0x000fe20003f0f070 */
[----:B------:R-:W-:Y:S01]  /*f900*/  VIADD R11, R4, 0x18e00 ;  /* 0x00018e00040b7836 */ /* 0x000fe20000000000 */
[----:B------:R-:W-:Y:S01]  /*f910*/  UMOV UR6, 0x0 ;  /* 0x0000000000067882 */ /* 0x000fe20000000000 */
[----:B------:R-:W-:Y:S01]  /*f920*/  UMOV UR7, 0x14f00000 ;  /* 0x14f0000000077882 */ /* 0x000fe20000000000 */
[----:B------:R-:W-:-:S15]  /*f930*/  R2UR UR10, R20 ;  /* 0x00000000140a72ca */ /* 0x000fde00000e0000 */
.L_x_256:
[----:B------:R-:W-:-:S13]  /*f940*/  @P0 ELECT P2, URZ, PT ;  /* 0x00000000003f082f */ /* 0x000fda0003840000 */
[----:B------:R-:W-:Y:S02]  /*f950*/  @P2 R2UR UR13, R5 ;  /* 0x00000000050d22ca */ /* 0x000fe400000e0000 */
        /* <DEDUP_REMOVED lines=14> */
.L_x_257:
        /* <DEDUP_REMOVED lines=10> */
[----:B------:R-:W-:Y:S01]  /*fae0*/  SHF.L.U32 R2, R28, 0x1f, RZ ;  /* 0x0000001f1c027819 */ /* 0x000fe200000006ff */
[----:B------:R-:W-:Y:S01]  /*faf0*/  IMAD R3, R18, 0x8, R8 ;  /* 0x0000000812037824 */ /* 0x000fe200078e0208 */
[----:B------:R-:W-:Y:S03]  /*fb00*/  BSSY B3, `(.L_x_258) ;  /* 0x0000003000037945 */ /* 0x000fe60003800000 */
[----:B------:R-:W0:Y:S02]  /*fb10*/  SYNCS.PHASECHK.TRANS64.TRYWAIT P0, [R3+URZ+0x60], R2 ;  /* 0x00006002030075a7 */ /* 0x000e24000800017f */
[----:B0-----:R-:W-:Y:S05]  /*fb20*/  @!P0 BRA `(.L_x_259) ;  /* 0x0000003c007c8947 */ /* 0x001fea0003800000 */
.L_x_358:
[----:B------:R-:W-:Y:S05]  /*fb30*/  BSYNC B3 ;  /* 0x0000000000037941 */ /* 0x000fea0003800000 */
.L_x_258:
[----:B------:R-:W-:Y:S01]  /*fb40*/  BSSY B3, `(.L_x_260) ;  /* 0x000000c000037945 */ /* 0x000fe20003800000 */
[----:B------:R-:W-:Y:S02]  /*fb50*/  IMAD.MOV.U32 R12, RZ, RZ, 0x0 ;  /* 0x00000000ff0c7424 */ /* 0x000fe400078e00ff */
[----:B------:R-:W-:Y:S01]  /*fb60*/  IMAD.MOV.U32 R13, RZ, RZ, 0x14f00000 ;  /* 0x14f00000ff0d7424 */ /* 0x000fe200078e00ff */
[----:B------:R-:W-:Y:S06]  /*fb70*/  @P1 BRA `(.L_x_261) ;  /* 0x0000000000201947 */ /* 0x000fec0003800000 */
[----:B------:R-:W1:Y:S01]  /*fb80*/  S2R R4, SR_TID.X ;  /* 0x0000000000047919 */ /* 0x000e620000002100 */
[----:B0-----:R-:W-:Y:S02]  /*fb90*/  IMAD R2, R18, 0x8, R17 ;  /* 0x0000000812027824 */ /* 0x001fe400078e0211 */
[----:B------:R-:W-:-:S04]  /*fba0*/  IMAD.MOV.U32 R3, RZ, RZ, 0x6c00 ;  /* 0x00006c00ff037424 */ /* 0x000fc800078e00ff */
[----:B------:R2:W-:Y:S01]  /*fbb0*/  SYNCS.ARRIVE.TRANS64 RZ, [R2+URZ+0x31c50], R3 ;  /* 0x031c500302ff79a7 */ /* 0x0005e2000800003f */
[----:B-1----:R-:W-:-:S04]  /*fbc0*/  LOP3.LUT R4, R4, 0x1f, RZ, 0xc0, !PT ;  /* 0x0000001f04047812 */ /* 0x002fc800078ec0ff */
[----:B------:R-:W-:-:S13]  /*fbd0*/  ISETP.NE.AND P0, PT, R4, RZ, PT ;  /* 0x000000ff0400720c */ /* 0x000fda0003f05270 */
[----:B--2---:R-:W-:Y:S05]  /*fbe0*/  @!P0 BRA `(.L_x_261) ;  /* 0x0000000000048947 */ /* 0x004fea0003800000 */
[----:B------:R-:W-:Y:S01]  /*fbf0*/  BPT.TRAP 0x1 ;  /* 0x000000040000795c */ /* 0x000fe20000300000 */
.L_x_261:
[----:B------:R-:W-:Y:S05]  /*fc00*/  BSYNC B3 ;  /* 0x0000000000037941 */ /* 0x000fea0003800000 */
.L_x_260:
[----:B------:R-:W-:Y:S01]  /*fc10*/  R2UR UR10, R14 ;  /* 0x000000000e0a72ca */ /* 0x000fe200000e0000 */
[--C-:B0-----:R-:W-:Y:S01]  /*fc20*/  IMAD R2, R18, 0x8, R17.reuse ;  /* 0x0000000812027824 */ /* 0x101fe200078e0211 */
[----:B------:R-:W-:Y:S01]  /*fc30*/  R2UR UR6, R12 ;  /* 0x000000000c0672ca */ /* 0x000fe200000e0000 */
[----:B------:R-:W-:Y:S01]  /*fc40*/  IMAD R3, R18, 0x6c00, R17 ;  /* 0x00006c0012037824 */ /* 0x000fe200078e0211 */
[----:B------:R-:W-:Y:S01]  /*fc50*/  R2UR UR7, R13 ;  /* 0x000000000d0772ca */ /* 0x000fe200000e0000 */
[----:B------:R-:W-:Y:S01]  /*fc60*/  UIADD3 UR4, UP0, UR36, 0x470, URZ ;  /* 0x0000047024047890 */ /* 0x000fe2000ff1e03f */
[----:B------:R-:W-:Y:S01]  /*fc70*/  PLOP3.LUT P0, PT, PT, PT, PT, 0x80, 0x0 ;  /* 0x000000000000781c */ /* 0x000fe20003f0f070 */
[----:B------:R-:W-:Y:S02]  /*fc80*/  IMAD R4, R22, 0x90, R26 ;  /* 0x0000009016047824 */ /* 0x000fe400078e021a */
[----:B------:R-:W-:Y:S01]  /*fc90*/  VIADD R2, R2, 0x31c50 ;  /* 0x00031c5002027836 */ /* 0x000fe20000000000 */
[----:B------:R-:W-:Y:S01]  /*fca0*/  UIADD3.X UR5, URZ, UR37, URZ, UP0, !UPT ;  /* 0x000000253f057290 */ /* 0x000fe200087fe43f */
[----:B------:R-:W-:-:S11]  /*fcb0*/  VIADD R11, R3, 0x200 ;  /* 0x00000200030b7836 */ /* 0x000fd60000000000 */
.L_x_262:
        /* <DEDUP_REMOVED lines=10> */
[----:B------:R-:W-:Y:S01]  /*fd60*/  R2UR UR10, R20 ;  /* 0x00000000140a72ca */ /* 0x000fe200000e0000 */
[----:B------:R-:W-:Y:S01]  /*fd70*/  VIADD R11, R3, 0x2600 ;  /* 0x00002600030b7836 */ /* 0x000fe20000000000 */
[----:B------:R-:W-:Y:S02]  /*fd80*/  R2UR UR6, R12 ;  /* 0x000000000c0672ca */ /* 0x000fe400000e0000 */
[----:B------:R-:W-:Y:S02]  /*fd90*/  R2UR UR7, R13 ;  /* 0x000000000d0772ca */ /* 0x000fe400000e0000 */
[----:B------:R-:W-:-:S13]  /*fda0*/  PLOP3.LUT P0, PT, PT, PT, PT, 0x80, 0x0 ;  /* 0x000000000000781c */ /* 0x000fda0003f0f070 */
.L_x_263:
        /* <DEDUP_REMOVED lines=15> */
.L_x_264:
        /* <DEDUP_REMOVED lines=10> */
[----:B------:R-:W-:Y:S02]  /*ff40*/  IMAD.MOV.U32 R19, RZ, RZ, R5 ;  /* 0x000000ffff137224 */ /* 0x000fe400078e0005 */
[----:B------:R-:W-:-:S07]  /*ff50*/  IMAD.MOV.U32 R22, RZ, RZ, R0 ;  /* 0x000000ffff167224 */ /* 0x000fce00078e0000 */
.L_x_249:
[----:B------:R-:W-:Y:S05]  /*ff60*/  BSYNC B1 ;  /* 0x0000000000017941 */ /* 0x000fea0003800000 */
.L_x_248:
[----:B------:R-:W2:Y:S01]  /*ff70*/  LDL.LU R0, [R1+0x18] ;  /* 0x0000180001007983 */ /* 0x000ea20000300800 */
[----:B------:R-:W-:Y:S02]  /*ff80*/  IMAD.MOV.U32 R28, RZ, RZ, R10 ;  /* 0x000000ffff1c7224 */ /* 0x000fe400078e000a */
[----:B------:R-:W-:Y:S02]  /*ff90*/  IMAD.MOV.U32 R18, RZ, RZ, R6 ;  /* 0x000000ffff127224 */ /* 0x000fe400078e0006 */
[----:B--2---:R-:W-:-:S07]  /*ffa0*/  VIADD R0, R0, 0xfffffffd ;  /* 0xfffffffd00007836 */ /* 0x004fce0000000000 */
.L_x_247:
[----:B------:R-:W-:Y:S05]  /*ffb0*/  BSYNC B2 ;  /* 0x0000000000027941 */ /* 0x000fea0003800000 */
.L_x_246:
[----:B------:R-:W-:Y:S01]  /*ffc0*/  VIADD R7, R7, 0xfffffffe ;  /* 0xfffffffe07077836 */ /* 0x000fe20000000000 */
[----:B------:R-:W-:-:S04]  /*ffd0*/  LOP3.LUT R2, RZ, R9, RZ, 0x33, !PT ;  /* 0x00000009ff027212 */ /* 0x000fc800078e33ff */
[----:B------:R-:W-:-:S13]  /*ffe0*/  ISETP.NE.AND P0, PT, R7, R2, PT ;  /* 0x000000020700720c */ /* 0x000fda0003f05270 */
[----:B------:R-:W-:Y:S05]  /*fff0*/  @!P0 BRA `(.L_x_245) ;  /* 0x0000001400988947 */ /* 0x000fea0003800000 */
[----:B------:R-:W-:-:S07]  /*10000*/  IMAD.MOV.U32 R4, RZ, RZ, R19 ;  /* 0x000000ffff047224 */ /* 0x000fce00078e0013 */
.L_x_299:
[----:B------:R-:W-:Y:S01]  /*10010*/  LOP3.LUT P1, RZ, R29, 0x1, RZ, 0xc0, !PT ;  /* 0x000000011dff7812 */ /* 0x000fe2000782c0ff */
[----:B------:R-:W-:Y:S01]  /*10020*/  VIADD R6, R18, 0x1 ;  /* 0x0000000112067836 */ /* 0x000fe20000000000 */
[----:B------:R-:W-:Y:S05]  /*10030*/  YIELD ;  /* 0x0000000000007946 */ /* 0x000fea0003800000 */
[----:B------:R-:W-:Y:S01]  /*10040*/  ISETP.NE.AND P0, PT, R6, 0x2, PT ;  /* 0x000000020600780c */ /* 0x000fe20003f05270 */
[----:B------:R-:W-:Y:S03]  /*10050*/  BSSY B1, `(.L_x_265) ;  /* 0x00000ab000017945 */ /* 0x000fe60003800000 */
[----:B------:R-:W-:-:S02]  /*10060*/  SEL R7, RZ, 0x1, P0 ;  /* 0x00000001ff077807 */ /* 0x000fc40000000000 */
        /* <DEDUP_REMOVED lines=25> */
[----:B------:R-:W-:-:S05]  /*10200*/  LEA.HI.X R5, R2, UR5, R3, 0x2, P0 ;  /* 0x0000000502057c11 */ /* 0x000fca00080f1403 */
[----:B------:R0:W5:Y:S04]  /*10210*/  LDG.E R4, desc[UR8][R4.64] ;  /* 0x0000000804047981 */ /* 0x000168000c1e1900 */
.L_x_267:
[----:B------:R-:W-:Y:S01]  /*10220*/  IMAD R3, R6, 0x8, R17 ;  /* 0x0000000806037824 */ /* 0x000fe200078e0211 */
[----:B------:R-:W-:Y:S01]  /*10230*/  SHF.L.U32 R2, R7, 0x1f, RZ ;  /* 0x0000001f07027819 */ /* 0x000fe200000006ff */
[----:B------:R-:W-:Y:S03]  /*10240*/  BSSY B2, `(.L_x_268) ;  /* 0x0000003000027945 */ /* 0x000fe60003800000 */
[----:B------:R-:W1:Y:S02]  /*10250*/  SYNCS.PHASECHK.TRANS64.TRYWAIT P0, [R3+URZ+0x31c40], R2 ;  /* 0x031c4002030075a7 */ /* 0x000e64000800017f */
[----:B-1----:R-:W-:Y:S05]  /*10260*/  @!P0 BRA `(.L_x_269) ;  /* 0x0000003400c08947 */ /* 0x002fea0003800000 */
.L_x_359:
[----:B------:R-:W-:Y:S05]  /*10270*/  BSYNC B2 ;  /* 0x0000000000027941 */ /* 0x000fea0003800000 */
.L_x_268:
        /* <DEDUP_REMOVED lines=12> */
.L_x_271:
[----:B------:R-:W-:Y:S05]  /*10340*/  BSYNC B2 ;  /* 0x0000000000027941 */ /* 0x000fea0003800000 */
.L_x_270:
        /* <DEDUP_REMOVED lines=11> */
.L_x_272:
        /* <DEDUP_REMOVED lines=16> */
.L_x_273:
        /* <DEDUP_REMOVED lines=16> */
.L_x_274:
        /* <DEDUP_REMOVED lines=15> */
.L_x_360:
[----:B------:R-:W-:Y:S05]  /*106f0*/  BSYNC B2 ;  /* 0x0000000000027941 */ /* 0x000fea0003800000 */
.L_x_275:
[----:B------:R-:W-:Y:S01]  /*10700*/  BSSY B2, `(.L_x_277) ;  /* 0x000000b000027945 */ /* 0x000fe20003800000 */
[----:B------:R-:W-:Y:S02]  /*10710*/  IMAD.MOV.U32 R2, RZ, RZ, 0x0 ;  /* 0x00000000ff027424 */ /* 0x000fe400078e00ff */
[----:B------:R-:W-:Y:S01]  /*10720*/  IMAD.MOV.U32 R3, RZ, RZ, 0x14f00000 ;  /* 0x14f00000ff037424 */ /* 0x000fe200078e00ff */
[----:B------:R-:W-:Y:S06]  /*10730*/  @P1 BRA `(.L_x_278) ;  /* 0x00000000001c1947 */ /* 0x000fec0003800000 */
[----:B------:R-:W1:Y:S02]  /*10740*/  S2R R13, SR_TID.X ;  /* 0x00000000000d7919 */ /* 0x000e640000002100 */
[----:B-1----:R-:W-:Y:S01]  /*10750*/  LOP3.LUT R14, R13, 0x1f, RZ, 0xc0, !PT ;  /* 0x0000001f0d0e7812 */ /* 0x002fe200078ec0ff */
[----:B------:R-:W-:-:S03]  /*10760*/  IMAD.MOV.U32 R13, RZ, RZ, 0x6c00 ;  /* 0x00006c00ff0d7424 */ /* 0x000fc600078e00ff */
[----:B------:R-:W-:Y:S01]  /*10770*/  ISETP.NE.AND P0, PT, R14, RZ, PT ;  /* 0x000000ff0e00720c */ /* 0x000fe20003f05270 */
[----:B------:R1:W-:-:S12]  /*10780*/  SYNCS.ARRIVE.TRANS64 RZ, [R12+URZ+0x50], R13 ;  /* 0x0000500d0cff79a7 */ /* 0x0003d8000800003f */
[----:B-1----:R-:W-:Y:S05]  /*10790*/  @!P0 BRA `(.L_x_278) ;  /* 0x0000000000048947 */ /* 0x002fea0003800000 */
[----:B------:R-:W-:Y:S01]  /*107a0*/  BPT.TRAP 0x1 ;  /* 0x000000040000795c */ /* 0x000fe20000300000 */
.L_x_278:
[----:B------:R-:W-:Y:S05]  /*107b0*/  BSYNC B2 ;  /* 0x0000000000027941 */ /* 0x000fea0003800000 */
.L_x_277:
[----:B------:R-:W-:Y:S01]  /*107c0*/  R2UR UR6, R2 ;  /* 0x00000000020672ca */ /* 0x000fe200000e0000 */
[----:B------:R-:W-:Y:S01]  /*107d0*/  IMAD R18, R18, 0x6c00, R17 ;  /* 0x00006c0012127824 */ /* 0x000fe200078e0211 */
[----:B------:R-:W-:Y:S01]  /*107e0*/  R2UR UR7, R3 ;  /* 0x00000000030772ca */ /* 0x000fe200000e0000 */
[----:B------:R-:W-:Y:S01]  /*107f0*/  UIADD3 UR4, UP0, UR36, 0x470, URZ ;  /* 0x0000047024047890 */ /* 0x000fe2000ff1e03f */
[----:B------:R-:W-:Y:S01]  /*10800*/  R2UR UR10, R5 ;  /* 0x00000000050a72ca */ /* 0x000fe200000e0000 */
[----:B------:R-:W-:Y:S01]  /*10810*/  IMAD R5, R22, 0x90, R26 ;  /* 0x0000009016057824 */ /* 0x000fe200078e021a */
[----:B------:R-:W-:Y:S01]  /*10820*/  PLOP3.LUT P0, PT, PT, PT, PT, 0x80, 0x0 ;  /* 0x000000000000781c */ /* 0x000fe20003f0f070 */
[----:B0-----:R-:W-:Y:S01]  /*10830*/  VIADD R12, R12, 0x50 ;  /* 0x000000500c0c7836 */ /* 0x001fe20000000000 */
[----:B------:R-:W-:Y:S01]  /*10840*/  UIADD3.X UR5, URZ, UR37, URZ, UP0, !UPT ;  /* 0x000000253f057290 */ /* 0x000fe200087fe43f */
[----:B------:R-:W-:-:S11]  /*10850*/  VIADD R13, R18, 0x200 ;  /* 0x00000200120d7836 */ /* 0x000fd60000000000 */
.L_x_279:
        /* <DEDUP_REMOVED lines=10> */
[----:B------:R-:W-:Y:S02]  /*10900*/  R2UR UR6, R2 ;  /* 0x00000000020672ca */ /* 0x000fe400000e0000 */
[----:B------:R-:W-:Y:S02]  /*10910*/  R2UR UR7, R3 ;  /* 0x00000000030772ca */ /* 0x000fe400000e0000 */
[----:B------:R-:W-:Y:S01]  /*10920*/  R2UR UR10, R10 ;  /* 0x000000000a0a72ca */ /* 0x000fe200000e0000 */
[----:B------:R-:W-:Y:S01]  /*10930*/  VIADD R10, R18, 0x2600 ;  /* 0x00002600120a7836 */ /* 0x000fe20000000000 */
[----:B------:R-:W-:-:S13]  /*10940*/  PLOP3.LUT P0, PT, PT, PT, PT, 0x80, 0x0 ;  /* 0x000000000000781c */ /* 0x000fda0003f0f070 */
.L_x_280:
        /* <DEDUP_REMOVED lines=15> */
.L_x_281:
        /* <DEDUP_REMOVED lines=12> */
.L_x_266:
[----:B------:R-:W-:Y:S05]  /*10b00*/  BSYNC B1 ;  /* 0x0000000000017941 */ /* 0x000fea0003800000 */
.L_x_265:
[----:B------:R-:W-:Y:S01]  /*10b10*/  LOP3.LUT P1, RZ, R29, 0x1, RZ, 0xc0, !PT ;  /* 0x000000011dff7812 */ /* 0x000fe2000782c0ff */
[----:B------:R-:W-:Y:S01]  /*10b20*/  VIADD R18, R6, 0x1 ;  /* 0x0000000106127836 */ /* 0x000fe20000000000 */
[----:B------:R-:W-:Y:S01]  /*10b30*/  BSSY B1, `(.L_x_282) ;  /* 0x00000ae000017945 */ /* 0x000fe20003800000 */
[----:B------:R-:W-:-:S03]  /*10b40*/  VIADD R9, R0, 0xffffffff ;  /* 0xffffffff00097836 */ /* 0x000fc60000000000 */
        /* <DEDUP_REMOVED lines=29> */
.L_x_284:
[----:B------:R-:W-:Y:S01]  /*10d20*/  IMAD R2, R18, 0x8, R17 ;  /* 0x0000000812027824 */ /* 0x000fe200078e0211 */
[----:B------:R-:W-:Y:S01]  /*10d30*/  SHF.L.U32 R3, R28, 0x1f, RZ ;  /* 0x0000001f1c037819 */ /* 0x000fe200000006ff */
[----:B------:R-:W-:Y:S03]  /*10d40*/  BSSY B2, `(.L_x_285) ;  /* 0x0000003000027945 */ /* 0x000fe60003800000 */
[----:B------:R-:W1:Y:S02]  /*10d50*/  SYNCS.PHASECHK.TRANS64.TRYWAIT P0, [R2+URZ+0x31c40], R3 ;  /* 0x031c4003020075a7 */ /* 0x000e64000800017f */
[----:B-1----:R-:W-:Y:S05]  /*10d60*/  @!P0 BRA `(.L_x_286) ;  /* 0x0000002c00288947 */ /* 0x002fea0003800000 */
.L_x_361:
[----:B------:R-:W-:Y:S05]  /*10d70*/  BSYNC B2 ;  /* 0x0000000000027941 */ /* 0x000fea0003800000 */
.L_x_285:
        /* <DEDUP_REMOVED lines=12> */
.L_x_288:
[----:B------:R-:W-:Y:S05]  /*10e40*/  BSYNC B2 ;  /* 0x0000000000027941 */ /* 0x000fea0003800000 */
.L_x_287:
[----:B------:R-:W-:Y:S01]  /*10e50*/  IMAD.MOV.U32 R13, RZ, RZ, RZ ;  /* 0x000000ffff0d7224 */ /* 0x000fe200078e00ff */
[----:B------:R-:W-:Y:S01]  /*10e60*/  UIADD3 UR4, UP0, UR36, 0x370, URZ ;  /* 0x0000037024047890 */ /* 0x000fe2000ff1e03f */
[C---:B-1----:R-:W-:Y:S01]  /*10e70*/  IMAD R3, R18.reuse, 0x8, R8 ;  /* 0x0000000812037824 */ /* 0x042fe200078e0208 */
[----:B------:R-:W-:Y:S01]  /*10e80*/  PLOP3.LUT P0, PT, PT, PT, PT, 0x80, 0x0 ;  /* 0x000000000000781c */ /* 0x000fe20003f0f070 */
[----:B------:R-:W-:Y:S01]  /*10e90*/  IMAD R12, R18, 0x6c00, R17 ;  /* 0x00006c00120c7824 */ /* 0x000fe200078e0211 */
[----:B------:R-:W-:Y:S01]  /*10ea0*/  R2UR UR10, R13 ;  /* 0x000000000d0a72ca */ /* 0x000fe200000e0000 */
[----:B------:R-:W-:Y:S01]  /*10eb0*/  VIADD R3, R3, 0x30 ;  /* 0x0000003003037836 */ /* 0x000fe20000000000 */
[----:B------:R-:W-:Y:S01]  /*10ec0*/  UIADD3.X UR5, URZ, UR37, URZ, UP0, !UPT ;  /* 0x000000253f057290 */ /* 0x000fe200087fe43f */
[----:B------:R-:W-:Y:S01]  /*10ed0*/  IMAD R2, R10, 0x90, R26 ;  /* 0x000000900a027824 */ /* 0x000fe200078e021a */
[----:B------:R-:W-:Y:S01]  /*10ee0*/  UMOV UR6, 0x0 ;  /* 0x0000000000067882 */ /* 0x000fe20000000000 */
[----:B------:R-:W-:Y:S01]  /*10ef0*/  VIADD R5, R12, 0x16a00 ;  /* 0x00016a000c057836 */ /* 0x000fe20000000000 */
[----:B------:R-:W-:-:S09]  /*10f00*/  UMOV UR7, 0x14f00000 ;  /* 0x14f0000000077882 */ /* 0x000fd20000000000 */
.L_x_289:
        /* <DEDUP_REMOVED lines=16> */
.L_x_290:
        /* <DEDUP_REMOVED lines=16> */
.L_x_291:
        /* <DEDUP_REMOVED lines=15> */
.L_x_362:
[----:B------:R-:W-:Y:S05]  /*11200*/  BSYNC B2 ;  /* 0x0000000000027941 */ /* 0x000fea0003800000 */
.L_x_292:
[----:B------:R-:W-:Y:S01]  /*11210*/  BSSY B2, `(.L_x_294) ;  /* 0x000000b000027945 */ /* 0x000fe20003800000 */
[----:B0-----:R-:W-:Y:S02]  /*11220*/  IMAD.MOV.U32 R2, RZ, RZ, 0x0 ;  /* 0x00000000ff027424 */ /* 0x001fe400078e00ff */
[----:B------:R-:W-:Y:S01]  /*11230*/  IMAD.MOV.U32 R3, RZ, RZ, 0x14f00000 ;  /* 0x14f00000ff037424 */ /* 0x000fe200078e00ff */
[----:B------:R-:W-:Y:S06]  /*11240*/  @P1 BRA `(.L_x_295) ;  /* 0x00000000001c1947 */ /* 0x000fec0003800000 */
[----:B------:R-:W0:Y:S02]  /*11250*/  S2R R12, SR_TID.X ;  /* 0x00000000000c7919 */ /* 0x000e240000002100 */
[----:B0-----:R-:W-:Y:S01]  /*11260*/  LOP3.LUT R14, R12, 0x1f, RZ, 0xc0, !PT ;  /* 0x0000001f0c0e7812 */ /* 0x001fe200078ec0ff */
[----:B------:R-:W-:-:S03]  /*11270*/  IMAD.MOV.U32 R12, RZ, RZ, 0x6c00 ;  /* 0x00006c00ff0c7424 */ /* 0x000fc600078e00ff */
[----:B------:R-:W-:Y:S01]  /*11280*/  ISETP.NE.AND P0, PT, R14, RZ, PT ;  /* 0x000000ff0e00720c */ /* 0x000fe20003f05270 */
[----:B------:R0:W-:-:S12]  /*11290*/  SYNCS.ARRIVE.TRANS64 RZ, [R7+URZ+0x50], R12 ;  /* 0x0000500c07ff79a7 */ /* 0x0001d8000800003f */
[----:B0-----:R-:W-:Y:S05]  /*112a0*/  @!P0 BRA `(.L_x_295) ;  /* 0x0000000000048947 */ /* 0x001fea0003800000 */
[----:B------:R-:W-:Y:S01]  /*112b0*/  BPT.TRAP 0x1 ;  /* 0x000000040000795c */ /* 0x000fe20000300000 */
.L_x_295:
[----:B------:R-:W-:Y:S05]  /*112c0*/  BSYNC B2 ;  /* 0x0000000000027941 */ /* 0x000fea0003800000 */
.L_x_294:
[----:B------:R-:W-:Y:S01]  /*112d0*/  R2UR UR6, R2 ;  /* 0x00000000020672ca */ /* 0x000fe200000e0000 */
[----:B------:R-:W-:Y:S01]  /*112e0*/  IMAD R6, R6, 0x6c00, R17 ;  /* 0x00006c0006067824 */ /* 0x000fe200078e0211 */
[----:B------:R-:W-:Y:S01]  /*112f0*/  R2UR UR7, R3 ;  /* 0x00000000030772ca */ /* 0x000fe200000e0000 */
[----:B------:R-:W-:Y:S01]  /*11300*/  UIADD3 UR4, UP0, UR36, 0x470, URZ ;  /* 0x0000047024047890 */ /* 0x000fe2000ff1e03f */
[----:B------:R-:W-:Y:S01]  /*11310*/  R2UR UR10, R13 ;  /* 0x000000000d0a72ca */ /* 0x000fe200000e0000 */
[----:B------:R-:W-:Y:S01]  /*11320*/  IMAD R12, R22, 0x90, R26 ;  /* 0x00000090160c7824 */ /* 0x000fe200078e021a */
[----:B------:R-:W-:Y:S01]  /*11330*/  PLOP3.LUT P0, PT, PT, PT, PT, 0x80, 0x0 ;  /* 0x000000000000781c */ /* 0x000fe20003f0f070 */
[----:B------:R-:W-:Y:S01]  /*11340*/  VIADD R7, R7, 0x50 ;  /* 0x0000005007077836 */ /* 0x000fe20000000000 */
[----:B------:R-:W-:Y:S01]  /*11350*/  UIADD3.X UR5, URZ, UR37, URZ, UP0, !UPT ;  /* 0x000000253f057290 */ /* 0x000fe200087fe43f */
[----:B------:R-:W-:-:S11]  /*11360*/  VIADD R13, R6, 0x200 ;  /* 0x00000200060d7836 */ /* 0x000fd60000000000 */
.L_x_296:
        /* <DEDUP_REMOVED lines=15> */
.L_x_297:
        /* <DEDUP_REMOVED lines=15> */
.L_x_298:
        /* <DEDUP_REMOVED lines=12> */
.L_x_283:
[----:B------:R-:W-:Y:S05]  /*11610*/  BSYNC B1 ;  /* 0x0000000000017941 */ /* 0x000fea0003800000 */
.L_x_282:
[----:B------:R-:W2:Y:S01]  /*11620*/  LDL R2, [R1+0x4] ;  /* 0x0000040001027983 */ /* 0x000ea20000100800 */
[----:B------:R-:W-:Y:S01]  /*11630*/  VIADD R0, R0, 0xfffffffe ;  /* 0xfffffffe00007836 */ /* 0x000fe20000000000 */
[----:B--2---:R-:W-:-:S13]  /*11640*/  ISETP.GT.AND P0, PT, R9, R2, PT ;  /* 0x000000020900720c */ /* 0x004fda0003f04270 */
[----:B------:R-:W-:Y:S05]  /*11650*/  @P0 BRA `(.L_x_299) ;  /* 0xffffffe8006c0947 */ /* 0x000fea000383ffff */
.L_x_245:
[----:B------:R-:W-:Y:S05]  /*11660*/  BSYNC B0 ;  /* 0x0000000000007941 */ /* 0x000fea0003800000 */
.L_x_244:
[----:B------:R-:W1:Y:S01]  /*11670*/  S2R R2, SR_TID.X ;  /* 0x0000000000027919 */ /* 0x000e620000002100 */
[----:B------:R-:W-:Y:S01]  /*11680*/  BSSY B0, `(.L_x_300) ;  /* 0x0000011000007945 */ /* 0x000fe20003800000 */
[----:B-1----:R-:W-:-:S04]  /*11690*/  LOP3.LUT R6, R2, 0x7f, RZ, 0xc0, !PT ;  /* 0x0000007f02067812 */ /* 0x002fc800078ec0ff */
[----:B------:R-:W-:-:S13]  /*116a0*/  ISETP.NE.AND P0, PT, R6, RZ, PT ;  /* 0x000000ff0600720c */ /* 0x000fda0003f05270 */
[----:B------:R-:W-:Y:S05]  /*116b0*/  @P0 BRA `(.L_x_301) ;  /* 0x0000000000340947 */ /* 0x000fea0003800000 */
[----:B------:R-:W1:Y:S01]  /*116c0*/  S2R R5, SR_LANEID ;  /* 0x0000000000057919 */ /* 0x000e620000000000 */
[----:B------:R-:W-:Y:S01]  /*116d0*/  VOTEU.ANY UR4, UPT, PT ;  /* 0x0000000000047886 */ /* 0x000fe200038e0100 */
[----:B------:R-:W2:Y:S01]  /*116e0*/  LDC.64 R2, c[0x0][0xc60] ;  /* 0x00031800ff027b82 */ /* 0x000ea20000000a00 */
[----:B------:R-:W1:Y:S01]  /*116f0*/  FLO.U32 R0, UR4 ;  /* 0x0000000400007d00 */ /* 0x000e6200080e0000 */
[----:B------:R-:W-:Y:S01]  /*11700*/  ULDC.64 UR6, c[0x0][0x208] ;  /* 0x0000820000067ab9 */ /* 0x000fe20000000a00 */
[----:B-1----:R-:W-:-:S06]  /*11710*/  ISETP.EQ.U32.AND P0, PT, R0, R5, PT ;  /* 0x000000050000720c */ /* 0x002fcc0003f02070 */
[----:B------:R-:W2:Y:S07]  /*11720*/  POPC R5, UR4 ;  /* 0x0000000400057d09 */ /* 0x000eae0008000000 */
[----:B--2---:R-:W2:Y:S01]  /*11730*/  @P0 ATOMG.E.ADD.STRONG.GPU PT, R3, desc[UR6][R2.64], R5 ;  /* 0x00000005020309a8 */ /* 0x004ea200081ee1c6 */
[----:B------:R-:W1:Y:S02]  /*11740*/  S2R R4, SR_LTMASK ;  /* 0x0000000000047919 */ /* 0x000e640000003900 */
[----:B-1----:R-:W-:-:S04]  /*11750*/  LOP3.LUT R4, R4, UR4, RZ, 0xc0, !PT ;  /* 0x0000000404047c12 */ /* 0x002fc8000f8ec0ff */
[----:B0-----:R-:W0:Y:S01]  /*11760*/  POPC R7, R4 ;  /* 0x0000000400077309 */ /* 0x001e220000000000 */
[----:B--2---:R-:W0:Y:S02]  /*11770*/  SHFL.IDX PT, R0, R3, R0, 0x1f ;  /* 0x00001f0003007589 */ /* 0x004e2400000e0000 */
[----:B0-----:R-:W-:-:S07]  /*11780*/  IADD3 R24, R0, UR38, R7 ;  /* 0x0000002600187c10 */ /* 0x001fce000fffe007 */
.L_x_301:
[----:B------:R-:W-:Y:S05]  /*11790*/  BSYNC B0 ;  /* 0x0000000000007941 */ /* 0x000fea0003800000 */
.L_x_300:
[----:B------:R-:W-:Y:S01]  /*117a0*/  LOP3.LUT P0, RZ, R29, 0x1, RZ, 0xc0, !PT ;  /* 0x000000011dff7812 */ /* 0x000fe2000780c0ff */
[----:B------:R-:W-:-:S12]  /*117b0*/  BSSY B0, `(.L_x_302) ;  /* 0x0000045000007945 */ /* 0x000fd80003800000 */
[----:B------:R-:W-:Y:S05]  /*117c0*/  @!P0 BRA `(.L_x_303) ;  /* 0x00000004000c8947 */ /* 0x000fea0003800000 */
[----:B------:R-:W-:Y:S01]  /*117d0*/  IMAD R3, R18, 0x8, R17 ;  /* 0x0000000812037824 */ /* 0x000fe200078e0211 */
[----:B------:R-:W-:Y:S01]  /*117e0*/  SHF.L.U32 R0, R28, 0x1f, RZ ;  /* 0x0000001f1c007819 */ /* 0x000fe200000006ff */
[----:B------:R-:W-:Y:S01]  /*117f0*/  BSSY B1, `(.L_x_304) ;  /* 0x0000004000017945 */ /* 0x000fe20003800000 */
[----:B------:R-:W-:Y:S02]  /*11800*/  ISETP.NE.AND P1, PT, R6, RZ, PT ;  /* 0x000000ff0600720c */ /* 0x000fe40003f25270 */
[----:B------:R-:W1:Y:S02]  /*11810*/  SYNCS.PHASECHK.TRANS64.TRYWAIT P0, [R3+URZ+0x31c60], R0 ;  /* 0x031c6000030075a7 */ /* 0x000e64000800017f */
[----:B-1----:R-:W-:Y:S09]  /*11820*/  @!P0 BRA `(.L_x_305) ;  /* 0x0000002000a08947 */ /* 0x002ff20003800000 */
.L_x_363:
[----:B------:R-:W-:Y:S05]  /*11830*/  BSYNC B1 ;  /* 0x0000000000017941 */ /* 0x000fea0003800000 */
.L_x_304:
[----:B------:R-:W-:Y:S04]  /*11840*/  BSSY B1, `(.L_x_306) ;  /* 0x0000009000017945 */ /* 0x000fe80003800000 */
[----:B------:R-:W-:Y:S05]  /*11850*/  @P1 BRA `(.L_x_307) ;  /* 0x00000000001c1947 */ /* 0x000fea0003800000 */
[----:B------:R-:W2:Y:S01]  /*11860*/  S2R R2, SR_TID.X ;  /* 0x0000000000027919 */ /* 0x000ea20000002100 */
[----:B-1----:R-:W-:-:S04]  /*11870*/  IMAD.MOV.U32 R0, RZ, RZ, 0x6c00 ;  /* 0x00006c00ff007424 */ /* 0x002fc800078e00ff */
[----:B------:R3:W-:Y:S01]  /*11880*/  SYNCS.ARRIVE.TRANS64 RZ, [R3+URZ+0x31c50], R0 ;  /* 0x031c500003ff79a7 */ /* 0x0007e2000800003f */
[----:B--2---:R-:W-:-:S04]  /*11890*/  LOP3.LUT R2, R2, 0x1f, RZ, 0xc0, !PT ;  /* 0x0000001f02027812 */ /* 0x004fc800078ec0ff */
[----:B------:R-:W-:-:S13]  /*118a0*/  ISETP.NE.AND P0, PT, R2, RZ, PT ;  /* 0x000000ff0200720c */ /* 0x000fda0003f05270 */
[----:B---3--:R-:W-:Y:S05]  /*118b0*/  @!P0 BRA `(.L_x_307) ;  /* 0x0000000000048947 */ /* 0x008fea0003800000 */
[----:B------:R-:W-:Y:S01]  /*118c0*/  BPT.TRAP 0x1 ;  /* 0x000000040000795c */ /* 0x000fe20000300000 */
.L_x_307:
[----:B------:R-:W-:Y:S05]  /*118d0*/  BSYNC B1 ;  /* 0x0000000000017941 */ /* 0x000fea0003800000 */
.L_x_306:
[----:B-1----:R-:W-:Y:S01]  /*118e0*/  IMAD R0, R18, 0x6c00, R17 ;  /* 0x00006c0012007824 */ /* 0x002fe200078e0211 */
[----:B------:R-:W-:Y:S01]  /*118f0*/  UIADD3 UR4, UP0, UR36, 0x470, URZ ;  /* 0x0000047024047890 */ /* 0x000fe2000ff1e03f */
[----:B------:R-:W-:Y:S01]  /*11900*/  VIADD R2, R3, 0x31c50 ;  /* 0x00031c5003027836 */ /* 0x000fe20000000000 */
[----:B------:R-:W-:Y:S01]  /*11910*/  PLOP3.LUT P0, PT, PT, PT, PT, 0x80, 0x0 ;  /* 0x000000000000781c */ /* 0x000fe20003f0f070 */
[----:B------:R-:W-:Y:S01]  /*11920*/  IMAD R22, R22, 0x90, R26 ;  /* 0x0000009016167824 */ /* 0x000fe200078e021a */
[----:B------:R-:W-:Y:S01]  /*11930*/  UIADD3.X UR5, URZ, UR37, URZ, UP0, !UPT ;  /* 0x000000253f057290 */ /* 0x000fe200087fe43f */
[----:B------:R-:W-:Y:S01]  /*11940*/  VIADD R3, R0, 0x200 ;  /* 0x0000020000037836 */ /* 0x000fe20000000000 */
[----:B------:R-:W-:Y:S01]  /*11950*/  UMOV UR6, 0x0 ;  /* 0x0000000000067882 */ /* 0x000fe20000000000 */
[----:B------:R-:W-:Y:S01]  /*11960*/  UMOV UR7, 0x14f00000 ;  /* 0x14f0000000077882 */ /* 0x000fe20000000000 */
[----:B------:R-:W-:-:S08]  /*11970*/  UMOV UR10, URZ ;  /* 0x0000003f000a7c82 */ /* 0x000fd00008000000 */
.L_x_308:
        /* <DEDUP_REMOVED lines=9> */
[----:B-1----:R-:W-:Y:S05]  /*11a10*/  @P0 BRA.U.ANY `(.L_x_308) ;  /* 0xfffffffd00d80947 */ /* 0x002fea000393ffff */
[----:B------:R-:W-:Y:S01]  /*11a20*/  PLOP3.LUT P0, PT, PT, PT, PT, 0x80, 0x0 ;  /* 0x000000000000781c */ /* 0x000fe20003f0f070 */
[----:B------:R-:W-:Y:S01]  /*11a30*/  VIADD R3, R0, 0x2600 ;  /* 0x0000260000037836 */ /* 0x000fe20000000000 */
[----:B------:R-:W-:Y:S01]  /*11a40*/  UMOV UR6, 0x0 ;  /* 0x0000000000067882 */ /* 0x000fe20000000000 */
[----:B------:R-:W-:Y:S01]  /*11a50*/  UMOV UR7, 0x14f00000 ;  /* 0x14f0000000077882 */ /* 0x000fe20000000000 */
[----:B------:R-:W-:-:S09]  /*11a60*/  UMOV UR10, 0x20 ;  /* 0x00000020000a7882 */ /* 0x000fd20000000000 */
.L_x_309:
        /* <DEDUP_REMOVED lines=15> */
.L_x_310:
        /* <DEDUP_REMOVED lines=10> */
.L_x_303:
[----:B------:R-:W-:Y:S05]  /*11c00*/  BSYNC B0 ;  /* 0x0000000000007941 */ /* 0x000fea0003800000 */
.L_x_302:
[----:B------:R-:W-:-:S05]  /*11c10*/  VIADD R18, R18, 0x1 ;  /* 0x0000000112127836 */ /* 0x000fca0000000000 */
[----:B------:R-:W-:-:S04]  /*11c20*/  ISETP.NE.AND P0, PT, R18, 0x2, PT ;  /* 0x000000021200780c */ /* 0x000fc80003f05270 */
[----:B------:R-:W-:Y:S02]  /*11c30*/  SEL R3, RZ, 0x1, P0 ;  /* 0x00000001ff037807 */ /* 0x000fe40000000000 */
[----:B------:R-:W-:Y:S02]  /*11c40*/  SEL R18, R18, RZ, P0 ;  /* 0x000000ff12127207 */ /* 0x000fe40000000000 */
[----:B------:R-:W-:-:S07]  /*11c50*/  LOP3.LUT R28, R28, R3, RZ, 0x3c, !PT ;  /* 0x000000031c1c7212 */ /* 0x000fce00078e3cff */
.L_x_226:
[----:B------:R-:W-:Y:S05]  /*11c60*/  BSYNC B7 ;  /* 0x0000000000077941 */ /* 0x000fea0003800000 */
.L_x_224:
[----:B------:R-:W-:-:S13]  /*11c70*/  LOP3.LUT P0, RZ, R29, 0x2, RZ, 0xc0, !PT ;  /* 0x000000021dff7812 */ /* 0x000fda000780c0ff */
[----:B------:R-:W-:Y:S05]  /*11c80*/  @!P0 BRA `(.L_x_311) ;  /* 0x0000000000248947 */ /* 0x000fea0003800000 */
[----:B------:R-:W-:Y:S05]  /*11c90*/  WARPSYNC.ALL ;  /* 0x0000000000007948 */ /* 0x000fea0003800000 */
[----:B------:R-:W3:Y:S08]  /*11ca0*/  S2UR UR5, SR_CgaCtaId ;  /* 0x00000000000579c3 */ /* 0x000ef00000008800 */
[----:B------:R-:W-:Y:S06]  /*11cb0*/  BAR.SYNC.DEFER_BLOCKING 0x5, 0x200 ;  /* 0x0148000000007b1d */ /* 0x000fec0000010000 */
[----:B------:R-:W-:-:S02]  /*11cc0*/  UMOV UR4, 0x400 ;  /* 0x0000040000047882 */ /* 0x000fc40000000000 */
[----:B---3--:R-:W-:-:S06]  /*11cd0*/  ULEA UR4, UR5, UR4, 0x18 ;  /* 0x0000000405047291 */ /* 0x008fcc000f8ec03f */
[----:B------:R-:W-:-:S05]  /*11ce0*/  IMAD.U32 R17, RZ, RZ, UR4 ;  /* 0x00000004ff117e24 */ /* 0x000fca000f8e00ff */
[----:B------:R3:W4:Y:S01]  /*11cf0*/  LDS.128 R24, [R17+0x31cd0] ;  /* 0x031cd00011187984 */ /* 0x0007220000000c00 */
[----:B------:R-:W-:Y:S06]  /*11d00*/  BAR.ARV 0x4, 0x200 ;  /* 0x0108000000007b1d */ /* 0x000fec0000002000 */
[----:B------:R-:W-:Y:S05]  /*11d10*/  BRA `(.L_x_312) ;  /* 0x0000000800d87947 */ /* 0x000fea0003800000 */
.L_x_311:
[----:B------:R-:W1:Y:S01]  /*11d20*/  S2R R0, SR_TID.X ;  /* 0x0000000000007919 */ /* 0x000e620000002100 */
[----:B------:R-:W-:Y:S01]  /*11d30*/  UMOV UR4, 0xffffffff ;  /* 0xffffffff00047882 */ /* 0x000fe20000000000 */
[----:B-1----:R-:W-:-:S04]  /*11d40*/  LOP3.LUT R9, R0, 0x1f, RZ, 0xc0, !PT ;  /* 0x0000001f00097812 */ /* 0x002fc800078ec0ff */
[----:B------:R-:W-:Y:S01]  /*11d50*/  ISETP.NE.AND P0, PT, R9, 0x1f, PT ;  /* 0x0000001f0900780c */ /* 0x000fe20003f05270 */
[----:B------:R-:W-:-:S12]  /*11d60*/  BRA.DIV UR4, `(.L_x_313) ;  /* 0x0000001e04647947 */ /* 0x000fd8000b800000 */
[----:B0-2---:R-:W-:Y:S01]  /*11d70*/  IMAD.IADD R7, R27, 0x1, R9 ;  /* 0x000000011b077824 */ /* 0x005fe200078e0209 */
[----:B------:R-:W-:Y:S01]  /*11d80*/  ULDC UR4, c[0x0][0xc3c] ;  /* 0x00030f0000047ab9 */ /* 0x000fe20000000800 */
[----:B------:R-:W-:-:S03]  /*11d90*/  ULDC.64 UR6, c[0x0][0x208] ;  /* 0x0000820000067ab9 */ /* 0x000fc60000000a00 */
[----:B------:R-:W-:-:S13]  /*11da0*/  ISETP.GE.OR P1, PT, R7, UR4, !P0 ;  /* 0x0000000407007c0c */ /* 0x000fda000c726670 */
[----:B------:R-:W0:Y:S08]  /*11db0*/  @!P1 LDC.64 R2, c[0x0][0xc80] ;  /* 0x00032000ff029b82 */ /* 0x000e300000000a00 */
[----:B------:R-:W1:Y:S01]  /*11dc0*/  @!P1 LDC.64 R4, c[0x0][0xc78] ;  /* 0x00031e00ff049b82 */ /* 0x000e620000000a00 */
[----:B0-----:R-:W-:-:S05]  /*11dd0*/  @!P1 IMAD.WIDE R2, R7, 0x4, R2 ;  /* 0x0000000407029825 */ /* 0x001fca00078e0202 */
[----:B------:R1:W2:Y:S02]  /*11de0*/  @!P1 LDG.E R8, desc[UR6][R2.64] ;  /* 0x0000000602089981 */ /* 0x0002a4000c1e1900 */
[----:B-1----:R-:W-:-:S05]  /*11df0*/  @!P1 IMAD.WIDE R2, R7, 0x4, R4 ;  /* 0x0000000407029825 */ /* 0x002fca00078e0204 */
[----:B------:R-:W3:Y:S01]  /*11e00*/  @!P1 LDG.E R5, desc[UR6][R2.64] ;  /* 0x0000000602059981 */ /* 0x000ee2000c1e1900 */
[----:B------:R-:W-:Y:S01]  /*11e10*/  IMAD.MOV.U32 R7, RZ, RZ, RZ ;  /* 0x000000ffff077224 */ /* 0x000fe200078e00ff */
[C---:B------:R-:W-:Y:S01]  /*11e20*/  ISETP.GE.U32.AND P2, PT, R9.reuse, 0x2, PT ;  /* 0x000000020900780c */ /* 0x040fe20003f46070 */
[----:B------:R-:W-:Y:S01]  /*11e30*/  IMAD.MOV.U32 R4, RZ, RZ, RZ ;  /* 0x000000ffff047224 */ /* 0x000fe200078e00ff */
[C---:B------:R-:W-:Y:S01]  /*11e40*/  ISETP.GE.U32.AND P3, PT, R9.reuse, 0x4, PT ;  /* 0x000000040900780c */ /* 0x040fe20003f66070 */
[----:B------:R-:W-:Y:S01]  /*11e50*/  SHFL.IDX PT, R0, R24, RZ, 0x1f ;  /* 0x00001fff18007589 */ /* 0x000fe200000e0000 */
[C---:B------:R-:W-:Y:S02]  /*11e60*/  ISETP.GE.U32.AND P4, PT, R9.reuse, 0x8, PT ;  /* 0x000000080900780c */ /* 0x040fe40003f86070 */
[----:B------:R-:W-:Y:S01]  /*11e70*/  ISETP.GE.U32.AND P5, PT, R9, 0x10, PT ;  /* 0x000000100900780c */ /* 0x000fe20003fa6070 */
[----:B------:R0:W-:Y:S02]  /*11e80*/  SHFL.IDX PT, R6, R24, 0x1, 0x1f ;  /* 0x00201f0018067f89 */ /* 0x0001e400000e0000 */
[----:B0-----:R-:W-:-:S02]  /*11e90*/  IMAD.MOV.U32 R24, RZ, RZ, RZ ;  /* 0x000000ffff187224 */ /* 0x001fc400078e00ff */
[----:B--2---:R-:W-:Y:S02]  /*11ea0*/  @!P1 IMAD.MOV.U32 R7, RZ, RZ, R8 ;  /* 0x000000ffff079224 */ /* 0x004fe400078e0008 */
[----:B---3--:R-:W-:Y:S01]  /*11eb0*/  @!P1 IMAD.MOV.U32 R4, RZ, RZ, R5 ;  /* 0x000000ffff049224 */ /* 0x008fe200078e0005 */
[----:B------:R-:W-:-:S03]  /*11ec0*/  ISETP.NE.AND P1, PT, R9, RZ, PT ;  /* 0x000000ff0900720c */ /* 0x000fc60003f25270 */
[----:B------:R-:W-:-:S05]  /*11ed0*/  IMAD R13, R4, R7, RZ ;  /* 0x00000007040d7224 */ /* 0x000fca00078e02ff */
        /* <DEDUP_REMOVED lines=15> */
[----:B------:R0:W1:Y:S02]  /*11fd0*/  SHFL.IDX PT, R14, R3, 0x1f, 0x1f ;  /* 0x03e01f00030e7f89 */ /* 0x00006400000e0000 */
.L_x_373:
[----:B------:R-:W-:Y:S02]  /*11fe0*/  ULDC UR4, c[0x0][0xc38] ;  /* 0x00030e0000047ab9 */ /* 0x000fe40000000800 */
[----:B------:R-:W-:-:S04]  /*11ff0*/  IMAD.U32 R2, RZ, RZ, UR4 ;  /* 0x00000004ff027e24 */ /* 0x000fc8000f8e00ff */
[----:B-1----:R-:W-:-:S04]  /*12000*/  IMAD R5, R14, R2, RZ ;  /* 0x000000020e057224 */ /* 0x002fc800078e02ff */
[----:B------:R-:W-:-:S05]  /*12010*/  IMAD.IADD R6, R6, 0x1, R5 ;  /* 0x0000000106067824 */ /* 0x000fca00078e0205 */
[----:B------:R-:W-:-:S13]  /*12020*/  ISETP.GT.AND P6, PT, R6, R0, PT ;  /* 0x000000000600720c */ /* 0x000fda0003fc4270 */
[----:B------:R-:W-:Y:S05]  /*12030*/  @P6 BRA `(.L_x_314) ;  /* 0x0000000000a86947 */ /* 0x000fea0003800000 */
.L_x_317:
[----:B------:R-:W1:Y:S01]  /*12040*/  LDC R2, c[0x0][0xc3c] ;  /* 0x00030f00ff027b82 */ /* 0x000e620000000800 */
[----:B------:R-:W-:-:S05]  /*12050*/  VIADD R27, R27, 0x1f ;  /* 0x0000001f1b1b7836 */ /* 0x000fca0000000000 */
[----:B-1----:R-:W-:-:S13]  /*12060*/  ISETP.GE.AND P6, PT, R27, R2, PT ;  /* 0x000000021b00720c */ /* 0x002fda0003fc6270 */
[----:B------:R-:W-:Y:S05]  /*12070*/  @P6 BRA `(.L_x_315) ;  /* 0x0000000400bc6947 */ /* 0x000fea0003800000 */
[----:B0-----:R-:W0:Y:S01]  /*12080*/  S2R R3, SR_TID.X ;  /* 0x0000000000037919 */ /* 0x001e220000002100 */
[----:B------:R-:W-:Y:S01]  /*12090*/  IMAD.MOV.U32 R7, RZ, RZ, RZ ;  /* 0x000000ffff077224 */ /* 0x000fe200078e00ff */
[----:B------:R-:W-:Y:S01]  /*120a0*/  ULDC.64 UR4, c[0x0][0x208] ;  /* 0x0000820000047ab9 */ /* 0x000fe20000000a00 */
[----:B0-----:R-:W-:-:S05]  /*120b0*/  LOP3.LUT R3, R3, 0x1f, RZ, 0xc0, !PT ;  /* 0x0000001f03037812 */ /* 0x001fca00078ec0ff */
[----:B------:R-:W-:-:S05]  /*120c0*/  IMAD.IADD R9, R27, 0x1, R3 ;  /* 0x000000011b097824 */ /* 0x000fca00078e0203 */
[----:B------:R-:W-:-:S13]  /*120d0*/  ISETP.GE.OR P6, PT, R9, R2, !P0 ;  /* 0x000000020900720c */ /* 0x000fda00047c6670 */
[----:B------:R-:W0:Y:S08]  /*120e0*/  @!P6 LDC.64 R2, c[0x0][0xc80] ;  /* 0x00032000ff02eb82 */ /* 0x000e300000000a00 */
[----:B------:R-:W1:Y:S01]  /*120f0*/  @!P6 LDC.64 R4, c[0x0][0xc78] ;  /* 0x00031e00ff04eb82 */ /* 0x000e620000000a00 */
[----:B0-----:R-:W-:-:S05]  /*12100*/  @!P6 IMAD.WIDE R2, R9, 0x4, R2 ;  /* 0x000000040902e825 */ /* 0x001fca00078e0202 */
[----:B------:R1:W2:Y:S02]  /*12110*/  @!P6 LDG.E R7, desc[UR4][R2.64] ;  /* 0x000000040207e981 */ /* 0x0002a4000c1e1900 */
[----:B-1----:R-:W-:-:S04]  /*12120*/  @!P6 IMAD.WIDE R2, R9, 0x4, R4 ;  /* 0x000000040902e825 */ /* 0x002fc800078e0204 */
[----:B------:R-:W-:-:S06]  /*12130*/  IMAD.MOV.U32 R4, RZ, RZ, RZ ;  /* 0x000000ffff047224 */ /* 0x000fcc00078e00ff */
[----:B------:R-:W2:Y:S01]  /*12140*/  @!P6 LDG.E R4, desc[UR4][R2.64] ;  /* 0x000000040204e981 */ /* 0x000ea2000c1e1900 */
[----:B------:R-:W-:Y:S01]  /*12150*/  UMOV UR4, 0xffffffff ;  /* 0xffffffff00047882 */ /* 0x000fe20000000000 */
[----:B--2---:R-:W-:Y:S02]  /*12160*/  IMAD R13, R4, R7, RZ ;  /* 0x00000007040d7224 */ /* 0x004fe400078e02ff */
[----:B------:R-:W-:Y:S05]  /*12170*/  BRA.DIV UR4, `(.L_x_316) ;  /* 0x0000001e04a07947 */ /* 0x000fea000b800000 */
        /* <DEDUP_REMOVED lines=16> */
.L_x_381:
[----:B------:R-:W-:Y:S02]  /*12280*/  ULDC UR4, c[0x0][0xc38] ;  /* 0x00030e0000047ab9 */ /* 0x000fe40000000800 */
[----:B------:R-:W-:-:S04]  /*12290*/  IMAD.U32 R2, RZ, RZ, UR4 ;  /* 0x00000004ff027e24 */ /* 0x000fc8000f8e00ff */
[----:B-1----:R-:W-:-:S04]  /*122a0*/  IMAD R5, R14, R2, RZ ;  /* 0x000000020e057224 */ /* 0x002fc800078e02ff */
[----:B------:R-:W-:-:S05]  /*122b0*/  IMAD.IADD R6, R5, 0x1, R6 ;  /* 0x0000000105067824 */ /* 0x000fca00078e0206 */
[----:B------:R-:W-:-:S13]  /*122c0*/  ISETP.GT.AND P6, PT, R6, R0, PT ;  /* 0x000000000600720c */ /* 0x000fda0003fc4270 */
[----:B------:R-:W-:Y:S05]  /*122d0*/  @!P6 BRA `(.L_x_317) ;  /* 0xfffffffc0058e947 */ /* 0x000fea000383ffff */
.L_x_314:
[----:B------:R-:W-:Y:S01]  /*122e0*/  IMAD.IADD R6, R6, 0x1, -R5 ;  /* 0x0000000106067824 */ /* 0x000fe200078e0a05 */
[----:B------:R-:W-:-:S03]  /*122f0*/  UMOV UR4, 0xffffffff ;  /* 0xffffffff00047882 */ /* 0x000fc60000000000 */
[----:B------:R-:W-:-:S05]  /*12300*/  IMAD R5, R3, R2, R6 ;  /* 0x0000000203057224 */ /* 0x000fca00078e0206 */
[----:B------:R-:W-:Y:S01]  /*12310*/  ISETP.GT.AND P6, PT, R5, R0, PT ;  /* 0x000000000500720c */ /* 0x000fe20003fc4270 */
[----:B------:R-:W-:-:S12]  /*12320*/  BRA.DIV UR4, `(.L_x_318) ;  /* 0x0000001e04ec7947 */ /* 0x000fd8000b800000 */
[----:B------:R-:W-:-:S04]  /*12330*/  VOTE.ANY R8, PT, !P6 ;  /* 0x0000000000087806 */ /* 0x000fc800070e0100 */
[----:B------:R-:W1:Y:S02]  /*12340*/  POPC R5, R8 ;  /* 0x0000000800057309 */ /* 0x000e640000000000 */
[----:B-1----:R1:W2:Y:S04]  /*12350*/  SHFL.IDX PT, R7, R7, R5, 0x1f ;  /* 0x00001f0507077589 */ /* 0x0022a800000e0000 */
[----:B------:R1:W3:Y:S02]  /*12360*/  SHFL.IDX PT, R4, R4, R5, 0x1f ;  /* 0x00001f0504047589 */ /* 0x0002e400000e0000 */
.L_x_386:
[----:B------:R-:W-:-:S13]  /*12370*/  ISETP.NE.AND P0, PT, R8, RZ, PT ;  /* 0x000000ff0800720c */ /* 0x000fda0003f05270 */
[----:B------:R-:W-:Y:S05]  /*12380*/  @!P0 BRA `(.L_x_319) ;  /* 0x0000000000108947 */ /* 0x000fea0003800000 */
[----:B------:R-:W-:Y:S01]  /*12390*/  UMOV UR4, 0xffffffff ;  /* 0xffffffff00047882 */ /* 0x000fe20000000000 */
[----:B------:R-:W-:Y:S02]  /*123a0*/  VIADD R12, R5, 0xffffffff ;  /* 0xffffffff050c7836 */ /* 0x000fe40000000000 */
[----:B------:R-:W-:Y:S05]  /*123b0*/  BRA.DIV UR4, `(.L_x_320) ;  /* 0x0000002204247947 */ /* 0x000fea000b800000 */
[----:B------:R4:W0:Y:S02]  /*123c0*/  SHFL.IDX PT, R24, R3, R12, 0x1f ;  /* 0x00001f0c03187589 */ /* 0x00082400000e0000 */
.L_x_319:
[----:B--2---:R-:W-:Y:S01]  /*123d0*/  IABS R8, R7 ;  /* 0x0000000700087213 */ /* 0x004fe20000000000 */
[----:B0-----:R-:W-:Y:S01]  /*123e0*/  IMAD R24, R24, R2, R6 ;  /* 0x0000000218187224 */ /* 0x001fe200078e0206 */
[----:B---3--:R-:W-:Y:S01]  /*123f0*/  IABS R6, R4 ;  /* 0x0000000400067213 */ /* 0x008fe20000000000 */
[----:B------:R-:W-:Y:S01]  /*12400*/  IMAD.MOV.U32 R2, RZ, RZ, RZ ;  /* 0x000000ffff027224 */ /* 0x000fe200078e00ff */
[----:B------:R-:W0:Y:S01]  /*12410*/  I2F.RP R9, R8 ;  /* 0x0000000800097306 */ /* 0x000e220000209400 */
[----:B------:R-:W-:Y:S02]  /*12420*/  IMAD.IADD R0, R0, 0x1, -R24 ;  /* 0x0000000100007824 */ /* 0x000fe400078e0a18 */
[----:B------:R-:W-:-:S05]  /*12430*/  IMAD.IADD R27, R5, 0x1, R27 ;  /* 0x00000001051b7824 */ /* 0x000fca00078e021b */
[----:B------:R-:W2:Y:S08]  /*12440*/  I2F.RP R10, R6 ;  /* 0x00000006000a7306 */ /* 0x000eb00000209400 */
[----:B0-----:R-:W4:Y:S08]  /*12450*/  MUFU.RCP R9, R9 ;  /* 0x0000000900097308 */ /* 0x001f300000001000 */
[----:B--2---:R-:W-:Y:S01]  /*12460*/  MUFU.RCP R10, R10 ;  /* 0x0000000a000a7308 */ /* 0x004fe20000001000 */
[----:B----4-:R-:W-:-:S07]  /*12470*/  VIADD R3, R9, 0xffffffe ;  /* 0x0ffffffe09037836 */ /* 0x010fce0000000000 */
[----:B------:R-:W0:Y:S02]  /*12480*/  F2I.FTZ.U32.TRUNC.NTZ R3, R3 ;  /* 0x0000000300037305 */ /* 0x000e24000021f000 */
[----:B0-----:R-:W-:-:S04]  /*12490*/  IMAD.MOV R11, RZ, RZ, -R3 ;  /* 0x000000ffff0b7224 */ /* 0x001fc800078e0a03 */
[----:B------:R-:W-:-:S04]  /*124a0*/  IMAD R11, R11, R8, RZ ;  /* 0x000000080b0b7224 */ /* 0x000fc800078e02ff */
[----:B------:R-:W-:Y:S01]  /*124b0*/  IMAD.HI.U32 R2, R3, R11, R2 ;  /* 0x0000000b03027227 */ /* 0x000fe200078e0002 */
[----:B------:R-:W-:Y:S02]  /*124c0*/  IABS R3, R7 ;  /* 0x0000000700037213 */ /* 0x000fe40000000000 */
[----:B------:R-:W-:-:S03]  /*124d0*/  IABS R11, R0 ;  /* 0x00000000000b7213 */ /* 0x000fc60000000000 */
[----:B------:R-:W-:Y:S02]  /*124e0*/  IMAD.MOV R12, RZ, RZ, -R3 ;  /* 0x000000ffff0c7224 */ /* 0x000fe400078e0a03 */
[----:B------:R-:W-:-:S04]  /*124f0*/  IMAD.HI.U32 R9, R2, R11, RZ ;  /* 0x0000000b02097227 */ /* 0x000fc800078e00ff */
[----:B------:R-:W-:Y:S02]  /*12500*/  IMAD R11, R9, R12, R11 ;  /* 0x0000000c090b7224 */ /* 0x000fe400078e020b */
[----:B------:R-:W-:Y:S02]  /*12510*/  VIADD R12, R10, 0xffffffe ;  /* 0x0ffffffe0a0c7836 */ /* 0x000fe40000000000 */
[----:B------:R-:W-:Y:S01]  /*12520*/  IMAD.MOV.U32 R2, RZ, RZ, RZ ;  /* 0x000000ffff027224 */ /* 0x000fe200078e00ff */
[----:B------:R-:W-:Y:S01]  /*12530*/  ISETP.GT.U32.AND P1, PT, R8, R11, PT ;  /* 0x0000000b0800720c */ /* 0x000fe20003f24070 */
[----:B------:R-:W0:-:S12]  /*12540*/  F2I.FTZ.U32.TRUNC.NTZ R3, R12 ;  /* 0x0000000c00037305 */ /* 0x000e18000021f000 */
[----:B------:R-:W-:Y:S02]  /*12550*/  @!P1 IMAD.IADD R11, R11, 0x1, -R8 ;  /* 0x000000010b0b9824 */ /* 0x000fe400078e0a08 */
[----:B------:R-:W-:Y:S01]  /*12560*/  @!P1 VIADD R9, R9, 0x1 ;  /* 0x0000000109099836 */ /* 0x000fe20000000000 */
[----:B------:R-:W-:Y:S02]  /*12570*/  ISETP.NE.AND P1, PT, R7, RZ, PT ;  /* 0x000000ff0700720c */ /* 0x000fe40003f25270 */
[----:B------:R-:W-:Y:S01]  /*12580*/  ISETP.GE.U32.AND P0, PT, R11, R8, PT ;  /* 0x000000080b00720c */ /* 0x000fe20003f06070 */
[----:B0-----:R-:W-:Y:S01]  /*12590*/  IMAD.MOV R11, RZ, RZ, -R3 ;  /* 0x000000ffff0b7224 */ /* 0x001fe200078e0a03 */
[----:B------:R-:W-:-:S03]  /*125a0*/  IABS R8, R4 ;  /* 0x0000000400087213 */ /* 0x000fc60000000000 */
[----:B------:R-:W-:Y:S02]  /*125b0*/  IMAD R11, R11, R6, RZ ;  /* 0x000000060b0b7224 */ /* 0x000fe400078e02ff */
[----:B------:R-:W-:Y:S02]  /*125c0*/  IMAD.MOV R8, RZ, RZ, -R8 ;  /* 0x000000ffff087224 */ /* 0x000fe400078e0a08 */
[----:B------:R-:W-:Y:S01]  /*125d0*/  IMAD.HI.U32 R2, R3, R11, R2 ;  /* 0x0000000b03027227 */ /* 0x000fe200078e0002 */
[----:B------:R-:W-:-:S03]  /*125e0*/  LOP3.LUT R3, R0, R7, RZ, 0x3c, !PT ;  /* 0x0000000700037212 */ /* 0x000fc600078e3cff */
[----:B------:R-:W-:Y:S01]  /*125f0*/  @P0 VIADD R9, R9, 0x1 ;  /* 0x0000000109090836 */ /* 0x000fe20000000000 */
[----:B------:R-:W-:-:S13]  /*12600*/  ISETP.GE.AND P2, PT, R3, RZ, PT ;  /* 0x000000ff0300720c */ /* 0x000fda0003f46270 */
[----:B------:R-:W-:Y:S01]  /*12610*/  @!P2 IMAD.MOV R9, RZ, RZ, -R9 ;  /* 0x000000ffff09a224 */ /* 0x000fe200078e0a09 */
[----:B------:R-:W-:-:S04]  /*12620*/  @!P1 LOP3.LUT R9, RZ, R7, RZ, 0x33, !PT ;  /* 0x00000007ff099212 */ /* 0x000fc800078e33ff */
[-C--:B------:R-:W-:Y:S01]  /*12630*/  IABS R3, R9.reuse ;  /* 0x0000000900037213 */ /* 0x080fe20000000000 */
[----:B------:R-:W-:-:S04]  /*12640*/  IMAD R7, R7, R9, RZ ;  /* 0x0000000907077224 */ /* 0x000fc800078e02ff */
[----:B------:R-:W-:-:S04]  /*12650*/  IMAD.HI.U32 R2, R2, R3, RZ ;  /* 0x0000000302027227 */ /* 0x000fc800078e00ff */
[----:B------:R-:W-:Y:S02]  /*12660*/  IMAD R3, R2, R8, R3 ;  /* 0x0000000802037224 */ /* 0x000fe400078e0203 */
[----:B------:R-:W-:-:S03]  /*12670*/  IMAD.IADD R25, R0, 0x1, -R7 ;  /* 0x0000000100197824 */ /* 0x000fc600078e0a07 */
[----:B------:R-:W-:-:S13]  /*12680*/  ISETP.GT.U32.AND P1, PT, R6, R3, PT ;  /* 0x000000030600720c */ /* 0x000fda0003f24070 */
[----:B------:R-:W-:Y:S02]  /*12690*/  @!P1 IMAD.IADD R3, R3, 0x1, -R6 ;  /* 0x0000000103039824 */ /* 0x000fe400078e0a06 */
[----:B------:R-:W-:Y:S01]  /*126a0*/  @!P1 VIADD R2, R2, 0x1 ;  /* 0x0000000102029836 */ /* 0x000fe20000000000 */
[----:B------:R-:W-:Y:S02]  /*126b0*/  ISETP.NE.AND P1, PT, R4, RZ, PT ;  /* 0x000000ff0400720c */ /* 0x000fe40003f25270 */
[----:B------:R-:W-:Y:S02]  /*126c0*/  ISETP.GE.U32.AND P0, PT, R3, R6, PT ;  /* 0x000000060300720c */ /* 0x000fe40003f06070 */
[----:B------:R-:W-:-:S04]  /*126d0*/  LOP3.LUT R3, R9, R4, RZ, 0x3c, !PT ;  /* 0x0000000409037212 */ /* 0x000fc800078e3cff */
[----:B------:R-:W-:-:S07]  /*126e0*/  ISETP.GE.AND P2, PT, R3, RZ, PT ;  /* 0x000000ff0300720c */ /* 0x000fce0003f46270 */
[----:B------:R-:W-:-:S06]  /*126f0*/  @P0 VIADD R2, R2, 0x1 ;  /* 0x0000000102020836 */ /* 0x000fcc0000000000 */
[----:B------:R-:W-:Y:S01]  /*12700*/  @!P2 IMAD.MOV R2, RZ, RZ, -R2 ;  /* 0x000000ffff02a224 */ /* 0x000fe200078e0a02 */
[----:B------:R-:W-:-:S05]  /*12710*/  @!P1 LOP3.LUT R2, RZ, R4, RZ, 0x33, !PT ;  /* 0x00000004ff029212 */ /* 0x000fca00078e33ff */
[--C-:B------:R-:W-:Y:S02]  /*12720*/  IMAD.MOV R3, RZ, RZ, -R2.reuse ;  /* 0x000000ffff037224 */ /* 0x100fe400078e0a02 */
[C---:B------:R-:W-:Y:S02]  /*12730*/  IMAD R2, R4.reuse, 0x1000000, R2 ;  /* 0x0100000004027824 */ /* 0x040fe400078e0202 */
[----:B------:R-:W-:-:S04]  /*12740*/  IMAD R9, R4, R3, R9 ;  /* 0x0000000304097224 */ /* 0x000fc800078e0209 */
[----:B------:R-:W-:Y:S01]  /*12750*/  IMAD R26, R9, 0x10000, R2 ;  /* 0x00010000091a7824 */ /* 0x000fe200078e0202 */
[----:B------:R-:W-:Y:S06]  /*12760*/  BRA `(.L_x_321) ;  /* 0x00000000001c7947 */ /* 0x000fec0003800000 */
.L_x_315:
[----:B------:R-:W-:Y:S01]  /*12770*/  UMOV UR4, URZ ;  /* 0x0000003f00047c82 */ /* 0x000fe20008000000 */
[----:B------:R-:W-:Y:S01]  /*12780*/  UMOV UR5, URZ ;  /* 0x0000003f00057c82 */ /* 0x000fe20008000000 */
[----:B------:R-:W-:Y:S01]  /*12790*/  ULDC UR6, c[0x0][0xc3c] ;  /* 0x00030f0000067ab9 */ /* 0x000fe20000000800 */
[----:B------:R-:W-:Y:S02]  /*127a0*/  IMAD.MOV.U32 R24, RZ, RZ, R0 ;  /* 0x000000ffff187224 */ /* 0x000fe400078e0000 */
[----:B------:R-:W-:Y:S02]  /*127b0*/  IMAD.U32 R25, RZ, RZ, UR4 ;  /* 0x00000004ff197e24 */ /* 0x000fe4000f8e00ff */
[----:B------:R-:W-:Y:S02]  /*127c0*/  IMAD.U32 R26, RZ, RZ, UR5 ;  /* 0x00000005ff1a7e24 */ /* 0x000fe4000f8e00ff */
[----:B------:R-:W-:-:S07]  /*127d0*/  IMAD.U32 R27, RZ, RZ, UR6 ;  /* 0x00000006ff1b7e24 */ /* 0x000fce000f8e00ff */
.L_x_321:
[----:B------:R-:W2:Y:S01]  /*127e0*/  S2R R0, SR_TID.X ;  /* 0x0000000000007919 */ /* 0x000ea20000002100 */
[----:B------:R-:W-:Y:S05]  /*127f0*/  WARPSYNC.ALL ;  /* 0x0000000000007948 */ /* 0x000fea0003800000 */
[----:B------:R-:W-:Y:S01]  /*12800*/  BAR.SYNC.DEFER_BLOCKING 0x4, 0x200 ;  /* 0x0108000000007b1d */ /* 0x000fe20000010000 */
[----:B--2---:R-:W-:-:S04]  /*12810*/  LOP3.LUT R0, R0, 0x1f, RZ, 0xc0, !PT ;  /* 0x0000001f00007812 */ /* 0x004fc800078ec0ff */
[----:B------:R-:W-:-:S13]  /*12820*/  ISETP.NE.AND P0, PT, R0, RZ, PT ;  /* 0x000000ff0000720c */ /* 0x000fda0003f05270 */
[----:B0-----:R-:W0:Y:S01]  /*12830*/  @!P0 S2R R3, SR_CgaCtaId ;  /* 0x0000000000038919 */ /* 0x001e220000008800 */
[----:B------:R-:W-:-:S04]  /*12840*/  @!P0 MOV R0, 0x400 ;  /* 0x0000040000008802 */ /* 0x000fc80000000f00 */
[----:B0-----:R-:W-:-:S05]  /*12850*/  @!P0 LEA R17, R3, R0, 0x18 ;  /* 0x0000000003118211 */ /* 0x001fca00078ec0ff */
[----:B------:R0:W-:Y:S01]  /*12860*/  @!P0 STS.128 [R17+0x31cd0], R24 ;  /* 0x031cd01811008388 */ /* 0x0001e20000000c00 */
[----:B------:R-:W-:Y:S06]  /*12870*/  BAR.ARV 0x5, 0x200 ;  /* 0x0148000000007b1d */ /* 0x000fec0000002000 */
.L_x_312:
[----:B------:R-:W-:Y:S02]  /*12880*/  ULDC UR4, c[0x0][0xc3c] ;  /* 0x00030f0000047ab9 */ /* 0x000fe40000000800 */
[----:B----4-:R-:W-:-:S13]  /*12890*/  ISETP.GE.AND P0, PT, R27, UR4, PT ;  /* 0x000000041b007c0c */ /* 0x010fda000bf06270 */
[----:B------:R-:W-:Y:S05]  /*128a0*/  @!P0 BRA `(.L_x_322) ;  /* 0xffffffa800748947 */ /* 0x000fea000383ffff */
[----:B------:R-:W-:Y:S05]  /*128b0*/  BSYNC B8 ;  /* 0x0000000000087941 */ /* 0x000fea0003800000 */
.L_x_218:
[----:B-1----:R-:W4:Y:S01]  /*128c0*/  LDL.LU R0, [R1+0x34] ;  /* 0x0000340001007983 */ /* 0x002f220000300800 */
[----:B------:R-:W-:Y:S01]  /*128d0*/  BSSY B0, `(.L_x_323) ;  /* 0x000000b000007945 */ /* 0x000fe20003800000 */
[----:B------:R-:W1:Y:S01]  /*128e0*/  S2R R5, SR_CgaCtaId ;  /* 0x0000000000057919 */ /* 0x000e620000008800 */
[----:B----4-:R-:W-:-:S05]  /*128f0*/  VIADD R0, R0, 0x1 ;  /* 0x0000000100007836 */ /* 0x010fca0000000000 */
[----:B------:R-:W-:-:S04]  /*12900*/  LEA.HI R2, R0, R0, RZ, 0x1 ;  /* 0x0000000000027211 */ /* 0x000fc800078f08ff */
[----:B------:R-:W-:Y:S02]  /*12910*/  LOP3.LUT R3, R2, 0xfffffffe, RZ, 0xc0, !PT ;  /* 0xfffffffe02037812 */ /* 0x000fe400078ec0ff */
[----:B------:R-:W-:-:S03]  /*12920*/  MOV R2, 0x400 ;  /* 0x0000040000027802 */ /* 0x000fc60000000f00 */
[----:B------:R-:W-:Y:S01]  /*12930*/  IMAD.IADD R0, R0, 0x1, -R3 ;  /* 0x0000000100007824 */ /* 0x000fe200078e0a03 */
[----:B-1----:R-:W-:-:S04]  /*12940*/  LEA R9, R5, R2, 0x18 ;  /* 0x0000000205097211 */ /* 0x002fc800078ec0ff */
[----:B------:R-:W-:-:S04]  /*12950*/  SHF.L.U32 R0, R0, 0x1f, RZ ;  /* 0x0000001f00007819 */ /* 0x000fc800000006ff */
[----:B------:R-:W1:Y:S02]  /*12960*/  SYNCS.PHASECHK.TRANS64.TRYWAIT P0, [R9+URZ+0x31c20], R0 ;  /* 0x031c2000090075a7 */ /* 0x000e64000800017f */
[----:B-1----:R-:W-:Y:S05]  /*12970*/  @!P0 BRA `(.L_x_324) ;  /* 0x0000001800dc8947 */ /* 0x002fea0003800000 */
.L_x_389:
[----:B------:R-:W-:Y:S05]  /*12980*/  BSYNC B0 ;  /* 0x0000000000007941 */ /* 0x000fea0003800000 */
.L_x_323:
[----:B------:R-:W-:-:S03]  /*12990*/  UMOV UR4, 0xffffffff ;  /* 0xffffffff00047882 */ /* 0x000fc60000000000 */
[----:B------:R-:W-:Y:S05]  /*129a0*/  BRA.DIV UR4, `(.L_x_325) ;  /* 0x0000001a04e47947 */ /* 0x000fea000b800000 */
[----:B-1----:R-:W1:Y:S02]  /*129b0*/  S2R R0, SR_TID.X ;  /* 0x0000000000007919 */ /* 0x002e640000002100 */
[----:B-1----:R-:W-:-:S04]  /*129c0*/  SHF.R.U32.HI R0, RZ, 0x5, R0 ;  /* 0x00000005ff007819 */ /* 0x002fc80000011600 */
[----:B------:R-:W-:-:S05]  /*129d0*/  LOP3.LUT R0, R0, 0x3, RZ, 0xc0, !PT ;  /* 0x0000000300007812 */ /* 0x000fca00078ec0ff */
[----:B------:R1:W4:Y:S02]  /*129e0*/  SHFL.IDX PT, R14, R0, RZ, 0x1f ;  /* 0x00001fff000e7589 */ /* 0x00032400000e0000 */
.L_x_392:
[----:B----4-:R-:W-:Y:S01]  /*129f0*/  ISETP.NE.AND P0, PT, R14, RZ, PT ;  /* 0x000000ff0e00720c */ /* 0x010fe20003f05270 */
[----:B------:R-:W-:-:S12]  /*12a00*/  BSSY B0, `(.L_x_326) ;  /* 0x0000026000007945 */ /* 0x000fd80003800000 */
[----:B------:R-:W-:Y:S05]  /*12a10*/  @P0 BRA `(.L_x_327) ;  /* 0x0000000000900947 */ /* 0x000fea0003800000 */
[----:B------:R-:W-:-:S03]  /*12a20*/  UMOV UR4, 0xffffffff ;  /* 0xffffffff00047882 */ /* 0x000fc60000000000 */
[----:B------:R-:W-:Y:S05]  /*12a30*/  BRA.DIV UR4, `(.L_x_328) ;  /* 0x0000001a04f47947 */ /* 0x000fea000b800000 */
[----:B------:R-:W-:-:S13]  /*12a40*/  ELECT P6, URZ, PT ;  /* 0x00000000003f782f */ /* 0x000fda00038c0000 */
.L_x_395:
[----:B------:R-:W-:Y:S05]  /*12a50*/  @!P6 BRA `(.L_x_327) ;  /* 0x000000000080e947 */ /* 0x000fea0003800000 */
[----:B-1----:R-:W4:Y:S02]  /*12a60*/  LDL R0, [R1+0x4c] ;  /* 0x00004c0001007983 */ /* 0x002f240000100800 */
[----:B----4-:R-:W-:-:S13]  /*12a70*/  R2UR UR4, R0 ;  /* 0x00000000000472ca */ /* 0x010fda00000e0000 */
[----:B------:R-:W-:-:S06]  /*12a80*/  ULOP3.LUT UR4, UR4, 0x2, URZ, 0xfc, !UPT ;  /* 0x0000000204047892 */ /* 0x000fcc000f8efc3f */
[----:B------:R-:W-:-:S05]  /*12a90*/  IMAD.U32 R0, RZ, RZ, UR4 ;  /* 0x00000004ff007e24 */ /* 0x000fca000f8e00ff */
[----:B------:R-:W-:-:S13]  /*12aa0*/  ISETP.NE.AND P2, PT, R0, 0x3, PT ;  /* 0x000000030000780c */ /* 0x000fda0003f45270 */
[----:B------:R-:W-:Y:S05]  /*12ab0*/  @!P2 BRA `(.L_x_329) ;  /* 0x000000000004a947 */ /* 0x000fea0003800000 */
[----:B------:R-:W-:Y:S01]  /*12ac0*/  BPT.TRAP 0x1 ;  /* 0x000000040000795c */ /* 0x000fe20000300000 */
.L_x_329:
[----:B------:R-:W-:Y:S01]  /*12ad0*/  VIADD R3, R9, 0x31c40 ;  /* 0x00031c4009037836 */ /* 0x000fe20000000000 */
[----:B------:R-:W-:Y:S01]  /*12ae0*/  SHF.L.U32 R2, R28, 0x1f, RZ ;  /* 0x0000001f1c027819 */ /* 0x000fe200000006ff */
[C---:B------:R-:W-:Y:S02]  /*12af0*/  VIADD R0, R18.reuse, 0x1 ;  /* 0x0000000112007836 */ /* 0x040fe40000000000 */
[----:B0-2---:R-:W-:-:S03]  /*12b00*/  IMAD R7, R18, 0x8, R3 ;  /* 0x0000000812077824 */ /* 0x005fc600078e0203 */
        /* <DEDUP_REMOVED lines=8> */
.L_x_396:
[----:B------:R-:W1:Y:S02]  /*12b90*/  SYNCS.PHASECHK.TRANS64.TRYWAIT P0, [R3+URZ], R0 ;  /* 0x00000000030075a7 */ /* 0x000e64000800017f */
[----:B-1----:R-:W-:Y:S05]  /*12ba0*/  @!P0 BRA `(.L_x_331) ;  /* 0x0000001800cc8947 */ /* 0x002fea0003800000 */
.L_x_397:
[----:B------:R-:W-:Y:S05]  /*12bb0*/  @!P2 BRA `(.L_x_332) ;  /* 0x000000000004a947 */ /* 0x000fea0003800000 */
[----:B------:R-:W-:Y:S01]  /*12bc0*/  BPT.TRAP 0x1 ;  /* 0x000000040000795c */ /* 0x000fe20000300000 */
.L_x_332:
[----:B-1----:R-:W-:-:S04]  /*12bd0*/  VIADD R3, R9, 0x31c60 ;  /* 0x00031c6009037836 */ /* 0x002fc80000000000 */
[----:B------:R-:W-:-:S04]  /*12be0*/  IMAD R5, R18, 0x8, R3 ;  /* 0x0000000812057824 */ /* 0x000fc800078e0203 */
[----:B------:R-:W1:Y:S02]  /*12bf0*/  SYNCS.PHASECHK.TRANS64.TRYWAIT P0, [R5+URZ], R2 ;  /* 0x00000002050075a7 */ /* 0x000e64000800017f */
[----:B-1----:R-:W-:Y:S05]  /*12c00*/  @!P0 BRA `(.L_x_333) ;  /* 0x0000001800c88947 */ /* 0x002fea0003800000 */
.L_x_398:
[----:B------:R-:W-:-:S07]  /*12c10*/  IMAD R3, R4, 0x8, R3 ;  /* 0x0000000804037824 */ /* 0x000fce00078e0203 */
.L_x_334:
[----:B--2---:R2:W4:Y:S02]  /*12c20*/  SYNCS.PHASECHK.TRANS64.TRYWAIT P0, [R3+URZ], R0 ;  /* 0x00000000030075a7 */ /* 0x004524000800017f */
[----:B----4-:R-:W-:Y:S05]  /*12c30*/  @!P0 NANOSLEEP.SYNCS 0x989680 ;  /* 0x009896800000895d */ /* 0x010fea0003900000 */
[----:B------:R-:W4:Y:S02]  /*12c40*/  @!P0 SYNCS.PHASECHK.TRANS64 P0, [R3+URZ], R0 ;  /* 0x00000000030085a7 */ /* 0x000f24000800007f */
[----:B----4-:R-:W-:Y:S05]  /*12c50*/  @!P0 BRA `(.L_x_334) ;  /* 0xfffffffc00f08947 */ /* 0x010fea000383ffff */
.L_x_327:
[----:B------:R-:W-:Y:S05]  /*12c60*/  BSYNC B0 ;  /* 0x0000000000007941 */ /* 0x000fea0003800000 */
.L_x_326:
[----:B------:R-:W-:Y:S05]  /*12c70*/  EXIT ;  /* 0x000000000000794d */ /* 0x000fea0003800000 */
.L_x_177:
[----:B0-----:R-:W-:-:S04]  /*12c80*/  IMAD.U32 R3, RZ, RZ, UR37 ;  /* 0x00000025ff037e24 */ /* 0x001fc8000f8e00ff */
[----:B------:R0:W1:Y:S03]  /*12c90*/  SYNCS.PHASECHK.TRANS64.TRYWAIT P1, [R3+URZ+0x31c00], R0 ;  /* 0x031c0000030075a7 */ /* 0x000066000802017f */
[----:B-1----:R-:W-:Y:S05]  /*12ca0*/  @!P1 NANOSLEEP.SYNCS 0x989680 ;  /* 0x009896800000995d */ /* 0x002fea0003900000 */
[----:B------:R-:W1:Y:S02]  /*12cb0*/  @!P1 SYNCS.PHASECHK.TRANS64 P1, [R3+URZ+0x31c00], R0 ;  /* 0x031c0000030095a7 */ /* 0x000e64000802007f */
[----:B-1----:R-:W-:Y:S05]  /*12cc0*/  @!P1 BRA `(.L_x_177) ;  /* 0xfffffffc00ec9947 */ /* 0x002fea000383ffff */
[----:B------:R-:W-:Y:S05]  /*12cd0*/  BRA `(.L_x_335) ;  /* 0xfffffef000247947 */ /* 0x000fea000383ffff */
.L_x_181:
[----:B-1----:R1:W2:Y:S02]  /*12ce0*/  SYNCS.PHASECHK.TRANS64.TRYWAIT P2, [R3+URZ+0x31c30], R0 ;  /* 0x031c3000030075a7 */ /* 0x0022a4000804017f */
[----:B--2---:R-:W-:Y:S05]  /*12cf0*/  @!P2 NANOSLEEP.SYNCS 0x989680 ;  /* 0x009896800000a95d */ /* 0x004fea0003900000 */
[----:B------:R-:W2:Y:S02]  /*12d00*/  @!P2 SYNCS.PHASECHK.TRANS64 P2, [R3+URZ+0x31c30], R0 ;  /* 0x031c30000300a5a7 */ /* 0x000ea4000804007f */
[----:B--2---:R-:W-:Y:S05]  /*12d10*/  @!P2 BRA `(.L_x_181) ;  /* 0xfffffffc00f0a947 */ /* 0x004fea000383ffff */
[----:B------:R-:W-:Y:S05]  /*12d20*/  BRA `(.L_x_180) ;  /* 0xfffffef0004c7947 */ /* 0x000fea000383ffff */
.L_x_186:
[----:B-1----:R-:W-:-:S04]  /*12d30*/  IMAD.U32 R9, RZ, RZ, UR4 ;  /* 0x00000004ff097e24 */ /* 0x002fc8000f8e00ff */
[----:B------:R1:W2:Y:S03]  /*12d40*/  SYNCS.PHASECHK.TRANS64.TRYWAIT P2, [R9+URZ+0x31c30], R0 ;  /* 0x031c3000090075a7 */ /* 0x0002a6000804017f */
[----:B--2---:R-:W-:Y:S05]  /*12d50*/  @!P2 NANOSLEEP.SYNCS 0x989680 ;  /* 0x009896800000a95d */ /* 0x004fea0003900000 */
[----:B------:R-:W2:Y:S02]  /*12d60*/  @!P2 SYNCS.PHASECHK.TRANS64 P2, [R9+URZ+0x31c30], R0 ;  /* 0x031c30000900a5a7 */ /* 0x000ea4000804007f */
[----:B--2---:R-:W-:Y:S05]  /*12d70*/  @!P2 BRA `(.L_x_186) ;  /* 0xfffffffc00eca947 */ /* 0x004fea000383ffff */
[----:B------:R-:W-:Y:S05]  /*12d80*/  BRA `(.L_x_183) ;  /* 0xffffff2800887947 */ /* 0x000fea000383ffff */
.L_x_190:
[----:B-1----:R-:W-:-:S04]  /*12d90*/  IMAD.U32 R6, RZ, RZ, UR4 ;  /* 0x00000004ff067e24 */ /* 0x002fc8000f8e00ff */
[----:B------:R1:W2:Y:S03]  /*12da0*/  SYNCS.PHASECHK.TRANS64.TRYWAIT P2, [R6+URZ+0x31c50], R0 ;  /* 0x031c5000060075a7 */ /* 0x0002a6000804017f */
[----:B--2---:R-:W-:Y:S05]  /*12db0*/  @!P2 NANOSLEEP.SYNCS 0x989680 ;  /* 0x009896800000a95d */ /* 0x004fea0003900000 */
[----:B------:R-:W2:Y:S02]  /*12dc0*/  @!P2 SYNCS.PHASECHK.TRANS64 P2, [R6+URZ+0x31c50], R0 ;  /* 0x031c50000600a5a7 */ /* 0x000ea4000804007f */
[----:B--2---:R-:W-:Y:S05]  /*12dd0*/  @!P2 BRA `(.L_x_190) ;  /* 0xfffffffc00eca947 */ /* 0x004fea000383ffff */
[----:B------:R-:W-:Y:S05]  /*12de0*/  BRA `(.L_x_187) ;  /* 0xffffff4000287947 */ /* 0x000fea000383ffff */
.L_x_195:
[----:B-1----:R-:W-:-:S04]  /*12df0*/  IMAD.U32 R4, RZ, RZ, UR9 ;  /* 0x00000009ff047e24 */ /* 0x002fc8000f8e00ff */
[----:B------:R1:W2:Y:S03]  /*12e00*/  SYNCS.PHASECHK.TRANS64.TRYWAIT P0, [R4+URZ+0x31c50], R3 ;  /* 0x031c5003040075a7 */ /* 0x0002a6000800017f */
[----:B--2---:R-:W-:Y:S05]  /*12e10*/  @!P0 NANOSLEEP.SYNCS 0x989680 ;  /* 0x009896800000895d */ /* 0x004fea0003900000 */
[----:B------:R-:W2:Y:S02]  /*12e20*/  @!P0 SYNCS.PHASECHK.TRANS64 P0, [R4+URZ+0x31c50], R3 ;  /* 0x031c5003040085a7 */ /* 0x000ea4000800007f */
[----:B--2---:R-:W-:Y:S05]  /*12e30*/  @!P0 BRA `(.L_x_195) ;  /* 0xfffffffc00ec8947 */ /* 0x004fea000383ffff */
[----:B------:R-:W-:Y:S05]  /*12e40*/  BRA `(.L_x_194) ;  /* 0xffffff60000c7947 */ /* 0x000fea000383ffff */
.L_x_232:
[----:B------:R-:W2:Y:S01]  /*12e50*/  S2R R20, SR_TID.X ;  /* 0x0000000000147919 */ /* 0x000ea20000002100 */
[----:B------:R-:W-:Y:S01]  /*12e60*/  BSSY B0, `(.L_x_336) ;  /* 0x000000a000007945 */ /* 0x000fe20003800000 */
[----:B------:R-:W-:Y:S02]  /*12e70*/  IMAD.MOV.U32 R12, RZ, RZ, RZ ;  /* 0x000000ffff0c7224 */ /* 0x000fe400078e00ff */
[----:B------:R-:W-:Y:S02]  /*12e80*/  IMAD.MOV.U32 R11, RZ, RZ, 0x1f ;  /* 0x0000001fff0b7424 */ /* 0x000fe400078e00ff */
[----:B------:R-:W-:Y:S01]  /*12e90*/  IMAD.MOV.U32 R15, RZ, RZ, -0x1 ;  /* 0xffffffffff0f7424 */ /* 0x000fe200078e00ff */
[----:B--2---:R-:W-:-:S04]  /*12ea0*/  SHF.R.U32.HI R20, RZ, 0x5, R20 ;  /* 0x00000005ff147819 */ /* 0x004fc80000011614 */
[----:B------:R-:W-:-:S05]  /*12eb0*/  LOP3.LUT R20, R20, 0x3, RZ, 0xc0, !PT ;  /* 0x0000000314147812 */ /* 0x000fca00078ec0ff */
[----:B------:R-:W-:-:S07]  /*12ec0*/  IMAD.MOV.U32 R13, RZ, RZ, R20 ;  /* 0x000000ffff0d7224 */ /* 0x000fce00078e0014 */
[----:B01----:R-:W-:Y:S05]  /*12ed0*/  WARPSYNC.COLLECTIVE R15, `(.L_x_337) ;  /* 0x000000000f087348 */ /* 0x003fea0003c00000 */
[----:B------:R2:W3:Y:S02]  /*12ee0*/  SHFL.IDX P6, R14, R13, R12, R11 ;  /* 0x0000000c0d0e7389 */ /* 0x0004e400000c000b */
[----:B0123--:R-:W-:Y:S01]  /*12ef0*/  ENDCOLLECTIVE ;  /* 0x000000000000791b */ /* 0x00ffe20003800000 */
.L_x_337:
[----:B------:R-:W-:Y:S05]  /*12f00*/  BSYNC B0 ;  /* 0x0000000000007941 */ /* 0x000fea0003800000 */
.L_x_336:
[----:B------:R-:W-:Y:S05]  /*12f10*/  BRA `(.L_x_338) ;  /* 0xffffffb0006c7947 */ /* 0x000fea000383ffff */
.L_x_234:
[----:B------:R-:W-:Y:S01]  /*12f20*/  BSSY B0, `(.L_x_339) ;  /* 0x0000006000007945 */ /* 0x000fe20003800000 */
[----:B------:R-:W-:-:S07]  /*12f30*/  IMAD.MOV.U32 R15, RZ, RZ, -0x1 ;  /* 0xffffffffff0f7424 */ /* 0x000fce00078e00ff */
[----:B012---:R-:W-:Y:S05]  /*12f40*/  WARPSYNC.COLLECTIVE R15, `(.L_x_340) ;  /* 0x000000000f0c7348 */ /* 0x007fea0003c00000 */
[----:B------:R-:W-:Y:S02]  /*12f50*/  ELECT P6, UR62, PT ;  /* 0x00000000003e782f */ /* 0x000fe400038c0000 */
[----:B------:R-:W-:Y:S01]  /*12f60*/  MOV R14, UR62 ;  /* 0x0000003e000e7c02 */ /* 0x000fe20008000f00 */
[----:B012---:R-:W-:Y:S10]  /*12f70*/  ENDCOLLECTIVE ;  /* 0x000000000000791b */ /* 0x007ff40003800000 */
.L_x_340:
[----:B------:R-:W-:Y:S05]  /*12f80*/  BSYNC B0 ;  /* 0x0000000000007941 */ /* 0x000fea0003800000 */
.L_x_339:
[----:B------:R-:W-:Y:S05]  /*12f90*/  BRA `(.L_x_341) ;  /* 0xffffffb0006c7947 */ /* 0x000fea000383ffff */
.L_x_236:
[----:B--2---:R2:W3:Y:S02]  /*12fa0*/  SYNCS.PHASECHK.TRANS64.TRYWAIT P0, [R0+URZ+0x31c40], R2 ;  /* 0x031c4002000075a7 */ /* 0x0044e4000800017f */
[----:B---3--:R-:W-:Y:S05]  /*12fb0*/  @!P0 NANOSLEEP.SYNCS 0x989680 ;  /* 0x009896800000895d */ /* 0x008fea0003900000 */
[----:B------:R-:W3:Y:S02]  /*12fc0*/  @!P0 SYNCS.PHASECHK.TRANS64 P0, [R0+URZ+0x31c40], R2 ;  /* 0x031c4002000085a7 */ /* 0x000ee4000800007f */
[----:B---3--:R-:W-:Y:S05]  /*12fd0*/  @!P0 BRA `(.L_x_236) ;  /* 0xfffffffc00f08947 */ /* 0x008fea000383ffff */
[----:B------:R-:W-:Y:S05]  /*12fe0*/  BRA `(.L_x_342) ;  /* 0xffffffb000c47947 */ /* 0x000fea000383ffff */
.L_x_240:
[----:B------:R-:W2:Y:S01]  /*12ff0*/  LDL.LU R11, [R1+0x30] ;  /* 0x00003000010b7983 */ /* 0x000ea20000300800 */
[----:B------:R-:W-:Y:S02]  /*13000*/  IMAD.MOV.U32 R13, RZ, RZ, R4 ;  /* 0x000000ffff0d7224 */ /* 0x000fe400078e0004 */
[----:B------:R-:W-:Y:S02]  /*13010*/  IMAD.MOV.U32 R12, RZ, RZ, RZ ;  /* 0x000000ffff0c7224 */ /* 0x000fe400078e00ff */
[----:B------:R-:W-:Y:S02]  /*13020*/  IMAD.MOV.U32 R15, RZ, RZ, -0x1 ;  /* 0xffffffffff0f7424 */ /* 0x000fe400078e00ff */
[----:B------:R-:W-:-:S04]  /*13030*/  IMAD R25, R25, 0xc0, R21 ;  /* 0x000000c019197824 */ /* 0x000fc800078e0215 */
[----:B------:R-:W-:Y:S02]  /*13040*/  VIADD R8, R25, 0x20 ;  /* 0x0000002019087836 */ /* 0x000fe40000000000 */
[----:B--2---:R-:W-:Y:S02]  /*13050*/  IMAD R5, R11, R9, RZ ;  /* 0x000000090b057224 */ /* 0x004fe400078e02ff */
[----:B------:R-:W-:-:S03]  /*13060*/  IMAD.MOV.U32 R11, RZ, RZ, 0x1c1f ;  /* 0x00001c1fff0b7424 */ /* 0x000fc600078e00ff */
[----:B------:R-:W-:-:S13]  /*13070*/  ISETP.GE.AND P4, PT, R25, R5, PT ;  /* 0x000000051900720c */ /* 0x000fda0003f86270 */
[----:B-----5:R-:W-:Y:S05]  /*13080*/  WARPSYNC.COLLECTIVE R15, `(.L_x_343) ;  /* 0x000000000f087348 */ /* 0x020fea0003c00000 */
[----:B------:R0:W1:Y:S02]  /*13090*/  SHFL.IDX P6, R14, R13, R12, R11 ;  /* 0x0000000c0d0e7389 */ /* 0x00006400000c000b */
[----:B01---5:R-:W-:Y:S01]  /*130a0*/  ENDCOLLECTIVE ;  /* 0x000000000000791b */ /* 0x023fe20003800000 */
.L_x_343:
[----:B------:R-:W-:Y:S02]  /*130b0*/  IMAD.MOV.U32 R13, RZ, RZ, R0 ;  /* 0x000000ffff0d7224 */ /* 0x000fe400078e0000 */
[----:B------:R-:W-:-:S07]  /*130c0*/  IMAD.MOV.U32 R2, RZ, RZ, R14 ;  /* 0x000000ffff027224 */ /* 0x000fce00078e000e */
[----:B------:R-:W-:Y:S05]  /*130d0*/  WARPSYNC.COLLECTIVE R15, `(.L_x_344) ;  /* 0x000000000f087348 */ /* 0x000fea0003c00000 */
[----:B------:R0:W1:Y:S02]  /*130e0*/  SHFL.IDX P6, R14, R13, R12, R11 ;  /* 0x0000000c0d0e7389 */ /* 0x00006400000c000b */
[----:B01----:R-:W-:Y:S01]  /*130f0*/  ENDCOLLECTIVE ;  /* 0x000000000000791b */ /* 0x003fe20003800000 */
.L_x_344:
[----:B------:R-:W-:Y:S01]  /*13100*/  ULDC.64 UR4, c[0x0][0x208] ;  /* 0x0000820000047ab9 */ /* 0x000fe20000000a00 */
[----:B------:R-:W-:Y:S02]  /*13110*/  IMAD.MOV.U32 R13, RZ, RZ, R4 ;  /* 0x000000ffff0d7224 */ /* 0x000fe400078e0004 */
[----:B------:R-:W-:Y:S02]  /*13120*/  IMAD.MOV.U32 R12, RZ, RZ, 0x1 ;  /* 0x00000001ff0c7424 */ /* 0x000fe400078e00ff */
[----:B------:R-:W-:-:S05]  /*13130*/  IMAD.MOV.U32 R3, RZ, RZ, R14 ;  /* 0x000000ffff037224 */ /* 0x000fca00078e000e */
[----:B------:R-:W-:-:S05]  /*13140*/  @!P4 LEA R3, P3, R20, R3, 0x1 ;  /* 0x000000031403c211 */ /* 0x000fca00078608ff */
[----:B------:R-:W-:Y:S01]  /*13150*/  @!P4 IMAD.X R2, RZ, RZ, R2, P3 ;  /* 0x000000ffff02c224 */ /* 0x000fe200018e0602 */
[----:B------:R-:W-:-:S04]  /*13160*/  ISETP.GE.AND P3, PT, R8, R5, PT ;  /* 0x000000050800720c */ /* 0x000fc80003f66270 */
[----:B------:R-:W-:-:S04]  /*13170*/  @!P4 LOP3.LUT R3, R3, R2, RZ, 0x3c, !PT ;  /* 0x000000020303c212 */ /* 0x000fc800078e3cff */
[----:B------:R-:W-:-:S04]  /*13180*/  @!P4 LOP3.LUT R2, R3, R2, RZ, 0x3c, !PT ;  /* 0x000000020302c212 */ /* 0x000fc800078e3cff */
[----:B------:R-:W-:-:S05]  /*13190*/  @!P4 LOP3.LUT R3, R3, R2, RZ, 0x3c, !PT ;  /* 0x000000020303c212 */ /* 0x000fca00078e3cff */
[----:B------:R-:W-:Y:S01]  /*131a0*/  @!PT LDS RZ, [RZ] ;  /* 0x00000000fffff984 */ /* 0x000fe20000000800 */
[----:B------:R-:W-:Y:S01]  /*131b0*/  @!PT LDS RZ, [RZ] ;  /* 0x00000000fffff984 */ /* 0x000fe20000000800 */
[----:B------:R-:W-:Y:S01]  /*131c0*/  @!PT LDS RZ, [RZ] ;  /* 0x00000000fffff984 */ /* 0x000fe20000000800 */
[----:B------:R0:W-:Y:S04]  /*131d0*/  @!P4 LDGSTS.E.BYPASS.LTC128B.128 [R10+0xda00], desc[UR4][R2.64], !P2 ;  /* 0x0da00000020acfae */ /* 0x0001e8000d101d44 */
[----:B------:R0:W-:Y:S04]  /*131e0*/  @!P4 LDGSTS.E.BYPASS.LTC128B.128 [R10+0x10a00], desc[UR4][R2.64+0x40], !P1 ;  /* 0x10a00040020acfae */ /* 0x0001e8000c901d44 */
[----:B------:R0:W-:Y:S02]  /*131f0*/  @!P4 LDGSTS.E.BYPASS.LTC128B.128 [R10+0x13a00], desc[UR4][R2.64+0x80], !P0 ;  /* 0x13a00080020acfae */ /* 0x0001e4000c101d44 */
[----:B0-----:R-:W-:Y:S05]  /*13200*/  WARPSYNC.COLLECTIVE R15, `(.L_x_345) ;  /* 0x000000000f087348 */ /* 0x001fea0003c00000 */
[----:B------:R1:W2:Y:S02]  /*13210*/  SHFL.IDX P6, R14, R13, R12, R11 ;  /* 0x0000000c0d0e7389 */ /* 0x0002a400000c000b */
[----:B012---:R-:W-:Y:S01]  /*13220*/  ENDCOLLECTIVE ;  /* 0x000000000000791b */ /* 0x007fe20003800000 */
.L_x_345:
[----:B------:R-:W-:Y:S02]  /*13230*/  IMAD.MOV.U32 R13, RZ, RZ, R0 ;  /* 0x000000ffff0d7224 */ /* 0x000fe400078e0000 */
[----:B------:R-:W-:-:S07]  /*13240*/  IMAD.MOV.U32 R2, RZ, RZ, R14 ;  /* 0x000000ffff027224 */ /* 0x000fce00078e000e */
[----:B------:R-:W-:Y:S05]  /*13250*/  WARPSYNC.COLLECTIVE R15, `(.L_x_346) ;  /* 0x000000000f087348 */ /* 0x000fea0003c00000 */
[----:B------:R0:W1:Y:S02]  /*13260*/  SHFL.IDX P6, R14, R13, R12, R11 ;  /* 0x0000000c0d0e7389 */ /* 0x00006400000c000b */
[----:B01----:R-:W-:Y:S01]  /*13270*/  ENDCOLLECTIVE ;  /* 0x000000000000791b */ /* 0x003fe20003800000 */
.L_x_346:
[----:B------:R-:W-:Y:S01]  /*13280*/  ULDC.64 UR4, c[0x0][0x208] ;  /* 0x0000820000047ab9 */ /* 0x000fe20000000a00 */
[----:B------:R-:W-:Y:S02]  /*13290*/  IMAD.MOV.U32 R13, RZ, RZ, R4 ;  /* 0x000000ffff0d7224 */ /* 0x000fe400078e0004 */
[----:B------:R-:W-:Y:S02]  /*132a0*/  IMAD.MOV.U32 R12, RZ, RZ, 0x2 ;  /* 0x00000002ff0c7424 */ /* 0x000fe400078e00ff */
[----:B------:R-:W-:-:S05]  /*132b0*/  IMAD.MOV.U32 R3, RZ, RZ, R14 ;  /* 0x000000ffff037224 */ /* 0x000fca00078e000e */
[----:B------:R-:W-:-:S05]  /*132c0*/  @!P3 LEA R3, P4, R20, R3, 0x1 ;  /* 0x000000031403b211 */ /* 0x000fca00078808ff */
[----:B------:R-:W-:-:S05]  /*132d0*/  @!P3 IMAD.X R2, RZ, RZ, R2, P4 ;  /* 0x000000ffff02b224 */ /* 0x000fca00020e0602 */
        /* <DEDUP_REMOVED lines=12> */
.L_x_347:
[----:B------:R-:W-:-:S05]  /*133a0*/  VIADD R2, R25, 0x40 ;  /* 0x0000004019027836 */ /* 0x000fca0000000000 */
[----:B------:R-:W-:Y:S01]  /*133b0*/  ISETP.GE.AND P3, PT, R2, R5, PT ;  /* 0x000000050200720c */ /* 0x000fe20003f66270 */
[----:B------:R-:W-:Y:S02]  /*133c0*/  IMAD.MOV.U32 R13, RZ, RZ, R0 ;  /* 0x000000ffff0d7224 */ /* 0x000fe400078e0000 */
[----:B------:R-:W-:-:S10]  /*133d0*/  IMAD.MOV.U32 R2, RZ, RZ, R14 ;  /* 0x000000ffff027224 */ /* 0x000fd400078e000e */
[----:B------:R-:W-:Y:S05]  /*133e0*/  WARPSYNC.COLLECTIVE R15, `(.L_x_348) ;  /* 0x000000000f087348 */ /* 0x000fea0003c00000 */
[----:B------:R0:W1:Y:S02]  /*133f0*/  SHFL.IDX P6, R14, R13, R12, R11 ;  /* 0x0000000c0d0e7389 */ /* 0x00006400000c000b */
[----:B01----:R-:W-:Y:S01]  /*13400*/  ENDCOLLECTIVE ;  /* 0x000000000000791b */ /* 0x003fe20003800000 */
.L_x_348:
        /* <DEDUP_REMOVED lines=18> */
.L_x_349:
[----:B------:R-:W-:Y:S02]  /*13530*/  IMAD.MOV.U32 R13, RZ, RZ, R0 ;  /* 0x000000ffff0d7224 */ /* 0x000fe400078e0000 */
[----:B------:R-:W-:-:S05]  /*13540*/  VIADD R0, R25, 0x60 ;  /* 0x0000006019007836 */ /* 0x000fca0000000000 */
[----:B------:R-:W-:Y:S01]  /*13550*/  ISETP.GE.AND P3, PT, R0, R5, PT ;  /* 0x000000050000720c */ /* 0x000fe20003f66270 */
[----:B------:R-:W-:-:S12]  /*13560*/  IMAD.MOV.U32 R4, RZ, RZ, R14 ;  /* 0x000000ffff047224 */ /* 0x000fd800078e000e */
[----:B------:R-:W-:Y:S05]  /*13570*/  WARPSYNC.COLLECTIVE R15, `(.L_x_350) ;  /* 0x000000000f087348 */ /* 0x000fea0003c00000 */
[----:B------:R0:W1:Y:S02]  /*13580*/  SHFL.IDX P6, R14, R13, R12, R11 ;  /* 0x0000000c0d0e7389 */ /* 0x00006400000c000b */
[----:B01----:R-:W-:Y:S01]  /*13590*/  ENDCOLLECTIVE ;  /* 0x000000000000791b */ /* 0x003fe20003800000 */
.L_x_350:
[----:B------:R-:W-:Y:S01]  /*135a0*/  ULDC.64 UR4, c[0x0][0x208] ;  /* 0x0000820000047ab9 */ /* 0x000fe20000000a00 */
[----:B------:R-:W-:Y:S02]  /*135b0*/  IMAD.MOV.U32 R13, RZ, RZ, R6 ;  /* 0x000000ffff0d7224 */ /* 0x000fe400078e0006 */
[----:B------:R-:W-:Y:S02]  /*135c0*/  IMAD.MOV.U32 R12, RZ, RZ, RZ ;  /* 0x000000ffff0c7224 */ /* 0x000fe400078e00ff */
[----:B------:R-:W-:-:S05]  /*135d0*/  IMAD.MOV.U32 R2, RZ, RZ, R14 ;  /* 0x000000ffff027224 */ /* 0x000fca00078e000e */
[----:B------:R-:W-:-:S05]  /*135e0*/  @!P3 LEA R2, P5, R20, R2, 0x1 ;  /* 0x000000021402b211 */ /* 0x000fca00078a08ff */
[----:B------:R-:W-:-:S05]  /*135f0*/  @!P3 IMAD.X R3, RZ, RZ, R4, P5 ;  /* 0x000000ffff03b224 */ /* 0x000fca00028e0604 */
        /* <DEDUP_REMOVED lines=9> */
.L_x_351:
[----:B------:R-:W-:-:S05]  /*13690*/  VIADD R2, R25, 0x80 ;  /* 0x0000008019027836 */ /* 0x000fca0000000000 */
[----:B------:R-:W-:Y:S01]  /*136a0*/  ISETP.GE.AND P3, PT, R2, R5, PT ;  /* 0x000000050200720c */ /* 0x000fe20003f66270 */
[----:B------:R-:W-:Y:S02]  /*136b0*/  IMAD.MOV.U32 R13, RZ, RZ, R7 ;  /* 0x000000ffff0d7224 */ /* 0x000fe400078e0007 */
[----:B------:R-:W-:-:S10]  /*136c0*/  IMAD.MOV.U32 R0, RZ, RZ, R14 ;  /* 0x000000ffff007224 */ /* 0x000fd400078e000e */
[----:B------:R-:W-:Y:S05]  /*136d0*/  WARPSYNC.COLLECTIVE R15, `(.L_x_352) ;  /* 0x000000000f087348 */ /* 0x000fea0003c00000 */
[----:B------:R0:W1:Y:S02]  /*136e0*/  SHFL.IDX P6, R14, R13, R12, R11 ;  /* 0x0000000c0d0e7389 */ /* 0x00006400000c000b */
[----:B01----:R-:W-:Y:S01]  /*136f0*/  ENDCOLLECTIVE ;  /* 0x000000000000791b */ /* 0x003fe20003800000 */
.L_x_352:
[----:B------:R-:W-:Y:S01]  /*13700*/  ULDC.64 UR4, c[0x0][0x208] ;  /* 0x0000820000047ab9 */ /* 0x000fe20000000a00 */
[----:B------:R-:W-:Y:S02]  /*13710*/  IMAD.MOV.U32 R13, RZ, RZ, R6 ;  /* 0x000000ffff0d7224 */ /* 0x000fe400078e0006 */
[----:B------:R-:W-:Y:S02]  /*13720*/  IMAD.MOV.U32 R12, RZ, RZ, 0x1 ;  /* 0x00000001ff0c7424 */ /* 0x000fe400078e00ff */
[----:B------:R-:W-:-:S05]  /*13730*/  IMAD.MOV.U32 R4, RZ, RZ, R14 ;  /* 0x000000ffff047224 */ /* 0x000fca00078e000e */
[----:B------:R-:W-:-:S05]  /*13740*/  @!P3 LEA R4, P5, R20, R4, 0x1 ;  /* 0x000000041404b211 */ /* 0x000fca00078a08ff */
[----:B------:R-:W-:Y:S02]  /*13750*/  @!P3 IMAD.X R0, RZ, RZ, R0, P5 ;  /* 0x000000ffff00b224 */ /* 0x000fe400028e0600 */
[----:B------:R-:W-:Y:S02]  /*13760*/  @!P3 IMAD.MOV.U32 R2, RZ, RZ, R4 ;  /* 0x000000ffff02b224 */ /* 0x000fe400078e0004 */
[----:B------:R-:W-:-:S05]  /*13770*/  @!P3 IMAD.MOV.U32 R3, RZ, RZ, R0 ;  /* 0x000000ffff03b224 */ /* 0x000fca00078e0000 */
        /* <DEDUP_REMOVED lines=9> */
.L_x_353:
[----:B------:R-:W-:Y:S02]  /*13810*/  IMAD.MOV.U32 R13, RZ, RZ, R7 ;  /* 0x000000ffff0d7224 */ /* 0x000fe400078e0007 */
[----:B------:R-:W-:-:S07]  /*13820*/  IMAD.MOV.U32 R6, RZ, RZ, R14 ;  /* 0x000000ffff067224 */ /* 0x000fce00078e000e */
[----:B------:R-:W-:Y:S05]  /*13830*/  WARPSYNC.COLLECTIVE R15, `(.L_x_354) ;  /* 0x000000000f087348 */ /* 0x000fea0003c00000 */
[----:B------:R0:W1:Y:S02]  /*13840*/  SHFL.IDX P6, R14, R13, R12, R11 ;  /* 0x0000000c0d0e7389 */ /* 0x00006400000c000b */
[----:B01----:R-:W-:Y:S01]  /*13850*/  ENDCOLLECTIVE ;  /* 0x000000000000791b */ /* 0x003fe20003800000 */
.L_x_354:
[----:B------:R-:W-:Y:S01]  /*13860*/  IMAD.MOV.U32 R2, RZ, RZ, R14 ;  /* 0x000000ffff027224 */ /* 0x000fe200078e000e */
[----:B------:R-:W-:Y:S06]  /*13870*/  BRA `(.L_x_355) ;  /* 0xffffffb800247947 */ /* 0x000fec000383ffff */
.L_x_243:
[----:B-1----:R1:W2:Y:S02]  /*13880*/  SYNCS.PHASECHK.TRANS64.TRYWAIT P0, [R17+URZ+0x31c20], R0 ;  /* 0x031c2000110075a7 */ /* 0x0022a4000800017f */
[----:B--2---:R-:W-:Y:S05]  /*13890*/  @!P0 NANOSLEEP.SYNCS 0x989680 ;  /* 0x009896800000895d */ /* 0x004fea0003900000 */
[----:B------:R-:W2:Y:S02]  /*138a0*/  @!P0 SYNCS.PHASECHK.TRANS64 P0, [R17+URZ+0x31c20], R0 ;  /* 0x031c2000110085a7 */ /* 0x000ea4000800007f */
[----:B--2---:R-:W-:Y:S05]  /*138b0*/  @!P0 BRA `(.L_x_243) ;  /* 0xfffffffc00f08947 */ /* 0x004fea000383ffff */
[----:B------:R-:W-:Y:S05]  /*138c0*/  BRA `(.L_x_356) ;  /* 0xffffffb800907947 */ /* 0x000fea000383ffff */
.L_x_252:
[----:B-1----:R1:W2:Y:S02]  /*138d0*/  SYNCS.PHASECHK.TRANS64.TRYWAIT P0, [R3+URZ+0x31c40], R2 ;  /* 0x031c4002030075a7 */ /* 0x0022a4000800017f */
[----:B--2---:R-:W-:Y:S05]  /*138e0*/  @!P0 NANOSLEEP.SYNCS 0x989680 ;  /* 0x009896800000895d */ /* 0x004fea0003900000 */
[----:B------:R-:W2:Y:S02]  /*138f0*/  @!P0 SYNCS.PHASECHK.TRANS64 P0, [R3+URZ+0x31c40], R2 ;  /* 0x031c4002030085a7 */ /* 0x000ea4000800007f */
[----:B--2---:R-:W-:Y:S05]  /*13900*/  @!P0 BRA `(.L_x_252) ;  /* 0xfffffffc00f08947 */ /* 0x004fea000383ffff */
[----:B------:R-:W-:Y:S05]  /*13910*/  BRA `(.L_x_357) ;  /* 0xffffffbc00647947 */ /* 0x000fea000383ffff */
.L_x_259:
[----:B0-----:R0:W1:Y:S02]  /*13920*/  SYNCS.PHASECHK.TRANS64.TRYWAIT P0, [R3+URZ+0x60], R2 ;  /* 0x00006002030075a7 */ /* 0x001064000800017f */
[----:B-1----:R-:W-:Y:S05]  /*13930*/  @!P0 NANOSLEEP.SYNCS 0x989680 ;  /* 0x009896800000895d */ /* 0x002fea0003900000 */
[----:B------:R-:W1:Y:S02]  /*13940*/  @!P0 SYNCS.PHASECHK.TRANS64 P0, [R3+URZ+0x60], R2 ;  /* 0x00006002030085a7 */ /* 0x000e64000800007f */
[----:B-1----:R-:W-:Y:S05]  /*13950*/  @!P0 BRA `(.L_x_259) ;  /* 0xfffffffc00f08947 */ /* 0x002fea000383ffff */
[----:B------:R-:W-:Y:S05]  /*13960*/  BRA `(.L_x_358) ;  /* 0xffffffc000707947 */ /* 0x000fea000383ffff */
.L_x_269:
[----:B-1----:R1:W2:Y:S02]  /*13970*/  SYNCS.PHASECHK.TRANS64.TRYWAIT P0, [R3+URZ+0x31c40], R2 ;  /* 0x031c4002030075a7 */ /* 0x0022a4000800017f */
[----:B--2---:R-:W-:Y:S05]  /*13980*/  @!P0 NANOSLEEP.SYNCS 0x989680 ;  /* 0x009896800000895d */ /* 0x004fea0003900000 */
[----:B------:R-:W2:Y:S02]  /*13990*/  @!P0 SYNCS.PHASECHK.TRANS64 P0, [R3+URZ+0x31c40], R2 ;  /* 0x031c4002030085a7 */ /* 0x000ea4000800007f */
[----:B--2---:R-:W-:Y:S05]  /*139a0*/  @!P0 BRA `(.L_x_269) ;  /* 0xfffffffc00f08947 */ /* 0x004fea000383ffff */
[----:B------:R-:W-:Y:S05]  /*139b0*/  BRA `(.L_x_359) ;  /* 0xffffffc8002c7947 */ /* 0x000fea000383ffff */
.L_x_276:
[----:B0-----:R0:W1:Y:S02]  /*139c0*/  SYNCS.PHASECHK.TRANS64.TRYWAIT P0, [R12+URZ+0x60], R28 ;  /* 0x0000601c0c0075a7 */ /* 0x001064000800017f */
[----:B-1----:R-:W-:Y:S05]  /*139d0*/  @!P0 NANOSLEEP.SYNCS 0x989680 ;  /* 0x009896800000895d */ /* 0x002fea0003900000 */
[----:B------:R-:W1:Y:S02]  /*139e0*/  @!P0 SYNCS.PHASECHK.TRANS64 P0, [R12+URZ+0x60], R28 ;  /* 0x0000601c0c0085a7 */ /* 0x000e64000800007f */
[----:B-1----:R-:W-:Y:S05]  /*139f0*/  @!P0 BRA `(.L_x_276) ;  /* 0xfffffffc00f08947 */ /* 0x002fea000383ffff */
[----:B------:R-:W-:Y:S05]  /*13a00*/  BRA `(.L_x_360) ;  /* 0xffffffcc00387947 */ /* 0x000fea000383ffff */
.L_x_286:
[----:B-1----:R1:W2:Y:S02]  /*13a10*/  SYNCS.PHASECHK.TRANS64.TRYWAIT P0, [R2+URZ+0x31c40], R3 ;  /* 0x031c4003020075a7 */ /* 0x0022a4000800017f */
[----:B--2---:R-:W-:Y:S05]  /*13a20*/  @!P0 NANOSLEEP.SYNCS 0x989680 ;  /* 0x009896800000895d */ /* 0x004fea0003900000 */
[----:B------:R-:W2:Y:S02]  /*13a30*/  @!P0 SYNCS.PHASECHK.TRANS64 P0, [R2+URZ+0x31c40], R3 ;  /* 0x031c4003020085a7 */ /* 0x000ea4000800007f */
[----:B--2---:R-:W-:Y:S05]  /*13a40*/  @!P0 BRA `(.L_x_286) ;  /* 0xfffffffc00f08947 */ /* 0x004fea000383ffff */
[----:B------:R-:W-:Y:S05]  /*13a50*/  BRA `(.L_x_361) ;  /* 0xffffffd000c47947 */ /* 0x000fea000383ffff */
.L_x_293:
[----:B0-----:R0:W1:Y:S02]  /*13a60*/  SYNCS.PHASECHK.TRANS64.TRYWAIT P0, [R7+URZ+0x60], R2 ;  /* 0x00006002070075a7 */ /* 0x001064000800017f */
[----:B-1----:R-:W-:Y:S05]  /*13a70*/  @!P0 NANOSLEEP.SYNCS 0x989680 ;  /* 0x009896800000895d */ /* 0x002fea0003900000 */
[----:B------:R-:W1:Y:S02]  /*13a80*/  @!P0 SYNCS.PHASECHK.TRANS64 P0, [R7+URZ+0x60], R2 ;  /* 0x00006002070085a7 */ /* 0x000e64000800007f */
[----:B-1----:R-:W-:Y:S05]  /*13a90*/  @!P0 BRA `(.L_x_293) ;  /* 0xfffffffc00f08947 */ /* 0x002fea000383ffff */
[----:B------:R-:W-:Y:S05]  /*13aa0*/  BRA `(.L_x_362) ;  /* 0xffffffd400d47947 */ /* 0x000fea000383ffff */
.L_x_305:
[----:B-1----:R1:W2:Y:S02]  /*13ab0*/  SYNCS.PHASECHK.TRANS64.TRYWAIT P0, [R3+URZ+0x31c60], R0 ;  /* 0x031c6000030075a7 */ /* 0x0022a4000800017f */
[----:B--2---:R-:W-:Y:S05]  /*13ac0*/  @!P0 NANOSLEEP.SYNCS 0x989680 ;  /* 0x009896800000895d */ /* 0x004fea0003900000 */
[----:B------:R-:W2:Y:S02]  /*13ad0*/  @!P0 SYNCS.PHASECHK.TRANS64 P0, [R3+URZ+0x31c60], R0 ;  /* 0x031c6000030085a7 */ /* 0x000ea4000800007f */
[----:B--2---:R-:W-:Y:S05]  /*13ae0*/  @!P0 BRA `(.L_x_305) ;  /* 0xfffffffc00f08947 */ /* 0x004fea000383ffff */
[----:B------:R-:W-:Y:S05]  /*13af0*/  BRA `(.L_x_363) ;  /* 0xffffffdc004c7947 */ /* 0x000fea000383ffff */
.L_x_313:
[----:B------:R-:W-:Y:S01]  /*13b00*/  BSSY B0, `(.L_x_364) ;  /* 0x0000008000007945 */ /* 0x000fe20003800000 */
[----:B------:R-:W-:Y:S02]  /*13b10*/  IMAD.MOV.U32 R13, RZ, RZ, R24 ;  /* 0x000000ffff0d7224 */ /* 0x000fe400078e0018 */
[----:B------:R-:W-:Y:S02]  /*13b20*/  IMAD.MOV.U32 R12, RZ, RZ, RZ ;  /* 0x000000ffff0c7224 */ /* 0x000fe400078e00ff */
[----:B------:R-:W-:Y:S02]  /*13b30*/  IMAD.MOV.U32 R11, RZ, RZ, 0x1f ;  /* 0x0000001fff0b7424 */ /* 0x000fe400078e00ff */
[----:B------:R-:W-:-:S07]  /*13b40*/  IMAD.MOV.U32 R15, RZ, RZ, -0x1 ;  /* 0xffffffffff0f7424 */ /* 0x000fce00078e00ff */
[----:B0-2---:R-:W-:Y:S05]  /*13b50*/  WARPSYNC.COLLECTIVE R15, `(.L_x_365) ;  /* 0x000000000f087348 */ /* 0x005fea0003c00000 */
[----:B------:R1:W3:Y:S02]  /*13b60*/  SHFL.IDX P6, R14, R13, R12, R11 ;  /* 0x0000000c0d0e7389 */ /* 0x0002e400000c000b */
[----:B0123--:R-:W-:Y:S01]  /*13b70*/  ENDCOLLECTIVE ;  /* 0x000000000000791b */ /* 0x00ffe20003800000 */
.L_x_365:
[----:B------:R-:W-:Y:S05]  /*13b80*/  BSYNC B0 ;  /* 0x0000000000007941 */ /* 0x000fea0003800000 */
.L_x_364:
[----:B------:R-:W-:Y:S02]  /*13b90*/  IMAD.MOV.U32 R13, RZ, RZ, R24 ;  /* 0x000000ffff0d7224 */ /* 0x000fe400078e0018 */
[----:B------:R-:W-:Y:S02]  /*13ba0*/  IMAD.MOV.U32 R12, RZ, RZ, 0x1 ;  /* 0x00000001ff0c7424 */ /* 0x000fe400078e00ff */
[----:B------:R-:W-:Y:S02]  /*13bb0*/  IMAD.MOV.U32 R11, RZ, RZ, 0x1f ;  /* 0x0000001fff0b7424 */ /* 0x000fe400078e00ff */
[----:B------:R-:W-:Y:S02]  /*13bc0*/  IMAD.MOV.U32 R15, RZ, RZ, -0x1 ;  /* 0xffffffffff0f7424 */ /* 0x000fe400078e00ff */
[----:B------:R-:W-:Y:S02]  /*13bd0*/  IMAD.IADD R7, R27, 0x1, R9 ;  /* 0x000000011b077824 */ /* 0x000fe400078e0209 */
[----:B------:R-:W-:-:S07]  /*13be0*/  IMAD.MOV.U32 R0, RZ, RZ, R14 ;  /* 0x000000ffff007224 */ /* 0x000fce00078e000e */
[----:B------:R-:W-:Y:S05]  /*13bf0*/  WARPSYNC.COLLECTIVE R15, `(.L_x_366) ;  /* 0x000000000f087348 */ /* 0x000fea0003c00000 */
[----:B------:R0:W1:Y:S02]  /*13c00*/  SHFL.IDX P6, R14, R13, R12, R11 ;  /* 0x0000000c0d0e7389 */ /* 0x00006400000c000b */
[----:B01----:R-:W-:Y:S01]  /*13c10*/  ENDCOLLECTIVE ;  /* 0x000000000000791b */ /* 0x003fe20003800000 */
.L_x_366:
[----:B------:R-:W-:Y:S01]  /*13c20*/  ULDC UR4, c[0x0][0xc3c] ;  /* 0x00030f0000047ab9 */ /* 0x000fe20000000800 */
[----:B------:R-:W-:Y:S01]  /*13c30*/  ULDC.64 UR6, c[0x0][0x208] ;  /* 0x0000820000067ab9 */ /* 0x000fe20000000a00 */
[----:B------:R-:W-:-:S13]  /*13c40*/  ISETP.GE.OR P1, PT, R7, UR4, !P0 ;  /* 0x0000000407007c0c */ /* 0x000fda000c726670 */
[----:B------:R-:W0:Y:S08]  /*13c50*/  @!P1 LDC.64 R2, c[0x0][0xc80] ;  /* 0x00032000ff029b82 */ /* 0x000e300000000a00 */
[----:B------:R-:W1:Y:S01]  /*13c60*/  @!P1 LDC.64 R4, c[0x0][0xc78] ;  /* 0x00031e00ff049b82 */ /* 0x000e620000000a00 */
[----:B------:R-:W-:Y:S02]  /*13c70*/  IMAD.MOV.U32 R11, RZ, RZ, RZ ;  /* 0x000000ffff0b7224 */ /* 0x000fe400078e00ff */
[----:B------:R-:W-:-:S02]  /*13c80*/  IMAD.MOV.U32 R6, RZ, RZ, R14 ;  /* 0x000000ffff067224 */ /* 0x000fc400078e000e */
        /* <DEDUP_REMOVED lines=8> */
[----:B------:R-:W-:Y:S01]  /*13d10*/  IMAD.MOV.U32 R24, RZ, RZ, RZ ;  /* 0x000000ffff187224 */ /* 0x000fe200078e00ff */
[C---:B------:R-:W-:Y:S02]  /*13d20*/  ISETP.GE.U32.AND P4, PT, R9.reuse, 0x8, PT ;  /* 0x000000080900780c */ /* 0x040fe40003f86070 */
[C---:B------:R-:W-:Y:S01]  /*13d30*/  ISETP.GE.U32.AND P5, PT, R9.reuse, 0x10, PT ;  /* 0x000000100900780c */ /* 0x040fe20003fa6070 */
[----:B--2---:R-:W-:Y:S02]  /*13d40*/  @!P1 IMAD.MOV.U32 R7, RZ, RZ, R8 ;  /* 0x000000ffff079224 */ /* 0x004fe400078e0008 */
[----:B---3--:R-:W-:Y:S01]  /*13d50*/  @!P1 IMAD.MOV.U32 R4, RZ, RZ, R5 ;  /* 0x000000ffff049224 */ /* 0x008fe200078e0005 */
[----:B------:R-:W-:-:S03]  /*13d60*/  ISETP.NE.AND P1, PT, R9, RZ, PT ;  /* 0x000000ff0900720c */ /* 0x000fc60003f25270 */
[----:B------:R-:W-:-:S10]  /*13d70*/  IMAD R13, R4, R7, RZ ;  /* 0x00000007040d7224 */ /* 0x000fd400078e02ff */
[----:B------:R-:W-:Y:S05]  /*13d80*/  WARPSYNC.COLLECTIVE R15, `(.L_x_367) ;  /* 0x000000000f087348 */ /* 0x000fea0003c00000 */
[----:B------:R0:W1:Y:S02]  /*13d90*/  SHFL.UP P6, R14, R13, R12, R11 ;  /* 0x0400000c0d0e7389 */ /* 0x00006400000c000b */
[----:B01----:R-:W-:Y:S01]  /*13da0*/  ENDCOLLECTIVE ;  /* 0x000000000000791b */ /* 0x003fe20003800000 */
.L_x_367:
[----:B------:R-:W-:Y:S01]  /*13db0*/  IMAD.MOV.U32 R12, RZ, RZ, 0x2 ;  /* 0x00000002ff0c7424 */ /* 0x000fe200078e00ff */
[----:B------:R-:W-:-:S05]  /*13dc0*/  SEL R14, R14, RZ, P1 ;  /* 0x000000ff0e0e7207 */ /* 0x000fca0000800000 */
[----:B------:R-:W-:-:S04]  /*13dd0*/  IMAD.IADD R5, R13, 0x1, R14 ;  /* 0x000000010d057824 */ /* 0x000fc800078e020e */
[----:B------:R-:W-:-:S07]  /*13de0*/  IMAD.MOV.U32 R13, RZ, RZ, R5 ;  /* 0x000000ffff0d7224 */ /* 0x000fce00078e0005 */
[----:B------:R-:W-:Y:S05]  /*13df0*/  WARPSYNC.COLLECTIVE R15, `(.L_x_368) ;  /* 0x000000000f087348 */ /* 0x000fea0003c00000 */
[----:B------:R0:W1:Y:S02]  /*13e00*/  SHFL.UP P6, R14, R13, R12, R11 ;  /* 0x0400000c0d0e7389 */ /* 0x00006400000c000b */
[----:B01----:R-:W-:Y:S01]  /*13e10*/  ENDCOLLECTIVE ;  /* 0x000000000000791b */ /* 0x003fe20003800000 */
.L_x_368:
[----:B------:R-:W-:Y:S01]  /*13e20*/  IMAD.MOV.U32 R12, RZ, RZ, 0x4 ;  /* 0x00000004ff0c7424 */ /* 0x000fe200078e00ff */
[----:B------:R-:W-:-:S05]  /*13e30*/  SEL R2, R14, RZ, P2 ;  /* 0x000000ff0e027207 */ /* 0x000fca0001000000 */
[----:B------:R-:W-:-:S04]  /*13e40*/  IMAD.IADD R2, R5, 0x1, R2 ;  /* 0x0000000105027824 */ /* 0x000fc800078e0202 */
[----:B------:R-:W-:-:S07]  /*13e50*/  IMAD.MOV.U32 R13, RZ, RZ, R2 ;  /* 0x000000ffff0d7224 */ /* 0x000fce00078e0002 */
[----:B------:R-:W-:Y:S05]  /*13e60*/  WARPSYNC.COLLECTIVE R15, `(.L_x_369) ;  /* 0x000000000f087348 */ /* 0x000fea0003c00000 */
[----:B------:R0:W1:Y:S02]  /*13e70*/  SHFL.UP P6, R14, R13, R12, R11 ;  /* 0x0400000c0d0e7389 */ /* 0x00006400000c000b */
[----:B01----:R-:W-:Y:S01]  /*13e80*/  ENDCOLLECTIVE ;  /* 0x000000000000791b */ /* 0x003fe20003800000 */
.L_x_369:
[----:B------:R-:W-:Y:S01]  /*13e90*/  IMAD.MOV.U32 R12, RZ, RZ, 0x8 ;  /* 0x00000008ff0c7424 */ /* 0x000fe200078e00ff */
[----:B------:R-:W-:-:S05]  /*13ea0*/  SEL R3, R14, RZ, P3 ;  /* 0x000000ff0e037207 */ /* 0x000fca0001800000 */
[----:B------:R-:W-:-:S04]  /*13eb0*/  IMAD.IADD R8, R2, 0x1, R3 ;  /* 0x0000000102087824 */ /* 0x000fc800078e0203 */
[----:B------:R-:W-:-:S07]  /*13ec0*/  IMAD.MOV.U32 R13, RZ, RZ, R8 ;  /* 0x000000ffff0d7224 */ /* 0x000fce00078e0008 */
[----:B------:R-:W-:Y:S05]  /*13ed0*/  WARPSYNC.COLLECTIVE R15, `(.L_x_370) ;  /* 0x000000000f087348 */ /* 0x000fea0003c00000 */
[----:B------:R0:W1:Y:S02]  /*13ee0*/  SHFL.UP P6, R14, R13, R12, R11 ;  /* 0x0400000c0d0e7389 */ /* 0x00006400000c000b */
[----:B01----:R-:W-:Y:S01]  /*13ef0*/  ENDCOLLECTIVE ;  /* 0x000000000000791b */ /* 0x003fe20003800000 */
.L_x_370:
[----:B------:R-:W-:Y:S01]  /*13f00*/  IMAD.MOV.U32 R12, RZ, RZ, 0x10 ;  /* 0x00000010ff0c7424 */ /* 0x000fe200078e00ff */
[----:B------:R-:W-:-:S05]  /*13f10*/  SEL R5, R14, RZ, P4 ;  /* 0x000000ff0e057207 */ /* 0x000fca0002000000 */
[----:B------:R-:W-:-:S04]  /*13f20*/  IMAD.IADD R5, R8, 0x1, R5 ;  /* 0x0000000108057824 */ /* 0x000fc800078e0205 */
[----:B------:R-:W-:-:S07]  /*13f30*/  IMAD.MOV.U32 R13, RZ, RZ, R5 ;  /* 0x000000ffff0d7224 */ /* 0x000fce00078e0005 */
[----:B------:R-:W-:Y:S05]  /*13f40*/  WARPSYNC.COLLECTIVE R15, `(.L_x_371) ;  /* 0x000000000f087348 */ /* 0x000fea0003c00000 */
[----:B------:R0:W1:Y:S02]  /*13f50*/  SHFL.UP P6, R14, R13, R12, R11 ;  /* 0x0400000c0d0e7389 */ /* 0x00006400000c000b */
[----:B01----:R-:W-:Y:S01]  /*13f60*/  ENDCOLLECTIVE ;  /* 0x000000000000791b */ /* 0x003fe20003800000 */
.L_x_371:
[----:B------:R-:W-:Y:S02]  /*13f70*/  IMAD.MOV.U32 R12, RZ, RZ, 0x1f ;  /* 0x0000001fff0c7424 */ /* 0x000fe400078e00ff */
[----:B------:R-:W-:Y:S01]  /*13f80*/  IMAD.MOV.U32 R11, RZ, RZ, 0x1f ;  /* 0x0000001fff0b7424 */ /* 0x000fe200078e00ff */
[----:B------:R-:W-:-:S05]  /*13f90*/  SEL R14, R14, RZ, P5 ;  /* 0x000000ff0e0e7207 */ /* 0x000fca0002800000 */
[----:B------:R-:W-:-:S04]  /*13fa0*/  IMAD.IADD R3, R5, 0x1, R14 ;  /* 0x0000000105037824 */ /* 0x000fc800078e020e */
[----:B------:R-:W-:-:S07]  /*13fb0*/  IMAD.MOV.U32 R13, RZ, RZ, R3 ;  /* 0x000000ffff0d7224 */ /* 0x000fce00078e0003 */
[----:B------:R-:W-:Y:S05]  /*13fc0*/  WARPSYNC.COLLECTIVE R15, `(.L_x_372) ;  /* 0x000000000f087348 */ /* 0x000fea0003c00000 */
[----:B------:R0:W1:Y:S02]  /*13fd0*/  SHFL.IDX P6, R14, R13, R12, R11 ;  /* 0x0000000c0d0e7389 */ /* 0x00006400000c000b */
[----:B01----:R-:W-:Y:S01]  /*13fe0*/  ENDCOLLECTIVE ;  /* 0x000000000000791b */ /* 0x003fe20003800000 */
.L_x_372:
[----:B------:R-:W-:Y:S05]  /*13ff0*/  BRA `(.L_x_373) ;  /* 0xffffffdc00f87947 */ /* 0x000fea000383ffff */
.L_x_316:
[----:B------:R-:W-:Y:S01]  /*14000*/  BSSY B0, `(.L_x_374) ;  /* 0x0000007000007945 */ /* 0x000fe20003800000 */
[----:B------:R-:W-:Y:S02]  /*14010*/  IMAD.MOV.U32 R12, RZ, RZ, 0x1 ;  /* 0x00000001ff0c7424 */ /* 0x000fe400078e00ff */
[----:B------:R-:W-:Y:S02]  /*14020*/  IMAD.MOV.U32 R11, RZ, RZ, RZ ;  /* 0x000000ffff0b7224 */ /* 0x000fe400078e00ff */
[----:B------:R-:W-:-:S07]  /*14030*/  IMAD.MOV.U32 R15, RZ, RZ, -0x1 ;  /* 0xffffffffff0f7424 */ /* 0x000fce00078e00ff */
[----:B------:R-:W-:Y:S05]  /*14040*/  WARPSYNC.COLLECTIVE R15, `(.L_x_375) ;  /* 0x000000000f087348 */ /* 0x000fea0003c00000 */
[----:B------:R0:W1:Y:S02]  /*14050*/  SHFL.UP P6, R14, R13, R12, R11 ;  /* 0x0400000c0d0e7389 */ /* 0x00006400000c000b */
[----:B01----:R-:W-:Y:S01]  /*14060*/  ENDCOLLECTIVE ;  /* 0x000000000000791b */ /* 0x003fe20003800000 */
.L_x_375:
[----:B------:R-:W-:Y:S05]  /*14070*/  BSYNC B0 ;  /* 0x0000000000007941 */ /* 0x000fea0003800000 */
.L_x_374:
[----:B------:R-:W-:Y:S01]  /*14080*/  SEL R14, R14, RZ, P1 ;  /* 0x000000ff0e0e7207 */ /* 0x000fe20000800000 */
[----:B------:R-:W-:Y:S02]  /*14090*/  IMAD.MOV.U32 R12, RZ, RZ, 0x2 ;  /* 0x00000002ff0c7424 */ /* 0x000fe400078e00ff */
[----:B------:R-:W-:Y:S02]  /*140a0*/  IMAD.MOV.U32 R11, RZ, RZ, RZ ;  /* 0x000000ffff0b7224 */ /* 0x000fe400078e00ff */
[----:B------:R-:W-:Y:S02]  /*140b0*/  IMAD.IADD R13, R13, 0x1, R14 ;  /* 0x000000010d0d7824 */ /* 0x000fe400078e020e */
[----:B------:R-:W-:-:S07]  /*140c0*/  IMAD.MOV.U32 R15, RZ, RZ, -0x1 ;  /* 0xffffffffff0f7424 */ /* 0x000fce00078e00ff */
[----:B------:R-:W-:Y:S05]  /*140d0*/  WARPSYNC.COLLECTIVE R15, `(.L_x_376) ;  /* 0x000000000f087348 */ /* 0x000fea0003c00000 */
[----:B------:R0:W1:Y:S02]  /*140e0*/  SHFL.UP P6, R14, R13, R12, R11 ;  /* 0x0400000c0d0e7389 */ /* 0x00006400000c000b */
[----:B01----:R-:W-:Y:S01]  /*140f0*/  ENDCOLLECTIVE ;  /* 0x000000000000791b */ /* 0x003fe20003800000 */
.L_x_376:
[----:B------:R-:W-:Y:S01]  /*14100*/  IMAD.MOV.U32 R12, RZ, RZ, 0x4 ;  /* 0x00000004ff0c7424 */ /* 0x000fe200078e00ff */
[----:B------:R-:W-:-:S05]  /*14110*/  SEL R2, R14, RZ, P2 ;  /* 0x000000ff0e027207 */ /* 0x000fca0001000000 */
[----:B------:R-:W-:-:S04]  /*14120*/  IMAD.IADD R2, R13, 0x1, R2 ;  /* 0x000000010d027824 */ /* 0x000fc800078e0202 */
[----:B------:R-:W-:-:S07]  /*14130*/  IMAD.MOV.U32 R13, RZ, RZ, R2 ;  /* 0x000000ffff0d7224 */ /* 0x000fce00078e0002 */
[----:B------:R-:W-:Y:S05]  /*14140*/  WARPSYNC.COLLECTIVE R15, `(.L_x_377) ;  /* 0x000000000f087348 */ /* 0x000fea0003c00000 */
[----:B------:R0:W1:Y:S02]  /*14150*/  SHFL.UP P6, R14, R13, R12, R11 ;  /* 0x0400000c0d0e7389 */ /* 0x00006400000c000b */
[----:B01----:R-:W-:Y:S01]  /*14160*/  ENDCOLLECTIVE ;  /* 0x000000000000791b */ /* 0x003fe20003800000 */
.L_x_377:
[----:B------:R-:W-:Y:S01]  /*14170*/  IMAD.MOV.U32 R12, RZ, RZ, 0x8 ;  /* 0x00000008ff0c7424 */ /* 0x000fe200078e00ff */
[----:B------:R-:W-:-:S05]  /*14180*/  SEL R3, R14, RZ, P3 ;  /* 0x000000ff0e037207 */ /* 0x000fca0001800000 */
[----:B------:R-:W-:-:S04]  /*14190*/  IMAD.IADD R3, R2, 0x1, R3 ;  /* 0x0000000102037824 */ /* 0x000fc800078e0203 */
[----:B------:R-:W-:-:S07]  /*141a0*/  IMAD.MOV.U32 R13, RZ, RZ, R3 ;  /* 0x000000ffff0d7224 */ /* 0x000fce00078e0003 */
[----:B------:R-:W-:Y:S05]  /*141b0*/  WARPSYNC.COLLECTIVE R15, `(.L_x_378) ;  /* 0x000000000f087348 */ /* 0x000fea0003c00000 */
[----:B------:R0:W1:Y:S02]  /*141c0*/  SHFL.UP P6, R14, R13, R12, R11 ;  /* 0x0400000c0d0e7389 */ /* 0x00006400000c000b */
[----:B01----:R-:W-:Y:S01]  /*141d0*/  ENDCOLLECTIVE ;  /* 0x000000000000791b */ /* 0x003fe20003800000 */
.L_x_378:
[----:B------:R-:W-:Y:S01]  /*141e0*/  IMAD.MOV.U32 R12, RZ, RZ, 0x10 ;  /* 0x00000010ff0c7424 */ /* 0x000fe200078e00ff */
[----:B------:R-:W-:-:S05]  /*141f0*/  SEL R14, R14, RZ, P4 ;  /* 0x000000ff0e0e7207 */ /* 0x000fca0002000000 */
[----:B------:R-:W-:-:S04]  /*14200*/  IMAD.IADD R5, R3, 0x1, R14 ;  /* 0x0000000103057824 */ /* 0x000fc800078e020e */
[----:B------:R-:W-:-:S07]  /*14210*/  IMAD.MOV.U32 R13, RZ, RZ, R5 ;  /* 0x000000ffff0d7224 */ /* 0x000fce00078e0005 */
[----:B------:R-:W-:Y:S05]  /*14220*/  WARPSYNC.COLLECTIVE R15, `(.L_x_379) ;  /* 0x000000000f087348 */ /* 0x000fea0003c00000 */
[----:B------:R0:W1:Y:S02]  /*14230*/  SHFL.UP P6, R14, R13, R12, R11 ;  /* 0x0400000c0d0e7389 */ /* 0x00006400000c000b */
[----:B01----:R-:W-:Y:S01]  /*14240*/  ENDCOLLECTIVE ;  /* 0x000000000000791b */ /* 0x003fe20003800000 */
.L_x_379:
        /* <DEDUP_REMOVED lines=8> */
.L_x_380:
[----:B------:R-:W-:Y:S05]  /*142d0*/  BRA `(.L_x_381) ;  /* 0xffffffdc00e87947 */ /* 0x000fea000383ffff */
.L_x_318:
[----:B------:R-:W-:Y:S01]  /*142e0*/  BSSY B0, `(.L_x_382) ;  /* 0x0000006000007945 */ /* 0x000fe20003800000 */
[----:B------:R-:W-:Y:S01]  /*142f0*/  PLOP3.LUT P6, PT, P6, PT, PT, 0x8, 0x0 ;  /* 0x000000000000781c */ /* 0x000fe200037ce170 */
[----:B------:R-:W-:-:S12]  /*14300*/  IMAD.MOV.U32 R15, RZ, RZ, -0x1 ;  /* 0xffffffffff0f7424 */ /* 0x000fd800078e00ff */
[----:B0-----:R-:W-:Y:S05]  /*14310*/  WARPSYNC.COLLECTIVE R15, `(.L_x_383) ;  /* 0x000000000f087348 */ /* 0x001fea0003c00000 */
[----:B------:R-:W-:Y:S01]  /*14320*/  VOTE.ANY R14, PT, P6 ;  /* 0x00000000000e7806 */ /* 0x000fe200030e0100 */
[----:B0-----:R-:W-:Y:S06]  /*14330*/  ENDCOLLECTIVE ;  /* 0x000000000000791b */ /* 0x001fec0003800000 */
.L_x_383:
[----:B------:R-:W-:Y:S05]  /*14340*/  BSYNC B0 ;  /* 0x0000000000007941 */ /* 0x000fea0003800000 */
.L_x_382:
[----:B------:R-:W-:Y:S02]  /*14350*/  IMAD.MOV.U32 R8, RZ, RZ, R14 ;  /* 0x000000ffff087224 */ /* 0x000fe400078e000e */
[----:B------:R-:W-:Y:S02]  /*14360*/  IMAD.MOV.U32 R13, RZ, RZ, R7 ;  /* 0x000000ffff0d7224 */ /* 0x000fe400078e0007 */
[----:B------:R-:W0:Y:S01]  /*14370*/  POPC R5, R8 ;  /* 0x0000000800057309 */ /* 0x000e220000000000 */
[----:B------:R-:W-:Y:S02]  /*14380*/  IMAD.MOV.U32 R11, RZ, RZ, 0x1f ;  /* 0x0000001fff0b7424 */ /* 0x000fe400078e00ff */
[----:B------:R-:W-:Y:S02]  /*14390*/  IMAD.MOV.U32 R15, RZ, RZ, -0x1 ;  /* 0xffffffffff0f7424 */ /* 0x000fe400078e00ff */
[----:B0-----:R-:W-:-:S07]  /*143a0*/  IMAD.MOV.U32 R12, RZ, RZ, R5 ;  /* 0x000000ffff0c7224 */ /* 0x001fce00078e0005 */
[----:B------:R-:W-:Y:S05]  /*143b0*/  WARPSYNC.COLLECTIVE R15, `(.L_x_384) ;  /* 0x000000000f087348 */ /* 0x000fea0003c00000 */
[----:B------:R0:W1:Y:S02]  /*143c0*/  SHFL.IDX P6, R14, R13, R12, R11 ;  /* 0x0000000c0d0e7389 */ /* 0x00006400000c000b */
[----:B01----:R-:W-:Y:S01]  /*143d0*/  ENDCOLLECTIVE ;  /* 0x000000000000791b */ /* 0x003fe20003800000 */
.L_x_384:
[----:B------:R-:W-:Y:S02]  /*143e0*/  IMAD.MOV.U32 R13, RZ, RZ, R4 ;  /* 0x000000ffff0d7224 */ /* 0x000fe400078e0004 */
[----:B------:R-:W-:-:S07]  /*143f0*/  IMAD.MOV.U32 R7, RZ, RZ, R14 ;  /* 0x000000ffff077224 */ /* 0x000fce00078e000e */
[----:B------:R-:W-:Y:S05]  /*14400*/  WARPSYNC.COLLECTIVE R15, `(.L_x_385) ;  /* 0x000000000f087348 */ /* 0x000fea0003c00000 */
[----:B------:R0:W1:Y:S02]  /*14410*/  SHFL.IDX P6, R14, R13, R12, R11 ;  /* 0x0000000c0d0e7389 */ /* 0x00006400000c000b */
[----:B01----:R-:W-:Y:S01]  /*14420*/  ENDCOLLECTIVE ;  /* 0x000000000000791b */ /* 0x003fe20003800000 */
.L_x_385:
[----:B------:R-:W-:Y:S01]  /*14430*/  IMAD.MOV.U32 R4, RZ, RZ, R14 ;  /* 0x000000ffff047224 */ /* 0x000fe200078e000e */
[----:B------:R-:W-:Y:S06]  /*14440*/  BRA `(.L_x_386) ;  /* 0xffffffdc00c87947 */ /* 0x000fec000383ffff */
.L_x_320:
[----:B------:R-:W-:Y:S01]  /*14450*/  BSSY B0, `(.L_x_387) ;  /* 0x0000007000007945 */ /* 0x000fe20003800000 */
[----:B------:R-:W-:Y:S02]  /*14460*/  IMAD.MOV.U32 R13, RZ, RZ, R3 ;  /* 0x000000ffff0d7224 */ /* 0x000fe400078e0003 */
[----:B------:R-:W-:Y:S02]  /*14470*/  IMAD.MOV.U32 R11, RZ, RZ, 0x1f ;  /* 0x0000001fff0b7424 */ /* 0x000fe400078e00ff */
[----:B------:R-:W-:-:S07]  /*14480*/  IMAD.MOV.U32 R15, RZ, RZ, -0x1 ;  /* 0xffffffffff0f7424 */ /* 0x000fce00078e00ff */
[----:B0123--:R-:W-:Y:S05]  /*14490*/  WARPSYNC.COLLECTIVE R15, `(.L_x_388) ;  /* 0x000000000f087348 */ /* 0x00ffea0003c00000 */
[----:B------:R4:W0:Y:S02]  /*144a0*/  SHFL.IDX P6, R14, R13, R12, R11 ;  /* 0x0000000c0d0e7389 */ /* 0x00082400000c000b */
[----:B01234-:R-:W-:Y:S01]  /*144b0*/  ENDCOLLECTIVE ;  /* 0x000000000000791b */ /* 0x01ffe20003800000 */
.L_x_388:
[----:B------:R-:W-:Y:S05]  /*144c0*/  BSYNC B0 ;  /* 0x0000000000007941 */ /* 0x000fea0003800000 */
.L_x_387:
[----:B------:R-:W-:Y:S01]  /*144d0*/  IMAD.MOV.U32 R24, RZ, RZ, R14 ;  /* 0x000000ffff187224 */ /* 0x000fe200078e000e */
[----:B------:R-:W-:Y:S06]  /*144e0*/  BRA `(.L_x_319) ;  /* 0xffffffdc00b87947 */ /* 0x000fec000383ffff */
.L_x_324:
[----:B-1----:R1:W4:Y:S02]  /*144f0*/  SYNCS.PHASECHK.TRANS64.TRYWAIT P0, [R9+URZ+0x31c20], R0 ;  /* 0x031c2000090075a7 */ /* 0x002324000800017f */
[----:B----4-:R-:W-:Y:S05]  /*14500*/  @!P0 NANOSLEEP.SYNCS 0x989680 ;  /* 0x009896800000895d */ /* 0x010fea0003900000 */
[----:B------:R-:W4:Y:S02]  /*14510*/  @!P0 SYNCS.PHASECHK.TRANS64 P0, [R9+URZ+0x31c20], R0 ;  /* 0x031c2000090085a7 */ /* 0x000f24000800007f */
[----:B----4-:R-:W-:Y:S05]  /*14520*/  @!P0 BRA `(.L_x_324) ;  /* 0xfffffffc00f08947 */ /* 0x010fea000383ffff */
[----:B------:R-:W-:Y:S05]  /*14530*/  BRA `(.L_x_389) ;  /* 0xffffffe400107947 */ /* 0x000fea000383ffff */
.L_x_325:
[----:B------:R-:W4:Y:S01]  /*14540*/  S2R R2, SR_TID.X ;  /* 0x0000000000027919 */ /* 0x000f220000002100 */
[----:B------:R-:W-:Y:S01]  /*14550*/  BSSY B0, `(.L_x_390) ;  /* 0x000000a000007945 */ /* 0x000fe20003800000 */
[----:B------:R-:W-:Y:S02]  /*14560*/  IMAD.MOV.U32 R12, RZ, RZ, RZ ;  /* 0x000000ffff0c7224 */ /* 0x000fe400078e00ff */
[----:B------:R-:W-:Y:S02]  /*14570*/  IMAD.MOV.U32 R11, RZ, RZ, 0x1f ;  /* 0x0000001fff0b7424 */ /* 0x000fe400078e00ff */
[----:B------:R-:W-:Y:S01]  /*14580*/  IMAD.MOV.U32 R15, RZ, RZ, -0x1 ;  /* 0xffffffffff0f7424 */ /* 0x000fe200078e00ff */
[----:B----4-:R-:W-:-:S04]  /*14590*/  SHF.R.U32.HI R2, RZ, 0x5, R2 ;  /* 0x00000005ff027819 */ /* 0x010fc80000011602 */
[----:B------:R-:W-:-:S05]  /*145a0*/  LOP3.LUT R2, R2, 0x3, RZ, 0xc0, !PT ;  /* 0x0000000302027812 */ /* 0x000fca00078ec0ff */
[----:B------:R-:W-:-:S07]  /*145b0*/  IMAD.MOV.U32 R13, RZ, RZ, R2 ;  /* 0x000000ffff0d7224 */ /* 0x000fce00078e0002 */
[----:B0123--:R-:W-:Y:S05]  /*145c0*/  WARPSYNC.COLLECTIVE R15, `(.L_x_391) ;  /* 0x000000000f087348 */ /* 0x00ffea0003c00000 */
[----:B------:R4:W0:Y:S02]  /*145d0*/  SHFL.IDX P6, R14, R13, R12, R11 ;  /* 0x0000000c0d0e7389 */ /* 0x00082400000c000b */
[----:B01234-:R-:W-:Y:S01]  /*145e0*/  ENDCOLLECTIVE ;  /* 0x000000000000791b */ /* 0x01ffe20003800000 */
.L_x_391:
[----:B------:R-:W-:Y:S05]  /*145f0*/  BSYNC B0 ;  /* 0x0000000000007941 */ /* 0x000fea0003800000 */
.L_x_390:
[----:B------:R-:W-:Y:S05]  /*14600*/  BRA `(.L_x_392) ;  /* 0xffffffe000f87947 */ /* 0x000fea000383ffff */
.L_x_328:
[----:B------:R-:W-:Y:S01]  /*14610*/  BSSY B1, `(.L_x_393) ;  /* 0x0000006000017945 */ /* 0x000fe20003800000 */
[----:B------:R-:W-:-:S07]  /*14620*/  IMAD.MOV.U32 R15, RZ, RZ, -0x1 ;  /* 0xffffffffff0f7424 */ /* 0x000fce00078e00ff */
[----:B0123--:R-:W-:Y:S05]  /*14630*/  WARPSYNC.COLLECTIVE R15, `(.L_x_394) ;  /* 0x000000000f0c7348 */ /* 0x00ffea0003c00000 */
[----:B------:R-:W-:Y:S02]  /*14640*/  ELECT P6, UR62, PT ;  /* 0x00000000003e782f */ /* 0x000fe400038c0000 */
[----:B------:R-:W-:Y:S01]  /*14650*/  MOV R14, UR62 ;  /* 0x0000003e000e7c02 */ /* 0x000fe20008000f00 */
[----:B0123--:R-:W-:Y:S10]  /*14660*/  ENDCOLLECTIVE ;  /* 0x000000000000791b */ /* 0x00fff40003800000 */
.L_x_394:
[----:B------:R-:W-:Y:S05]  /*14670*/  BSYNC B1 ;  /* 0x0000000000017941 */ /* 0x000fea0003800000 */
.L_x_393:
[----:B------:R-:W-:Y:S05]  /*14680*/  BRA `(.L_x_395) ;  /* 0xffffffe000f07947 */ /* 0x000fea000383ffff */
.L_x_330:
[----:B0-----:R0:W1:Y:S02]  /*14690*/  SYNCS.PHASECHK.TRANS64.TRYWAIT P0, [R7+URZ], R2 ;  /* 0x00000002070075a7 */ /* 0x001064000800017f */
[----:B-1----:R-:W-:Y:S05]  /*146a0*/  @!P0 NANOSLEEP.SYNCS 0x989680 ;  /* 0x009896800000895d */ /* 0x002fea0003900000 */
[----:B------:R-:W1:Y:S02]  /*146b0*/  @!P0 SYNCS.PHASECHK.TRANS64 P0, [R7+URZ], R2 ;  /* 0x00000002070085a7 */ /* 0x000e64000800007f */
[----:B-1----:R-:W-:Y:S05]  /*146c0*/  @!P0 BRA `(.L_x_330) ;  /* 0xfffffffc00f08947 */ /* 0x002fea000383ffff */
[----:B------:R-:W-:Y:S05]  /*146d0*/  BRA `(.L_x_396) ;  /* 0xffffffe4002c7947 */ /* 0x000fea000383ffff */
.L_x_331:
[----:B-1----:R1:W2:Y:S02]  /*146e0*/  SYNCS.PHASECHK.TRANS64.TRYWAIT P0, [R3+URZ], R0 ;  /* 0x00000000030075a7 */ /* 0x0022a4000800017f */
[----:B--2---:R-:W-:Y:S05]  /*146f0*/  @!P0 NANOSLEEP.SYNCS 0x989680 ;  /* 0x009896800000895d */ /* 0x004fea0003900000 */
[----:B------:R-:W2:Y:S02]  /*14700*/  @!P0 SYNCS.PHASECHK.TRANS64 P0, [R3+URZ], R0 ;  /* 0x00000000030085a7 */ /* 0x000ea4000800007f */
[----:B--2---:R-:W-:Y:S05]  /*14710*/  @!P0 BRA `(.L_x_331) ;  /* 0xfffffffc00f08947 */ /* 0x004fea000383ffff */
[----:B------:R-:W-:Y:S05]  /*14720*/  BRA `(.L_x_397) ;  /* 0xffffffe400207947 */ /* 0x000fea000383ffff */
.L_x_333:
[----:B-1----:R1:W2:Y:S02]  /*14730*/  SYNCS.PHASECHK.TRANS64.TRYWAIT P0, [R5+URZ], R2 ;  /* 0x00000002050075a7 */ /* 0x0022a4000800017f */
[----:B--2---:R-:W-:Y:S05]  /*14740*/  @!P0 NANOSLEEP.SYNCS 0x989680 ;  /* 0x009896800000895d */ /* 0x004fea0003900000 */
[----:B------:R-:W2:Y:S02]  /*14750*/  @!P0 SYNCS.PHASECHK.TRANS64 P0, [R5+URZ], R2 ;  /* 0x00000002050085a7 */ /* 0x000ea4000800007f */
[----:B--2---:R-:W-:Y:S05]  /*14760*/  @!P0 BRA `(.L_x_333) ;  /* 0xfffffffc00f08947 */ /* 0x004fea000383ffff */
[----:B------:R-:W-:Y:S05]  /*14770*/  BRA `(.L_x_398) ;  /* 0xffffffe400247947 */ /* 0x000fea000383ffff */
.L_x_399:
        /* <DEDUP_REMOVED lines=16> */
.L_x_2777:


//--------------------- .text._ZN7cutlass13device_kernelIN5flash11enable_sm90INS1_16FlashAttnFwdSm90INS1_25CollectiveMainloopFwdSm90ILi2EN4cute5tupleIJNS5_1CILi1EEES8_S8_EEENS6_IJNS7_ILi192EEENS7_ILi144EEENS7_ILi96EEEEEELi96ENS_10bfloat16_tEfNS_4arch4Sm90ELb0ELb0ELb0ELb1ELb0ELb1ELb0ELb0ELb1ELb1ELb1ELb0EEENS1_21CollectiveEpilogueFwdINS6_IJSA_SC_SB_EEES9_SE_SG_Li384ELb1ELb1ELb1ELb0EEENS1_36VarlenDynamicPersistentTileSchedulerILi192ELi144ELi384ELi128ELb1ELb1ELb1ELb0ELb1ELb1EEEEEEEEEvNT_6ParamsE --------------------------
	.section	.text._ZN7cutlass13device_kernelIN5flash11enable_sm90INS1_16FlashAttnFwdSm90INS1_25CollectiveMainloopFwdSm90ILi2EN4cute5tupleIJNS5_1CILi1EEES8_S8_EEENS6_IJNS7_ILi192EEENS7_ILi144EEENS7_ILi96EEEEEELi96ENS_10bfloat16_tEfNS_4arch4Sm90ELb0ELb0ELb0ELb1ELb0ELb1ELb0ELb0ELb1ELb1ELb1ELb0EEENS1_21CollectiveEpilogueFwdINS6_IJSA_SC_SB_EEES9_SE_SG_Li384ELb1ELb1ELb1ELb0EEENS1_36VarlenDynamicPersistentTileSchedulerILi192ELi144ELi384ELi128ELb1ELb1ELb1ELb0ELb1ELb1EEEEEEEEEvNT_6ParamsE,"ax",@progbits
	.align	128
.text._ZN7cutlass13device_kernelIN5flash11enable_sm90INS1_16FlashAttnFwdSm90INS1_25CollectiveMainloopFwdSm90ILi2EN4cute5tupleIJNS5_1CILi1EEES8_S8_EEENS6_IJNS7_ILi192EEENS7_ILi144EEENS7_ILi96EEEEEELi96ENS_10bfloat16_tEfNS_4arch4Sm90ELb0ELb0ELb0ELb1ELb0ELb1ELb0ELb0ELb1ELb1ELb1ELb0EEENS1_21CollectiveEpilogueFwdINS6_IJSA_SC_SB_EEES9_SE_SG_Li384ELb1ELb1ELb1ELb0EEENS1_36VarlenDynamicPersistentTileSchedulerILi192ELi144ELi384ELi128ELb1ELb1ELb1ELb0ELb1ELb1EEEEEEEEEvNT_6ParamsE:
        .type           _ZN7cutlass13device_kernelIN5flash11enable_sm90INS1_16FlashAttnFwdSm90INS1_25CollectiveMainloopFwdSm90ILi2EN4cute5tupleIJNS5_1CILi1EEES8_S8_EEENS6_IJNS7_ILi192EEENS7_ILi144EEENS7_ILi96EEEEEELi96ENS_10bfloat16_tEfNS_4arch4Sm90ELb0ELb0ELb0ELb1ELb0ELb1ELb0ELb0ELb1ELb1ELb1ELb0EEENS1_21CollectiveEpilogueFwdINS6_IJSA_SC_SB_EEES9_SE_SG_Li384ELb1ELb1ELb1ELb0EEENS1_36VarlenDynamicPersistentTileSchedulerILi192ELi144ELi384ELi128ELb1ELb1ELb1ELb0ELb1ELb1EEEEEEEEEvNT_6ParamsE,@function
        .size           _ZN7cutlass13device_kernelIN5flash11enable_sm90INS1_16FlashAttnFwdSm90INS1_25CollectiveMainloopFwdSm90ILi2EN4cute5tupleIJNS5_1CILi1EEES8_S8_EEENS6_IJNS7_ILi192EEENS7_ILi144EEENS7_ILi96EEEEEELi96ENS_10bfloat16_tEfNS_4arch4Sm90ELb0ELb0ELb0ELb1ELb0ELb1ELb0ELb0ELb1ELb1ELb1ELb0EEENS1_21CollectiveEpilogueFwdINS6_IJSA_SC_SB_EEES9_SE_SG_Li384ELb1ELb1ELb1ELb0EEENS1_36VarlenDynamicPersistentTileSchedulerILi192ELi144ELi384ELi128ELb1ELb1ELb1ELb0ELb1ELb1EEEEEEEEEvNT_6ParamsE,(.L_x_2778 - _ZN7cutlass13device_kernelIN5flash11enable_sm90INS1_16FlashAttnFwdSm90INS1_25CollectiveMainloopFwdSm90ILi2EN4cute5tupleIJNS5_1CILi1EEES8_S8_EEENS6_IJNS7_ILi192EEENS7_ILi144EEENS7_ILi96EEEEEELi96ENS_10bfloat16_tEfNS_4arch4Sm90ELb0ELb0ELb0ELb1ELb0ELb1ELb0ELb0ELb1ELb1ELb1ELb0EEENS1_21CollectiveEpilogueFwdINS6_IJSA_SC_SB_EEES9_SE_SG_Li384ELb1ELb1ELb1ELb0EEENS1_36VarlenDynamicPersistentTileSchedulerILi192ELi144ELi384ELi128ELb1ELb1ELb1ELb0ELb1ELb1EEEEEEEEEvNT_6ParamsE)
        .other          _ZN7cutlass13device_kernelIN5flash11enable_sm90INS1_16FlashAttnFwdSm90INS1_25CollectiveMainloopFwdSm90ILi2EN4cute5tupleIJNS5_1CILi1EEES8_S8_EEENS6_IJNS7_ILi192EEENS7_ILi144EEENS7_ILi96EEEEEELi96ENS_10bfloat16_tEfNS_4arch4Sm90ELb0ELb0ELb0ELb1ELb0ELb1ELb0ELb0ELb1ELb1ELb1ELb0EEENS1_21CollectiveEpilogueFwdINS6_IJSA_SC_SB_EEES9_SE_SG_Li384ELb1ELb1ELb1ELb0EEENS1_36VarlenDynamicPersistentTileSchedulerILi192ELi144ELi384ELi128ELb1ELb1ELb1ELb0ELb1ELb1EEEEEEEEEvNT_6ParamsE,@"STO_CUDA_ENTRY STV_DEFAULT"
_ZN7cutlass13device_kernelIN5flash11enable_sm90INS1_16FlashAttnFwdSm90INS1_25CollectiveMainloopFwdSm90ILi2EN4cute5tupleIJNS5_1CILi1EEES8_S8_EEENS6_IJNS7_ILi192EEENS7_ILi144EEENS7_ILi96EEEEEELi96ENS_10bfloat16_tEfNS_4arch4Sm90ELb0ELb0ELb0ELb1ELb0ELb1ELb0ELb0ELb1ELb1ELb1ELb0EEENS1_21CollectiveEpilogueFwdINS6_IJSA_SC_SB_EEES9_SE_SG_Li384ELb1ELb1ELb1ELb0EEENS1_36VarlenDynamicPersistentTileSchedulerILi192ELi144ELi384ELi128ELb1ELb1ELb1ELb0ELb1ELb1EEEEEEEEEvNT_6ParamsE:
[----:B------:R-:W0:Y:S02]  /*0000*/  LDC R1, c[0x0][0x28] ;  /* 0x00000a00ff017b82 */ /* 0x000e240000000800 */
[----:B0-----:R-:W-:Y:S01]  /*0010*/  VIADD R1, R1, 0xfffffee0 ;  /* 0xfffffee001017836 */ /* 0x001fe20000000000 */
[----:B------:R-:W0:Y:S01]  /*0020*/  S2R R3, SR_TID.X ;  /* 0x0000000000037919 */ /* 0x000e220000002100 */
[----:B------:R-:W-:Y:S01]  /*0030*/  ELECT P0, URZ, PT ;  /* 0x00000000003f782f */ /* 0x000fe20003800000 */
[----:B------:R-:W-:Y:S01]  /*0040*/  BSSY B0, `(.L_x_400) ;  /* 0x0000013000007945 */ /* 0x000fe20003800000 */
[----:B0-----:R-:W-:-:S05]  /*0050*/  SHF.R.U32.HI R0, RZ, 0x5, R3 ;  /* 0x00000005ff007819 */ /* 0x001fca0000011603 */
[----:B------:R-:W0:Y:S02]  /*0060*/  SHFL.IDX PT, R2, R0, RZ, 0x1f ;  /* 0x00001fff00027589 */ /* 0x000e2400000e0000 */
[----:B0-----:R-:W-:-:S13]  /*0070*/  ISETP.EQ.AND P0, PT, R2, RZ, P0 ;  /* 0x000000ff0200720c */ /* 0x001fda0000702270 */
[----:B------:R-:W-:Y:S05]  /*0080*/  @!P0 BRA `(.L_x_401) ;  /* 0x0000000000388947 */ /* 0x000fea0003800000 */
[----:B------:R-:W-:Y:S02]  /*0090*/  ULDC.64 UR4, c[0x0][0x198] ;  /* 0x0000660000047ab9 */ /* 0x000fe40000000a00 */
[----:B------:R-:W-:Y:S02]  /*00a0*/  UIADD3 UR6, UP0, UR4, 0x370, URZ ;  /* 0x0000037004067890 */ /* 0x000fe4000ff1e03f */
[----:B------:R-:W-:Y:S02]  /*00b0*/  UIADD3 UR8, UP1, UR4, 0x470, URZ ;  /* 0x0000047004087890 */ /* 0x000fe4000ff3e03f */
[----:B------:R-:W-:Y:S02]  /*00c0*/  UIADD3 UR10, UP2, UR4, 0x570, URZ ;  /* 0x00000570040a7890 */ /* 0x000fe4000ff5e03f */
[----:B------:R-:W-:Y:S02]  /*00d0*/  UIADD3 UR4, UP3, UR4, 0x670, URZ ;  /* 0x0000067004047890 */ /* 0x000fe4000ff7e03f */
[----:B------:R-:W-:-:S02]  /*00e0*/  UIADD3.X UR7, URZ, UR5, URZ, UP0, !UPT ;  /* 0x000000053f077290 */ /* 0x000fc400087fe43f */
[----:B------:R-:W-:Y:S02]  /*00f0*/  UIADD3.X UR9, URZ, UR5, URZ, UP1, !UPT ;  /* 0x000000053f097290 */ /* 0x000fe40008ffe43f */
[----:B------:R-:W-:Y:S02]  /*0100*/  UIADD3.X UR11, URZ, UR5, URZ, UP2, !UPT ;  /* 0x000000053f0b7290 */ /* 0x000fe400097fe43f */
[----:B------:R-:W-:-:S03]  /*0110*/  UIADD3.X UR5, URZ, UR5, URZ, UP3, !UPT ;  /* 0x000000053f057290 */ /* 0x000fc60009ffe43f */
[----:B------:R0:W-:Y:S02]  /*0120*/  UTMACCTL.PF [UR6] ;  /* 0x00000000060079b9 */ /* 0x0001e40008040000 */
[----:B------:R0:W-:Y:S02]  /*0130*/  UTMACCTL.PF [UR8] ;  /* 0x00000000080079b9 */ /* 0x0001e40008040000 */
[----:B------:R0:W-:Y:S02]  /*0140*/  UTMACCTL.PF [UR10] ;  /* 0x000000000a0079b9 */ /* 0x0001e40008040000 */
[----:B------:R0:W-:Y:S02]  /*0150*/  UTMACCTL.PF [UR4] ;  /* 0x00000000040079b9 */ /* 0x0001e40008040000 */
[----:B0-----:R-:W-:Y:S01]  /*0160*/  NOP ;  /* 0x0000000000007918 */ /* 0x001fe20000000000 */
.L_x_401:
[----:B------:R-:W-:Y:S05]  /*0170*/  BSYNC B0 ;  /* 0x0000000000007941 */ /* 0x000fea0003800000 */
.L_x_400:
        /* <DEDUP_REMOVED lines=40> */
.L_x_402:
        /* <DEDUP_REMOVED lines=22> */
.L_x_403:
        /* <DEDUP_REMOVED lines=18> */
.L_x_404:
        /* <DEDUP_REMOVED lines=22> */
.L_x_405:
        /* <DEDUP_REMOVED lines=22> */
.L_x_406:
[----:B--2---:R-:W-:Y:S01]  /*0940*/  ISETP.NE.AND P0, PT, R2, RZ, PT ;  /* 0x000000ff0200720c */ /* 0x004fe20003f05270 */
[----:B------:R-:W-:Y:S01]  /*0950*/  IMAD.MOV.U32 R2, RZ, RZ, 0x1 ;  /* 0x00000001ff027424 */ /* 0x000fe200078e00ff */
[----:B------:R-:W-:Y:S01]  /*0960*/  NOP ;  /* 0x0000000000007918 */ /* 0x000fe20000000000 */
[----:B------:R-:W-:Y:S01]  /*0970*/  ULDC.64 UR60, c[0x0][0x208] ;  /* 0x00008200003c7ab9 */ /* 0x000fe20000000a00 */
[----:B------:R-:W-:Y:S02]  /*0980*/  BSSY B9, `(.L_x_407) ;  /* 0x0001f2b000097945 */ /* 0x000fe40003800000 */
[----:B------:R-:W-:-:S05]  /*0990*/  SEL R2, R2, 0x2, !P0 ;  /* 0x0000000202027807 */ /* 0x000fca0004000000 */
[----:B------:R2:W-:Y:S01]  /*09a0*/  STL [R1+0x58], R2 ;  /* 0x0000580201007387 */ /* 0x0005e20000100800 */
[----:B01-34-:R-:W-:Y:S06]  /*09b0*/  BAR.SYNC.DEFER_BLOCKING 0x0 ;  /* 0x0000000000007b1d */ /* 0x01bfec0000010000 */
[----:B------:R-:W-:Y:S05]  /*09c0*/  @!P0 BRA `(.L_x_408) ;  /* 0x0000017000d48947 */ /* 0x000fea0003800000 */
.L_x_409:
[----:B------:R-:W-:-:S08]  /*09d0*/  NOP ;  /* 0x0000000000007918 */ /* 0x000fd00000000000 */
[----:B------:R-:W0:Y:S02]  /*09e0*/  USETMAXREG.TRY_ALLOC.CTAPOOL UP0, 0xa0 ;  /* 0x000000a0000079c8 */ /* 0x000e240008000600 */
[----:B0-----:R-:W-:-:S13]  /*09f0*/  PLOP3.LUT P0, PT, PT, PT, UP0, 0x80, 0x0 ;  /* 0x000000000000781c */ /* 0x001fda0003f0f008 */
[----:B------:R-:W-:Y:S05]  /*0a00*/  @!P0 BRA `(.L_x_409) ;  /* 0xfffffffc00f08947 */ /* 0x000fea000383ffff */
[----:B------:R-:W3:Y:S01]  /*0a10*/  LDL.LU R0, [R1+0x50] ;  /* 0x0000500001007983 */ /* 0x000ee20000300800 */
[----:B--2---:R-:W0:Y:S01]  /*0a20*/  S2R R2, SR_TID.X ;  /* 0x0000000000027919 */ /* 0x004e220000002100 */
[----:B------:R-:W1:Y:S01]  /*0a30*/  S2UR UR5, SR_CgaCtaId ;  /* 0x00000000000579c3 */ /* 0x000e620000008800 */
[----:B------:R-:W-:Y:S01]  /*0a40*/  UMOV UR4, 0x400 ;  /* 0x0000040000047882 */ /* 0x000fe20000000000 */
[----:B0-----:R-:W-:-:S06]  /*0a50*/  SHF.R.U32.HI R2, RZ, 0x7, R2 ;  /* 0x00000007ff027819 */ /* 0x001fcc0000011602 */
[----:B------:R-:W-:Y:S06]  /*0a60*/  BAR.ARV 0x8, 0x200 ;  /* 0x0208000000007b1d */ /* 0x000fec0000002000 */
[----:B------:R-:W-:-:S13]  /*0a70*/  ISETP.NE.AND P0, PT, R2, 0x1, PT ;  /* 0x000000010200780c */ /* 0x000fda0003f05270 */
[----:B------:R-:W-:Y:S08]  /*0a80*/  @!P0 BAR.ARV 0x9, 0x100 ;  /* 0x0244000000008b1d */ /* 0x000ff00000002000 */
[----:B------:R-:W-:Y:S01]  /*0a90*/  BAR.SYNC.DEFER_BLOCKING 0x5, 0x200 ;  /* 0x0148000000007b1d */ /* 0x000fe20000010000 */
[----:B-1----:R-:W-:-:S06]  /*0aa0*/  ULEA UR4, UR5, UR4, 0x18 ;  /* 0x0000000405047291 */ /* 0x002fcc000f8ec03f */
[----:B------:R-:W-:Y:S01]  /*0ab0*/  IMAD.U32 R16, RZ, RZ, UR4 ;  /* 0x00000004ff107e24 */ /* 0x000fe2000f8e00ff */
[----:B------:R-:W-:-:S04]  /*0ac0*/  ULDC UR4, c[0x0][0xc3c] ;  /* 0x00030f0000047ab9 */ /* 0x000fc80000000800 */
[----:B------:R-:W0:Y:S01]  /*0ad0*/  LDS.128 R108, [R16+0x31cd0] ;  /* 0x031cd000106c7984 */ /* 0x000e220000000c00 */
[----:B------:R-:W-:Y:S06]  /*0ae0*/  BAR.ARV 0x4, 0x200 ;  /* 0x0108000000007b1d */ /* 0x000fec0000002000 */
[----:B---3--:R-:W-:-:S04]  /*0af0*/  LOP3.LUT R0, R0, 0xffffffef, RZ, 0xc0, !PT ;  /* 0xffffffef00007812 */ /* 0x008fc800078ec0ff */
[----:B------:R-:W-:-:S05]  /*0b00*/  @P0 LOP3.LUT R0, R0, 0x10, RZ, 0xfc, !PT ;  /* 0x0000001000000812 */ /* 0x000fca00078efcff */
[----:B------:R1:W-:Y:S01]  /*0b10*/  STL [R1+0x50], R0 ;  /* 0x0000500001007387 */ /* 0x0003e20000100800 */
[----:B0-----:R-:W-:-:S13]  /*0b20*/  ISETP.GE.AND P0, PT, R111, UR4, PT ;  /* 0x000000046f007c0c */ /* 0x001fda000bf06270 */
[----:B-1----:R-:W-:Y:S05]  /*0b30*/  @P0 BRA `(.L_x_410) ;  /* 0x000001f0003c0947 */ /* 0x002fea0003800000 */
[----:B------:R-:W2:Y:S01]  /*0b40*/  LDL.LU R17, [R1+0x58] ;  /* 0x0000580001117983 */ /* 0x000ea20000300800 */
[----:B------:R-:W0:Y:S02]  /*0b50*/  S2R R0, SR_TID.X ;  /* 0x0000000000007919 */ /* 0x000e240000002100 */
[----:B0-----:R-:W-:-:S05]  /*0b60*/  VIADD R0, R0, 0xffffff80 ;  /* 0xffffff8000007836 */ /* 0x001fca0000000000 */
[----:B------:R-:W-:Y:S02]  /*0b70*/  SHF.R.S32.HI R3, RZ, 0x1f, R0 ;  /* 0x0000001fff037819 */ /* 0x000fe40000011400 */
[-C--:B------:R-:W-:Y:S02]  /*0b80*/  LEA.HI R8, R0, R0.reuse, RZ, 0x1 ;  /* 0x0000000000087211 */ /* 0x080fe400078f08ff */
[CC--:B------:R-:W-:Y:S02]  /*0b90*/  LEA.HI R2, R3.reuse, R0.reuse, RZ, 0x7 ;  /* 0x0000000003027211 */ /* 0x0c0fe400078f38ff */
[CC--:B------:R-:W-:Y:S02]  /*0ba0*/  LEA.HI R5, R3.reuse, R0.reuse, RZ, 0x2 ;  /* 0x0000000003057211 */ /* 0x0c0fe400078f10ff */
[CC--:B------:R-:W-:Y:S02]  /*0bb0*/  LEA.HI R4, R3.reuse, R0.reuse, RZ, 0x4 ;  /* 0x0000000003047211 */ /* 0x0c0fe400078f20ff */
[----:B------:R-:W-:-:S02]  /*0bc0*/  LEA.HI R6, R3, R0, RZ, 0x5 ;  /* 0x0000000003067211 */ /* 0x000fc400078f28ff */
[----:B------:R-:W-:Y:S02]  /*0bd0*/  SHF.R.S32.HI R3, RZ, 0x7, R2 ;  /* 0x00000007ff037819 */ /* 0x000fe40000011402 */
[----:B------:R-:W-:Y:S02]  /*0be0*/  LOP3.LUT R11, R2, 0xffffff80, RZ, 0xc0, !PT ;  /* 0xffffff80020b7812 */ /* 0x000fe400078ec0ff */
[--C-:B------:R-:W-:Y:S02]  /*0bf0*/  SHF.R.S32.HI R2, RZ, 0x2, R5.reuse ;  /* 0x00000002ff027819 */ /* 0x100fe40000011405 */
[----:B------:R-:W-:Y:S02]  /*0c00*/  SHF.R.S32.HI R13, RZ, 0x1f, R5 ;  /* 0x0000001fff0d7819 */ /* 0x000fe40000011405 */
[----:B------:R-:W-:Y:S02]  /*0c10*/  SHF.R.S32.HI R19, RZ, 0x1, R8 ;  /* 0x00000001ff137819 */ /* 0x000fe40000011408 */
[----:B------:R-:W-:-:S02]  /*0c20*/  LOP3.LUT R9, R5, 0xfffffffc, RZ, 0xc0, !PT ;  /* 0xfffffffc05097812 */ /* 0x000fc400078ec0ff */
[----:B------:R-:W-:Y:S02]  /*0c30*/  LOP3.LUT R7, R8, 0xfffffffe, RZ, 0xc0, !PT ;  /* 0xfffffffe08077812 */ /* 0x000fe400078ec0ff */
[----:B------:R-:W-:Y:S02]  /*0c40*/  LOP3.LUT R5, R4, 0xfffffff0, RZ, 0xc0, !PT ;  /* 0xfffffff004057812 */ /* 0x000fe400078ec0ff */
[----:B------:R-:W-:Y:S02]  /*0c50*/  LEA.HI R13, R13, R2, RZ, 0x2 ;  /* 0x000000020d0d7211 */ /* 0x000fe400078f10ff */
[----:B------:R-:W-:Y:S01]  /*0c60*/  LEA.HI R10, R8, R19, RZ, 0x1 ;  /* 0x00000013080a7211 */ /* 0x000fe200078f08ff */
[C---:B------:R-:W-:Y:S01]  /*0c70*/  IMAD.IADD R144, R0.reuse, 0x1, -R7 ;  /* 0x0000000100907824 */ /* 0x040fe200078e0a07 */
[----:B------:R-:W-:Y:S01]  /*0c80*/  LOP3.LUT R13, R13, 0xfffffffc, RZ, 0xc0, !PT ;  /* 0xfffffffc0d0d7812 */ /* 0x000fe200078ec0ff */
[C---:B------:R-:W-:Y:S02]  /*0c90*/  IMAD.IADD R5, R0.reuse, 0x1, -R5 ;  /* 0x0000000100057824 */ /* 0x040fe400078e0a05 */
[----:B------:R-:W-:-:S02]  /*0ca0*/  IMAD.IADD R20, R0, 0x1, -R11 ;  /* 0x0000000100147824 */ /* 0x000fc400078e0a0b */
[----:B------:R-:W-:Y:S01]  /*0cb0*/  IMAD.IADD R9, R0, 0x1, -R9 ;  /* 0x0000000100097824 */ /* 0x000fe200078e0a09 */
[----:B------:R-:W-:Y:S01]  /*0cc0*/  LOP3.LUT R0, R10, 0x7fffffe, RZ, 0xc0, !PT ;  /* 0x07fffffe0a007812 */ /* 0x000fe200078ec0ff */
[----:B------:R-:W-:Y:S01]  /*0cd0*/  IMAD.HI R8, R3, 0x55555556, RZ ;  /* 0x5555555603087827 */ /* 0x000fe200078e02ff */
[----:B------:R-:W-:-:S03]  /*0ce0*/  SHF.R.S32.HI R7, RZ, 0x4, R4 ;  /* 0x00000004ff077819 */ /* 0x000fc60000011404 */
[----:B------:R-:W-:Y:S02]  /*0cf0*/  IMAD.IADD R14, R2, 0x1, -R13 ;  /* 0x00000001020e7824 */ /* 0x000fe400078e0a0d */
[----:B------:R-:W-:Y:S01]  /*0d00*/  IMAD.IADD R2, R19, 0x1, -R0 ;  /* 0x0000000113027824 */ /* 0x000fe200078e0a00 */
[----:B------:R-:W-:Y:S02]  /*0d10*/  SHF.R.S32.HI R0, RZ, 0x1f, R5 ;  /* 0x0000001fff007819 */ /* 0x000fe40000011405 */
[----:B------:R-:W-:Y:S01]  /*0d20*/  SHF.R.S32.HI R11, RZ, 0x1f, R20 ;  /* 0x0000001fff0b7819 */ /* 0x000fe20000011414 */
[----:B------:R-:W-:Y:S01]  /*0d30*/  IMAD R15, R7, 0x8, R2 ;  /* 0x00000008070f7824 */ /* 0x000fe200078e0202 */
[----:B------:R-:W-:Y:S02]  /*0d40*/  LEA.HI R8, R8, R8, RZ, 0x1 ;  /* 0x0000000808087211 */ /* 0x000fe400078f08ff */
[----:B------:R-:W-:Y:S02]  /*0d50*/  LEA.HI R4, R4, R7, RZ, 0x1 ;  /* 0x0000000704047211 */ /* 0x000fe400078f08ff */
[----:B------:R-:W-:-:S02]  /*0d60*/  LEA.HI R2, R0, R5, RZ, 0x3 ;  /* 0x0000000500027211 */ /* 0x000fc400078f18ff */
[----:B------:R-:W-:Y:S02]  /*0d70*/  LEA.HI R12, R11, R20, RZ, 0x2 ;  /* 0x000000140b0c7211 */ /* 0x000fe400078f10ff */
[----:B------:R-:W-:Y:S01]  /*0d80*/  LEA.HI R0, R0, R5, RZ, 0x2 ;  /* 0x0000000500007211 */ /* 0x000fe200078f10ff */
[----:B------:R-:W-:Y:S01]  /*0d90*/  IMAD R10, R8, -0x3, R3 ;  /* 0xfffffffd080a7824 */ /* 0x000fe200078e0203 */
[----:B------:R-:W-:Y:S01]  /*0da0*/  LOP3.LUT R4, R4, 0x1ffffffe, RZ, 0xc0, !PT ;  /* 0x1ffffffe04047812 */ /* 0x000fe200078ec0ff */
[----:B------:R-:W-:Y:S01]  /*0db0*/  IMAD.SHL.U32 R3, R2, 0x10, RZ ;  /* 0x0000001002037824 */ /* 0x000fe200078e00ff */
[----:B------:R-:W-:Y:S02]  /*0dc0*/  SHF.R.S32.HI R8, RZ, 0x5, R6 ;  /* 0x00000005ff087819 */ /* 0x000fe40000011406 */
[--C-:B------:R-:W-:Y:S02]  /*0dd0*/  SHF.R.S32.HI R13, RZ, 0x2, R12.reuse ;  /* 0x00000002ff0d7819 */ /* 0x100fe4000001140c */
[----:B------:R-:W-:-:S02]  /*0de0*/  SHF.R.S32.HI R6, RZ, 0x1f, R12 ;  /* 0x0000001fff067819 */ /* 0x000fc4000001140c */
[----:B------:R-:W-:Y:S02]  /*0df0*/  LOP3.LUT R2, R0, 0x7fffffc, RZ, 0xc0, !PT ;  /* 0x07fffffc00027812 */ /* 0x000fe400078ec0ff */
[----:B------:R-:W-:Y:S01]  /*0e00*/  SHF.R.S32.HI R0, RZ, 0x2, R0 ;  /* 0x00000002ff007819 */ /* 0x000fe20000011400 */
[----:B------:R-:W-:Y:S01]  /*0e10*/  IMAD.IADD R4, R7, 0x1, -R4 ;  /* 0x0000000107047824 */ /* 0x000fe200078e0a04 */
[----:B------:R-:W-:Y:S02]  /*0e20*/  LOP3.LUT R3, R3, 0x7fffff80, RZ, 0xc0, !PT ;  /* 0x7fffff8003037812 */ /* 0x000fe400078ec0ff */
[----:B------:R-:W-:Y:S01]  /*0e30*/  LEA.HI R7, R6, R13, RZ, 0x3 ;  /* 0x0000000d06077211 */ /* 0x000fe200078f18ff */
[----:B------:R-:W-:Y:S02]  /*0e40*/  IMAD.SHL.U32 R0, R0, 0x40, RZ ;  /* 0x0000004000007824 */ /* 0x000fe400078e00ff */
[----:B------:R-:W-:Y:S01]  /*0e50*/  IMAD.IADD R6, R5, 0x1, -R2 ;  /* 0x0000000105067824 */ /* 0x000fe200078e0a02 */
[----:B------:R-:W-:Y:S01]  /*0e60*/  LOP3.LUT R2, R7, 0xfffffff8, RZ, 0xc0, !PT ;  /* 0xfffffff807027812 */ /* 0x000fe200078ec0ff */
[----:B------:R-:W-:Y:S01]  /*0e70*/  IMAD R7, R8, 0x100, R3 ;  /* 0x0000010008077824 */ /* 0x000fe200078e0203 */
[----:B------:R-:W-:Y:S01]  /*0e80*/  LOP3.LUT R0, R0, 0x40, RZ, 0xc0, !PT ;  /* 0x0000004000007812 */ /* 0x000fe200078ec0ff */
[----:B------:R-:W-:Y:S01]  /*0e90*/  IMAD.SHL.U32 R3, R4, 0x8, RZ ;  /* 0x0000000804037824 */ /* 0x000fe200078e00ff */
[----:B------:R-:W-:Y:S01]  /*0ea0*/  LEA.HI R11, R11, R20, RZ, 0x5 ;  /* 0x000000140b0b7211 */ /* 0x000fe200078f28ff */
[----:B------:R-:W-:Y:S01]  /*0eb0*/  IMAD R18, R8, 0x10, R5 ;  /* 0x0000001008127824 */ /* 0x000fe200078e0205 */
[----:B------:R-:W-:Y:S01]  /*0ec0*/  SHF.R.U32.HI R5, RZ, 0x3, R0 ;  /* 0x00000003ff057819 */ /* 0x000fe20000011600 */
[----:B------:R-:W-:Y:S01]  /*0ed0*/  IMAD.IADD R4, R13, 0x1, -R2 ;  /* 0x000000010d047824 */ /* 0x000fe200078e0a02 */
[----:B------:R-:W-:-:S02]  /*0ee0*/  LOP3.LUT R2, R0, 0x8, R3, 0xf8, !PT ;  /* 0x0000000800027812 */ /* 0x000fc400078ef803 */
[----:B------:R-:W-:Y:S01]  /*0ef0*/  SHF.R.S32.HI R11, RZ, 0x5, R11 ;  /* 0x00000005ff0b7819 */ /* 0x000fe2000001140b */
[----:B------:R-:W-:Y:S01]  /*0f00*/  IMAD R7, R6, 0x10, R7 ;  /* 0x0000001006077824 */ /* 0x000fe200078e0207 */
[----:B------:R-:W-:Y:S01]  /*0f10*/  LOP3.LUT R2, R2, R5, RZ, 0x3c, !PT ;  /* 0x0000000502027212 */ /* 0x000fe200078e3cff */
[----:B------:R-:W-:Y:S02]  /*0f20*/  IMAD.U32 R0, R18, 0x20, R3 ;  /* 0x0000002012007824 */ /* 0x000fe400078e0003 */
[----:B------:R-:W-:Y:S01]  /*0f30*/  IMAD R11, R11, 0x10, R4 ;  /* 0x000000100b0b7824 */ /* 0x000fe200078e0204 */
[----:B------:R-:W-:Y:S01]  /*0f40*/  STL [R1+0xcc], R20 ;  /* 0x0000cc1401007387 */ /* 0x000fe20000100800 */
[----:B------:R-:W-:Y:S02]  /*0f50*/  IMAD.IADD R7, R2, 0x1, R7 ;  /* 0x0000000102077824 */ /* 0x000fe400078e0207 */
[----:B------:R-:W-:Y:S01]  /*0f60*/  IMAD R4, R10, 0x40, R11 ;  /* 0x000000400a047824 */ /* 0x000fe200078e020b */
[----:B------:R0:W-:Y:S01]  /*0f70*/  STL [R1+0xe8], R0 ;  /* 0x0000e80001007387 */ /* 0x0001e20000100800 */
[----:B------:R-:W-:-:S03]  /*0f80*/  IMAD.SHL.U32 R156, R144, 0x4, RZ ;  /* 0x00000004909c7824 */ /* 0x000fc600078e00ff */
[----:B------:R-:W-:Y:S01]  /*0f90*/  STL [R1+0xe0], R4 ;  /* 0x0000e00401007387 */ /* 0x000fe20000100800 */
[----:B0-----:R-:W-:Y:S02]  /*0fa0*/  VIADD R0, R16, 0xda00 ;  /* 0x0000da0010007836 */ /* 0x001fe40000000000 */
[----:B------:R-:W-:Y:S02]  /*0fb0*/  IMAD.SHL.U32 R14, R14, 0x40, RZ ;  /* 0x000000400e0e7824 */ /* 0x000fe400078e00ff */
[----:B------:R-:W-:Y:S01]  /*0fc0*/  VIADD R3, R156, 0x20 ;  /* 0x000000209c037836 */ /* 0x000fe20000000000 */
[----:B------:R-:W-:Y:S01]  /*0fd0*/  LOP3.LUT R12, R12, 0x7ffffffc, RZ, 0xc0, !PT ;  /* 0x7ffffffc0c0c7812 */ /* 0x000fe200078ec0ff */
[----:B------:R-:W-:Y:S01]  /*0fe0*/  IMAD.SHL.U32 R144, R144, 0x8, RZ ;  /* 0x0000000890907824 */ /* 0x000fe200078e00ff */
[----:B------:R-:W-:-:S03]  /*0ff0*/  LEA.HI R8, R9, R9, RZ, 0x1 ;  /* 0x0000000909087211 */ /* 0x000fc600078f08ff */
[----:B------:R-:W-:Y:S01]  /*1000*/  IMAD.IADD R12, R20, 0x1, -R12 ;  /* 0x00000001140c7824 */ /* 0x000fe200078e0a0c */
[----:B------:R-:W-:-:S03]  /*1010*/  LOP3.LUT R8, R8, 0x1ffffffe, RZ, 0xc0, !PT ;  /* 0x1ffffffe08087812 */ /* 0x000fc600078ec0ff */
[----:B------:R-:W-:Y:S02]  /*1020*/  IMAD.SHL.U32 R10, R12, 0x2, RZ ;  /* 0x000000020c0a7824 */ /* 0x000fe400078e00ff */
[----:B------:R-:W-:Y:S02]  /*1030*/  IMAD.IADD R8, R9, 0x1, -R8 ;  /* 0x0000000109087824 */ /* 0x000fe400078e0a08 */
[----:B------:R-:W-:Y:S02]  /*1040*/  IMAD.SHL.U32 R9, R15, 0x20, RZ ;  /* 0x000000200f097824 */ /* 0x000fe400078e00ff */
[C---:B------:R-:W-:Y:S02]  /*1050*/  VIADD R6, R10.reuse, 0x8 ;  /* 0x000000080a067836 */ /* 0x040fe40000000000 */
[----:B------:R-:W-:Y:S01]  /*1060*/  VIADD R5, R10, 0x10 ;  /* 0x000000100a057836 */ /* 0x000fe20000000000 */
[----:B------:R-:W-:Y:S01]  /*1070*/  CS2R R154, SRZ ;  /* 0x00000000009a7805 */ /* 0x000fe2000001ff00 */
[----:B------:R-:W-:Y:S01]  /*1080*/  IMAD R18, R7, 0x2, R16 ;  /* 0x0000000207127824 */ /* 0x000fe200078e0210 */
[----:B--2---:R-:W-:-:S05]  /*1090*/  LOP3.LUT R2, R17, 0x1, RZ, 0xfc, !PT ;  /* 0x0000000111027812 */ /* 0x004fca00078efcff */
[----:B------:R-:W-:Y:S04]  /*10a0*/  STL [R1+0x4c], R2 ;  /* 0x00004c0201007387 */ /* 0x000fe80000100800 */
[----:B------:R-:W-:Y:S04]  /*10b0*/  STL [R1+0xa4], RZ ;  /* 0x0000a4ff01007387 */ /* 0x000fe80000100800 */
[----:B------:R0:W-:Y:S04]  /*10c0*/  STL [R1+0xc8], R0 ;  /* 0x0000c80001007387 */ /* 0x0001e80000100800 */
[----:B------:R-:W-:Y:S01]  /*10d0*/  STL [R1+0x60], RZ ;  /* 0x000060ff01007387 */ /* 0x000fe20000100800 */
[----:B0-----:R-:W-:Y:S01]  /*10e0*/  SHF.R.S32.HI R0, RZ, 0x1f, R19 ;  /* 0x0000001fff007819 */ /* 0x001fe20000011413 */
[----:B------:R-:W-:Y:S01]  /*10f0*/  VIADD R0, R156, 0x10 ;  /* 0x000000109c007836 */ /* 0x000fe20000000000 */
[----:B------:R-:W-:-:S04]  /*1100*/  LOP3.LUT R2, R14, 0xc0, RZ, 0xc0, !PT ;  /* 0x000000c00e027812 */ /* 0x000fc800078ec0ff */
[----:B------:R0:W-:Y:S04]  /*1110*/  STL [R1+0x68], R0 ;  /* 0x0000680001007387 */ /* 0x0001e80000100800 */
[----:B------:R1:W-:Y:S01]  /*1120*/  STL [R1+0x64], R3 ;  /* 0x0000640301007387 */ /* 0x0003e20000100800 */
[C---:B0-----:R-:W-:Y:S02]  /*1130*/  VIADD R0, R156.reuse, 0x8 ;  /* 0x000000089c007836 */ /* 0x041fe40000000000 */
[----:B-1----:R-:W-:-:S03]  /*1140*/  VIADD R3, R156, 0x18 ;  /* 0x000000189c037836 */ /* 0x002fc60000000000 */
[----:B------:R0:W-:Y:S04]  /*1150*/  STL [R1+0x6c], R0 ;  /* 0x00006c0001007387 */ /* 0x0001e80000100800 */
[----:B------:R1:W-:Y:S04]  /*1160*/  STL [R1+0x54], R2 ;  /* 0x0000540201007387 */ /* 0x0003e80000100800 */
[----:B------:R2:W-:Y:S01]  /*1170*/  STL [R1+0x70], R3 ;  /* 0x0000700301007387 */ /* 0x0005e20000100800 */
[----:B0-----:R-:W-:Y:S02]  /*1180*/  LOP3.LUT R0, R2, 0x8, R144, 0xf8, !PT ;  /* 0x0000000802007812 */ /* 0x001fe400078ef890 */
[----:B-1----:R-:W-:Y:S01]  /*1190*/  SHF.R.U32.HI R2, RZ, 0x3, R2 ;  /* 0x00000003ff027819 */ /* 0x002fe20000011602 */
[----:B--2---:R-:W-:-:S04]  /*11a0*/  VIADD R3, R156, 0x28 ;  /* 0x000000289c037836 */ /* 0x004fc80000000000 */
[----:B------:R0:W-:Y:S01]  /*11b0*/  STL [R1+0x58], R2 ;  /* 0x0000580201007387 */ /* 0x0001e20000100800 */
[----:B------:R-:W-:-:S03]  /*11c0*/  LOP3.LUT R0, R0, R2, RZ, 0x3c, !PT ;  /* 0x0000000200007212 */ /* 0x000fc600078e3cff */
[----:B------:R1:W-:Y:S04]  /*11d0*/  STL [R1+0x74], R3 ;  /* 0x0000740301007387 */ /* 0x0003e80000100800 */
[----:B------:R2:W-:Y:S01]  /*11e0*/  STL [R1+0x8c], R10 ;  /* 0x00008c0a01007387 */ /* 0x0005e20000100800 */
[----:B0-----:R-:W-:-:S03]  /*11f0*/  VIADD R2, R10, 0x20 ;  /* 0x000000200a027836 */ /* 0x001fc60000000000 */
[----:B------:R0:W-:Y:S01]  /*1200*/  STL [R1+0x5c], R9 ;  /* 0x00005c0901007387 */ /* 0x0001e20000100800 */
[C---:B-1----:R-:W-:Y:S02]  /*1210*/  VIADD R3, R10.reuse, 0x18 ;  /* 0x000000180a037836 */ /* 0x042fe40000000000 */
[----:B--2---:R-:W-:Y:S01]  /*1220*/  VIADD R10, R10, 0x28 ;  /* 0x000000280a0a7836 */ /* 0x004fe20000000000 */
[----:B------:R-:W-:Y:S01]  /*1230*/  STL [R1+0xc0], R6 ;  /* 0x0000c00601007387 */ /* 0x000fe20000100800 */
[----:B0-----:R-:W-:-:S03]  /*1240*/  IMAD.IADD R9, R9, 0x1, R0 ;  /* 0x0000000109097824 */ /* 0x001fc600078e0200 */
[----:B------:R0:W-:Y:S01]  /*1250*/  STL [R1+0xbc], R5 ;  /* 0x0000bc0501007387 */ /* 0x0001e20000100800 */
[----:B------:R-:W-:-:S03]  /*1260*/  SHF.R.S32.HI R0, RZ, 0x1f, R6 ;  /* 0x0000001fff007819 */ /* 0x000fc60000011406 */
[----:B------:R-:W-:Y:S04]  /*1270*/  STL [R1+0xac], R10 ;  /* 0x0000ac0a01007387 */ /* 0x000fe80000100800 */
[----:B------:R-:W-:Y:S01]  /*1280*/  STL [R1+0xb8], R3 ;  /* 0x0000b80301007387 */ /* 0x000fe20000100800 */
[----:B0-----:R-:W-:-:S03]  /*1290*/  SHF.R.S32.HI R5, RZ, 0x1f, R5 ;  /* 0x0000001fff057819 */ /* 0x001fc60000011405 */
[----:B------:R-:W-:Y:S04]  /*12a0*/  STL [R1+0x88], R9 ;  /* 0x0000880901007387 */ /* 0x000fe80000100800 */
[----:B------:R-:W-:Y:S04]  /*12b0*/  STL [R1+0xb4], R2 ;  /* 0x0000b40201007387 */ /* 0x000fe80000100800 */
[----:B------:R0:W-:Y:S04]  /*12c0*/  STL [R1+0xdc], R0 ;  /* 0x0000dc0001007387 */ /* 0x0001e80000100800 */
[----:B------:R-:W-:Y:S01]  /*12d0*/  STL [R1+0xd8], R5 ;  /* 0x0000d80501007387 */ /* 0x000fe20000100800 */
[----:B0-----:R-:W-:-:S02]  /*12e0*/  SHF.R.S32.HI R0, RZ, 0x1f, R3 ;  /* 0x0000001fff007819 */ /* 0x001fc40000011403 */
[----:B------:R-:W-:-:S03]  /*12f0*/  SHF.R.S32.HI R2, RZ, 0x1f, R2 ;  /* 0x0000001fff027819 */ /* 0x000fc60000011402 */
[----:B------:R0:W-:Y:S04]  /*1300*/  STL [R1+0xd4], R0 ;  /* 0x0000d40001007387 */ /* 0x0001e80000100800 */
[----:B------:R1:W-:Y:S01]  /*1310*/  STL [R1+0xd0], R2 ;  /* 0x0000d00201007387 */ /* 0x0003e20000100800 */
[----:B0-----:R-:W-:-:S05]  /*1320*/  IMAD R0, R8, 0x8, R4 ;  /* 0x0000000808007824 */ /* 0x001fca00078e0204 */
[----:B------:R1:W-:Y:S01]  /*1330*/  STL [R1+0xe4], R0 ;  /* 0x0000e40001007387 */ /* 0x0003e20000100800 */
[----:B------:R-:W-:-:S07]  /*1340*/  IMAD.MOV.U32 R17, RZ, RZ, RZ ;  /* 0x000000ffff117224 */ /* 0x000fce00078e00ff */
.L_x_557:
[----:B01234-:R-:W0:Y:S02]  /*1350*/  LDC.64 R2, c[0x0][0xc88] ;  /* 0x00032200ff027b82 */ /* 0x01fe240000000a00 */
[----:B0-----:R-:W-:-:S05]  /*1360*/  IMAD.WIDE R2, R111, 0x4, R2 ;  /* 0x000000046f027825 */ /* 0x001fca00078e0202 */
[----:B------:R-:W2:Y:S01]  /*1370*/  LDG.E R26, desc[UR60][R2.64] ;  /* 0x0000003c021a7981 */ /* 0x000ea2000c1e1900 */
[----:B------:R-:W-:Y:S05]  /*1380*/  YIELD ;  /* 0x0000000000007946 */ /* 0x000fea0003800000 */
[----:B------:R-:W-:Y:S01]  /*1390*/  ULDC.64 UR4, c[0x0][0xa28] ;  /* 0x00028a0000047ab9 */ /* 0x000fe20000000a00 */
[----:B------:R-:W-:Y:S01]  /*13a0*/  ULDC.64 UR8, c[0x0][0xa18] ;  /* 0x0002860000087ab9 */ /* 0x000fe20000000a00 */
[----:B------:R-:W-:Y:S01]  /*13b0*/  ISETP.NE.U32.AND P1, PT, RZ, UR4, PT ;  /* 0x00000004ff007c0c */ /* 0x000fe2000bf25070 */
[----:B------:R-:W-:Y:S01]  /*13c0*/  ULDC.64 UR6, c[0x0][0xa08] ;  /* 0x0002820000067ab9 */ /* 0x000fe20000000a00 */
[----:B------:R-:W-:Y:S01]  /*13d0*/  IMAD.MOV.U32 R10, RZ, RZ, RZ ;  /* 0x000000ffff0a7224 */ /* 0x000fe200078e00ff */
[----:B------:R-:W-:Y:S01]  /*13e0*/  ISETP.NE.U32.AND P0, PT, RZ, UR6, PT ;  /* 0x00000006ff007c0c */ /* 0x000fe2000bf05070 */
[----:B------:R-:W-:Y:S01]  /*13f0*/  IMAD.MOV.U32 R68, RZ, RZ, RZ ;  /* 0x000000ffff447224 */ /* 0x000fe200078e00ff */
[----:B------:R-:W-:-:S02]  /*1400*/  ISETP.NE.AND.EX P1, PT, RZ, UR5, PT, P1 ;  /* 0x00000005ff007c0c */ /* 0x000fc4000bf25310 */
[----:B------:R-:W-:Y:S02]  /*1410*/  ISETP.NE.AND.EX P0, PT, RZ, UR7, PT, P0 ;  /* 0x00000007ff007c0c */ /* 0x000fe4000bf05300 */
[----:B--2---:R-:W-:Y:S01]  /*1420*/  SHF.R.S32.HI R0, RZ, 0x1f, R26 ;  /* 0x0000001fff007819 */ /* 0x004fe2000001141a */
[----:B------:R-:W-:-:S08]  /*1430*/  IMAD.SHL.U32 R28, R26, 0x4, RZ ;  /* 0x000000041a1c7824 */ /* 0x000fd000078e00ff */
[C---:B------:R-:W-:Y:S01]  /*1440*/  @P1 LEA R4, P2, R26.reuse, UR4, 0x2 ;  /* 0x000000041a041c11 */ /* 0x040fe2000f8410ff */
[----:B------:R0:W-:Y:S01]  /*1450*/  STL [R1+0x98], R26 ;  /* 0x0000981a01007387 */ /* 0x0001e20000100800 */
[C-C-:B------:R-:W-:Y:S02]  /*1460*/  SHF.L.U64.HI R27, R26.reuse, 0x2, R0.reuse ;  /* 0x000000021a1b7819 */ /* 0x140fe40000010200 */
[----:B------:R-:W-:Y:S01]  /*1470*/  @P1 LEA.HI.X R5, R26, UR5, R0, 0x2, P2 ;  /* 0x000000051a051c11 */ /* 0x000fe200090f1400 */
[----:B------:R-:W-:Y:S01]  /*1480*/  ULDC UR4, c[0x0][0x288] ;  /* 0x0000a20000047ab9 */ /* 0x000fe20000000800 */
[----:B------:R-:W-:Y:S01]  /*1490*/  ISETP.NE.U32.AND P2, PT, RZ, UR8, PT ;  /* 0x00000008ff007c0c */ /* 0x000fe2000bf45070 */
[----:B------:R0:W-:Y:S01]  /*14a0*/  STL [R1+0xc4], R0 ;  /* 0x0000c40001007387 */ /* 0x0001e20000100800 */
[C---:B------:R-:W-:Y:S02]  /*14b0*/  IADD3 R8, P3, R28.reuse, UR6, RZ ;  /* 0x000000061c087c10 */ /* 0x040fe4000ff7e0ff */
[----:B------:R-:W-:Y:S01]  /*14c0*/  ISETP.NE.AND.EX P2, PT, RZ, UR9, PT, P2 ;  /* 0x00000009ff007c0c */ /* 0x000fe2000bf45320 */
[----:B------:R0:W5:Y:S01]  /*14d0*/  @P1 LDG.E R10, desc[UR60][R4.64] ;  /* 0x0000003c040a1981 */ /* 0x000162000c1e1900 */
[----:B------:R-:W-:Y:S01]  /*14e0*/  IMAD.U32 R111, RZ, RZ, UR4 ;  /* 0x00000004ff6f7e24 */ /* 0x000fe2000f8e00ff */
[C---:B------:R-:W-:Y:S01]  /*14f0*/  IADD3.X R9, R27.reuse, UR7, RZ, P3, !PT ;  /* 0x000000071b097c10 */ /* 0x040fe20009ffe4ff */
[----:B------:R-:W-:Y:S01]  /*1500*/  ULDC.64 UR4, c[0x0][0x418] ;  /* 0x0001060000047ab9 */ /* 0x000fe20000000a00 */
[----:B------:R0:W-:Y:S04]  /*1510*/  STL [R1+0x9c], R28 ;  /* 0x00009c1c01007387 */ /* 0x0001e80000100800 */
[----:B------:R0:W5:Y:S04]  /*1520*/  @P0 LDG.E R68, desc[UR60][R8.64] ;  /* 0x0000003c08440981 */ /* 0x000168000c1e1900 */
[----:B------:R-:W-:Y:S01]  /*1530*/  @P2 IADD3 R6, P1, R28, UR8, RZ ;  /* 0x000000081c062c10 */ /* 0x000fe2000ff3e0ff */
[----:B------:R-:W-:Y:S01]  /*1540*/  UISETP.NE.U32.AND UP0, UPT, UR4, URZ, UPT ;  /* 0x0000003f0400728c */ /* 0x000fe2000bf05070 */
[----:B------:R0:W-:Y:S02]  /*1550*/  STL [R1+0xa0], R27 ;  /* 0x0000a01b01007387 */ /* 0x0001e40000100800 */
[----:B------:R-:W-:Y:S01]  /*1560*/  @P2 IADD3.X R7, R27, UR9, RZ, P1, !PT ;  /* 0x000000091b072c10 */ /* 0x000fe20008ffe4ff */
[----:B------:R-:W-:-:S04]  /*1570*/  ULDC UR4, c[0x0][0x424] ;  /* 0x0001090000047ab9 */ /* 0x000fc80000000800 */
[----:B------:R0:W5:Y:S01]  /*1580*/  @P2 LDG.E R111, desc[UR60][R6.64] ;  /* 0x0000003c066f2981 */ /* 0x000162000c1e1900 */
[----:B------:R-:W-:-:S03]  /*1590*/  UISETP.NE.AND.EX UP0, UPT, UR5, URZ, UPT, UP0 ;  /* 0x0000003f0500728c */ /* 0x000fc6000bf05300 */
[----:B------:R-:W-:Y:S01]  /*15a0*/  ULDC UR5, c[0x0][0x2f0] ;  /* 0x0000bc0000057ab9 */ /* 0x000fe20000000800 */
[----:B------:R-:W-:-:S04]  /*15b0*/  USEL UR4, UR4, 0x1, UP0 ;  /* 0x0000000104047887 */ /* 0x000fc80008000000 */
[----:B------:R-:W-:-:S03]  /*15c0*/  UIMAD UR4, UR4, UR5, URZ ;  /* 0x00000005040472a4 */ /* 0x000fc6000f8e023f */
[----:B------:R-:W-:Y:S02]  /*15d0*/  ULDC UR5, c[0x0][0x348] ;  /* 0x0000d20000057ab9 */ /* 0x000fe40000000800 */
[----:B------:R-:W-:Y:S02]  /*15e0*/  IMAD.U32 R2, RZ, RZ, UR5 ;  /* 0x00000005ff027e24 */ /* 0x000fe4000f8e00ff */
[----:B------:R-:W-:Y:S01]  /*15f0*/  IMAD.U32 R25, RZ, RZ, UR4 ;  /* 0x00000004ff197e24 */ /* 0x000fe2000f8e00ff */
[----:B0-----:R-:W-:Y:S06]  /*1600*/  @P2 BRA `(.L_x_411) ;  /* 0x0000000000242947 */ /* 0x001fec0003800000 */
[----:B------:R-:W-:Y:S02]  /*1610*/  ULDC.64 UR4, c[0x0][0xa00] ;  /* 0x0002800000047ab9 */ /* 0x000fe40000000a00 */
[----:B------:R-:W-:-:S04]  /*1620*/  ISETP.NE.U32.AND P1, PT, RZ, UR4, PT ;  /* 0x00000004ff007c0c */ /* 0x000fc8000bf25070 */
[----:B------:R-:W-:-:S13]  /*1630*/  ISETP.NE.AND.EX P1, PT, RZ, UR5, PT, P1 ;  /* 0x00000005ff007c0c */ /* 0x000fda000bf25310 */
[----:B------:R-:W-:Y:S05]  /*1640*/  @!P1 BRA `(.L_x_411) ;  /* 0x0000000000149947 */ /* 0x000fea0003800000 */
[----:B------:R-:W0:Y:S02]  /*1650*/  LDC.64 R4, c[0x0][0xa00] ;  /* 0x00028000ff047b82 */ /* 0x000e240000000a00 */
[----:B0-----:R-:W-:-:S05]  /*1660*/  IMAD.WIDE R4, R26, 0x4, R4 ;  /* 0x000000041a047825 */ /* 0x001fca00078e0204 */
[----:B-----5:R-:W2:Y:S04]  /*1670*/  LDG.E R111, desc[UR60][R4.64] ;  /* 0x0000003c046f7981 */ /* 0x020ea8000c1e1900 */
[----:B------:R-:W2:Y:S02]  /*1680*/  LDG.E R0, desc[UR60][R4.64+0x4] ;  /* 0x0000043c04007981 */ /* 0x000ea4000c1e1900 */
[----:B--2---:R-:W-:-:S07]  /*1690*/  IMAD.IADD R111, R0, 0x1, -R111 ;  /* 0x00000001006f7824 */ /* 0x004fce00078e0a6f */
.L_x_411:
[C---:B------:R-:W-:Y:S01]  /*16a0*/  LOP3.LUT R30, R110.reuse, 0xffff, RZ, 0xc0, !PT ;  /* 0x0000ffff6e1e7812 */ /* 0x040fe200078ec0ff */
[----:B------:R-:W-:Y:S01]  /*16b0*/  ULDC.64 UR4, c[0x0][0xa20] ;  /* 0x0002880000047ab9 */ /* 0x000fe20000000a00 */
[----:B------:R0:W-:Y:S01]  /*16c0*/  STL [R1+0xa8], R109 ;  /* 0x0000a86d01007387 */ /* 0x0001e20000100800 */
[----:B------:R-:W-:Y:S02]  /*16d0*/  ISETP.NE.U32.AND P1, PT, RZ, UR4, PT ;  /* 0x00000004ff007c0c */ /* 0x000fe4000bf25070 */
[C---:B------:R-:W-:Y:S01]  /*16e0*/  LOP3.LUT R3, R110.reuse, 0xff000000, RZ, 0xc0, !PT ;  /* 0xff0000006e037812 */ /* 0x040fe200078ec0ff */
[----:B------:R0:W-:Y:S01]  /*16f0*/  STL [R1+0x90], R30 ;  /* 0x0000901e01007387 */ /* 0x0001e20000100800 */
[----:B------:R-:W-:Y:S02]  /*1700*/  ISETP.NE.AND.EX P1, PT, RZ, UR5, PT, P1 ;  /* 0x00000005ff007c0c */ /* 0x000fe4000bf25310 */
[----:B------:R-:W-:Y:S02]  /*1710*/  LOP3.LUT R0, R110, 0xff0000, RZ, 0xc0, !PT ;  /* 0x00ff00006e007812 */ /* 0x000fe400078ec0ff */
[----:B------:R-:W-:-:S04]  /*1720*/  SHF.R.U32.HI R3, RZ, 0x8, R3 ;  /* 0x00000008ff037819 */ /* 0x000fc80000011603 */
[----:B------:R-:W-:-:S05]  /*1730*/  LEA.HI R11, R0, R3, RZ, 0x10 ;  /* 0x00000003000b7211 */ /* 0x000fca00078f80ff */
[----:B0-----:R-:W-:Y:S05]  /*1740*/  @!P1 BRA `(.L_x_412) ;  /* 0x0000000000109947 */ /* 0x001fea0003800000 */
[----:B------:R-:W-:-:S04]  /*1750*/  IADD3 R4, P0, R28, UR4, RZ ;  /* 0x000000041c047c10 */ /* 0x000fc8000ff1e0ff */
[----:B------:R-:W-:-:S05]  /*1760*/  IADD3.X R5, R27, UR5, RZ, P0, !PT ;  /* 0x000000051b057c10 */ /* 0x000fca00087fe4ff */
[----:B------:R0:W5:Y:S01]  /*1770*/  LDG.E R25, desc[UR60][R4.64] ;  /* 0x0000003c04197981 */ /* 0x000162000c1e1900 */
[----:B------:R-:W-:Y:S05]  /*1780*/  BRA `(.L_x_413) ;  /* 0x0000000000107947 */ /* 0x000fea0003800000 */
.L_x_412:
[----:B------:R-:W-:Y:S05]  /*1790*/  @!P0 BRA `(.L_x_413) ;  /* 0x00000000000c8947 */ /* 0x000fea0003800000 */
[----:B------:R-:W2:Y:S04]  /*17a0*/  LDG.E R0, desc[UR60][R8.64] ;  /* 0x0000003c08007981 */ /* 0x000ea8000c1e1900 */
[----:B------:R-:W2:Y:S02]  /*17b0*/  LDG.E R25, desc[UR60][R8.64+0x4] ;  /* 0x0000043c08197981 */ /* 0x000ea4000c1e1900 */
[----:B--2---:R-:W-:-:S07]  /*17c0*/  IMAD.IADD R25, R25, 0x1, -R0 ;  /* 0x0000000119197824 */ /* 0x004fce00078e0a00 */
.L_x_413:
[----:B------:R-:W-:Y:S01]  /*17d0*/  ULDC.64 UR4, c[0x0][0xa10] ;  /* 0x0002840000047ab9 */ /* 0x000fe20000000a00 */
[----:B------:R-:W2:Y:S01]  /*17e0*/  LDL.LU R24, [R1+0x50] ;  /* 0x0000500001187983 */ /* 0x000ea20000300800 */
[----:B------:R-:W-:-:S04]  /*17f0*/  ISETP.NE.U32.AND P0, PT, RZ, UR4, PT ;  /* 0x00000004ff007c0c */ /* 0x000fc8000bf05070 */
[----:B------:R-:W-:Y:S01]  /*1800*/  ISETP.NE.AND.EX P0, PT, RZ, UR5, PT, P0 ;  /* 0x00000005ff007c0c */ /* 0x000fe2000bf05300 */
[----:B------:R-:W-:-:S12]  /*1810*/  ULDC.64 UR4, c[0x0][0xa30] ;  /* 0x00028c0000047ab9 */ /* 0x000fd80000000a00 */
[----:B0-----:R-:W0:Y:S02]  /*1820*/  @P0 LDC.64 R4, c[0x0][0xa10] ;  /* 0x00028400ff040b82 */ /* 0x001e240000000a00 */
[----:B0-----:R-:W-:-:S05]  /*1830*/  @P0 IMAD.WIDE R4, R26, 0x4, R4 ;  /* 0x000000041a040825 */ /* 0x001fca00078e0204 */
[----:B------:R-:W3:Y:S04]  /*1840*/  @P0 LDG.E R0, desc[UR60][R4.64] ;  /* 0x0000003c04000981 */ /* 0x000ee8000c1e1900 */
[----:B------:R-:W3:Y:S01]  /*1850*/  @P0 LDG.E R3, desc[UR60][R4.64+0x4] ;  /* 0x0000043c04030981 */ /* 0x000ee2000c1e1900 */
[----:B------:R-:W-:Y:S01]  /*1860*/  ISETP.NE.U32.AND P1, PT, RZ, UR4, PT ;  /* 0x00000004ff007c0c */ /* 0x000fe2000bf25070 */
[----:B-----5:R-:W-:-:S03]  /*1870*/  IMAD.MOV.U32 R105, RZ, RZ, R25 ;  /* 0x000000ffff697224 */ /* 0x020fc600078e0019 */
[----:B------:R-:W-:-:S13]  /*1880*/  ISETP.NE.AND.EX P1, PT, RZ, UR5, PT, P1 ;  /* 0x00000005ff007c0c */ /* 0x000fda000bf25310 */
[----:B------:R-:W-:-:S04]  /*1890*/  @P1 IADD3 R6, P2, R28, UR4, RZ ;  /* 0x000000041c061c10 */ /* 0x000fc8000ff5e0ff */
[----:B------:R-:W-:-:S05]  /*18a0*/  @P1 IADD3.X R7, R27, UR5, RZ, P2, !PT ;  /* 0x000000051b071c10 */ /* 0x000fca00097fe4ff */
[----:B------:R0:W5:Y:S01]  /*18b0*/  @P1 LDG.E R105, desc[UR60][R6.64] ;  /* 0x0000003c06691981 */ /* 0x000162000c1e1900 */
[----:B------:R-:W-:Y:S01]  /*18c0*/  IMAD.IADD R9, R25, 0x1, -R10 ;  /* 0x0000000119097824 */ /* 0x000fe200078e0a0a */
[----:B------:R-:W-:Y:S01]  /*18d0*/  LOP3.LUT R12, R11, 0xff, RZ, 0xc0, !PT ;  /* 0x000000ff0b0c7812 */ /* 0x000fe200078ec0ff */
[----:B------:R-:W-:Y:S01]  /*18e0*/  BSSY B0, `(.L_x_414) ;  /* 0x000002d000007945 */ /* 0x000fe20003800000 */
[----:B------:R-:W-:-:S03]  /*18f0*/  SHF.R.U32.HI R8, RZ, 0x10, R11 ;  /* 0x00000010ff087819 */ /* 0x000fc6000001160b */
[----:B------:R0:W-:Y:S01]  /*1900*/  STL [R1+0xb0], R12 ;  /* 0x0000b00c01007387 */ /* 0x0001e20000100800 */
[----:B--2---:R-:W-:Y:S01]  /*1910*/  LOP3.LUT R24, R24, 0xfffffffb, RZ, 0xc0, !PT ;  /* 0xfffffffb18187812 */ /* 0x004fe200078ec0ff */
[----:B---3--:R-:W-:-:S04]  /*1920*/  @P0 IMAD.IADD R2, R3, 0x1, -R0 ;  /* 0x0000000103020824 */ /* 0x008fc800078e0a00 */
[----:B------:R-:W-:-:S04]  /*1930*/  IMAD.IADD R114, R9, 0x1, R2 ;  /* 0x0000000109727824 */ /* 0x000fc800078e0202 */
[C---:B------:R-:W-:Y:S01]  /*1940*/  VIADD R0, R114.reuse, 0x8f ;  /* 0x0000008f72007836 */ /* 0x040fe20000000000 */
[----:B------:R-:W-:-:S03]  /*1950*/  ISETP.GE.AND P3, PT, R114, 0x1, PT ;  /* 0x000000017200780c */ /* 0x000fc60003f66270 */
[----:B------:R-:W-:-:S05]  /*1960*/  IMAD.HI R0, R0, 0x38e38e39, RZ ;  /* 0x38e38e3900007827 */ /* 0x000fca00078e02ff */
[----:B------:R-:W-:-:S04]  /*1970*/  SHF.R.U32.HI R3, RZ, 0x1f, R0 ;  /* 0x0000001fff037819 */ /* 0x000fc80000011600 */
[----:B------:R-:W-:Y:S01]  /*1980*/  LEA.HI.SX32 R108, R0, R3, 0x1b ;  /* 0x00000003006c7211 */ /* 0x000fe200078fdaff */
[----:B------:R-:W-:Y:S01]  /*1990*/  IMAD.MOV.U32 R3, RZ, RZ, RZ ;  /* 0x000000ffff037224 */ /* 0x000fe200078e00ff */
[----:B------:R-:W-:-:S05]  /*19a0*/  @P3 LOP3.LUT R24, R24, 0x4, RZ, 0xfc, !PT ;  /* 0x0000000418183812 */ /* 0x000fca00078efcff */
[----:B------:R0:W-:Y:S04]  /*19b0*/  STL [R1+0x50], R24 ;  /* 0x0000501801007387 */ /* 0x0001e80000100800 */
[----:B------:R0:W-:Y:S01]  /*19c0*/  STL [R1+0x94], R8 ;  /* 0x0000940801007387 */ /* 0x0001e20000100800 */
[----:B------:R-:W-:Y:S05]  /*19d0*/  @!P3 BRA `(.L_x_415) ;  /* 0x000000000074b947 */ /* 0x000fea0003800000 */
[----:B------:R-:W-:Y:S01]  /*19e0*/  ISETP.NE.AND P0, PT, R8, RZ, PT ;  /* 0x000000ff0800720c */ /* 0x000fe20003f05270 */
[----:B------:R-:W-:-:S03]  /*19f0*/  ULDC UR4, c[0x0][0x9f0] ;  /* 0x00027c0000047ab9 */ /* 0x000fc60000000800 */
[----:B------:R-:W-:-:S04]  /*1a00*/  SEL R11, R8, UR4, P0 ;  /* 0x00000004080b7c07 */ /* 0x000fc80008000000 */
[-C--:B0-----:R-:W-:Y:S02]  /*1a10*/  IABS R6, R11.reuse ;  /* 0x0000000b00067213 */ /* 0x081fe40000000000 */
[----:B------:R-:W-:Y:S02]  /*1a20*/  IADD3 R0, R108, -0x1, R11 ;  /* 0xffffffff6c007810 */ /* 0x000fe40007ffe00b */
[----:B------:R-:W0:Y:S01]  /*1a30*/  I2F.RP R3, R6 ;  /* 0x0000000600037306 */ /* 0x000e220000209400 */
[-C--:B------:R-:W-:Y:S02]  /*1a40*/  IABS R10, R11.reuse ;  /* 0x0000000b000a7213 */ /* 0x080fe40000000000 */
[----:B------:R-:W-:Y:S02]  /*1a50*/  IABS R8, R0 ;  /* 0x0000000000087213 */ /* 0x000fe40000000000 */
[----:B------:R-:W-:-:S04]  /*1a60*/  LOP3.LUT R0, R0, R11, RZ, 0x3c, !PT ;  /* 0x0000000b00007212 */ /* 0x000fc800078e3cff */
[----:B------:R-:W-:Y:S01]  /*1a70*/  ISETP.GE.AND P2, PT, R0, RZ, PT ;  /* 0x000000ff0000720c */ /* 0x000fe20003f46270 */
[----:B0-----:R-:W0:Y:S02]  /*1a80*/  MUFU.RCP R3, R3 ;  /* 0x0000000300037308 */ /* 0x001e240000001000 */
[----:B0-----:R-:W-:Y:S02]  /*1a90*/  VIADD R4, R3, 0xffffffe ;  /* 0x0ffffffe03047836 */ /* 0x001fe40000000000 */
[----:B------:R-:W-:-:S04]  /*1aa0*/  IMAD.MOV R3, RZ, RZ, -R10 ;  /* 0x000000ffff037224 */ /* 0x000fc800078e0a0a */
[----:B------:R0:W1:Y:S02]  /*1ab0*/  F2I.FTZ.U32.TRUNC.NTZ R5, R4 ;  /* 0x0000000400057305 */ /* 0x000064000021f000 */
[----:B0-----:R-:W-:Y:S02]  /*1ac0*/  IMAD.MOV.U32 R4, RZ, RZ, RZ ;  /* 0x000000ffff047224 */ /* 0x001fe400078e00ff */
[----:B-1----:R-:W-:-:S04]  /*1ad0*/  IMAD.MOV R7, RZ, RZ, -R5 ;  /* 0x000000ffff077224 */ /* 0x002fc800078e0a05 */
[----:B------:R-:W-:-:S04]  /*1ae0*/  IMAD R7, R7, R6, RZ ;  /* 0x0000000607077224 */ /* 0x000fc800078e02ff */
[----:B------:R-:W-:-:S06]  /*1af0*/  IMAD.HI.U32 R5, R5, R7, R4 ;  /* 0x0000000705057227 */ /* 0x000fcc00078e0004 */
        /* <DEDUP_REMOVED lines=8> */
[----:B------:R-:W-:-:S04]  /*1b80*/  IMAD.MOV.U32 R3, RZ, RZ, R5 ;  /* 0x000000ffff037224 */ /* 0x000fc800078e0005 */
[----:B------:R-:W-:Y:S01]  /*1b90*/  @!P2 IMAD.MOV R3, RZ, RZ, -R3 ;  /* 0x000000ffff03a224 */ /* 0x000fe200078e0a03 */
[----:B------:R-:W-:-:S07]  /*1ba0*/  @!P1 LOP3.LUT R3, RZ, R11, RZ, 0x33, !PT ;  /* 0x0000000bff039212 */ /* 0x000fce00078e33ff */
.L_x_415:
[----:B------:R-:W-:Y:S05]  /*1bb0*/  BSYNC B0 ;  /* 0x0000000000007941 */ /* 0x000fea0003800000 */
.L_x_414:
[----:B------:R-:W-:-:S05]  /*1bc0*/  IMAD R0, R12, R3, RZ ;  /* 0x000000030c007224 */ /* 0x000fca00078e02ff */
[C---:B------:R-:W-:Y:S01]  /*1bd0*/  VIADDMNMX R3, R0.reuse, R3, R108, PT ;  /* 0x0000000300037246 */ /* 0x040fe2000380016c */
[----:B------:R-:W-:-:S04]  /*1be0*/  IMAD R0, R0, 0x90, -R9 ;  /* 0x0000009000007824 */ /* 0x000fc800078e0a09 */
[----:B------:R-:W-:Y:S01]  /*1bf0*/  IMAD R3, R3, 0x90, -R9 ;  /* 0x0000009003037824 */ /* 0x000fe200078e0a09 */
[----:B------:R-:W-:-:S04]  /*1c00*/  VIMNMX R0, RZ, R0, !PT ;  /* 0x00000000ff007248 */ /* 0x000fc80007fe0100 */
[----:B------:R-:W-:Y:S01]  /*1c10*/  VIMNMX R3, R3, R2, PT ;  /* 0x0000000203037248 */ /* 0x000fe20003fe0100 */
[----:B------:R-:W-:-:S03]  /*1c20*/  IMAD.WIDE.U32 R82, R0, 0x38e38e39, RZ ;  /* 0x38e38e3900527825 */ /* 0x000fc600078e00ff */
[----:B------:R-:W-:Y:S02]  /*1c30*/  ISETP.GT.AND P0, PT, R3, R0, PT ;  /* 0x000000000300720c */ /* 0x000fe40003f04270 */
[----:B------:R-:W-:-:S05]  /*1c40*/  SHF.R.U32.HI R82, RZ, 0x5, R83 ;  /* 0x00000005ff527819 */ /* 0x000fca0000011653 */
[----:B------:R-:W-:-:S06]  /*1c50*/  IMAD.MOV.U32 R22, RZ, RZ, R82 ;  /* 0x000000ffff167224 */ /* 0x000fcc00078e0052 */
[----:B------:R-:W-:-:S04]  /*1c60*/  @P0 VIADD R0, R3, 0x8f ;  /* 0x0000008f03000836 */ /* 0x000fc80000000000 */
[----:B------:R-:W-:-:S05]  /*1c70*/  @P0 IMAD.HI R0, R0, 0x38e38e39, RZ ;  /* 0x38e38e3900000827 */ /* 0x000fca00078e02ff */
[----:B------:R-:W-:-:S04]  /*1c80*/  @P0 SHF.R.U32.HI R3, RZ, 0x1f, R0 ;  /* 0x0000001fff030819 */ /* 0x000fc80000011600 */
[----:B------:R-:W-:Y:S02]  /*1c90*/  @P0 LEA.HI.SX32 R22, R0, R3, 0x1b ;  /* 0x0000000300160211 */ /* 0x000fe400078fdaff */
[----:B------:R-:W-:Y:S02]  /*1ca0*/  PLOP3.LUT P0, PT, PT, PT, PT, 0x80, 0x0 ;  /* 0x000000000000781c */ /* 0x000fe40003f0f070 */
[----:B------:R-:W-:-:S13]  /*1cb0*/  ISETP.GT.AND P1, PT, R22, R82, PT ;  /* 0x000000521600720c */ /* 0x000fda0003f24270 */
[----:B------:R-:W-:Y:S05]  /*1cc0*/  @!P1 BRA `(.L_x_416) ;  /* 0x0000005000c89947 */ /* 0x000fea0003800000 */
[----:B------:R-:W-:Y:S01]  /*1cd0*/  VIADD R0, R16, 0x16a00 ;  /* 0x00016a0010007836 */ /* 0x000fe20000000000 */
[----:B------:R-:W-:Y:S04]  /*1ce0*/  BSSY B6, `(.L_x_417) ;  /* 0x0000013000067945 */ /* 0x000fe80003800000 */
[----:B------:R-:W-:-:S13]  /*1cf0*/  LOP3.LUT P0, RZ, R0, 0x1bf, RZ, 0xc0, !PT ;  /* 0x000001bf00ff7812 */ /* 0x000fda000780c0ff */
[----:B------:R-:W-:Y:S05]  /*1d00*/  @!P0 BRA `(.L_x_418) ;  /* 0x0000000000408947 */ /* 0x000fea0003800000 */
[----:B------:R-:W-:Y:S01]  /*1d10*/  MOV R0, 0x0 ;  /* 0x0000000000007802 */ /* 0x000fe20000000f00 */
[----:B------:R-:W-:Y:S01]  /*1d20*/  ULDC.64 UR4, c[0x4][0xa8] ;  /* 0x01002a0000047ab9 */ /* 0x000fe20000000a00 */
[----:B------:R-:W-:Y:S01]  /*1d30*/  ULDC.64 UR6, c[0x4][0x18] ;  /* 0x0100060000067ab9 */ /* 0x000fe20000000a00 */
[----:B------:R-:W-:Y:S01]  /*1d40*/  IMAD.U32 R4, RZ, RZ, UR4 ;  /* 0x00000004ff047e24 */ /* 0x000fe2000f8e00ff */
[----:B------:R1:W2:Y:S01]  /*1d50*/  LDC.64 R14, c[0x4][R0] ;  /* 0x01000000000e7b82 */ /* 0x0002a20000000a00 */
[----:B------:R-:W-:Y:S01]  /*1d60*/  IMAD.U32 R5, RZ, RZ, UR5 ;  /* 0x00000005ff057e24 */ /* 0x000fe2000f8e00ff */
[----:B------:R-:W-:Y:S01]  /*1d70*/  ULDC.64 UR4, c[0x4][0xb0] ;  /* 0x01002c0000047ab9 */ /* 0x000fe20000000a00 */
[----:B------:R-:W-:Y:S02]  /*1d80*/  IMAD.U32 R10, RZ, RZ, UR6 ;  /* 0x00000006ff0a7e24 */ /* 0x000fe4000f8e00ff */
[----:B0-----:R-:W-:Y:S02]  /*1d90*/  IMAD.U32 R6, RZ, RZ, UR4 ;  /* 0x00000004ff067e24 */ /* 0x001fe4000f8e00ff */
[----:B------:R-:W-:-:S02]  /*1da0*/  IMAD.U32 R7, RZ, RZ, UR5 ;  /* 0x00000005ff077e24 */ /* 0x000fc4000f8e00ff */
[----:B------:R-:W-:Y:S02]  /*1db0*/  IMAD.U32 R11, RZ, RZ, UR7 ;  /* 0x00000007ff0b7e24 */ /* 0x000fe4000f8e00ff */
[----:B------:R-:W-:Y:S02]  /*1dc0*/  IMAD.MOV.U32 R8, RZ, RZ, 0x70 ;  /* 0x00000070ff087424 */ /* 0x000fe400078e00ff */
[----:B------:R-:W-:Y:S02]  /*1dd0*/  IMAD.MOV.U32 R12, RZ, RZ, 0x1 ;  /* 0x00000001ff0c7424 */ /* 0x000fe400078e00ff */
[----:B-1----:R-:W-:-:S07]  /*1de0*/  IMAD.MOV.U32 R13, RZ, RZ, RZ ;  /* 0x000000ffff0d7224 */ /* 0x002fce00078e00ff */
[----:B------:R-:W-:-:S07]  /*1df0*/  LEPC R20, `(.L_x_418) ;  /* 0x000000001014794e */ /* 0x000fce0000000000 */
[----:B--2--5:R-:W-:Y:S05]  /*1e00*/  CALL.ABS.NOINC R14 ;  /* 0x000000000e007343 */ /* 0x024fea0003c00000 */
.L_x_418:
[----:B------:R-:W-:Y:S05]  /*1e10*/  BSYNC B6 ;  /* 0x0000000000067941 */ /* 0x000fea0003800000 */
.L_x_417:
        /* <DEDUP_REMOVED lines=20> */
.L_x_420:
[----:B------:R-:W-:Y:S05]  /*1f60*/  BSYNC B6 ;  /* 0x0000000000067941 */ /* 0x000fea0003800000 */
.L_x_419:
[----:B------:R-:W-:Y:S01]  /*1f70*/  ULDC.64 UR4, c[0x0][0x9f8] ;  /* 0x00027e0000047ab9 */ /* 0x000fe20000000a00 */
[----:B------:R-:W-:Y:S01]  /*1f80*/  IMAD.MOV.U32 R0, RZ, RZ, R26 ;  /* 0x000000ffff007224 */ /* 0x000fe200078e001a */
[----:B------:R-:W-:Y:S01]  /*1f90*/  ISETP.NE.U32.AND P0, PT, RZ, UR4, PT ;  /* 0x00000004ff007c0c */ /* 0x000fe2000bf05070 */
[----:B------:R-:W2:Y:S01]  /*1fa0*/  LDL R37, [R1+0x54] ;  /* 0x0000540001257983 */ /* 0x000ea20000100800 */
[----:B------:R-:W-:Y:S01]  /*1fb0*/  IMAD.MOV.U32 R20, RZ, RZ, R24 ;  /* 0x000000ffff147224 */ /* 0x000fe200078e0018 */
[----:B------:R-:W0:Y:S01]  /*1fc0*/  S2R R21, SR_TID.X ;  /* 0x0000000000157919 */ /* 0x000e220000002100 */
[----:B------:R-:W-:Y:S01]  /*1fd0*/  ISETP.NE.AND.EX P0, PT, RZ, UR5, PT, P0 ;  /* 0x00000005ff007c0c */ /* 0x000fe2000bf05300 */
[----:B------:R-:W-:Y:S01]  /*1fe0*/  IMAD.IADD R68, R68, 0x1, R25 ;  /* 0x0000000144447824 */ /* 0x000fe200078e0219 */
[----:B------:R-:W-:Y:S01]  /*1ff0*/  SHF.R.S32.HI R145, RZ, 0x1f, R144 ;  /* 0x0000001fff917819 */ /* 0x000fe20000011490 */
[----:B------:R-:W3:Y:S01]  /*2000*/  LDL R35, [R1+0x58] ;  /* 0x0000580001237983 */ /* 0x000ee20000100800 */
[----:B------:R-:W-:Y:S01]  /*2010*/  SHF.R.S32.HI R32, RZ, 0x1f, R19 ;  /* 0x0000001fff207819 */ /* 0x000fe20000011413 */
[----:B------:R-:W1:Y:S02]  /*2020*/  LDC.64 R66, c[0x0][0x408] ;  /* 0x00010200ff427b82 */ /* 0x000e640000000a00 */
[----:B------:R-:W4:Y:S06]  /*2030*/  LDL R36, [R1+0x5c] ;  /* 0x00005c0001247983 */ /* 0x000f2c0000100800 */
[----:B------:R-:W-:Y:S01]  /*2040*/  @P0 IADD3 R4, P1, R28, UR4, RZ ;  /* 0x000000041c040c10 */ /* 0x000fe2000ff3e0ff */
[----:B------:R-:W2:Y:S03]  /*2050*/  LDC R107, c[0x0][0x3f4] ;  /* 0x0000fd00ff6b7b82 */ /* 0x000ea60000000800 */
[----:B------:R-:W-:Y:S01]  /*2060*/  @P0 IADD3.X R5, R27, UR5, RZ, P1, !PT ;  /* 0x000000051b050c10 */ /* 0x000fe20008ffe4ff */
[----:B------:R-:W-:-:S04]  /*2070*/  ULDC.64 UR4, c[0x0][0xa08] ;  /* 0x0002820000047ab9 */ /* 0x000fc80000000a00 */
[----:B------:R1:W2:Y:S01]  /*2080*/  @P0 LDG.E R0, desc[UR60][R4.64] ;  /* 0x0000003c04000981 */ /* 0x0002a2000c1e1900 */
[----:B------:R-:W1:Y:S01]  /*2090*/  LDC.64 R28, c[0x0][0x300] ;  /* 0x0000c000ff1c7b82 */ /* 0x000e620000000a00 */
[----:B------:R-:W-:Y:S02]  /*20a0*/  SHF.R.S32.HI R11, RZ, 0x1f, R68 ;  /* 0x0000001fff0b7819 */ /* 0x000fe40000011444 */
[----:B------:R-:W-:-:S04]  /*20b0*/  ISETP.NE.U32.AND P0, PT, RZ, UR4, PT ;  /* 0x00000004ff007c0c */ /* 0x000fc8000bf05070 */
[----:B------:R-:W-:Y:S01]  /*20c0*/  ISETP.NE.AND.EX P0, PT, RZ, UR5, PT, P0 ;  /* 0x00000005ff007c0c */ /* 0x000fe2000bf05300 */
[----:B0-----:R-:W-:Y:S01]  /*20d0*/  VIADD R8, R21, 0xffffff80 ;  /* 0xffffff8015087836 */ /* 0x001fe20000000000 */
[----:B------:R-:W-:Y:S01]  /*20e0*/  SHF.R.U32.HI R34, RZ, 0x7, R21 ;  /* 0x00000007ff227819 */ /* 0x000fe20000011615 */
[----:B------:R-:W-:Y:S01]  /*20f0*/  ULDC.64 UR4, c[0x0][0x308] ;  /* 0x0000c20000047ab9 */ /* 0x000fe20000000a00 */
[----:B------:R-:W0:Y:S02]  /*2100*/  LDC.64 R74, c[0x0][0x3f8] ;  /* 0x0000fe00ff4a7b82 */ /* 0x000e240000000a00 */
[----:B------:R-:W-:Y:S02]  /*2110*/  ISETP.NE.AND P6, PT, R34, 0x1, PT ;  /* 0x000000012200780c */ /* 0x000fe40003fc5270 */
[----:B------:R-:W-:-:S04]  /*2120*/  SHF.R.S32.HI R9, RZ, 0x1f, R8 ;  /* 0x0000001fff097819 */ /* 0x000fc80000011408 */
[----:B------:R-:W-:-:S04]  /*2130*/  LEA.HI R9, R9, R8, RZ, 0x2 ;  /* 0x0000000809097211 */ /* 0x000fc800078f10ff */
[--C-:B------:R-:W-:Y:S01]  /*2140*/  SHF.R.S32.HI R76, RZ, 0x2, R9.reuse ;  /* 0x00000002ff4c7819 */ /* 0x100fe20000011409 */
[-C--:B-1----:R-:W-:Y:S01]  /*2150*/  IMAD R3, R11, R28.reuse, RZ ;  /* 0x0000001c0b037224 */ /* 0x082fe200078e02ff */
[----:B------:R-:W-:Y:S01]  /*2160*/  SHF.R.S32.HI R9, RZ, 0x1f, R9 ;  /* 0x0000001fff097819 */ /* 0x000fe20000011409 */
[----:B------:R-:W-:-:S03]  /*2170*/  IMAD.WIDE.U32 R6, R68, R28, RZ ;  /* 0x0000001c44067225 */ /* 0x000fc600078e00ff */
[----:B------:R-:W-:Y:S01]  /*2180*/  LEA.HI R9, R9, R76, RZ, 0x2 ;  /* 0x0000004c09097211 */ /* 0x000fe200078f10ff */
[----:B------:R-:W-:-:S03]  /*2190*/  IMAD R3, R68, R29, R3 ;  /* 0x0000001d44037224 */ /* 0x000fc600078e0203 */
[----:B------:R-:W-:Y:S01]  /*21a0*/  LOP3.LUT R9, R9, 0xfffffffc, RZ, 0xc0, !PT ;  /* 0xfffffffc09097812 */ /* 0x000fe200078ec0ff */
[----:B------:R-:W-:Y:S02]  /*21b0*/  IMAD.IADD R7, R7, 0x1, R3 ;  /* 0x0000000107077824 */ /* 0x000fe400078e0203 */
[----:B------:R-:W-:-:S04]  /*21c0*/  IMAD.WIDE.U32 R4, R30, UR4, R6 ;  /* 0x000000041e047c25 */ /* 0x000fc8000f8e0006 */
[----:B------:R-:W-:Y:S01]  /*21d0*/  IMAD R5, R30, UR5, R5 ;  /* 0x000000051e057c24 */ /* 0x000fe2000f8e0205 */
[----:B------:R-:W-:Y:S01]  /*21e0*/  ULDC.64 UR4, c[0x0][0x310] ;  /* 0x0000c40000047ab9 */ /* 0x000fe20000000a00 */
[----:B------:R-:W-:Y:S02]  /*21f0*/  IMAD R6, R32, R28, RZ ;  /* 0x0000001c20067224 */ /* 0x000fe400078e02ff */
[----:B------:R-:W-:Y:S02]  /*2200*/  IMAD.IADD R76, R76, 0x1, -R9 ;  /* 0x000000014c4c7824 */ /* 0x000fe400078e0a09 */
[----:B------:R-:W-:-:S03]  /*2210*/  IMAD R6, R19, R29, R6 ;  /* 0x0000001d13067224 */ /* 0x000fc600078e0206 */
[----:B------:R-:W-:Y:S01]  /*2220*/  LOP3.LUT P2, RZ, R76, 0x2, RZ, 0xc0, !PT ;  /* 0x000000024cff7812 */ /* 0x000fe2000784c0ff */
[----:B------:R-:W-:Y:S01]  /*2230*/  IMAD R8, R32, R66, RZ ;  /* 0x0000004220087224 */ /* 0x000fe200078e02ff */
[----:B------:R-:W-:-:S03]  /*2240*/  LOP3.LUT R20, R20, 0xfffffffd, RZ, 0xc0, !PT ;  /* 0xfffffffd14147812 */ /* 0x000fc600078ec0ff */
[----:B------:R-:W-:Y:S01]  /*2250*/  IMAD R13, R19, R67, R8 ;  /* 0x00000043130d7224 */ /* 0x000fe200078e0208 */
[----:B------:R-:W-:-:S07]  /*2260*/  SHF.R.S32.HI R157, RZ, 0x1f, R156 ;  /* 0x0000001fff9d7819 */ /* 0x000fce000001149c */
[----:B------:R-:W-:Y:S01]  /*2270*/  @P2 LOP3.LUT R20, R20, 0x2, RZ, 0xfc, !PT ;  /* 0x0000000214142812 */ /* 0x000fe200078efcff */
[----:B------:R-:W-:-:S03]  /*2280*/  IMAD.WIDE.U32 R64, R19, R66, R156 ;  /* 0x0000004213407225 */ /* 0x000fc600078e009c */
[----:B------:R-:W-:Y:S01]  /*2290*/  LOP3.LUT R20, R20, 0xfffffffe, RZ, 0xc0, !PT ;  /* 0xfffffffe14147812 */ /* 0x000fe200078ec0ff */
[----:B------:R-:W-:Y:S02]  /*22a0*/  IMAD.IADD R65, R13, 0x1, R65 ;  /* 0x000000010d417824 */ /* 0x000fe400078e0241 */
[----:B0-----:R-:W-:-:S04]  /*22b0*/  IMAD.WIDE.U32 R70, R19, R74, R144 ;  /* 0x0000004a13467225 */ /* 0x001fc800078e0090 */
[----:B------:R-:W-:Y:S01]  /*22c0*/  IMAD.WIDE.U32 R72, R19, R74, R156 ;  /* 0x0000004a13487225 */ /* 0x000fe200078e009c */
[----:B-----5:R-:W-:-:S03]  /*22d0*/  SHF.R.S32.HI R33, RZ, 0x1f, R105 ;  /* 0x0000001fff217819 */ /* 0x020fc60000011469 */
[----:B------:R-:W-:Y:S02]  /*22e0*/  VIADD R81, R144, 0x50 ;  /* 0x0000005090517836 */ /* 0x000fe40000000000 */
[----:B------:R-:W-:Y:S02]  /*22f0*/  IMAD R97, R67, 0x90, RZ ;  /* 0x0000009043617824 */ /* 0x000fe400078e02ff */
[----:B------:R-:W-:-:S04]  /*2300*/  IMAD.WIDE.U32 R64, R105, R66, R64 ;  /* 0x0000004269407225 */ /* 0x000fc800078e0040 */
[----:B------:R-:W-:Y:S01]  /*2310*/  VIADD R113, R34, 0x8 ;  /* 0x0000000822717836 */ /* 0x000fe20000000000 */
[----:B--2---:R-:W-:Y:S02]  /*2320*/  SHF.R.S32.HI R3, RZ, 0x1f, R0 ;  /* 0x0000001fff037819 */ /* 0x004fe40000011400 */
[----:B------:R-:W-:Y:S02]  /*2330*/  SEL R15, R0, RZ, !P0 ;  /* 0x000000ff000f7207 */ /* 0x000fe40004000000 */
[----:B------:R-:W-:-:S03]  /*2340*/  SEL R89, R3, RZ, !P0 ;  /* 0x000000ff03597207 */ /* 0x000fc60004000000 */
[----:B------:R-:W-:-:S04]  /*2350*/  IMAD.WIDE.U32 R24, R15, UR4, R4 ;  /* 0x000000040f187c25 */ /* 0x000fc8000f8e0004 */
[----:B------:R-:W-:Y:S02]  /*2360*/  IMAD R0, R89, UR4, RZ ;  /* 0x0000000459007c24 */ /* 0x000fe4000f8e02ff */
[----:B------:R-:W-:-:S04]  /*2370*/  IMAD.WIDE.U32 R4, R19, R28, R144 ;  /* 0x0000001c13047225 */ /* 0x000fc800078e0090 */
[----:B------:R-:W-:Y:S01]  /*2380*/  IMAD R3, R15, UR5, R0 ;  /* 0x000000050f037c24 */ /* 0x000fe2000f8e0200 */
[----:B------:R-:W-:Y:S05]  /*2390*/  @!P6 WARPSYNC.ALL ;  /* 0x000000000000e948 */ /* 0x000fea0003800000 */
[----:B------:R-:W-:Y:S01]  /*23a0*/  VIADD R0, R144, 0x10 ;  /* 0x0000001090007836 */ /* 0x000fe20000000000 */
[----:B------:R-:W-:Y:S01]  /*23b0*/  ULDC.64 UR4, c[0x0][0x330] ;  /* 0x0000cc0000047ab9 */ /* 0x000fe20000000a00 */
[----:B------:R-:W-:Y:S01]  /*23c0*/  IMAD.IADD R3, R25, 0x1, R3 ;  /* 0x0000000119037824 */ /* 0x000fe200078e0203 */
[----:B------:R-:W-:Y:S01]  /*23d0*/  @!P6 BAR.SYNC.DEFER_BLOCKING 0x9, 0x100 ;  /* 0x024400000000eb1d */ /* 0x000fe20000010000 */
[----:B------:R-:W-:Y:S01]  /*23e0*/  IMAD.WIDE.U32 R26, R30, UR4, R144 ;  /* 0x000000041e1a7c25 */ /* 0x000fe2000f8e0090 */
[----:B------:R-:W-:-:S03]  /*23f0*/  IADD3 R95, P0, R24, R4, RZ ;  /* 0x00000004185f7210 */ /* 0x000fc60007f1e0ff */
[----:B------:R-:W-:Y:S01]  /*2400*/  IMAD R27, R30, UR5, R27 ;  /* 0x000000051e1b7c24 */ /* 0x000fe2000f8e021b */
[----:B------:R-:W-:Y:S01]  /*2410*/  ULDC UR4, c[0x0][0x2f4] ;  /* 0x0000bd0000047ab9 */ /* 0x000fe20000000800 */
[----:B------:R-:W-:Y:S01]  /*2420*/  ULDC.64 UR6, c[0x0][0x338] ;  /* 0x0000ce0000067ab9 */ /* 0x000fe20000000a00 */
[----:B------:R-:W-:Y:S02]  /*2430*/  ISETP.GE.AND P1, PT, R0, UR4, PT ;  /* 0x0000000400007c0c */ /* 0x000fe4000bf26270 */
[----:B------:R-:W-:Y:S02]  /*2440*/  IADD3.X R94, R3, R5, R6, P0, !PT ;  /* 0x00000005035e7210 */ /* 0x000fe400007fe406 */
[----:B------:R-:W-:Y:S02]  /*2450*/  SEL R5, RZ, 0xffffffff, P1 ;  /* 0xffffffffff057807 */ /* 0x000fe40000800000 */
[C---:B------:R-:W-:Y:S01]  /*2460*/  ISETP.GE.AND P0, PT, R144.reuse, UR4, PT ;  /* 0x0000000490007c0c */ /* 0x040fe2000bf06270 */
[----:B------:R-:W-:-:S02]  /*2470*/  VIADD R4, R144, 0x20 ;  /* 0x0000002090047836 */ /* 0x000fc40000000000 */
[----:B------:R-:W-:Y:S01]  /*2480*/  IMAD.SHL.U32 R7, R5, 0x2, RZ ;  /* 0x0000000205077824 */ /* 0x000fe200078e00ff */
[----:B------:R-:W-:Y:S01]  /*2490*/  SEL R6, RZ, 0x1, P0 ;  /* 0x00000001ff067807 */ /* 0x000fe20000000000 */
[----:B------:R-:W-:Y:S01]  /*24a0*/  VIADD R5, R144, 0x30 ;  /* 0x0000003090057836 */ /* 0x000fe20000000000 */
[----:B------:R-:W-:Y:S02]  /*24b0*/  ISETP.GE.AND P0, PT, R4, UR4, PT ;  /* 0x0000000404007c0c */ /* 0x000fe4000bf06270 */
[----:B------:R-:W-:Y:S01]  /*24c0*/  LOP3.LUT R7, R7, 0x2, R6, 0xe2, !PT ;  /* 0x0000000207077812 */ /* 0x000fe200078ee206 */
[----:B------:R-:W-:Y:S01]  /*24d0*/  VIADD R6, R144, 0x40 ;  /* 0x0000004090067836 */ /* 0x000fe20000000000 */
[----:B------:R-:W-:Y:S02]  /*24e0*/  ISETP.GE.AND P1, PT, R5, UR4, PT ;  /* 0x0000000405007c0c */ /* 0x000fe4000bf26270 */
[----:B------:R-:W-:Y:S02]  /*24f0*/  SEL R8, RZ, 0x4, P0 ;  /* 0x00000004ff087807 */ /* 0x000fe40000000000 */
[----:B------:R-:W-:-:S02]  /*2500*/  SEL R9, RZ, 0x8, P1 ;  /* 0x00000008ff097807 */ /* 0x000fc40000800000 */
[----:B------:R-:W-:Y:S02]  /*2510*/  ISETP.GE.AND P0, PT, R6, UR4, PT ;  /* 0x0000000406007c0c */ /* 0x000fe4000bf06270 */
[----:B------:R-:W-:Y:S02]  /*2520*/  LOP3.LUT R7, R9, R7, R8, 0xfe, !PT ;  /* 0x0000000709077212 */ /* 0x000fe400078efe08 */
[----:B------:R-:W-:Y:S02]  /*2530*/  SEL R10, RZ, 0x10, P0 ;  /* 0x00000010ff0a7807 */ /* 0x000fe40000000000 */
[-C--:B------:R-:W-:Y:S02]  /*2540*/  ISETP.GE.AND P0, PT, R144, R107.reuse, PT ;  /* 0x0000006b9000720c */ /* 0x080fe40003f06270 */
[----:B------:R-:W-:Y:S01]  /*2550*/  ISETP.GE.AND P2, PT, R4, R107, PT ;  /* 0x0000006b0400720c */ /* 0x000fe20003f46270 */
[----:B------:R-:W-:Y:S01]  /*2560*/  IMAD R8, R32, R74, RZ ;  /* 0x0000004a20087224 */ /* 0x000fe200078e02ff */
[----:B------:R-:W-:-:S02]  /*2570*/  LOP3.LUT R10, R7, R10, RZ, 0xfc, !PT ;  /* 0x0000000a070a7212 */ /* 0x000fc400078efcff */
[----:B------:R-:W-:Y:S02]  /*2580*/  SEL R7, R107, RZ, P0 ;  /* 0x000000ff6b077207 */ /* 0x000fe40000000000 */
[----:B------:R-:W-:Y:S01]  /*2590*/  ISETP.GE.AND P1, PT, R0, R107, PT ;  /* 0x0000006b0000720c */ /* 0x000fe20003f26270 */
[C---:B------:R-:W-:Y:S02]  /*25a0*/  IMAD R21, R19.reuse, R75, R8 ;  /* 0x0000004b13157224 */ /* 0x040fe400078e0208 */
[----:B------:R-:W-:Y:S01]  /*25b0*/  IMAD.WIDE.U32 R30, R19, R66, R144 ;  /* 0x00000042131e7225 */ /* 0x000fe200078e0090 */
[----:B------:R-:W-:-:S03]  /*25c0*/  SEL R9, R107, RZ, P1 ;  /* 0x000000ff6b097207 */ /* 0x000fc60000800000 */
[----:B------:R-:W-:Y:S01]  /*25d0*/  IMAD.IADD R8, R144, 0x1, R7 ;  /* 0x0000000190087824 */ /* 0x000fe200078e0207 */
[----:B------:R-:W-:Y:S01]  /*25e0*/  SEL R7, R107, RZ, P2 ;  /* 0x000000ff6b077207 */ /* 0x000fe20001000000 */
[----:B------:R-:W-:Y:S01]  /*25f0*/  IMAD R89, R89, UR6, RZ ;  /* 0x0000000659597c24 */ /* 0x000fe2000f8e02ff */
[----:B------:R-:W-:Y:S01]  /*2600*/  @P2 LOP3.LUT R20, R20, 0x1, RZ, 0xfc, !PT ;  /* 0x0000000114142812 */ /* 0x000fe200078efcff */
[----:B------:R-:W-:Y:S02]  /*2610*/  IMAD.IADD R31, R31, 0x1, R13 ;  /* 0x000000011f1f7824 */ /* 0x000fe400078e020d */
[C---:B------:R-:W-:Y:S02]  /*2620*/  IMAD R89, R15.reuse, UR7, R89 ;  /* 0x000000070f597c24 */ /* 0x040fe4000f8e0259 */
[----:B------:R-:W-:-:S04]  /*2630*/  IMAD.WIDE.U32 R26, R15, UR6, R26 ;  /* 0x000000060f1a7c25 */ /* 0x000fc8000f8e001a */
[----:B------:R-:W-:Y:S02]  /*2640*/  IMAD.IADD R13, R0, 0x1, R9 ;  /* 0x00000001000d7824 */ /* 0x000fe400078e0209 */
[----:B------:R-:W-:Y:S01]  /*2650*/  IMAD.IADD R15, R4, 0x1, R7 ;  /* 0x00000001040f7824 */ /* 0x000fe200078e0207 */
[----:B------:R-:W-:Y:S01]  /*2660*/  SHF.R.S32.HI R9, RZ, 0x1f, R8 ;  /* 0x0000001fff097819 */ /* 0x000fe20000011408 */
[----:B------:R0:W-:Y:S01]  /*2670*/  STL [R1+0x50], R20 ;  /* 0x0000501401007387 */ /* 0x0001e20000100800 */
[----:B------:R-:W-:Y:S02]  /*2680*/  SHF.R.S32.HI R14, RZ, 0x1f, R13 ;  /* 0x0000001fff0e7819 */ /* 0x000fe4000001140d */
[CC--:B------:R-:W-:Y:S02]  /*2690*/  LEA.HI R12, R9.reuse, R8.reuse, RZ, 0x5 ;  /* 0x00000008090c7211 */ /* 0x0c0fe400078f28ff */
[----:B------:R-:W-:Y:S02]  /*26a0*/  LEA.HI R7, R9, R8, RZ, 0x3 ;  /* 0x0000000809077211 */ /* 0x000fe400078f18ff */
[----:B------:R-:W-:-:S02]  /*26b0*/  LEA.HI R8, R14, R13, RZ, 0x3 ;  /* 0x0000000d0e087211 */ /* 0x000fc400078f18ff */
[----:B0-----:R-:W-:Y:S02]  /*26c0*/  SHF.R.S32.HI R20, RZ, 0x1f, R15 ;  /* 0x0000001fff147819 */ /* 0x001fe4000001140f */
[----:B------:R-:W-:Y:S02]  /*26d0*/  LEA.HI R14, R14, R13, RZ, 0x5 ;  /* 0x0000000d0e0e7211 */ /* 0x000fe400078f28ff */
[CC--:B------:R-:W-:Y:S02]  /*26e0*/  LEA.HI R9, R20.reuse, R15.reuse, RZ, 0x3 ;  /* 0x0000000f14097211 */ /* 0x0c0fe400078f18ff */
[----:B------:R-:W-:Y:S02]  /*26f0*/  LEA.HI R20, R20, R15, RZ, 0x5 ;  /* 0x0000000f14147211 */ /* 0x000fe400078f28ff */
[----:B------:R-:W-:Y:S02]  /*2700*/  SHF.R.S32.HI R13, RZ, 0x5, R12 ;  /* 0x00000005ff0d7819 */ /* 0x000fe4000001140c */
[----:B------:R-:W-:Y:S01]  /*2710*/  LOP3.LUT R12, R37, 0x18, R7, 0xf8, !PT ;  /* 0x00000018250c7812 */ /* 0x000fe200078ef807 */
[----:B------:R-:W-:Y:S01]  /*2720*/  IMAD.IADD R71, R71, 0x1, R21 ;  /* 0x0000000147477824 */ /* 0x000fe200078e0215 */
[----:B------:R-:W-:Y:S01]  /*2730*/  SHF.R.S32.HI R15, RZ, 0x5, R14 ;  /* 0x00000005ff0f7819 */ /* 0x000fe2000001140e */
[----:B------:R-:W-:Y:S01]  /*2740*/  IMAD.IADD R73, R21, 0x1, R73 ;  /* 0x0000000115497824 */ /* 0x000fe200078e0249 */
[----:B------:R-:W-:-:S02]  /*2750*/  SHF.R.S32.HI R21, RZ, 0x5, R20 ;  /* 0x00000005ff157819 */ /* 0x000fc40000011414 */
[----:B------:R-:W-:Y:S01]  /*2760*/  LOP3.LUT R14, R37, 0x18, R8, 0xf8, !PT ;  /* 0x00000018250e7812 */ /* 0x000fe200078ef808 */
[--C-:B----4-:R-:W-:Y:S01]  /*2770*/  IMAD R13, R13, 0x1200, R36.reuse ;  /* 0x000012000d0d7824 */ /* 0x110fe200078e0224 */
[----:B------:R-:W-:Y:S02]  /*2780*/  LOP3.LUT R20, R37, 0x18, R9, 0xf8, !PT ;  /* 0x0000001825147812 */ /* 0x000fe400078ef809 */
[-C--:B---3--:R-:W-:Y:S01]  /*2790*/  LOP3.LUT R12, R12, R35.reuse, RZ, 0x3c, !PT ;  /* 0x000000230c0c7212 */ /* 0x088fe200078e3cff */
[--C-:B------:R-:W-:Y:S01]  /*27a0*/  IMAD R15, R15, 0x1200, R36.reuse ;  /* 0x000012000f0f7824 */ /* 0x100fe200078e0224 */
[-C--:B------:R-:W-:Y:S01]  /*27b0*/  LOP3.LUT R14, R14, R35.reuse, RZ, 0x3c, !PT ;  /* 0x000000230e0e7212 */ /* 0x080fe200078e3cff */
[----:B------:R-:W-:Y:S01]  /*27c0*/  IMAD R21, R21, 0x1200, R36 ;  /* 0x0000120015157824 */ /* 0x000fe200078e0224 */
[----:B------:R-:W-:Y:S01]  /*27d0*/  LOP3.LUT R20, R20, R35, RZ, 0x3c, !PT ;  /* 0x0000002314147212 */ /* 0x000fe200078e3cff */
[----:B------:R-:W-:Y:S01]  /*27e0*/  IMAD.IADD R104, R13, 0x1, R12 ;  /* 0x000000010d687824 */ /* 0x000fe200078e020c */
[----:B------:R-:W-:Y:S01]  /*27f0*/  ISETP.GE.AND P2, PT, R81, UR4, PT ;  /* 0x0000000451007c0c */ /* 0x000fe2000bf46270 */
[----:B------:R-:W-:-:S02]  /*2800*/  IMAD R12, R33, R66, RZ ;  /* 0x00000042210c7224 */ /* 0x000fc400078e02ff */
[----:B------:R-:W-:Y:S02]  /*2810*/  IMAD.IADD R103, R15, 0x1, R14 ;  /* 0x000000010f677824 */ /* 0x000fe400078e020e */
[----:B------:R-:W-:Y:S02]  /*2820*/  IMAD.IADD R102, R21, 0x1, R20 ;  /* 0x0000000115667824 */ /* 0x000fe400078e0214 */
[----:B------:R-:W-:Y:S01]  /*2830*/  IMAD R15, R29, 0x90, RZ ;  /* 0x000000901d0f7824 */ /* 0x000fe200078e02ff */
[----:B------:R-:W-:Y:S01]  /*2840*/  SEL R13, RZ, 0x20, P2 ;  /* 0x00000020ff0d7807 */ /* 0x000fe20001000000 */
[----:B------:R-:W-:Y:S01]  /*2850*/  IMAD.WIDE.U32 R28, R28, 0x90, RZ ;  /* 0x000000901c1c7825 */ /* 0x000fe200078e00ff */
[----:B------:R-:W-:-:S03]  /*2860*/  IADD3 R68, P2, R19, R68, RZ ;  /* 0x0000004413447210 */ /* 0x000fc60007f5e0ff */
[----:B------:R-:W-:Y:S02]  /*2870*/  IMAD R21, R105, R67, R12 ;  /* 0x0000004369157224 */ /* 0x000fe400078e020c */
[----:B------:R-:W-:Y:S02]  /*2880*/  IMAD R12, R33, R74, RZ ;  /* 0x0000004a210c7224 */ /* 0x000fe400078e02ff */
[----:B------:R-:W-:Y:S01]  /*2890*/  IMAD.IADD R96, R29, 0x1, R15 ;  /* 0x000000011d607824 */ /* 0x000fe200078e020f */
[----:B------:R-:W-:Y:S01]  /*28a0*/  LOP3.LUT R15, R10, R13, RZ, 0xfc, !PT ;  /* 0x0000000d0a0f7212 */ /* 0x000fe200078efcff */
[----:B------:R-:W-:Y:S01]  /*28b0*/  IMAD.WIDE.U32 R30, R105, R66, R30 ;  /* 0x00000042691e7225 */ /* 0x000fe200078e001e */
[----:B------:R-:W-:Y:S02]  /*28c0*/  LOP3.LUT R80, R7, 0xfffffff8, RZ, 0xc0, !PT ;  /* 0xfffffff807507812 */ /* 0x000fe400078ec0ff */
[----:B------:R-:W-:Y:S01]  /*28d0*/  LOP3.LUT R78, R8, 0xfffffff8, RZ, 0xc0, !PT ;  /* 0xfffffff8084e7812 */ /* 0x000fe200078ec0ff */
[----:B------:R-:W-:Y:S01]  /*28e0*/  IMAD R83, R105, R75, R12 ;  /* 0x0000004b69537224 */ /* 0x000fe200078e020c */
[----:B------:R-:W-:Y:S01]  /*28f0*/  LOP3.LUT R77, R9, 0xfffffff8, RZ, 0xc0, !PT ;  /* 0xfffffff8094d7812 */ /* 0x000fe200078ec0ff */
[----:B------:R-:W-:-:S02]  /*2900*/  IMAD R33, R75, 0x90, RZ ;  /* 0x000000904b217824 */ /* 0x000fc400078e02ff */
[----:B------:R-:W-:-:S04]  /*2910*/  IMAD.WIDE.U32 R70, R105, R74, R70 ;  /* 0x0000004a69467225 */ /* 0x000fc800078e0046 */
[----:B------:R-:W-:Y:S01]  /*2920*/  IMAD.WIDE.U32 R72, R105, R74, R72 ;  /* 0x0000004a69487225 */ /* 0x000fe200078e0048 */
[----:B------:R-:W-:-:S03]  /*2930*/  LOP3.LUT R12, R15, 0x4, RZ, 0xc0, !PT ;  /* 0x000000040f0c7812 */ /* 0x000fc600078ec0ff */
[----:B------:R-:W-:Y:S01]  /*2940*/  IMAD.WIDE.U32 R66, R66, 0x90, RZ ;  /* 0x0000009042427825 */ /* 0x000fe200078e00ff */
[----:B------:R-:W-:-:S03]  /*2950*/  LOP3.LUT R13, R15, 0x8, RZ, 0xc0, !PT ;  /* 0x000000080f0d7812 */ /* 0x000fc600078ec0ff */
[----:B------:R-:W-:Y:S01]  /*2960*/  IMAD.WIDE.U32 R74, R74, 0x90, RZ ;  /* 0x000000904a4a7825 */ /* 0x000fe200078e00ff */
[----:B------:R-:W-:-:S03]  /*2970*/  LOP3.LUT R14, R15, 0x10, RZ, 0xc0, !PT ;  /* 0x000000100f0e7812 */ /* 0x000fc600078ec0ff */
[----:B------:R-:W-:Y:S01]  /*2980*/  IMAD.X R69, R32, 0x1, R11, P2 ;  /* 0x0000000120457824 */ /* 0x000fe200010e060b */
[----:B------:R-:W-:Y:S01]  /*2990*/  LOP3.LUT R11, R15, 0x2, RZ, 0xc0, !PT ;  /* 0x000000020f0b7812 */ /* 0x000fe200078ec0ff */
[----:B------:R-:W-:Y:S01]  /*29a0*/  IMAD.IADD R85, R71, 0x1, R83 ;  /* 0x0000000147557824 */ /* 0x000fe200078e0253 */
[----:B------:R-:W-:Y:S01]  /*29b0*/  SHF.R.S32.HI R101, RZ, 0x1f, R80 ;  /* 0x0000001fff657819 */ /* 0x000fe20000011450 */
[----:B------:R-:W-:Y:S01]  /*29c0*/  IMAD.SHL.U32 R107, R107, 0x2, RZ ;  /* 0x000000026b6b7824 */ /* 0x000fe200078e00ff */
[----:B------:R-:W-:Y:S01]  /*29d0*/  SHF.R.S32.HI R100, RZ, 0x1f, R78 ;  /* 0x0000001fff647819 */ /* 0x000fe2000001144e */
[----:B------:R-:W-:Y:S01]  /*29e0*/  IMAD.IADD R97, R67, 0x1, R97 ;  /* 0x0000000143617824 */ /* 0x000fe200078e0261 */
[----:B------:R-:W-:Y:S01]  /*29f0*/  SHF.R.S32.HI R99, RZ, 0x1f, R77 ;  /* 0x0000001fff637819 */ /* 0x000fe2000001144d */
[----:B------:R-:W-:Y:S01]  /*2a00*/  IMAD.IADD R98, R75, 0x1, R33 ;  /* 0x000000014b627824 */ /* 0x000fe200078e0221 */
[----:B------:R-:W-:Y:S01]  /*2a10*/  LOP3.LUT R10, R10, 0x1, RZ, 0xc0, !PT ;  /* 0x000000010a0a7812 */ /* 0x000fe200078ec0ff */
[----:B------:R-:W-:Y:S01]  /*2a20*/  IMAD.IADD R88, R31, 0x1, R21 ;  /* 0x000000011f587824 */ /* 0x000fe200078e0215 */
[----:B------:R-:W-:Y:S01]  /*2a30*/  LOP3.LUT R15, R15, 0x20, RZ, 0xc0, !PT ;  /* 0x000000200f0f7812 */ /* 0x000fe200078ec0ff */
[----:B------:R-:W-:-:S02]  /*2a40*/  IMAD.IADD R84, R21, 0x1, R65 ;  /* 0x0000000115547824 */ /* 0x000fc400078e0241 */
[----:B------:R-:W-:Y:S02]  /*2a50*/  IMAD.IADD R83, R83, 0x1, R73 ;  /* 0x0000000153537824 */ /* 0x000fe400078e0249 */
[----:B------:R-:W-:-:S07]  /*2a60*/  IMAD.IADD R89, R27, 0x1, R89 ;  /* 0x000000011b597824 */ /* 0x000fce00078e0259 */
.L_x_476:
[----:B------:R-:W2:Y:S01]  /*2a70*/  LDL R20, [R1+0x88] ;  /* 0x0000880001147983 */ /* 0x000ea20000100800 */
[----:B------:R-:W0:Y:S01]  /*2a80*/  LDC R106, c[0x0][0x3f4] ;  /* 0x0000fd00ff6a7b82 */ /* 0x000e220000000800 */
[----:B------:R-:W-:Y:S01]  /*2a90*/  LOP3.LUT P3, RZ, R76, 0x2, RZ, 0xc0, !PT ;  /* 0x000000024cff7812 */ /* 0x000fe2000786c0ff */
[----:B------:R-:W-:Y:S01]  /*2aa0*/  VIADD R39, R22, 0xffffffff ;  /* 0xffffffff16277836 */ /* 0x000fe20000000000 */
[----:B------:R-:W-:Y:S05]  /*2ab0*/  YIELD ;  /* 0x0000000000007946 */ /* 0x000fea0003800000 */
[----:B-1----:R-:W1:Y:S01]  /*2ac0*/  LDC.64 R90, c[0x0][0x2e8] ;  /* 0x0000ba00ff5a7b82 */ /* 0x002e620000000a00 */
[----:B---3--:R-:W-:Y:S01]  /*2ad0*/  SHF.R.S32.HI R34, RZ, 0x1f, R39 ;  /* 0x0000001fff227819 */ /* 0x008fe20000011427 */
[-C--:B------:R-:W-:Y:S01]  /*2ae0*/  IMAD R21, R96, R39.reuse, RZ ;  /* 0x0000002760157224 */ /* 0x080fe200078e02ff */
[----:B------:R-:W-:Y:S01]  /*2af0*/  BSSY B0, `(.L_x_421) ;  /* 0x0000402000007945 */ /* 0x000fe20003800000 */
[----:B------:R-:W-:-:S04]  /*2b00*/  IMAD.WIDE.U32 R60, R28, R39, RZ ;  /* 0x000000271c3c7225 */ /* 0x000fc800078e00ff */
[----:B------:R-:W-:Y:S01]  /*2b10*/  IMAD R33, R34, R28, R21 ;  /* 0x0000001c22217224 */ /* 0x000fe200078e0215 */
[----:B------:R-:W-:-:S03]  /*2b20*/  IADD3 R21, P2, R95, R60, RZ ;  /* 0x0000003c5f157210 */ /* 0x000fc60007f5e0ff */
[----:B------:R-:W-:-:S04]  /*2b30*/  IMAD.IADD R92, R61, 0x1, R33 ;  /* 0x000000013d5c7824 */ /* 0x000fc800078e0221 */
[----:B------:R-:W-:Y:S01]  /*2b40*/  IMAD.X R22, R92, 0x1, R94, P2 ;  /* 0x000000015c167824 */ /* 0x000fe200010e065e */
[----:B-1----:R-:W-:-:S04]  /*2b50*/  LEA R36, P2, R21, R90, 0x1 ;  /* 0x0000005a15247211 */ /* 0x002fc800078408ff */
[----:B------:R-:W-:Y:S01]  /*2b60*/  LEA.HI.X R37, R21, R91, R22, 0x1, P2 ;  /* 0x0000005b15257211 */ /* 0x000fe200010f0c16 */
[----:B------:R-:W-:Y:S01]  /*2b70*/  IMAD.MOV.U32 R22, RZ, RZ, R39 ;  /* 0x000000ffff167224 */ /* 0x000fe200078e0027 */
[----:B------:R-:W-:Y:S01]  /*2b80*/  ISETP.GT.AND P2, PT, R39, R82, PT ;  /* 0x000000522700720c */ /* 0x000fe20003f44270 */
[----:B--2---:R-:W-:-:S04]  /*2b90*/  IMAD R20, R17, 0x3600, R20 ;  /* 0x0000360011147824 */ /* 0x004fc800078e0214 */
[C---:B------:R-:W-:Y:S02]  /*2ba0*/  VIADD R32, R20.reuse, 0x10 ;  /* 0x0000001014207836 */ /* 0x040fe40000000000 */
[----:B------:R-:W-:Y:S01]  /*2bb0*/  @P3 VIADD R32, R20, 0xfffffff0 ;  /* 0xfffffff014203836 */ /* 0x000fe20000000000 */
[----:B0-----:R-:W-:Y:S01]  /*2bc0*/  ISETP.GE.AND P3, PT, R106, 0x1, PT ;  /* 0x000000016a00780c */ /* 0x001fe20003f66270 */
[--C-:B------:R-:W-:Y:S02]  /*2bd0*/  IMAD R79, R20, 0x2, R23.reuse ;  /* 0x00000002144f7824 */ /* 0x100fe400078e0217 */
[----:B------:R-:W-:-:S10]  /*2be0*/  IMAD R21, R32, 0x2, R23 ;  /* 0x0000000220157824 */ /* 0x000fd400078e0217 */
[----:B------:R-:W-:Y:S05]  /*2bf0*/  @!P3 BRA `(.L_x_422) ;  /* 0x0000003c0044b947 */ /* 0x000fea0003800000 */
[----:B------:R-:W-:Y:S01]  /*2c00*/  ULDC.U8 UR4, c[0x0][0x410] ;  /* 0x0001040000047ab9 */ /* 0x000fe20000000000 */
[-C--:B------:R-:W-:Y:S01]  /*2c10*/  IMAD R33, R98, R39.reuse, RZ ;  /* 0x0000002762217224 */ /* 0x080fe200078e02ff */
[----:B------:R-:W-:Y:S01]  /*2c20*/  ISETP.NE.AND P3, PT, RZ, UR4, PT ;  /* 0x00000004ff007c0c */ /* 0x000fe2000bf65270 */
[-C--:B------:R-:W-:Y:S02]  /*2c30*/  IMAD R35, R97, R39.reuse, RZ ;  /* 0x0000002761237224 */ /* 0x080fe400078e02ff */
[----:B------:R-:W-:Y:S02]  /*2c40*/  IMAD R86, R22, -0x90, R2 ;  /* 0xffffff7016567824 */ /* 0x000fe400078e0202 */
[C---:B------:R-:W-:Y:S02]  /*2c50*/  IMAD R33, R34.reuse, R74, R33 ;  /* 0x0000004a22217224 */ /* 0x040fe400078e0221 */
[----:B------:R-:W-:Y:S01]  /*2c60*/  IMAD R35, R34, R66, R35 ;  /* 0x0000004222237224 */ /* 0x000fe200078e0223 */
[----:B------:R-:W-:Y:S01]  /*2c70*/  VIMNMX R86, R86, 0x90, PT ;  /* 0x0000009056567848 */ /* 0x000fe20003fe0100 */
[----:B------:R-:W-:-:S04]  /*2c80*/  IMAD.WIDE.U32 R58, R74, R39, RZ ;  /* 0x000000274a3a7225 */ /* 0x000fc800078e00ff */
[----:B------:R-:W-:-:S04]  /*2c90*/  IMAD.WIDE.U32 R56, R66, R39, RZ ;  /* 0x0000002742387225 */ /* 0x000fc800078e00ff */
[----:B------:R-:W-:Y:S02]  /*2ca0*/  IMAD.IADD R20, R59, 0x1, R33 ;  /* 0x000000013b147824 */ /* 0x000fe400078e0221 */
[----:B------:R-:W-:Y:S01]  /*2cb0*/  IMAD.IADD R87, R57, 0x1, R35 ;  /* 0x0000000139577824 */ /* 0x000fe200078e0223 */
[----:B------:R-:W-:Y:S06]  /*2cc0*/  @!P3 BRA `(.L_x_423) ;  /* 0x0000001c0010b947 */ /* 0x000fec0003800000 */
[----:B------:R-:W-:Y:S01]  /*2cd0*/  ISETP.GE.AND P4, PT, R19, R86, PT ;  /* 0x000000561300720c */ /* 0x000fe20003f86270 */
[----:B------:R-:W-:Y:S01]  /*2ce0*/  BSSY B1, `(.L_x_424) ;  /* 0x000003b000017945 */ /* 0x000fe20003800000 */
        /* <DEDUP_REMOVED lines=11> */
[----:B------:R-:W-:Y:S01]  /*2da0*/  CS2R R90, SRZ ;  /* 0x00000000005a7805 */ /* 0x000fe2000001ff00 */
[----:B------:R-:W-:Y:S06]  /*2db0*/  @P4 BRA `(.L_x_425) ;  /* 0x0000000000b44947 */ /* 0x000fec0003800000 */
[----:B------:R-:W2:Y:S04]  /*2dc0*/  LDL R116, [R1+0x6c] ;  /* 0x00006c0001747983 */ /* 0x000ea80000100800 */
[----:B------:R-:W3:Y:S04]  /*2dd0*/  LDL R115, [R1+0x68] ;  /* 0x0000680001737983 */ /* 0x000ee80000100800 */
[----:B------:R-:W4:Y:S04]  /*2de0*/  LDL R112, [R1+0x70] ;  /* 0x0000700001707983 */ /* 0x000f280000100800 */
[----:B------:R-:W4:Y:S04]  /*2df0*/  LDL R110, [R1+0x64] ;  /* 0x00006400016e7983 */ /* 0x000f280000100800 */
[----:B------:R-:W4:Y:S01]  /*2e00*/  LDL R93, [R1+0x74] ;  /* 0x00007400015d7983 */ /* 0x000f220000100800 */
[----:B------:R-:W-:Y:S01]  /*2e10*/  IADD3 R58, P3, R72, R58, RZ ;  /* 0x0000003a483a7210 */ /* 0x000fe20007f7e0ff */
[----:B------:R-:W-:Y:S01]  /*2e20*/  ULDC.64 UR4, c[0x0][0x3e8] ;  /* 0x0000fa0000047ab9 */ /* 0x000fe20000000a00 */
[----:B------:R-:W-:-:S02]  /*2e30*/  CS2R R62, SRZ ;  /* 0x00000000003e7805 */ /* 0x000fc4000001ff00 */
[----:B------:R-:W-:Y:S01]  /*2e40*/  CS2R R90, SRZ ;  /* 0x00000000005a7805 */ /* 0x000fe2000001ff00 */
[----:B------:R-:W-:Y:S01]  /*2e50*/  IMAD.X R33, R20, 0x1, R83, P3 ;  /* 0x0000000114217824 */ /* 0x000fe200018e0653 */
[----:B------:R-:W-:-:S05]  /*2e60*/  IADD3 R56, P3, R64, R56, RZ ;  /* 0x0000003840387210 */ /* 0x000fca0007f7e0ff */
[----:B------:R-:W-:Y:S01]  /*2e70*/  IMAD.X R87, R87, 0x1, R84, P3 ;  /* 0x0000000157577824 */ /* 0x000fe200018e0654 */
[----:B------:R-:W-:-:S04]  /*2e80*/  LEA R32, P3, R58, UR4, 0x1 ;  /* 0x000000043a207c11 */ /* 0x000fc8000f8608ff */
[----:B------:R-:W-:Y:S01]  /*2e90*/  LEA.HI.X R33, R58, UR5, R33, 0x1, P3 ;  /* 0x000000053a217c11 */ /* 0x000fe200098f0c21 */
[----:B------:R-:W-:Y:S02]  /*2ea0*/  ULDC.64 UR4, c[0x0][0x400] ;  /* 0x0001000000047ab9 */ /* 0x000fe40000000a00 */
[----:B------:R-:W-:-:S04]  /*2eb0*/  LEA R34, P3, R56, UR4, 0x1 ;  /* 0x0000000438227c11 */ /* 0x000fc8000f8608ff */
[----:B------:R-:W-:Y:S02]  /*2ec0*/  LEA.HI.X R35, R56, UR5, R87, 0x1, P3 ;  /* 0x0000000538237c11 */ /* 0x000fe400098f0c57 */
[----:B------:R-:W-:Y:S02]  /*2ed0*/  ISETP.GE.AND P3, PT, R156, R106, PT ;  /* 0x0000006a9c00720c */ /* 0x000fe40003f66270 */
[----:B------:R-:W-:Y:S02]  /*2ee0*/  CS2R R54, SRZ ;  /* 0x0000000000367805 */ /* 0x000fe4000001ff00 */
[----:B------:R-:W-:-:S09]  /*2ef0*/  CS2R R60, SRZ ;  /* 0x00000000003c7805 */ /* 0x000fd2000001ff00 */
[----:B------:R0:W5:Y:S04]  /*2f00*/  @!P3 LDG.E.64 R62, desc[UR60][R32.64] ;  /* 0x0000003c203eb981 */ /* 0x000168000c1e1b00 */
[----:B------:R0:W5:Y:S01]  /*2f10*/  @!P3 LDG.E.64 R90, desc[UR60][R34.64] ;  /* 0x0000003c225ab981 */ /* 0x000162000c1e1b00 */
        /* <DEDUP_REMOVED lines=8> */
[----:B--2---:R-:W-:-:S13]  /*2fa0*/  ISETP.GE.AND P3, PT, R116, R106, PT ;  /* 0x0000006a7400720c */ /* 0x004fda0003f66270 */
[----:B------:R0:W5:Y:S04]  /*2fb0*/  @!P3 LDG.E.64 R54, desc[UR60][R32.64+0x10] ;  /* 0x0000103c2036b981 */ /* 0x000168000c1e1b00 */
[----:B------:R0:W5:Y:S01]  /*2fc0*/  @!P3 LDG.E.64 R60, desc[UR60][R34.64+0x10] ;  /* 0x0000103c223cb981 */ /* 0x000162000c1e1b00 */
[----:B---3--:R-:W-:-:S13]  /*2fd0*/  ISETP.GE.AND P3, PT, R115, R106, PT ;  /* 0x0000006a7300720c */ /* 0x008fda0003f66270 */
[----:B------:R0:W5:Y:S04]  /*2fe0*/  @!P3 LDG.E.64 R50, desc[UR60][R32.64+0x20] ;  /* 0x0000203c2032b981 */ /* 0x000168000c1e1b00 */
[----:B------:R0:W5:Y:S01]  /*2ff0*/  @!P3 LDG.E.64 R52, desc[UR60][R34.64+0x20] ;  /* 0x0000203c2234b981 */ /* 0x000162000c1e1b00 */
[----:B----4-:R-:W-:-:S13]  /*3000*/  ISETP.GE.AND P3, PT, R112, R106, PT ;  /* 0x0000006a7000720c */ /* 0x010fda0003f66270 */
[----:B------:R0:W5:Y:S04]  /*3010*/  @!P3 LDG.E.64 R46, desc[UR60][R32.64+0x30] ;  /* 0x0000303c202eb981 */ /* 0x000168000c1e1b00 */
[----:B------:R0:W5:Y:S01]  /*3020*/  @!P3 LDG.E.64 R48, desc[UR60][R34.64+0x30] ;  /* 0x0000303c2230b981 */ /* 0x000162000c1e1b00 */
[----:B------:R-:W-:-:S13]  /*3030*/  ISETP.GE.AND P3, PT, R110, R106, PT ;  /* 0x0000006a6e00720c */ /* 0x000fda0003f66270 */
[----:B------:R0:W5:Y:S04]  /*3040*/  @!P3 LDG.E.64 R42, desc[UR60][R32.64+0x40] ;  /* 0x0000403c202ab981 */ /* 0x000168000c1e1b00 */
[----:B------:R0:W5:Y:S01]  /*3050*/  @!P3 LDG.E.64 R44, desc[UR60][R34.64+0x40] ;  /* 0x0000403c222cb981 */ /* 0x000162000c1e1b00 */
[----:B------:R-:W-:-:S13]  /*3060*/  ISETP.GE.AND P3, PT, R93, R106, PT ;  /* 0x0000006a5d00720c */ /* 0x000fda0003f66270 */
[----:B------:R0:W5:Y:S04]  /*3070*/  @!P3 LDG.E.64 R38, desc[UR60][R32.64+0x50] ;  /* 0x0000503c2026b981 */ /* 0x000168000c1e1b00 */
[----:B------:R0:W5:Y:S02]  /*3080*/  @!P3 LDG.E.64 R40, desc[UR60][R34.64+0x50] ;  /* 0x0000503c2228b981 */ /* 0x000164000c1e1b00 */
.L_x_425:
[----:B------:R-:W-:Y:S05]  /*3090*/  BSYNC B1 ;  /* 0x0000000000017941 */ /* 0x000fea0003800000 */
.L_x_424:
[----:B0-----:R-:W2:Y:S01]  /*30a0*/  LDL R33, [R1+0x4c] ;  /* 0x00004c0001217983 */ /* 0x001ea20000100800 */
[----:B-----5:R-:W-:Y:S02]  /*30b0*/  IMAD.MOV.U32 R20, RZ, RZ, R38 ;  /* 0x000000ffff147224 */ /* 0x020fe400078e0026 */
[----:B------:R-:W-:-:S03]  /*30c0*/  IMAD.MOV.U32 R32, RZ, RZ, R39 ;  /* 0x000000ffff207224 */ /* 0x000fc600078e0027 */
[----:B------:R-:W-:Y:S01]  /*30d0*/  PRMT R93, R20, 0x7610, R93 ;  /* 0x00007610145d7816 */ /* 0x000fe2000000005d */
[----:B------:R-:W-:Y:S01]  /*30e0*/  IMAD.MOV.U32 R20, RZ, RZ, R42 ;  /* 0x000000ffff147224 */ /* 0x000fe200078e002a */
[----:B------:R-:W-:Y:S01]  /*30f0*/  PRMT R110, R32, 0x7610, R110 ;  /* 0x00007610206e7816 */ /* 0x000fe2000000006e */
        /* <DEDUP_REMOVED lines=39> */
[----:B------:R-:W-:-:S04]  /*3370*/  PRMT R127, R32, 0x7610, R127 ;  /* 0x00007610207f7816 */ /* 0x000fc8000000007f */
[----:B------:R-:W-:Y:S01]  /*3380*/  PRMT R58, R20, 0x7610, R58 ;  /* 0x00007610143a7816 */ /* 0x000fe2000000003a */
[----:B------:R-:W-:-:S05]  /*3390*/  IMAD.MOV.U32 R20, RZ, RZ, R91 ;  /* 0x000000ffff147224 */ /* 0x000fca00078e005b */
[----:B------:R-:W-:Y:S02]  /*33a0*/  PRMT R92, R20, 0x7610, R92 ;  /* 0x00007610145c7816 */ /* 0x000fe4000000005c */
[----:B--2---:R-:W-:-:S13]  /*33b0*/  ISETP.NE.AND P3, PT, R33, 0x3, PT ;  /* 0x000000032100780c */ /* 0x004fda0003f65270 */
[----:B------:R-:W-:Y:S05]  /*33c0*/  @!P3 BRA `(.L_x_426) ;  /* 0x000000000004b947 */ /* 0x000fea0003800000 */
[----:B------:R-:W-:Y:S01]  /*33d0*/  BPT.TRAP 0x1 ;  /* 0x000000040000795c */ /* 0x000fe20000300000 */
.L_x_426:
[----:B------:R-:W-:Y:S01]  /*33e0*/  IMAD R20, R17, 0x8, R16 ;  /* 0x0000000811147824 */ /* 0x000fe200078e0210 */
[----:B------:R-:W-:Y:S01]  /*33f0*/  SHF.L.U32 R87, R155, 0x1f, RZ ;  /* 0x0000001f9b577819 */ /* 0x000fe200000006ff */
[----:B------:R-:W-:Y:S03]  /*3400*/  BSSY B1, `(.L_x_427) ;  /* 0x0000003000017945 */ /* 0x000fe60003800000 */
[----:B------:R-:W0:Y:S02]  /*3410*/  SYNCS.PHASECHK.TRANS64.TRYWAIT P5, [R20+URZ+0x31c90], R87 ;  /* 0x031c9057140075a7 */ /* 0x000e2400080a017f */
[----:B0-----:R-:W-:Y:S05]  /*3420*/  @!P5 BRA `(.L_x_428) ;  /* 0x000001c80008d947 */ /* 0x001fea0003800000 */
.L_x_722:
[----:B------:R-:W-:Y:S05]  /*3430*/  BSYNC B1 ;  /* 0x0000000000017941 */ /* 0x000fea0003800000 */
.L_x_427:
[----:B------:R-:W-:Y:S05]  /*3440*/  @P4 BRA `(.L_x_429) ;  /* 0x0000003400b04947 */ /* 0x000fea0003800000 */
[----:B------:R-:W-:Y:S01]  /*3450*/  ISETP.NE.AND P4, PT, R10, RZ, PT ;  /* 0x000000ff0a00720c */ /* 0x000fe20003f85270 */
[----:B------:R-:W-:-:S12]  /*3460*/  BSSY B1, `(.L_x_430) ;  /* 0x0000035000017945 */ /* 0x000fd80003800000 */
[----:B------:R-:W-:Y:S05]  /*3470*/  @!P4 BRA `(.L_x_431) ;  /* 0x0000000000ccc947 */ /* 0x000fea0003800000 */
[----:B------:R1:W2:Y:S01]  /*3480*/  LDS.128 R32, [R79+0x16800] ;  /* 0x016800004f207984 */ /* 0x0002a20000000c00 */
[----:B------:R-:W-:Y:S01]  /*3490*/  ISETP.GE.AND P4, PT, R156, R106, PT ;  /* 0x0000006a9c00720c */ /* 0x000fe20003f86270 */
[----:B------:R-:W-:-:S12]  /*34a0*/  BSSY B2, `(.L_x_432) ;  /* 0x000002f000027945 */ /* 0x000fd80003800000 */
[----:B-1----:R-:W-:Y:S05]  /*34b0*/  @P4 BRA `(.L_x_433) ;  /* 0x0000000000b44947 */ /* 0x002fea0003800000 */
[----:B------:R-:W-:Y:S01]  /*34c0*/  SHF.R.U64 R59, R90, 0x10, R91 ;  /* 0x000000105a3b7819 */ /* 0x000fe2000000125b */
[----:B--2---:R-:W-:Y:S01]  /*34d0*/  IMAD.U32 R90, R33, 0x10000, RZ ;  /* 0x00010000215a7824 */ /* 0x004fe200078e00ff */
[--C-:B------:R-:W-:Y:S02]  /*34e0*/  SHF.R.U64 R56, R62, 0x10, R63.reuse ;  /* 0x000000103e387819 */ /* 0x100fe4000000123f */
[----:B------:R-:W-:Y:S02]  /*34f0*/  SHF.R.U32.HI R62, RZ, 0x10, R63 ;  /* 0x00000010ff3e7819 */ /* 0x000fe4000001163f */
[----:B------:R-:W-:Y:S02]  /*3500*/  SHF.R.U32.HI R57, RZ, 0x10, R91 ;  /* 0x00000010ff397819 */ /* 0x000fe4000001165b */
[C---:B------:R-:W-:Y:S02]  /*3510*/  PRMT R59, R58.reuse, 0x5410, R59 ;  /* 0x000054103a3b7816 */ /* 0x040fe4000000003b */
[----:B------:R-:W-:-:S02]  /*3520*/  PRMT R56, R58, 0x5432, R56 ;  /* 0x000054323a387816 */ /* 0x000fc40000000038 */
[C---:B------:R-:W-:Y:S02]  /*3530*/  PRMT R62, R92.reuse, 0x5432, R62 ;  /* 0x000054325c3e7816 */ /* 0x040fe4000000003e */
[----:B------:R-:W-:Y:S02]  /*3540*/  PRMT R57, R92, 0x5410, R57 ;  /* 0x000054105c397816 */ /* 0x000fe40000000039 */
[----:B------:R-:W-:Y:S02]  /*3550*/  LOP3.LUT R92, R33, 0xffff0000, RZ, 0xc0, !PT ;  /* 0xffff0000215c7812 */ /* 0x000fe400078ec0ff */
[----:B------:R-:W-:Y:S02]  /*3560*/  LOP3.LUT R63, R59, 0xffff0000, RZ, 0xc0, !PT ;  /* 0xffff00003b3f7812 */ /* 0x000fe400078ec0ff */
[C---:B------:R-:W-:Y:S01]  /*3570*/  LOP3.LUT R33, R56.reuse, 0xffff0000, RZ, 0xc0, !PT ;  /* 0xffff000038217812 */ /* 0x040fe200078ec0ff */
[----:B------:R-:W-:Y:S02]  /*3580*/  IMAD.U32 R56, R56, 0x10000, RZ ;  /* 0x0001000038387824 */ /* 0x000fe400078e00ff */
[----:B------:R-:W-:-:S02]  /*3590*/  FMUL.FTZ R91, R92, R63 ;  /* 0x0000003f5c5b7220 */ /* 0x000fc40000410000 */
[-C--:B------:R-:W-:Y:S02]  /*35a0*/  FMUL.FTZ R92, R92, R33.reuse ;  /* 0x000000215c5c7220 */ /* 0x080fe40000410000 */
[----:B------:R-:W-:Y:S01]  /*35b0*/  FFMA.FTZ R58, R90, R33, -R91 ;  /* 0x000000215a3a7223 */ /* 0x000fe2000001085b */
[----:B------:R-:W-:Y:S02]  /*35c0*/  IMAD.U32 R91, R62, 0x10000, RZ ;  /* 0x000100003e5b7824 */ /* 0x000fe400078e00ff */
[----:B------:R-:W-:Y:S01]  /*35d0*/  FFMA.FTZ R33, R90, R63, R92 ;  /* 0x0000003f5a217223 */ /* 0x000fe2000001005c */
[C---:B------:R-:W-:Y:S01]  /*35e0*/  LOP3.LUT R90, R34.reuse, 0xffff0000, RZ, 0xc0, !PT ;  /* 0xffff0000225a7812 */ /* 0x040fe200078ec0ff */
[C---:B------:R-:W-:Y:S01]  /*35f0*/  IMAD.U32 R63, R57.reuse, 0x10000, RZ ;  /* 0x00010000393f7824 */ /* 0x040fe200078e00ff */
[----:B------:R-:W-:Y:S01]  /*3600*/  LOP3.LUT R57, R57, 0xffff0000, RZ, 0xc0, !PT ;  /* 0xffff000039397812 */ /* 0x000fe200078ec0ff */
[----:B------:R-:W-:Y:S01]  /*3610*/  IMAD.U32 R34, R34, 0x10000, RZ ;  /* 0x0001000022227824 */ /* 0x000fe200078e00ff */
[----:B------:R-:W-:Y:S01]  /*3620*/  F2FP.BF16.F32.PACK_AB R33, R33, R58 ;  /* 0x0000003a2121723e */ /* 0x000fe200000010ff */
[C---:B------:R-:W-:Y:S01]  /*3630*/  FMUL.FTZ R92, R90.reuse, R63 ;  /* 0x0000003f5a5c7220 */ /* 0x040fe20000410000 */
[----:B------:R-:W-:-:S03]  /*3640*/  FMUL.FTZ R90, R90, R91 ;  /* 0x0000005b5a5a7220 */ /* 0x000fc60000410000 */
[C---:B------:R-:W-:Y:S01]  /*3650*/  FFMA.FTZ R92, R34.reuse, R91, -R92 ;  /* 0x0000005b225c7223 */ /* 0x040fe2000001085c */
[----:B------:R-:W-:Y:S01]  /*3660*/  FFMA.FTZ R63, R34, R63, R90 ;  /* 0x0000003f223f7223 */ /* 0x000fe2000001005a */
[C---:B------:R-:W-:Y:S01]  /*3670*/  LOP3.LUT R34, R35.reuse, 0xffff0000, RZ, 0xc0, !PT ;  /* 0xffff000023227812 */ /* 0x040fe200078ec0ff */
[----:B------:R-:W-:Y:S01]  /*3680*/  IMAD.U32 R90, R35, 0x10000, RZ ;  /* 0x00010000235a7824 */ /* 0x000fe200078e00ff */
[----:B------:R-:W-:-:S03]  /*3690*/  LOP3.LUT R35, R62, 0xffff0000, RZ, 0xc0, !PT ;  /* 0xffff00003e237812 */ /* 0x000fc600078ec0ff */
[C---:B------:R-:W-:Y:S02]  /*36a0*/  FMUL.FTZ R91, R34.reuse, R57 ;  /* 0x00000039225b7220 */ /* 0x040fe40000410000 */
[-C--:B------:R-:W-:Y:S02]  /*36b0*/  FMUL.FTZ R34, R34, R35.reuse ;  /* 0x0000002322227220 */ /* 0x080fe40000410000 */
[----:B------:R-:W-:Y:S01]  /*36c0*/  FFMA.FTZ R62, R90, R35, -R91 ;  /* 0x000000235a3e7223 */ /* 0x000fe2000001085b */
[----:B------:R-:W-:Y:S01]  /*36d0*/  LOP3.LUT R35, R32, 0xffff0000, RZ, 0xc0, !PT ;  /* 0xffff000020237812 */ /* 0x000fe200078ec0ff */
[----:B------:R-:W-:Y:S01]  /*36e0*/  FFMA.FTZ R57, R90, R57, R34 ;  /* 0x000000395a397223 */ /* 0x000fe20000010022 */
[----:B------:R-:W-:Y:S02]  /*36f0*/  IMAD.U32 R34, R59, 0x10000, RZ ;  /* 0x000100003b227824 */ /* 0x000fe400078e00ff */
[----:B------:R-:W-:Y:S02]  /*3700*/  IMAD.U32 R59, R32, 0x10000, RZ ;  /* 0x00010000203b7824 */ /* 0x000fe400078e00ff */
[C---:B------:R-:W-:Y:S01]  /*3710*/  FMUL.FTZ R32, R35.reuse, R34 ;  /* 0x0000002223207220 */ /* 0x040fe20000410000 */
[----:B------:R-:W-:Y:S01]  /*3720*/  FMUL.FTZ R35, R35, R56 ;  /* 0x0000003823237220 */ /* 0x000fe20000410000 */
[----:B------:R-:W-:-:S02]  /*3730*/  F2FP.BF16.F32.PACK_AB R57, R57, R62 ;  /* 0x0000003e3939723e */ /* 0x000fc400000010ff */
[C---:B------:R-:W-:Y:S01]  /*3740*/  FFMA.FTZ R32, R59.reuse, R56, -R32 ;  /* 0x000000383b207223 */ /* 0x040fe20000010820 */
[----:B------:R-:W-:Y:S01]  /*3750*/  FFMA.FTZ R35, R59, R34, R35 ;  /* 0x000000223b237223 */ /* 0x000fe20000010023 */
[----:B------:R-:W-:-:S04]  /*3760*/  F2FP.BF16.F32.PACK_AB R34, R63, R92 ;  /* 0x0000005c3f22723e */ /* 0x000fc800000010ff */
[----:B------:R-:W-:Y:S01]  /*3770*/  F2FP.BF16.F32.PACK_AB R32, R35, R32 ;  /* 0x000000202320723e */ /* 0x000fe200000010ff */
[----:B------:R-:W-:-:S07]  /*3780*/  IMAD.MOV.U32 R35, RZ, RZ, R57 ;  /* 0x000000ffff237224 */ /* 0x000fce00078e0039 */
.L_x_433:
[----:B------:R-:W-:Y:S05]  /*3790*/  BSYNC B2 ;  /* 0x0000000000027941 */ /* 0x000fea0003800000 */
.L_x_432:
[----:B--2---:R1:W-:Y:S02]  /*37a0*/  STG.E.128 desc[UR60][R36.64], R32 ;  /* 0x0000002024007986 */ /* 0x0043e4000c101d3c */
.L_x_431:
[----:B------:R-:W-:Y:S05]  /*37b0*/  BSYNC B1 ;  /* 0x0000000000017941 */ /* 0x000fea0003800000 */
.L_x_430:
[----:B------:R-:W-:Y:S01]  /*37c0*/  ISETP.NE.AND P4, PT, R11, RZ, PT ;  /* 0x000000ff0b00720c */ /* 0x000fe20003f85270 */
[----:B------:R-:W-:-:S12]  /*37d0*/  BSSY B1, `(.L_x_434) ;  /* 0x0000036000017945 */ /* 0x000fd80003800000 */
[----:B------:R-:W-:Y:S05]  /*37e0*/  @!P4 BRA `(.L_x_435) ;  /* 0x0000000000d0c947 */ /* 0x000fea0003800000 */
[----:B------:R-:W2:Y:S01]  /*37f0*/  LDL R56, [R1+0x6c] ;  /* 0x00006c0001387983 */ /* 0x000ea20000100800 */
[----:B------:R-:W-:Y:S03]  /*3800*/  BSSY B2, `(.L_x_436) ;  /* 0x0000031000027945 */ /* 0x000fe60003800000 */
[----:B-1----:R1:W3:Y:S01]  /*3810*/  LDS.128 R32, [R21+0x16800] ;  /* 0x0168000015207984 */ /* 0x0022e20000000c00 */
[----:B--2---:R-:W-:-:S13]  /*3820*/  ISETP.GE.AND P4, PT, R56, R106, PT ;  /* 0x0000006a3800720c */ /* 0x004fda0003f86270 */
[----:B-1-3--:R-:W-:Y:S05]  /*3830*/  @P4 BRA `(.L_x_437) ;  /* 0x0000000000b44947 */ /* 0x00afea0003800000 */
[----:B------:R-:W-:Y:S01]  /*3840*/  SHF.R.U64 R57, R60, 0x10, R61 ;  /* 0x000000103c397819 */ /* 0x000fe2000000123d */
[C---:B------:R-:W-:Y:S01]  /*3850*/  IMAD.U32 R60, R33.reuse, 0x10000, RZ ;  /* 0x00010000213c7824 */ /* 0x040fe200078e00ff */
[----:B------:R-:W-:Y:S02]  /*3860*/  SHF.R.U64 R54, R54, 0x10, R55 ;  /* 0x0000001036367819 */ /* 0x000fe40000001237 */
[----:B------:R-:W-:Y:S02]  /*3870*/  PRMT R57, R126, 0x5410, R57 ;  /* 0x000054107e397816 */ /* 0x000fe40000000039 */
[----:B------:R-:W-:Y:S02]  /*3880*/  PRMT R54, R112, 0x5432, R54 ;  /* 0x0000543270367816 */ /* 0x000fe40000000036 */
[----:B------:R-:W-:Y:S02]  /*3890*/  LOP3.LUT R62, R33, 0xffff0000, RZ, 0xc0, !PT ;  /* 0xffff0000213e7812 */ /* 0x000fe400078ec0ff */
[----:B------:R-:W-:-:S02]  /*38a0*/  LOP3.LUT R59, R57, 0xffff0000, RZ, 0xc0, !PT ;  /* 0xffff0000393b7812 */ /* 0x000fc400078ec0ff */
[C---:B------:R-:W-:Y:S01]  /*38b0*/  LOP3.LUT R33, R54.reuse, 0xffff0000, RZ, 0xc0, !PT ;  /* 0xffff000036217812 */ /* 0x040fe200078ec0ff */
[----:B------:R-:W-:Y:S01]  /*38c0*/  IMAD.U32 R54, R54, 0x10000, RZ ;  /* 0x0001000036367824 */ /* 0x000fe200078e00ff */
[----:B------:R-:W-:Y:S02]  /*38d0*/  SHF.R.U32.HI R58, RZ, 0x10, R55 ;  /* 0x00000010ff3a7819 */ /* 0x000fe40000011637 */
[----:B------:R-:W-:Y:S01]  /*38e0*/  SHF.R.U32.HI R55, RZ, 0x10, R61 ;  /* 0x00000010ff377819 */ /* 0x000fe2000001163d */
[C---:B------:R-:W-:Y:S01]  /*38f0*/  FMUL.FTZ R61, R62.reuse, R59 ;  /* 0x0000003b3e3d7220 */ /* 0x040fe20000410000 */
[-C--:B------:R-:W-:Y:S01]  /*3900*/  FMUL.FTZ R62, R62, R33.reuse ;  /* 0x000000213e3e7220 */ /* 0x080fe20000410000 */
[----:B------:R-:W-:Y:S02]  /*3910*/  PRMT R58, R115, 0x5432, R58 ;  /* 0x00005432733a7816 */ /* 0x000fe4000000003a */
[----:B------:R-:W-:Y:S01]  /*3920*/  PRMT R55, R127, 0x5410, R55 ;  /* 0x000054107f377816 */ /* 0x000fe20000000037 */
[C---:B------:R-:W-:Y:S01]  /*3930*/  FFMA.FTZ R56, R60.reuse, R33, -R61 ;  /* 0x000000213c387223 */ /* 0x040fe2000001083d */
[----:B------:R-:W-:Y:S01]  /*3940*/  FFMA.FTZ R33, R60, R59, R62 ;  /* 0x0000003b3c217223 */ /* 0x000fe2000001003e */
[----:B------:R-:W-:Y:S01]  /*3950*/  LOP3.LUT R60, R34, 0xffff0000, RZ, 0xc0, !PT ;  /* 0xffff0000223c7812 */ /* 0x000fe200078ec0ff */
[----:B------:R-:W-:-:S02]  /*3960*/  IMAD.U32 R61, R58, 0x10000, RZ ;  /* 0x000100003a3d7824 */ /* 0x000fc400078e00ff */
[C---:B------:R-:W-:Y:S01]  /*3970*/  IMAD.U32 R59, R55.reuse, 0x10000, RZ ;  /* 0x00010000373b7824 */ /* 0x040fe200078e00ff */
[----:B------:R-:W-:Y:S01]  /*3980*/  LOP3.LUT R55, R55, 0xffff0000, RZ, 0xc0, !PT ;  /* 0xffff000037377812 */ /* 0x000fe200078ec0ff */
[----:B------:R-:W-:Y:S01]  /*3990*/  IMAD.U32 R34, R34, 0x10000, RZ ;  /* 0x0001000022227824 */ /* 0x000fe200078e00ff */
[----:B------:R-:W-:Y:S01]  /*39a0*/  F2FP.BF16.F32.PACK_AB R33, R33, R56 ;  /* 0x000000382121723e */ /* 0x000fe200000010ff */
[C---:B------:R-:W-:Y:S01]  /*39b0*/  FMUL.FTZ R63, R60.reuse, R59 ;  /* 0x0000003b3c3f7220 */ /* 0x040fe20000410000 */
[-C--:B------:R-:W-:Y:S01]  /*39c0*/  FMUL.FTZ R60, R60, R61.reuse ;  /* 0x0000003d3c3c7220 */ /* 0x080fe20000410000 */
[C---:B------:R-:W-:Y:S02]  /*39d0*/  IMAD.U32 R62, R35.reuse, 0x10000, RZ ;  /* 0x00010000233e7824 */ /* 0x040fe400078e00ff */
[C---:B------:R-:W-:Y:S01]  /*39e0*/  FFMA.FTZ R63, R34.reuse, R61, -R63 ;  /* 0x0000003d223f7223 */ /* 0x040fe2000001083f */
[----:B------:R-:W-:Y:S01]  /*39f0*/  FFMA.FTZ R60, R34, R59, R60 ;  /* 0x0000003b223c7223 */ /* 0x000fe2000001003c */
[----:B------:R-:W-:-:S02]  /*3a00*/  LOP3.LUT R34, R35, 0xffff0000, RZ, 0xc0, !PT ;  /* 0xffff000023227812 */ /* 0x000fc400078ec0ff */
[----:B------:R-:W-:Y:S01]  /*3a10*/  LOP3.LUT R35, R58, 0xffff0000, RZ, 0xc0, !PT ;  /* 0xffff00003a237812 */ /* 0x000fe200078ec0ff */
[----:B------:R-:W-:Y:S02]  /*3a20*/  IMAD.U32 R58, R57, 0x10000, RZ ;  /* 0x00010000393a7824 */ /* 0x000fe400078e00ff */
[C---:B------:R-:W-:Y:S02]  /*3a30*/  FMUL.FTZ R59, R34.reuse, R55 ;  /* 0x00000037223b7220 */ /* 0x040fe40000410000 */
[-C--:B------:R-:W-:Y:S02]  /*3a40*/  FMUL.FTZ R34, R34, R35.reuse ;  /* 0x0000002322227220 */ /* 0x080fe40000410000 */
[----:B------:R-:W-:Y:S01]  /*3a50*/  FFMA.FTZ R59, R62, R35, -R59 ;  /* 0x000000233e3b7223 */ /* 0x000fe2000001083b */
[----:B------:R-:W-:Y:S01]  /*3a60*/  LOP3.LUT R35, R32, 0xffff0000, RZ, 0xc0, !PT ;  /* 0xffff000020237812 */ /* 0x000fe200078ec0ff */
[----:B------:R-:W-:Y:S01]  /*3a70*/  FFMA.FTZ R34, R62, R55, R34 ;  /* 0x000000373e227223 */ /* 0x000fe20000010022 */
[----:B------:R-:W-:-:S03]  /*3a80*/  IMAD.U32 R55, R32, 0x10000, RZ ;  /* 0x0001000020377824 */ /* 0x000fc600078e00ff */
[C---:B------:R-:W-:Y:S01]  /*3a90*/  FMUL.FTZ R32, R35.reuse, R58 ;  /* 0x0000003a23207220 */ /* 0x040fe20000410000 */
[-C--:B------:R-:W-:Y:S01]  /*3aa0*/  FMUL.FTZ R35, R35, R54.reuse ;  /* 0x0000003623237220 */ /* 0x080fe20000410000 */
[----:B------:R-:W-:Y:S02]  /*3ab0*/  F2FP.BF16.F32.PACK_AB R59, R34, R59 ;  /* 0x0000003b223b723e */ /* 0x000fe400000010ff */
[C---:B------:R-:W-:Y:S01]  /*3ac0*/  FFMA.FTZ R32, R55.reuse, R54, -R32 ;  /* 0x0000003637207223 */ /* 0x040fe20000010820 */
[----:B------:R-:W-:Y:S01]  /*3ad0*/  FFMA.FTZ R35, R55, R58, R35 ;  /* 0x0000003a37237223 */ /* 0x000fe20000010023 */
[----:B------:R-:W-:-:S04]  /*3ae0*/  F2FP.BF16.F32.PACK_AB R34, R60, R63 ;  /* 0x0000003f3c22723e */ /* 0x000fc800000010ff */
[----:B------:R-:W-:Y:S01]  /*3af0*/  F2FP.BF16.F32.PACK_AB R32, R35, R32 ;  /* 0x000000202320723e */ /* 0x000fe200000010ff */
[----:B------:R-:W-:-:S07]  /*3b00*/  IMAD.MOV.U32 R35, RZ, RZ, R59 ;  /* 0x000000ffff237224 */ /* 0x000fce00078e003b */
.L_x_437:
[----:B------:R-:W-:Y:S05]  /*3b10*/  BSYNC B2 ;  /* 0x0000000000027941 */ /* 0x000fea0003800000 */
.L_x_436:
[----:B------:R2:W-:Y:S02]  /*3b20*/  STG.E.128 desc[UR60][R36.64+0x20], R32 ;  /* 0x0000202024007986 */ /* 0x0005e4000c101d3c */
.L_x_435:
[----:B------:R-:W-:Y:S05]  /*3b30*/  BSYNC B1 ;  /* 0x0000000000017941 */ /* 0x000fea0003800000 */
.L_x_434:
[----:B------:R-:W-:Y:S01]  /*3b40*/  ISETP.NE.AND P4, PT, R12, RZ, PT ;  /* 0x000000ff0c00720c */ /* 0x000fe20003f85270 */
[----:B------:R-:W-:-:S12]  /*3b50*/  BSSY B1, `(.L_x_438) ;  /* 0x0000035000017945 */ /* 0x000fd80003800000 */
[----:B------:R-:W-:Y:S05]  /*3b60*/  @!P4 BRA `(.L_x_439) ;  /* 0x0000000000ccc947 */ /* 0x000fea0003800000 */
[----:B------:R-:W3:Y:S01]  /*3b70*/  LDL R54, [R1+0x68] ;  /* 0x0000680001367983 */ /* 0x000ee20000100800 */
[----:B------:R-:W-:Y:S03]  /*3b80*/  BSSY B2, `(.L_x_440) ;  /* 0x0000030000027945 */ /* 0x000fe60003800000 */
[----:B-12---:R1:W2:Y:S01]  /*3b90*/  LDS.128 R32, [R79+0x18c00] ;  /* 0x018c00004f207984 */ /* 0x0062a20000000c00 */
[----:B---3--:R-:W-:-:S13]  /*3ba0*/  ISETP.GE.AND P4, PT, R54, R106, PT ;  /* 0x0000006a3600720c */ /* 0x008fda0003f86270 */
[----:B-12---:R-:W-:Y:S05]  /*3bb0*/  @P4 BRA `(.L_x_441) ;  /* 0x0000000000b04947 */ /* 0x006fea0003800000 */
[--C-:B------:R-:W-:Y:S02]  /*3bc0*/  SHF.R.U64 R50, R50, 0x10, R51.reuse ;  /* 0x0000001032327819 */ /* 0x100fe40000001233 */
[----:B------:R-:W-:Y:S02]  /*3bd0*/  SHF.R.U32.HI R54, RZ, 0x10, R51 ;  /* 0x00000010ff367819 */ /* 0x000fe40000011633 */
[--C-:B------:R-:W-:Y:S02]  /*3be0*/  SHF.R.U64 R51, R52, 0x10, R53.reuse ;  /* 0x0000001034337819 */ /* 0x100fe40000001235 */
[----:B------:R-:W-:Y:S02]  /*3bf0*/  SHF.R.U32.HI R55, RZ, 0x10, R53 ;  /* 0x00000010ff377819 */ /* 0x000fe40000011635 */
[----:B------:R-:W-:Y:S01]  /*3c00*/  PRMT R53, R124, 0x5410, R51 ;  /* 0x000054107c357816 */ /* 0x000fe20000000033 */
[----:B------:R-:W-:Y:S01]  /*3c10*/  IMAD.U32 R51, R33, 0x10000, RZ ;  /* 0x0001000021337824 */ /* 0x000fe200078e00ff */
[----:B------:R-:W-:-:S02]  /*3c20*/  PRMT R50, R93, 0x5432, R50 ;  /* 0x000054325d327816 */ /* 0x000fc40000000032 */
[----:B------:R-:W-:Y:S02]  /*3c30*/  LOP3.LUT R57, R33, 0xffff0000, RZ, 0xc0, !PT ;  /* 0xffff000021397812 */ /* 0x000fe400078ec0ff */
[----:B------:R-:W-:Y:S02]  /*3c40*/  LOP3.LUT R56, R53, 0xffff0000, RZ, 0xc0, !PT ;  /* 0xffff000035387812 */ /* 0x000fe400078ec0ff */
[C---:B------:R-:W-:Y:S01]  /*3c50*/  LOP3.LUT R52, R50.reuse, 0xffff0000, RZ, 0xc0, !PT ;  /* 0xffff000032347812 */ /* 0x040fe200078ec0ff */
[----:B------:R-:W-:Y:S02]  /*3c60*/  IMAD.U32 R50, R50, 0x10000, RZ ;  /* 0x0001000032327824 */ /* 0x000fe400078e00ff */
[C---:B------:R-:W-:Y:S02]  /*3c70*/  FMUL.FTZ R58, R57.reuse, R56 ;  /* 0x00000038393a7220 */ /* 0x040fe40000410000 */
[-C--:B------:R-:W-:Y:S02]  /*3c80*/  FMUL.FTZ R33, R57, R52.reuse ;  /* 0x0000003439217220 */ /* 0x080fe40000410000 */
[----:B------:R-:W-:-:S02]  /*3c90*/  FFMA.FTZ R52, R51, R52, -R58 ;  /* 0x0000003433347223 */ /* 0x000fc4000001083a */
[----:B------:R-:W-:Y:S01]  /*3ca0*/  FFMA.FTZ R51, R51, R56, R33 ;  /* 0x0000003833337223 */ /* 0x000fe20000010021 */
[----:B------:R-:W-:Y:S02]  /*3cb0*/  PRMT R33, R110, 0x5432, R54 ;  /* 0x000054326e217816 */ /* 0x000fe40000000036 */
[----:B------:R-:W-:Y:S02]  /*3cc0*/  PRMT R54, R125, 0x5410, R55 ;  /* 0x000054107d367816 */ /* 0x000fe40000000037 */
[----:B------:R-:W-:Y:S01]  /*3cd0*/  LOP3.LUT R56, R34, 0xffff0000, RZ, 0xc0, !PT ;  /* 0xffff000022387812 */ /* 0x000fe200078ec0ff */
[C---:B------:R-:W-:Y:S01]  /*3ce0*/  IMAD.U32 R57, R33.reuse, 0x10000, RZ ;  /* 0x0001000021397824 */ /* 0x040fe200078e00ff */
[----:B------:R-:W-:Y:S01]  /*3cf0*/  LOP3.LUT R33, R33, 0xffff0000, RZ, 0xc0, !PT ;  /* 0xffff000021217812 */ /* 0x000fe200078ec0ff */
[----:B------:R-:W-:Y:S02]  /*3d00*/  IMAD.U32 R55, R54, 0x10000, RZ ;  /* 0x0001000036377824 */ /* 0x000fe400078e00ff */
[----:B------:R-:W-:-:S02]  /*3d10*/  IMAD.U32 R34, R34, 0x10000, RZ ;  /* 0x0001000022227824 */ /* 0x000fc400078e00ff */
[C---:B------:R-:W-:Y:S01]  /*3d20*/  FMUL.FTZ R59, R56.reuse, R55 ;  /* 0x00000037383b7220 */ /* 0x040fe20000410000 */
[----:B------:R-:W-:-:S03]  /*3d30*/  FMUL.FTZ R56, R56, R57 ;  /* 0x0000003938387220 */ /* 0x000fc60000410000 */
[C---:B------:R-:W-:Y:S01]  /*3d40*/  FFMA.FTZ R59, R34.reuse, R57, -R59 ;  /* 0x00000039223b7223 */ /* 0x040fe2000001083b */
[----:B------:R-:W-:Y:S01]  /*3d50*/  FFMA.FTZ R56, R34, R55, R56 ;  /* 0x0000003722387223 */ /* 0x000fe20000010038 */
[----:B------:R-:W-:Y:S01]  /*3d60*/  LOP3.LUT R55, R54, 0xffff0000, RZ, 0xc0, !PT ;  /* 0xffff000036377812 */ /* 0x000fe200078ec0ff */
[C---:B------:R-:W-:Y:S01]  /*3d70*/  IMAD.U32 R54, R35.reuse, 0x10000, RZ ;  /* 0x0001000023367824 */ /* 0x040fe200078e00ff */
[----:B------:R-:W-:-:S05]  /*3d80*/  LOP3.LUT R34, R35, 0xffff0000, RZ, 0xc0, !PT ;  /* 0xffff000023227812 */ /* 0x000fca00078ec0ff */
[C---:B------:R-:W-:Y:S01]  /*3d90*/  FMUL.FTZ R35, R34.reuse, R55 ;  /* 0x0000003722237220 */ /* 0x040fe20000410000 */
[----:B------:R-:W-:-:S03]  /*3da0*/  FMUL.FTZ R34, R34, R33 ;  /* 0x0000002122227220 */ /* 0x000fc60000410000 */
[C---:B------:R-:W-:Y:S01]  /*3db0*/  FFMA.FTZ R35, R54.reuse, R33, -R35 ;  /* 0x0000002136237223 */ /* 0x040fe20000010823 */
[----:B------:R-:W-:Y:S01]  /*3dc0*/  FFMA.FTZ R34, R54, R55, R34 ;  /* 0x0000003736227223 */ /* 0x000fe20000010022 */
[C---:B------:R-:W-:Y:S01]  /*3dd0*/  LOP3.LUT R33, R32.reuse, 0xffff0000, RZ, 0xc0, !PT ;  /* 0xffff000020217812 */ /* 0x040fe200078ec0ff */
[----:B------:R-:W-:Y:S02]  /*3de0*/  IMAD.U32 R54, R53, 0x10000, RZ ;  /* 0x0001000035367824 */ /* 0x000fe400078e00ff */
[----:B------:R-:W-:Y:S01]  /*3df0*/  IMAD.U32 R53, R32, 0x10000, RZ ;  /* 0x0001000020357824 */ /* 0x000fe200078e00ff */
[----:B------:R-:W-:Y:S01]  /*3e00*/  F2FP.BF16.F32.PACK_AB R35, R34, R35 ;  /* 0x000000232223723e */ /* 0x000fe200000010ff */
[C---:B------:R-:W-:Y:S01]  /*3e10*/  FMUL.FTZ R32, R33.reuse, R54 ;  /* 0x0000003621207220 */ /* 0x040fe20000410000 */
[-C--:B------:R-:W-:Y:S01]  /*3e20*/  FMUL.FTZ R33, R33, R50.reuse ;  /* 0x0000003221217220 */ /* 0x080fe20000410000 */
[----:B------:R-:W-:Y:S02]  /*3e30*/  F2FP.BF16.F32.PACK_AB R34, R56, R59 ;  /* 0x0000003b3822723e */ /* 0x000fe400000010ff */
[C---:B------:R-:W-:Y:S01]  /*3e40*/  FFMA.FTZ R32, R53.reuse, R50, -R32 ;  /* 0x0000003235207223 */ /* 0x040fe20000010820 */
[----:B------:R-:W-:Y:S01]  /*3e50*/  FFMA.FTZ R53, R53, R54, R33 ;  /* 0x0000003635357223 */ /* 0x000fe20000010021 */
[----:B------:R-:W-:-:S04]  /*3e60*/  F2FP.BF16.F32.PACK_AB R33, R51, R52 ;  /* 0x000000343321723e */ /* 0x000fc800000010ff */
[----:B------:R-:W-:-:S07]  /*3e70*/  F2FP.BF16.F32.PACK_AB R32, R53, R32 ;  /* 0x000000203520723e */ /* 0x000fce00000010ff */
.L_x_441:
[----:B------:R-:W-:Y:S05]  /*3e80*/  BSYNC B2 ;  /* 0x0000000000027941 */ /* 0x000fea0003800000 */
.L_x_440:
[----:B------:R3:W-:Y:S02]  /*3e90*/  STG.E.128 desc[UR60][R36.64+0x40], R32 ;  /* 0x0000402024007986 */ /* 0x0007e4000c101d3c */
.L_x_439:
[----:B------:R-:W-:Y:S05]  /*3ea0*/  BSYNC B1 ;  /* 0x0000000000017941 */ /* 0x000fea0003800000 */
.L_x_438:
[----:B------:R-:W-:Y:S01]  /*3eb0*/  ISETP.NE.AND P4, PT, R13, RZ, PT ;  /* 0x000000ff0d00720c */ /* 0x000fe20003f85270 */
[----:B------:R-:W-:-:S12]  /*3ec0*/  BSSY B1, `(.L_x_442) ;  /* 0x0000035000017945 */ /* 0x000fd80003800000 */
[----:B------:R-:W-:Y:S05]  /*3ed0*/  @!P4 BRA `(.L_x_443) ;  /* 0x0000000000ccc947 */ /* 0x000fea0003800000 */
[----:B------:R-:W4:Y:S01]  /*3ee0*/  LDL R50, [R1+0x70] ;  /* 0x0000700001327983 */ /* 0x000f220000100800 */
[----:B------:R-:W-:Y:S03]  /*3ef0*/  BSSY B2, `(.L_x_444) ;  /* 0x0000030000027945 */ /* 0x000fe60003800000 */
[----:B-123--:R1:W2:Y:S01]  /*3f00*/  LDS.128 R32, [R21+0x18c00] ;  /* 0x018c000015207984 */ /* 0x00e2a20000000c00 */
[----:B----4-:R-:W-:-:S13]  /*3f10*/  ISETP.GE.AND P4, PT, R50, R106, PT ;  /* 0x0000006a3200720c */ /* 0x010fda0003f86270 */
[----:B-12---:R-:W-:Y:S05]  /*3f20*/  @P4 BRA `(.L_x_445) ;  /* 0x0000000000b04947 */ /* 0x006fea0003800000 */
[----:B------:R-:W-:Y:S02]  /*3f30*/  SHF.R.U64 R53, R48, 0x10, R49 ;  /* 0x0000001030357819 */ /* 0x000fe40000001231 */
[----:B------:R-:W-:Y:S02]  /*3f40*/  SHF.R.U64 R46, R46, 0x10, R47 ;  /* 0x000000102e2e7819 */ /* 0x000fe4000000122f */
[----:B------:R-:W-:Y:S02]  /*3f50*/  PRMT R122, R122, 0x5410, R53 ;  /* 0x000054107a7a7816 */ /* 0x000fe40000000035 */
[----:B------:R-:W-:Y:S02]  /*3f60*/  PRMT R121, R121, 0x5410, R46 ;  /* 0x0000541079797816 */ /* 0x000fe4000000002e */
[----:B------:R-:W-:Y:S02]  /*3f70*/  SHF.R.U32.HI R48, RZ, 0x10, R49 ;  /* 0x00000010ff307819 */ /* 0x000fe40000011631 */
[----:B------:R-:W-:-:S02]  /*3f80*/  SHF.R.U32.HI R51, RZ, 0x10, R47 ;  /* 0x00000010ff337819 */ /* 0x000fc4000001162f */
[----:B------:R-:W-:Y:S02]  /*3f90*/  LOP3.LUT R49, R33, 0xffff0000, RZ, 0xc0, !PT ;  /* 0xffff000021317812 */ /* 0x000fe400078ec0ff */
[C---:B------:R-:W-:Y:S01]  /*3fa0*/  LOP3.LUT R46, R122.reuse, 0xffff0000, RZ, 0xc0, !PT ;  /* 0xffff00007a2e7812 */ /* 0x040fe200078ec0ff */
[----:B------:R-:W-:Y:S01]  /*3fb0*/  IMAD.U32 R122, R122, 0x10000, RZ ;  /* 0x000100007a7a7824 */ /* 0x000fe200078e00ff */
[C---:B------:R-:W-:Y:S01]  /*3fc0*/  LOP3.LUT R47, R121.reuse, 0xffff0000, RZ, 0xc0, !PT ;  /* 0xffff0000792f7812 */ /* 0x040fe200078ec0ff */
[----:B------:R-:W-:Y:S01]  /*3fd0*/  IMAD.U32 R121, R121, 0x10000, RZ ;  /* 0x0001000079797824 */ /* 0x000fe200078e00ff */
[----:B------:R-:W-:Y:S01]  /*3fe0*/  PRMT R123, R123, 0x5410, R48 ;  /* 0x000054107b7b7816 */ /* 0x000fe20000000030 */
[----:B------:R-:W-:Y:S02]  /*3ff0*/  IMAD.U32 R48, R33, 0x10000, RZ ;  /* 0x0001000021307824 */ /* 0x000fe400078e00ff */
[C---:B------:R-:W-:Y:S01]  /*4000*/  FMUL.FTZ R33, R49.reuse, R46 ;  /* 0x0000002e31217220 */ /* 0x040fe20000410000 */
[----:B------:R-:W-:Y:S01]  /*4010*/  FMUL.FTZ R49, R49, R47 ;  /* 0x0000002f31317220 */ /* 0x000fe20000410000 */
[----:B------:R-:W-:-:S02]  /*4020*/  PRMT R120, R120, 0x5410, R51 ;  /* 0x0000541078787816 */ /* 0x000fc40000000033 */
[C---:B------:R-:W-:Y:S01]  /*4030*/  FFMA.FTZ R33, R48.reuse, R47, -R33 ;  /* 0x0000002f30217223 */ /* 0x040fe20000010821 */
[----:B------:R-:W-:Y:S01]  /*4040*/  FFMA.FTZ R46, R48, R46, R49 ;  /* 0x0000002e302e7223 */ /* 0x000fe20000010031 */
[----:B------:R-:W-:Y:S01]  /*4050*/  LOP3.LUT R47, R34, 0xffff0000, RZ, 0xc0, !PT ;  /* 0xffff0000222f7812 */ /* 0x000fe200078ec0ff */
[C---:B------:R-:W-:Y:S01]  /*4060*/  IMAD.U32 R49, R123.reuse, 0x10000, RZ ;  /* 0x000100007b317824 */ /* 0x040fe200078e00ff */
[----:B------:R-:W-:Y:S01]  /*4070*/  LOP3.LUT R123, R123, 0xffff0000, RZ, 0xc0, !PT ;  /* 0xffff00007b7b7812 */ /* 0x000fe200078ec0ff */
[C---:B------:R-:W-:Y:S01]  /*4080*/  IMAD.U32 R48, R120.reuse, 0x10000, RZ ;  /* 0x0001000078307824 */ /* 0x040fe200078e00ff */
[----:B------:R-:W-:Y:S01]  /*4090*/  LOP3.LUT R120, R120, 0xffff0000, RZ, 0xc0, !PT ;  /* 0xffff000078787812 */ /* 0x000fe200078ec0ff */
[----:B------:R-:W-:Y:S02]  /*40a0*/  IMAD.U32 R34, R34, 0x10000, RZ ;  /* 0x0001000022227824 */ /* 0x000fe400078e00ff */
[C---:B------:R-:W-:Y:S01]  /*40b0*/  FMUL.FTZ R51, R47.reuse, R49 ;  /* 0x000000312f337220 */ /* 0x040fe20000410000 */
[----:B------:R-:W-:Y:S01]  /*40c0*/  FMUL.FTZ R50, R47, R48 ;  /* 0x000000302f327220 */ /* 0x000fe20000410000 */
[----:B------:R-:W-:-:S02]  /*40d0*/  F2FP.BF16.F32.PACK_AB R33, R46, R33 ;  /* 0x000000212e21723e */ /* 0x000fc400000010ff */
[C---:B------:R-:W-:Y:S01]  /*40e0*/  FFMA.FTZ R47, R34.reuse, R48, -R51 ;  /* 0x00000030222f7223 */ /* 0x040fe20000010833 */
[C---:B------:R-:W-:Y:S01]  /*40f0*/  LOP3.LUT R48, R35.reuse, 0xffff0000, RZ, 0xc0, !PT ;  /* 0xffff000023307812 */ /* 0x040fe200078ec0ff */
[----:B------:R-:W-:Y:S01]  /*4100*/  FFMA.FTZ R34, R34, R49, R50 ;  /* 0x0000003122227223 */ /* 0x000fe20000010032 */
[C---:B------:R-:W-:Y:S01]  /*4110*/  IMAD.U32 R49, R32.reuse, 0x10000, RZ ;  /* 0x0001000020317824 */ /* 0x040fe200078e00ff */
[----:B------:R-:W-:Y:S01]  /*4120*/  LOP3.LUT R32, R32, 0xffff0000, RZ, 0xc0, !PT ;  /* 0xffff000020207812 */ /* 0x000fe200078ec0ff */
[----:B------:R-:W-:Y:S02]  /*4130*/  IMAD.U32 R35, R35, 0x10000, RZ ;  /* 0x0001000023237824 */ /* 0x000fe400078e00ff */
[C---:B------:R-:W-:Y:S01]  /*4140*/  FMUL.FTZ R50, R48.reuse, R123 ;  /* 0x0000007b30327220 */ /* 0x040fe20000410000 */
[-C--:B------:R-:W-:Y:S01]  /*4150*/  FMUL.FTZ R52, R48, R120.reuse ;  /* 0x0000007830347220 */ /* 0x080fe20000410000 */
[----:B------:R-:W-:Y:S01]  /*4160*/  F2FP.BF16.F32.PACK_AB R34, R34, R47 ;  /* 0x0000002f2222723e */ /* 0x000fe200000010ff */
[C---:B------:R-:W-:Y:S01]  /*4170*/  FMUL.FTZ R51, R32.reuse, R121 ;  /* 0x0000007920337220 */ /* 0x040fe20000410000 */
[C---:B------:R-:W-:Y:S01]  /*4180*/  FFMA.FTZ R48, R35.reuse, R120, -R50 ;  /* 0x0000007823307223 */ /* 0x040fe20000010832 */
[-C--:B------:R-:W-:Y:S01]  /*4190*/  FMUL.FTZ R50, R32, R122.reuse ;  /* 0x0000007a20327220 */ /* 0x080fe20000410000 */
[----:B------:R-:W-:Y:S01]  /*41a0*/  FFMA.FTZ R35, R35, R123, R52 ;  /* 0x0000007b23237223 */ /* 0x000fe20000010034 */
[----:B------:R-:W-:-:S02]  /*41b0*/  FFMA.FTZ R51, R49, R122, R51 ;  /* 0x0000007a31337223 */ /* 0x000fc40000010033 */
[----:B------:R-:W-:Y:S02]  /*41c0*/  FFMA.FTZ R50, R49, R121, -R50 ;  /* 0x0000007931327223 */ /* 0x000fe40000010832 */
[----:B------:R-:W-:-:S03]  /*41d0*/  F2FP.BF16.F32.PACK_AB R35, R35, R48 ;  /* 0x000000302323723e */ /* 0x000fc600000010ff */
[----:B------:R-:W-:-:S07]  /*41e0*/  F2FP.BF16.F32.PACK_AB R32, R51, R50 ;  /* 0x000000323320723e */ /* 0x000fce00000010ff */
.L_x_445:
[----:B------:R-:W-:Y:S05]  /*41f0*/  BSYNC B2 ;  /* 0x0000000000027941 */ /* 0x000fea0003800000 */
.L_x_444:
[----:B------:R4:W-:Y:S02]  /*4200*/  STG.E.128 desc[UR60][R36.64+0x60], R32 ;  /* 0x0000602024007986 */ /* 0x0009e4000c101d3c */
.L_x_443:
[----:B------:R-:W-:Y:S05]  /*4210*/  BSYNC B1 ;  /* 0x0000000000017941 */ /* 0x000fea0003800000 */
.L_x_442:
[----:B------:R-:W-:Y:S01]  /*4220*/  ISETP.NE.AND P4, PT, R14, RZ, PT ;  /* 0x000000ff0e00720c */ /* 0x000fe20003f85270 */
[----:B------:R-:W-:-:S12]  /*4230*/  BSSY B1, `(.L_x_446) ;  /* 0x0000036000017945 */ /* 0x000fd80003800000 */
[----:B------:R-:W-:Y:S05]  /*4240*/  @!P4 BRA `(.L_x_447) ;  /* 0x0000000000d0c947 */ /* 0x000fea0003800000 */
[----:B------:R-:W5:Y:S01]  /*4250*/  LDL R46, [R1+0x64] ;  /* 0x00006400012e7983 */ /* 0x000f620000100800 */
[----:B------:R-:W-:Y:S03]  /*4260*/  BSSY B2, `(.L_x_448) ;  /* 0x0000031000027945 */ /* 0x000fe60003800000 */
[----:B-1234-:R1:W2:Y:S01]  /*4270*/  LDS.128 R32, [R79+0x1b000] ;  /* 0x01b000004f207984 */ /* 0x01e2a20000000c00 */
[----:B-----5:R-:W-:-:S13]  /*4280*/  ISETP.GE.AND P4, PT, R46, R106, PT ;  /* 0x0000006a2e00720c */ /* 0x020fda0003f86270 */
[----:B-12---:R-:W-:Y:S05]  /*4290*/  @P4 BRA `(.L_x_449) ;  /* 0x0000000000b44947 */ /* 0x006fea0003800000 */
[----:B------:R-:W-:Y:S02]  /*42a0*/  SHF.R.U64 R47, R44, 0x10, R45 ;  /* 0x000000102c2f7819 */ /* 0x000fe4000000122d */
[----:B------:R-:W-:Y:S01]  /*42b0*/  SHF.R.U64 R46, R42, 0x10, R43 ;  /* 0x000000102a2e7819 */ /* 0x000fe2000000122b */
[----:B------:R-:W-:Y:S01]  /*42c0*/  IMAD.U32 R42, R34, 0x10000, RZ ;  /* 0x00010000222a7824 */ /* 0x000fe200078e00ff */
[----:B------:R-:W-:Y:S01]  /*42d0*/  PRMT R118, R118, 0x5410, R47 ;  /* 0x0000541076767816 */ /* 0x000fe2000000002f */
[----:B------:R-:W-:Y:S01]  /*42e0*/  IMAD.U32 R47, R33, 0x10000, RZ ;  /* 0x00010000212f7824 */ /* 0x000fe200078e00ff */
[----:B------:R-:W-:Y:S02]  /*42f0*/  SHF.R.U32.HI R44, RZ, 0x10, R45 ;  /* 0x00000010ff2c7819 */ /* 0x000fe4000001162d */
[----:B------:R-:W-:Y:S02]  /*4300*/  PRMT R117, R117, 0x5410, R46 ;  /* 0x0000541075757816 */ /* 0x000fe4000000002e */
[----:B------:R-:W-:-:S02]  /*4310*/  SHF.R.U32.HI R49, RZ, 0x10, R43 ;  /* 0x00000010ff317819 */ /* 0x000fc4000001162b */
[----:B------:R-:W-:Y:S01]  /*4320*/  LOP3.LUT R45, R33, 0xffff0000, RZ, 0xc0, !PT ;  /* 0xffff0000212d7812 */ /* 0x000fe200078ec0ff */
[----:B------:R-:W-:Y:S01]  /*4330*/  IMAD.U32 R33, R32, 0x10000, RZ ;  /* 0x0001000020217824 */ /* 0x000fe200078e00ff */
[C---:B------:R-:W-:Y:S01]  /*4340*/  LOP3.LUT R50, R118.reuse, 0xffff0000, RZ, 0xc0, !PT ;  /* 0xffff000076327812 */ /* 0x040fe200078ec0ff */
[----:B------:R-:W-:Y:S01]  /*4350*/  IMAD.U32 R118, R118, 0x10000, RZ ;  /* 0x0001000076767824 */ /* 0x000fe200078e00ff */
[----:B------:R-:W-:Y:S02]  /*4360*/  PRMT R119, R119, 0x5410, R44 ;  /* 0x0000541077777816 */ /* 0x000fe4000000002c */
[----:B------:R-:W-:Y:S01]  /*4370*/  LOP3.LUT R46, R117, 0xffff0000, RZ, 0xc0, !PT ;  /* 0xffff0000752e7812 */ /* 0x000fe200078ec0ff */
[----:B------:R-:W-:Y:S01]  /*4380*/  FMUL.FTZ R52, R45, R50 ;  /* 0x000000322d347220 */ /* 0x000fe20000410000 */
[----:B------:R-:W-:Y:S01]  /*4390*/  PRMT R116, R116, 0x5410, R49 ;  /* 0x0000541074747816 */ /* 0x000fe20000000031 */
[----:B------:R-:W-:Y:S01]  /*43a0*/  IMAD.U32 R44, R119, 0x10000, RZ ;  /* 0x00010000772c7824 */ /* 0x000fe200078e00ff */
[----:B------:R-:W-:Y:S01]  /*43b0*/  LOP3.LUT R43, R34, 0xffff0000, RZ, 0xc0, !PT ;  /* 0xffff0000222b7812 */ /* 0x000fe200078ec0ff */
[----:B------:R-:W-:Y:S01]  /*43c0*/  FMUL.FTZ R49, R45, R46 ;  /* 0x0000002e2d317220 */ /* 0x000fe20000410000 */
[----:B------:R-:W-:Y:S01]  /*43d0*/  LOP3.LUT R45, R32, 0xffff0000, RZ, 0xc0, !PT ;  /* 0xffff0000202d7812 */ /* 0x000fe200078ec0ff */
[----:B------:R-:W-:-:S02]  /*43e0*/  IMAD.U32 R48, R116, 0x10000, RZ ;  /* 0x0001000074307824 */ /* 0x000fc400078e00ff */
[----:B------:R-:W-:Y:S01]  /*43f0*/  FFMA.FTZ R32, R47, R46, -R52 ;  /* 0x0000002e2f207223 */ /* 0x000fe20000010834 */
[----:B------:R-:W-:Y:S01]  /*4400*/  FMUL.FTZ R51, R43, R44 ;  /* 0x0000002c2b337220 */ /* 0x000fe20000410000 */
[----:B------:R-:W-:Y:S01]  /*4410*/  FFMA.FTZ R47, R47, R50, R49 ;  /* 0x000000322f2f7223 */ /* 0x000fe20000010031 */
[----:B------:R-:W-:Y:S01]  /*4420*/  LOP3.LUT R34, R35, 0xffff0000, RZ, 0xc0, !PT ;  /* 0xffff000023227812 */ /* 0x000fe200078ec0ff */
[-C--:B------:R-:W-:Y:S01]  /*4430*/  FMUL.FTZ R49, R43, R48.reuse ;  /* 0x000000302b317220 */ /* 0x080fe20000410000 */
[----:B------:R-:W-:Y:S01]  /*4440*/  LOP3.LUT R119, R119, 0xffff0000, RZ, 0xc0, !PT ;  /* 0xffff000077777812 */ /* 0x000fe200078ec0ff */
[----:B------:R-:W-:Y:S01]  /*4450*/  FFMA.FTZ R43, R42, R48, -R51 ;  /* 0x000000302a2b7223 */ /* 0x000fe20000010833 */
[----:B------:R-:W-:Y:S01]  /*4460*/  LOP3.LUT R116, R116, 0xffff0000, RZ, 0xc0, !PT ;  /* 0xffff000074747812 */ /* 0x000fe200078ec0ff */
[----:B------:R-:W-:Y:S02]  /*4470*/  IMAD.U32 R46, R117, 0x10000, RZ ;  /* 0x00010000752e7824 */ /* 0x000fe400078e00ff */
[----:B------:R-:W-:Y:S01]  /*4480*/  FFMA.FTZ R42, R42, R44, R49 ;  /* 0x0000002c2a2a7223 */ /* 0x000fe20000010031 */
[----:B------:R-:W-:Y:S01]  /*4490*/  FMUL.FTZ R44, R34, R119 ;  /* 0x00000077222c7220 */ /* 0x000fe20000410000 */
[----:B------:R-:W-:-:S02]  /*44a0*/  IMAD.U32 R35, R35, 0x10000, RZ ;  /* 0x0001000023237824 */ /* 0x000fc400078e00ff */
[----:B------:R-:W-:Y:S01]  /*44b0*/  FMUL.FTZ R48, R34, R116 ;  /* 0x0000007422307220 */ /* 0x000fe20000410000 */
[C---:B------:R-:W-:Y:S01]  /*44c0*/  FMUL.FTZ R34, R45.reuse, R118 ;  /* 0x000000762d227220 */ /* 0x040fe20000410000 */
[----:B------:R-:W-:Y:S01]  /*44d0*/  FMUL.FTZ R45, R45, R46 ;  /* 0x0000002e2d2d7220 */ /* 0x000fe20000410000 */
[C---:B------:R-:W-:Y:S01]  /*44e0*/  FFMA.FTZ R44, R35.reuse, R116, -R44 ;  /* 0x00000074232c7223 */ /* 0x040fe2000001082c */
[----:B------:R-:W-:Y:S01]  /*44f0*/  FFMA.FTZ R35, R35, R119, R48 ;  /* 0x0000007723237223 */ /* 0x000fe20000010030 */
[C---:B------:R-:W-:Y:S01]  /*4500*/  FFMA.FTZ R34, R33.reuse, R46, -R34 ;  /* 0x0000002e21227223 */ /* 0x040fe20000010822 */
[----:B------:R-:W-:Y:S01]  /*4510*/  FFMA.FTZ R45, R33, R118, R45 ;  /* 0x00000076212d7223 */ /* 0x000fe2000001002d */
[----:B------:R-:W-:Y:S02]  /*4520*/  F2FP.BF16.F32.PACK_AB R42, R42, R43 ;  /* 0x0000002b2a2a723e */ /* 0x000fe400000010ff */
[----:B------:R-:W-:Y:S02]  /*4530*/  F2FP.BF16.F32.PACK_AB R33, R47, R32 ;  /* 0x000000202f21723e */ /* 0x000fe400000010ff */
[----:B------:R-:W-:Y:S01]  /*4540*/  F2FP.BF16.F32.PACK_AB R32, R45, R34 ;  /* 0x000000222d20723e */ /* 0x000fe200000010ff */
[----:B------:R-:W-:Y:S01]  /*4550*/  IMAD.MOV.U32 R34, RZ, RZ, R42 ;  /* 0x000000ffff227224 */ /* 0x000fe200078e002a */
[----:B------:R-:W-:-:S07]  /*4560*/  F2FP.BF16.F32.PACK_AB R35, R35, R44 ;  /* 0x0000002c2323723e */ /* 0x000fce00000010ff */
.L_x_449:
[----:B------:R-:W-:Y:S05]  /*4570*/  BSYNC B2 ;  /* 0x0000000000027941 */ /* 0x000fea0003800000 */
.L_x_448:
[----:B------:R1:W-:Y:S02]  /*4580*/  STG.E.128 desc[UR60][R36.64+0x80], R32 ;  /* 0x0000802024007986 */ /* 0x0003e4000c101d3c */
.L_x_447:
[----:B------:R-:W-:Y:S05]  /*4590*/  BSYNC B1 ;  /* 0x0000000000017941 */ /* 0x000fea0003800000 */
.L_x_446:
[----:B------:R-:W-:-:S13]  /*45a0*/  ISETP.NE.AND P4, PT, R15, RZ, PT ;  /* 0x000000ff0f00720c */ /* 0x000fda0003f85270 */
[----:B------:R-:W-:Y:S05]  /*45b0*/  @!P4 BRA `(.L_x_429) ;  /* 0x000000240054c947 */ /* 0x000fea0003800000 */
[----:B------:R-:W5:Y:S01]  /*45c0*/  LDL R42, [R1+0x74] ;  /* 0x00007400012a7983 */ /* 0x000f620000100800 */
[----:B------:R-:W-:Y:S03]  /*45d0*/  BSSY B1, `(.L_x_450) ;  /* 0x0000031000017945 */ /* 0x000fe60003800000 */
[----:B-1234-:R1:W2:Y:S01]  /*45e0*/  LDS.128 R32, [R21+0x1b000] ;  /* 0x01b0000015207984 */ /* 0x01e2a20000000c00 */
[----:B-----5:R-:W-:-:S13]  /*45f0*/  ISETP.GE.AND P4, PT, R42, R106, PT ;  /* 0x0000006a2a00720c */ /* 0x020fda0003f86270 */
[----:B-12---:R-:W-:Y:S05]  /*4600*/  @P4 BRA `(.L_x_451) ;  /* 0x0000000000b44947 */ /* 0x006fea0003800000 */
[--C-:B------:R-:W-:Y:S01]  /*4610*/  SHF.R.U64 R42, R38, 0x10, R39.reuse ;  /* 0x00000010262a7819 */ /* 0x100fe20000001227 */
[----:B------:R-:W-:Y:S01]  /*4620*/  IMAD.U32 R38, R34, 0x10000, RZ ;  /* 0x0001000022267824 */ /* 0x000fe200078e00ff */
[----:B------:R-:W-:Y:S02]  /*4630*/  SHF.R.U32.HI R43, RZ, 0x10, R39 ;  /* 0x00000010ff2b7819 */ /* 0x000fe40000011627 */
[--C-:B------:R-:W-:Y:S02]  /*4640*/  SHF.R.U64 R39, R40, 0x10, R41.reuse ;  /* 0x0000001028277819 */ /* 0x100fe40000001229 */
[----:B------:R-:W-:Y:S02]  /*4650*/  SHF.R.U32.HI R40, RZ, 0x10, R41 ;  /* 0x00000010ff287819 */ /* 0x000fe40000011629 */
[----:B------:R-:W-:Y:S01]  /*4660*/  PRMT R112, R112, 0x5410, R39 ;  /* 0x0000541070707816 */ /* 0x000fe20000000027 */
[----:B------:R-:W-:Y:S01]  /*4670*/  IMAD.U32 R39, R33, 0x10000, RZ ;  /* 0x0001000021277824 */ /* 0x000fe200078e00ff */
[----:B------:R-:W-:-:S02]  /*4680*/  PRMT R93, R93, 0x5410, R42 ;  /* 0x000054105d5d7816 */ /* 0x000fc4000000002a */
[----:B------:R-:W-:Y:S02]  /*4690*/  PRMT R115, R115, 0x5410, R40 ;  /* 0x0000541073737816 */ /* 0x000fe40000000028 */
[----:B------:R-:W-:Y:S02]  /*46a0*/  PRMT R110, R110, 0x5410, R43 ;  /* 0x000054106e6e7816 */ /* 0x000fe4000000002b */
[----:B------:R-:W-:Y:S01]  /*46b0*/  LOP3.LUT R40, R33, 0xffff0000, RZ, 0xc0, !PT ;  /* 0xffff000021287812 */ /* 0x000fe200078ec0ff */
[----:B------:R-:W-:Y:S01]  /*46c0*/  IMAD.U32 R45, R115, 0x10000, RZ ;  /* 0x00010000732d7824 */ /* 0x000fe200078e00ff */
[----:B------:R-:W-:Y:S01]  /*46d0*/  LOP3.LUT R44, R112, 0xffff0000, RZ, 0xc0, !PT ;  /* 0xffff0000702c7812 */ /* 0x000fe200078ec0ff */
[----:B------:R-:W-:Y:S01]  /*46e0*/  IMAD.U32 R43, R110, 0x10000, RZ ;  /* 0x000100006e2b7824 */ /* 0x000fe200078e00ff */
[----:B------:R-:W-:Y:S01]  /*46f0*/  LOP3.LUT R41, R34, 0xffff0000, RZ, 0xc0, !PT ;  /* 0xffff000022297812 */ /* 0x000fe200078ec0ff */
[----:B------:R-:W-:Y:S01]  /*4700*/  IMAD.U32 R33, R32, 0x10000, RZ ;  /* 0x0001000020217824 */ /* 0x000fe200078e00ff */
[----:B------:R-:W-:Y:S01]  /*4710*/  LOP3.LUT R42, R93, 0xffff0000, RZ, 0xc0, !PT ;  /* 0xffff00005d2a7812 */ /* 0x000fe200078ec0ff */
[C---:B------:R-:W-:Y:S01]  /*4720*/  FMUL.FTZ R46, R40.reuse, R44 ;  /* 0x0000002c282e7220 */ /* 0x040fe20000410000 */
[----:B------:R-:W-:Y:S01]  /*4730*/  LOP3.LUT R34, R35, 0xffff0000, RZ, 0xc0, !PT ;  /* 0xffff000023227812 */ /* 0x000fe200078ec0ff */
[----:B------:R-:W-:Y:S01]  /*4740*/  FMUL.FTZ R49, R41, R45 ;  /* 0x0000002d29317220 */ /* 0x000fe20000410000 */
[----:B------:R-:W-:Y:S01]  /*4750*/  LOP3.LUT R115, R115, 0xffff0000, RZ, 0xc0, !PT ;  /* 0xffff000073737812 */ /* 0x000fe200078ec0ff */
[----:B------:R-:W-:Y:S01]  /*4760*/  FMUL.FTZ R47, R40, R42 ;  /* 0x0000002a282f7220 */ /* 0x000fe20000410000 */
[----:B------:R-:W-:Y:S01]  /*4770*/  LOP3.LUT R110, R110, 0xffff0000, RZ, 0xc0, !PT ;  /* 0xffff00006e6e7812 */ /* 0x000fe200078ec0ff */
[----:B------:R-:W-:Y:S01]  /*4780*/  FMUL.FTZ R41, R41, R43 ;  /* 0x0000002b29297220 */ /* 0x000fe20000410000 */
[----:B------:R-:W-:Y:S01]  /*4790*/  LOP3.LUT R32, R32, 0xffff0000, RZ, 0xc0, !PT ;  /* 0xffff000020207812 */ /* 0x000fe200078ec0ff */
[----:B------:R-:W-:-:S02]  /*47a0*/  IMAD.U32 R112, R112, 0x10000, RZ ;  /* 0x0001000070707824 */ /* 0x000fc400078e00ff */
[----:B------:R-:W-:Y:S01]  /*47b0*/  FFMA.FTZ R46, R39, R42, -R46 ;  /* 0x0000002a272e7223 */ /* 0x000fe2000001082e */
[----:B------:R-:W-:Y:S02]  /*47c0*/  IMAD.U32 R93, R93, 0x10000, RZ ;  /* 0x000100005d5d7824 */ /* 0x000fe400078e00ff */
[----:B------:R-:W-:Y:S01]  /*47d0*/  FFMA.FTZ R47, R39, R44, R47 ;  /* 0x0000002c272f7223 */ /* 0x000fe2000001002f */
[----:B------:R-:W-:Y:S01]  /*47e0*/  FFMA.FTZ R49, R38, R43, -R49 ;  /* 0x0000002b26317223 */ /* 0x000fe20000010831 */
[C---:B------:R-:W-:Y:S01]  /*47f0*/  FMUL.FTZ R40, R34.reuse, R115 ;  /* 0x0000007322287220 */ /* 0x040fe20000410000 */
[----:B------:R-:W-:Y:S01]  /*4800*/  FMUL.FTZ R42, R34, R110 ;  /* 0x0000006e222a7220 */ /* 0x000fe20000410000 */
[----:B------:R-:W-:Y:S02]  /*4810*/  IMAD.U32 R35, R35, 0x10000, RZ ;  /* 0x0001000023237824 */ /* 0x000fe400078e00ff */
[----:B------:R-:W-:Y:S01]  /*4820*/  FFMA.FTZ R38, R38, R45, R41 ;  /* 0x0000002d26267223 */ /* 0x000fe20000010029 */
[C---:B------:R-:W-:Y:S01]  /*4830*/  FMUL.FTZ R34, R32.reuse, R112 ;  /* 0x0000007020227220 */ /* 0x040fe20000410000 */
[----:B------:R-:W-:Y:S01]  /*4840*/  FMUL.FTZ R39, R32, R93 ;  /* 0x0000005d20277220 */ /* 0x000fe20000410000 */
[C---:B------:R-:W-:Y:S01]  /*4850*/  FFMA.FTZ R40, R35.reuse, R110, -R40 ;  /* 0x0000006e23287223 */ /* 0x040fe20000010828 */
[----:B------:R-:W-:Y:S01]  /*4860*/  FFMA.FTZ R35, R35, R115, R42 ;  /* 0x0000007323237223 */ /* 0x000fe2000001002a */
[C---:B------:R-:W-:Y:S01]  /*4870*/  FFMA.FTZ R34, R33.reuse, R93, -R34 ;  /* 0x0000005d21227223 */ /* 0x040fe20000010822 */
[----:B------:R-:W-:Y:S01]  /*4880*/  FFMA.FTZ R39, R33, R112, R39 ;  /* 0x0000007021277223 */ /* 0x000fe20000010027 */
[----:B------:R-:W-:-:S02]  /*4890*/  F2FP.BF16.F32.PACK_AB R38, R38, R49 ;  /* 0x000000312626723e */ /* 0x000fc400000010ff */
[----:B------:R-:W-:Y:S02]  /*48a0*/  F2FP.BF16.F32.PACK_AB R33, R47, R46 ;  /* 0x0000002e2f21723e */ /* 0x000fe400000010ff */
[----:B------:R-:W-:Y:S01]  /*48b0*/  F2FP.BF16.F32.PACK_AB R32, R39, R34 ;  /* 0x000000222720723e */ /* 0x000fe200000010ff */
[----:B------:R-:W-:Y:S01]  /*48c0*/  IMAD.MOV.U32 R34, RZ, RZ, R38 ;  /* 0x000000ffff227224 */ /* 0x000fe200078e0026 */
[----:B------:R-:W-:-:S07]  /*48d0*/  F2FP.BF16.F32.PACK_AB R35, R35, R40 ;  /* 0x000000282323723e */ /* 0x000fce00000010ff */
.L_x_451:
[----:B------:R-:W-:Y:S05]  /*48e0*/  BSYNC B1 ;  /* 0x0000000000017941 */ /* 0x000fea0003800000 */
.L_x_450:
[----:B------:R1:W-:Y:S01]  /*48f0*/  STG.E.128 desc[UR60][R36.64+0xa0], R32 ;  /* 0x0000a02024007986 */ /* 0x0003e2000c101d3c */
[----:B------:R-:W-:Y:S05]  /*4900*/  BRA `(.L_x_429) ;  /* 0x0000002000807947 */ /* 0x000fea0003800000 */
.L_x_423:
        /* <DEDUP_REMOVED lines=15> */
[----:B------:R-:W-:Y:S01]  /*4a00*/  IADD3 R58, P3, R70, R58, RZ ;  /* 0x0000003a463a7210 */ /* 0x000fe20007f7e0ff */
[----:B------:R-:W-:Y:S01]  /*4a10*/  ULDC.64 UR4, c[0x0][0x3e8] ;  /* 0x0000fa0000047ab9 */ /* 0x000fe20000000a00 */
[----:B------:R-:W-:Y:S02]  /*4a20*/  CS2R R42, SRZ ;  /* 0x00000000002a7805 */ /* 0x000fe4000001ff00 */
[----:B------:R-:W-:Y:S02]  /*4a30*/  CS2R R40, SRZ ;  /* 0x0000000000287805 */ /* 0x000fe4000001ff00 */
[----:B------:R-:W-:Y:S01]  /*4a40*/  CS2R R54, SRZ ;  /* 0x0000000000367805 */ /* 0x000fe2000001ff00 */
[----:B------:R-:W-:Y:S01]  /*4a50*/  IMAD.X R33, R20, 0x1, R85, P3 ;  /* 0x0000000114217824 */ /* 0x000fe200018e0655 */
[----:B------:R-:W-:Y:S02]  /*4a60*/  IADD3 R57, P3, R30, R56, RZ ;  /* 0x000000381e397210 */ /* 0x000fe40007f7e0ff */
[----:B------:R-:W-:-:S03]  /*4a70*/  CS2R R52, SRZ ;  /* 0x0000000000347805 */ /* 0x000fc6000001ff00 */
        /* <DEDUP_REMOVED lines=8> */
[----:B------:R-:W-:Y:S02]  /*4b00*/  CS2R R36, SRZ ;  /* 0x0000000000247805 */ /* 0x000fe4000001ff00 */
[----:B------:R-:W-:Y:S02]  /*4b10*/  CS2R R50, SRZ ;  /* 0x0000000000327805 */ /* 0x000fe4000001ff00 */
[----:B------:R-:W-:-:S05]  /*4b20*/  CS2R R48, SRZ ;  /* 0x0000000000307805 */ /* 0x000fca000001ff00 */
[----:B------:R-:W5:Y:S04]  /*4b30*/  @!P3 LDG.E.128 R40, desc[UR60][R44.64] ;  /* 0x0000003c2c28b981 */ /* 0x000f68000c1e1d00 */
[----:B------:R-:W5:Y:S01]  /*4b40*/  @!P3 LDG.E.128 R52, desc[UR60][R56.64] ;  /* 0x0000003c3834b981 */ /* 0x000f62000c1e1d00 */
[----:B------:R-:W-:Y:S02]  /*4b50*/  ISETP.GE.AND P3, PT, R0, R106, PT ;  /* 0x0000006a0000720c */ /* 0x000fe40003f66270 */
[----:B------:R-:W-:Y:S02]  /*4b60*/  CS2R R34, SRZ ;  /* 0x0000000000227805 */ /* 0x000fe4000001ff00 */
[----:B------:R-:W-:-:S09]  /*4b70*/  CS2R R32, SRZ ;  /* 0x0000000000207805 */ /* 0x000fd2000001ff00 */
[----:B------:R-:W5:Y:S04]  /*4b80*/  @!P3 LDG.E.128 R36, desc[UR60][R44.64+0x20] ;  /* 0x0000203c2c24b981 */ /* 0x000f68000c1e1d00 */
[----:B------:R-:W5:Y:S01]  /*4b90*/  @!P3 LDG.E.128 R48, desc[UR60][R56.64+0x20] ;  /* 0x0000203c3830b981 */ /* 0x000f62000c1e1d00 */
[----:B------:R-:W-:Y:S02]  /*4ba0*/  ISETP.GE.AND P3, PT, R4, R106, PT ;  /* 0x0000006a0400720c */ /* 0x000fe40003f66270 */
[----:B------:R-:W-:-:S11]  /*4bb0*/  CS2R R46, SRZ ;  /* 0x00000000002e7805 */ /* 0x000fd6000001ff00 */
[----:B------:R0:W5:Y:S02]  /*4bc0*/  @!P3 LDG.E.128 R32, desc[UR60][R44.64+0x40] ;  /* 0x0000403c2c20b981 */ /* 0x000164000c1e1d00 */
[----:B0-----:R-:W-:-:S06]  /*4bd0*/  CS2R R44, SRZ ;  /* 0x00000000002c7805 */ /* 0x001fcc000001ff00 */
[----:B------:R0:W5:Y:S02]  /*4be0*/  @!P3 LDG.E.128 R44, desc[UR60][R56.64+0x40] ;  /* 0x0000403c382cb981 */ /* 0x000164000c1e1d00 */
.L_x_453:
[----:B------:R-:W-:Y:S05]  /*4bf0*/  BSYNC B1 ;  /* 0x0000000000017941 */ /* 0x000fea0003800000 */
.L_x_452:
[----:B0-----:R-:W2:Y:S01]  /*4c00*/  LDL R57, [R1+0x4c] ;  /* 0x00004c0001397983 */ /* 0x001ea20000100800 */
[----:B-----5:R-:W-:Y:S02]  /*4c10*/  IMAD.MOV.U32 R20, RZ, RZ, R34 ;  /* 0x000000ffff147224 */ /* 0x020fe400078e0022 */
[----:B------:R-:W-:-:S05]  /*4c20*/  IMAD.MOV.U32 R56, RZ, RZ, R35 ;  /* 0x000000ffff387224 */ /* 0x000fca00078e0023 */
[----:B------:R-:W-:Y:S01]  /*4c30*/  PRMT R122, R20, 0x5410, R56 ;  /* 0x00005410147a7816 */ /* 0x000fe20000000038 */
[----:B------:R-:W-:Y:S02]  /*4c40*/  IMAD.MOV.U32 R20, RZ, RZ, R32 ;  /* 0x000000ffff147224 */ /* 0x000fe400078e0020 */
        /* <DEDUP_REMOVED lines=34> */
[----:B------:R-:W-:Y:S02]  /*4e70*/  PRMT R121, R121, 0x5410, R20 ;  /* 0x0000541079797816 */ /* 0x000fe40000000014 */
[----:B--2---:R-:W-:-:S13]  /*4e80*/  ISETP.NE.AND P3, PT, R57, 0x3, PT ;  /* 0x000000033900780c */ /* 0x004fda0003f65270 */
[----:B------:R-:W-:Y:S05]  /*4e90*/  @!P3 BRA `(.L_x_454) ;  /* 0x000000000004b947 */ /* 0x000fea0003800000 */
[----:B------:R-:W-:Y:S01]  /*4ea0*/  BPT.TRAP 0x1 ;  /* 0x000000040000795c */ /* 0x000fe20000300000 */
.L_x_454:
[----:B------:R-:W-:Y:S01]  /*4eb0*/  IMAD R20, R17, 0x8, R16 ;  /* 0x0000000811147824 */ /* 0x000fe200078e0210 */
[----:B------:R-:W-:Y:S01]  /*4ec0*/  SHF.L.U32 R87, R155, 0x1f, RZ ;  /* 0x0000001f9b577819 */ /* 0x000fe200000006ff */
[----:B------:R-:W-:Y:S03]  /*4ed0*/  BSSY B1, `(.L_x_455) ;  /* 0x0000003000017945 */ /* 0x000fe60003800000 */
[----:B------:R-:W0:Y:S02]  /*4ee0*/  SYNCS.PHASECHK.TRANS64.TRYWAIT P5, [R20+URZ+0x31c90], R87 ;  /* 0x031c9057140075a7 */ /* 0x000e2400080a017f */
[----:B0-----:R-:W-:Y:S05]  /*4ef0*/  @!P5 BRA `(.L_x_456) ;  /* 0x000001ac0068d947 */ /* 0x001fea0003800000 */
.L_x_723:
[----:B------:R-:W-:Y:S05]  /*4f00*/  BSYNC B1 ;  /* 0x0000000000017941 */ /* 0x000fea0003800000 */
.L_x_455:
[----:B------:R-:W-:Y:S05]  /*4f10*/  @P4 BRA `(.L_x_429) ;  /* 0x0000001800fc4947 */ /* 0x000fea0003800000 */
[----:B------:R-:W1:Y:S01]  /*4f20*/  LDC R110, c[0x0][0x2f4] ;  /* 0x0000bd00ff6e7b82 */ /* 0x000e620000000800 */
[----:B------:R-:W-:Y:S01]  /*4f30*/  ISETP.NE.AND P4, PT, R10, RZ, PT ;  /* 0x000000ff0a00720c */ /* 0x000fe20003f85270 */
[----:B------:R-:W-:Y:S01]  /*4f40*/  ULDC.64 UR4, c[0x0][0x300] ;  /* 0x0000c00000047ab9 */ /* 0x000fe20000000a00 */
[----:B------:R-:W-:Y:S01]  /*4f50*/  SHF.R.S32.HI R56, RZ, 0x1f, R19 ;  /* 0x0000001fff387819 */ /* 0x000fe20000011413 */
[----:B------:R-:W-:Y:S01]  /*4f60*/  IMAD.MOV.U32 R93, RZ, RZ, R92 ;  /* 0x000000ffff5d7224 */ /* 0x000fe200078e005c */
[----:B------:R-:W-:Y:S01]  /*4f70*/  BSSY B1, `(.L_x_457) ;  /* 0x000008a000017945 */ /* 0x000fe20003800000 */
[----:B------:R-:W-:Y:S02]  /*4f80*/  IMAD.MOV.U32 R92, RZ, RZ, R60 ;  /* 0x000000ffff5c7224 */ /* 0x000fe400078e003c */
[----:B------:R-:W-:Y:S02]  /*4f90*/  IMAD R56, R56, UR4, RZ ;  /* 0x0000000438387c24 */ /* 0x000fe4000f8e02ff */
[----:B------:R-:W-:-:S04]  /*4fa0*/  IMAD.WIDE.U32 R92, R19, UR4, R92 ;  /* 0x00000004135c7c25 */ /* 0x000fc8000f8e005c */
[----:B------:R-:W-:-:S04]  /*4fb0*/  IMAD R56, R19, UR5, R56 ;  /* 0x0000000513387c24 */ /* 0x000fc8000f8e0238 */
[----:B------:R-:W-:Y:S02]  /*4fc0*/  IMAD.IADD R112, R56, 0x1, R93 ;  /* 0x0000000138707824 */ /* 0x000fe400078e025d */
[----:B-1----:R-:W-:Y:S01]  /*4fd0*/  IMAD.IADD R115, R110, 0x1, -R107 ;  /* 0x000000016e737824 */ /* 0x002fe200078e0a6b */
[----:B------:R-:W-:Y:S06]  /*4fe0*/  @!P4 BRA `(.L_x_458) ;  /* 0x000000080008c947 */ /* 0x000fec0003800000 */
[----:B------:R-:W2:Y:S04]  /*4ff0*/  LDL R62, [R1+0x54] ;  /* 0x00005400013e7983 */ /* 0x000ea80000100800 */
[----:B------:R-:W3:Y:S04]  /*5000*/  LDL R58, [R1+0x58] ;  /* 0x00005800013a7983 */ /* 0x000ee80000100800 */
[----:B------:R-:W4:Y:S01]  /*5010*/  LDL R59, [R1+0x5c] ;  /* 0x00005c00013b7983 */ /* 0x000f220000100800 */
[----:B------:R-:W-:-:S04]  /*5020*/  SEL R56, R107, R115, !P0 ;  /* 0x000000736b387207 */ /* 0x000fc80004000000 */
[----:B------:R-:W-:-:S04]  /*5030*/  SHF.R.S32.HI R57, RZ, 0x1f, R56 ;  /* 0x0000001fff397819 */ /* 0x000fc80000011438 */
[----:B------:R-:W-:-:S04]  /*5040*/  LEA.HI R57, R57, R56, RZ, 0x4 ;  /* 0x0000003839397211 */ /* 0x000fc800078f20ff */
[----:B------:R-:W-:-:S04]  /*5050*/  SHF.R.S32.HI R57, RZ, 0x4, R57 ;  /* 0x00000004ff397819 */ /* 0x000fc80000011439 */
[----:B------:R-:W-:-:S04]  /*5060*/  LEA.HI.SX32 R116, R7, R57, 0x1d ;  /* 0x0000003907747211 */ /* 0x000fc800078feaff */
[----:B------:R-:W-:-:S04]  /*5070*/  SHF.R.S32.HI R57, RZ, 0x1f, R116 ;  /* 0x0000001fff397819 */ /* 0x000fc80000011474 */
[----:B------:R-:W-:Y:S01]  /*5080*/  LEA.HI R57, R57, R116, RZ, 0x2 ;  /* 0x0000007439397211 */ /* 0x000fe200078f10ff */
[----:B------:R-:W-:-:S03]  /*5090*/  IMAD.SHL.U32 R116, R116, 0x8, RZ ;  /* 0x0000000874747824 */ /* 0x000fc600078e00ff */
[----:B------:R-:W-:Y:S02]  /*50a0*/  SHF.R.S32.HI R57, RZ, 0x2, R57 ;  /* 0x00000002ff397819 */ /* 0x000fe40000011439 */
[----:B------:R-:W-:Y:S01]  /*50b0*/  ISETP.GE.AND P4, PT, R144, R106, PT ;  /* 0x0000006a9000720c */ /* 0x000fe20003f86270 */
[----:B------:R-:W-:Y:S01]  /*50c0*/  BSSY B2, `(.L_x_459) ;  /* 0x0000068000027945 */ /* 0x000fe20003800000 */
[----:B--2---:R-:W-:-:S04]  /*50d0*/  LOP3.LUT R56, R62, 0x18, R116, 0xf8, !PT ;  /* 0x000000183e387812 */ /* 0x004fc800078ef874 */
[----:B---3--:R-:W-:Y:S01]  /*50e0*/  LOP3.LUT R56, R56, R58, RZ, 0x3c, !PT ;  /* 0x0000003a38387212 */ /* 0x008fe200078e3cff */
[----:B----4-:R-:W-:-:S04]  /*50f0*/  IMAD R57, R57, 0x1200, R59 ;  /* 0x0000120039397824 */ /* 0x010fc800078e023b */
[----:B------:R-:W-:-:S04]  /*5100*/  IMAD.IADD R56, R57, 0x1, R56 ;  /* 0x0000000139387824 */ /* 0x000fc800078e0238 */
[C---:B------:R-:W-:Y:S02]  /*5110*/  IMAD R60, R17.reuse, 0x3600, R56 ;  /* 0x00003600113c7824 */ /* 0x040fe400078e0238 */
[----:B------:R-:W-:Y:S02]  /*5120*/  IMAD R56, R17, 0x3600, R104 ;  /* 0x0000360011387824 */ /* 0x000fe400078e0268 */
[--C-:B------:R-:W-:Y:S02]  /*5130*/  IMAD R60, R60, 0x2, R16.reuse ;  /* 0x000000023c3c7824 */ /* 0x100fe400078e0210 */
[----:B------:R-:W-:-:S04]  /*5140*/  IMAD R56, R56, 0x2, R16 ;  /* 0x0000000238387824 */ /* 0x000fc800078e0210 */
[----:B------:R-:W1:Y:S04]  /*5150*/  LDS.128 R60, [R60+0x16a00] ;  /* 0x016a00003c3c7984 */ /* 0x000e680000000c00 */
[----:B------:R-:W2:Y:S01]  /*5160*/  LDS.128 R56, [R56+0x16a00] ;  /* 0x016a000038387984 */ /* 0x000ea20000000c00 */
[----:B------:R-:W-:Y:S05]  /*5170*/  @P4 BRA `(.L_x_460) ;  /* 0x0000000400704947 */ /* 0x000fea0003800000 */
[--C-:B------:R-:W-:Y:S02]  /*5180*/  SHF.R.U64 R40, R40, 0x10, R41.reuse ;  /* 0x0000001028287819 */ /* 0x100fe40000001229 */
[----:B------:R-:W-:Y:S02]  /*5190*/  SHF.R.U32.HI R117, RZ, 0x10, R41 ;  /* 0x00000010ff757819 */ /* 0x000fe40000011629 */
[C---:B------:R-:W-:Y:S02]  /*51a0*/  PRMT R40, R118.reuse, 0x5432, R40 ;  /* 0x0000543276287816 */ /* 0x040fe40000000028 */
[----:B------:R-:W-:Y:S02]  /*51b0*/  PRMT R117, R118, 0x5410, R117 ;  /* 0x0000541076757816 */ /* 0x000fe40000000075 */
[----:B------:R-:W-:Y:S02]  /*51c0*/  SHF.R.U32.HI R118, RZ, 0x10, R53 ;  /* 0x00000010ff767819 */ /* 0x000fe40000011635 */
[----:B------:R-:W-:-:S02]  /*51d0*/  SHF.R.U64 R41, R42, 0x10, R43 ;  /* 0x000000102a297819 */ /* 0x000fc4000000122b */
[----:B------:R-:W-:Y:S02]  /*51e0*/  SHF.R.U32.HI R42, RZ, 0x10, R43 ;  /* 0x00000010ff2a7819 */ /* 0x000fe4000001162b */
[----:B------:R-:W-:Y:S02]  /*51f0*/  SHF.R.U64 R43, R52, 0x10, R53 ;  /* 0x00000010342b7819 */ /* 0x000fe40000001235 */
[--C-:B------:R-:W-:Y:S02]  /*5200*/  SHF.R.U64 R52, R54, 0x10, R55.reuse ;  /* 0x0000001036347819 */ /* 0x100fe40000001237 */
[----:B------:R-:W-:Y:S01]  /*5210*/  SHF.R.U32.HI R53, RZ, 0x10, R55 ;  /* 0x00000010ff357819 */ /* 0x000fe20000011637 */
[----:B------:R-:W-:Y:S01]  /*5220*/  IMAD.U32 R55, R117, 0x10000, RZ ;  /* 0x0001000075377824 */ /* 0x000fe200078e00ff */
[C---:B------:R-:W-:Y:S02]  /*5230*/  PRMT R118, R121.reuse, 0x5432, R118 ;  /* 0x0000543279767816 */ /* 0x040fe40000000076 */
[----:B------:R-:W-:Y:S01]  /*5240*/  PRMT R43, R121, 0x5410, R43 ;  /* 0x00005410792b7816 */ /* 0x000fe2000000002b */
[----:B-1----:R-:W-:Y:S01]  /*5250*/  IMAD.U32 R121, R61, 0x10000, RZ ;  /* 0x000100003d797824 */ /* 0x002fe200078e00ff */
[----:B------:R-:W-:-:S02]  /*5260*/  PRMT R52, R120, 0x5432, R52 ;  /* 0x0000543278347816 */ /* 0x000fc40000000034 */
[----:B------:R-:W-:Y:S01]  /*5270*/  PRMT R53, R120, 0x5410, R53 ;  /* 0x0000541078357816 */ /* 0x000fe20000000035 */
[C---:B------:R-:W-:Y:S01]  /*5280*/  IMAD.U32 R120, R118.reuse, 0x10000, RZ ;  /* 0x0001000076787824 */ /* 0x040fe200078e00ff */
[C---:B------:R-:W-:Y:S02]  /*5290*/  PRMT R41, R119.reuse, 0x5410, R41 ;  /* 0x0000541077297816 */ /* 0x040fe40000000029 */
[----:B------:R-:W-:Y:S01]  /*52a0*/  PRMT R42, R119, 0x5432, R42 ;  /* 0x00005432772a7816 */ /* 0x000fe2000000002a */
[----:B--2---:R-:W-:Y:S02]  /*52b0*/  IMAD.U32 R119, R57, 0x10000, RZ ;  /* 0x0001000039777824 */ /* 0x004fe400078e00ff */
[----:B------:R-:W-:Y:S01]  /*52c0*/  FMUL.FTZ R54, R121, R120 ;  /* 0x0000007879367220 */ /* 0x000fe20000410000 */
[----:B------:R-:W-:Y:S02]  /*52d0*/  LOP3.LUT R118, R118, 0xffff0000, RZ, 0xc0, !PT ;  /* 0xffff000076767812 */ /* 0x000fe400078ec0ff */
[----:B------:R-:W-:Y:S01]  /*52e0*/  LOP3.LUT R61, R61, 0xffff0000, RZ, 0xc0, !PT ;  /* 0xffff00003d3d7812 */ /* 0x000fe200078ec0ff */
[-C--:B------:R-:W-:Y:S01]  /*52f0*/  FFMA.FTZ R54, R119, R55.reuse, -R54 ;  /* 0x0000003777367223 */ /* 0x080fe20000010836 */
[----:B------:R-:W-:Y:S01]  /*5300*/  FMUL.FTZ R55, R121, R55 ;  /* 0x0000003779377220 */ /* 0x000fe20000410000 */
[----:B------:R-:W-:-:S03]  /*5310*/  LOP3.LUT R117, R117, 0xffff0000, RZ, 0xc0, !PT ;  /* 0xffff000075757812 */ /* 0x000fc600078ec0ff */
[----:B------:R-:W-:Y:S01]  /*5320*/  FFMA.FTZ R55, R119, R120, R55 ;  /* 0x0000007877377223 */ /* 0x000fe20000010037 */
[----:B------:R-:W-:Y:S01]  /*5330*/  LOP3.LUT R119, R57, 0xffff0000, RZ, 0xc0, !PT ;  /* 0xffff000039777812 */ /* 0x000fe200078ec0ff */
[CC--:B------:R-:W-:Y:S01]  /*5340*/  FMUL.FTZ R57, R61.reuse, R118.reuse ;  /* 0x000000763d397220 */ /* 0x0c0fe20000410000 */
[-C--:B------:R-:W-:Y:S01]  /*5350*/  FMUL.FTZ R61, R61, R117.reuse ;  /* 0x000000753d3d7220 */ /* 0x080fe20000410000 */
[C---:B------:R-:W-:Y:S01]  /*5360*/  IMAD.U32 R120, R63.reuse, 0x10000, RZ ;  /* 0x000100003f787824 */ /* 0x040fe200078e00ff */
[----:B------:R-:W-:Y:S01]  /*5370*/  LOP3.LUT R63, R63, 0xffff0000, RZ, 0xc0, !PT ;  /* 0xffff00003f3f7812 */ /* 0x000fe200078ec0ff */
[C---:B------:R-:W-:Y:S01]  /*5380*/  FFMA.FTZ R57, R119.reuse, R117, -R57 ;  /* 0x0000007577397223 */ /* 0x040fe20000010839 */
[----:B------:R-:W-:Y:S01]  /*5390*/  FFMA.FTZ R61, R119, R118, R61 ;  /* 0x00000076773d7223 */ /* 0x000fe2000001003d */
[C---:B------:R-:W-:Y:S01]  /*53a0*/  IMAD.U32 R119, R53.reuse, 0x10000, RZ ;  /* 0x0001000035777824 */ /* 0x040fe200078e00ff */
[----:B------:R-:W-:Y:S01]  /*53b0*/  LOP3.LUT R53, R53, 0xffff0000, RZ, 0xc0, !PT ;  /* 0xffff000035357812 */ /* 0x000fe200078ec0ff */
[----:B------:R-:W-:Y:S01]  /*53c0*/  IMAD.U32 R118, R59, 0x10000, RZ ;  /* 0x000100003b767824 */ /* 0x000fe200078e00ff */
[----:B------:R-:W-:Y:S01]  /*53d0*/  F2FP.BF16.F32.PACK_AB R57, R57, R54 ;  /* 0x000000363939723e */ /* 0x000fe200000010ff */
[----:B------:R-:W-:-:S02]  /*53e0*/  IMAD.U32 R117, R42, 0x10000, RZ ;  /* 0x000100002a757824 */ /* 0x000fc400078e00ff */
[----:B------:R-:W-:Y:S01]  /*53f0*/  FMUL.FTZ R121, R120, R119 ;  /* 0x0000007778797220 */ /* 0x000fe20000410000 */
[----:B------:R-:W-:Y:S01]  /*5400*/  F2FP.BF16.F32.PACK_AB R61, R61, R55 ;  /* 0x000000373d3d723e */ /* 0x000fe200000010ff */
[----:B------:R-:W-:Y:S02]  /*5410*/  IMAD.U32 R54, R60, 0x10000, RZ ;  /* 0x000100003c367824 */ /* 0x000fe400078e00ff */
[-C--:B------:R-:W-:Y:S01]  /*5420*/  FFMA.FTZ R121, R118, R117.reuse, -R121 ;  /* 0x0000007576797223 */ /* 0x080fe20000010879 */
[----:B------:R-:W-:Y:S01]  /*5430*/  FMUL.FTZ R117, R120, R117 ;  /* 0x0000007578757220 */ /* 0x000fe20000410000 */
[C---:B------:R-:W-:Y:S01]  /*5440*/  IMAD.U32 R55, R40.reuse, 0x10000, RZ ;  /* 0x0001000028377824 */ /* 0x040fe200078e00ff */
[----:B------:R-:W-:Y:S02]  /*5450*/  LOP3.LUT R40, R40, 0xffff0000, RZ, 0xc0, !PT ;  /* 0xffff000028287812 */ /* 0x000fe400078ec0ff */
[----:B------:R-:W-:Y:S01]  /*5460*/  FFMA.FTZ R118, R118, R119, R117 ;  /* 0x0000007776767223 */ /* 0x000fe20000010075 */
[----:B------:R-:W-:-:S02]  /*5470*/  LOP3.LUT R117, R42, 0xffff0000, RZ, 0xc0, !PT ;  /* 0xffff00002a757812 */ /* 0x000fc400078ec0ff */
[----:B------:R-:W-:Y:S01]  /*5480*/  LOP3.LUT R42, R59, 0xffff0000, RZ, 0xc0, !PT ;  /* 0xffff00003b2a7812 */ /* 0x000fe200078ec0ff */
[C---:B------:R-:W-:Y:S02]  /*5490*/  FMUL.FTZ R59, R63.reuse, R53 ;  /* 0x000000353f3b7220 */ /* 0x040fe40000410000 */
[-C--:B------:R-:W-:Y:S02]  /*54a0*/  FMUL.FTZ R63, R63, R117.reuse ;  /* 0x000000753f3f7220 */ /* 0x080fe40000410000 */
[C---:B------:R-:W-:Y:S02]  /*54b0*/  FFMA.FTZ R59, R42.reuse, R117, -R59 ;  /* 0x000000752a3b7223 */ /* 0x040fe4000001083b */
[----:B------:R-:W-:Y:S01]  /*54c0*/  FFMA.FTZ R63, R42, R53, R63 ;  /* 0x000000352a3f7223 */ /* 0x000fe2000001003f */
[C---:B------:R-:W-:Y:S01]  /*54d0*/  IMAD.U32 R53, R43.reuse, 0x10000, RZ ;  /* 0x000100002b357824 */ /* 0x040fe200078e00ff */
[----:B------:R-:W-:Y:S01]  /*54e0*/  LOP3.LUT R43, R43, 0xffff0000, RZ, 0xc0, !PT ;  /* 0xffff00002b2b7812 */ /* 0x000fe200078ec0ff */
[----:B------:R-:W-:Y:S01]  /*54f0*/  IMAD.U32 R42, R56, 0x10000, RZ ;  /* 0x00010000382a7824 */ /* 0x000fe200078e00ff */
[----:B------:R-:W-:Y:S01]  /*5500*/  F2FP.BF16.F32.PACK_AB R59, R59, R121 ;  /* 0x000000793b3b723e */ /* 0x000fe200000010ff */
[C---:B------:R-:W-:Y:S01]  /*5510*/  FMUL.FTZ R117, R54.reuse, R53 ;  /* 0x0000003536757220 */ /* 0x040fe20000410000 */
[----:B------:R-:W-:Y:S01]  /*5520*/  FMUL.FTZ R54, R54, R55 ;  /* 0x0000003736367220 */ /* 0x000fe20000410000 */
[----:B------:R-:W-:-:S02]  /*5530*/  F2FP.BF16.F32.PACK_AB R63, R63, R118 ;  /* 0x000000763f3f723e */ /* 0x000fc400000010ff */
[C---:B------:R-:W-:Y:S01]  /*5540*/  FFMA.FTZ R117, R42.reuse, R55, -R117 ;  /* 0x000000372a757223 */ /* 0x040fe20000010875 */
[----:B------:R-:W-:Y:S01]  /*5550*/  FFMA.FTZ R54, R42, R53, R54 ;  /* 0x000000352a367223 */ /* 0x000fe20000010036 */
[----:B------:R-:W-:Y:S01]  /*5560*/  LOP3.LUT R42, R60, 0xffff0000, RZ, 0xc0, !PT ;  /* 0xffff00003c2a7812 */ /* 0x000fe200078ec0ff */
[----:B------:R-:W-:Y:S01]  /*5570*/  IMAD.U32 R60, R62, 0x10000, RZ ;  /* 0x000100003e3c7824 */ /* 0x000fe200078e00ff */
[----:B------:R-:W-:-:S03]  /*5580*/  LOP3.LUT R53, R56, 0xffff0000, RZ, 0xc0, !PT ;  /* 0xffff000038357812 */ /* 0x000fc600078ec0ff */
[C---:B------:R-:W-:Y:S01]  /*5590*/  FMUL.FTZ R55, R42.reuse, R43 ;  /* 0x0000002b2a377220 */ /* 0x040fe20000410000 */
[----:B------:R-:W-:-:S03]  /*55a0*/  FMUL.FTZ R42, R42, R40 ;  /* 0x000000282a2a7220 */ /* 0x000fc60000410000 */
[C---:B------:R-:W-:Y:S01]  /*55b0*/  FFMA.FTZ R40, R53.reuse, R40, -R55 ;  /* 0x0000002835287223 */ /* 0x040fe20000010837 */
[----:B------:R-:W-:Y:S01]  /*55c0*/  FFMA.FTZ R42, R53, R43, R42 ;  /* 0x0000002b352a7223 */ /* 0x000fe2000001002a */
[C---:B------:R-:W-:Y:S01]  /*55d0*/  IMAD.U32 R53, R52.reuse, 0x10000, RZ ;  /* 0x0001000034357824 */ /* 0x040fe200078e00ff */
[----:B------:R-:W-:Y:S01]  /*55e0*/  LOP3.LUT R52, R52, 0xffff0000, RZ, 0xc0, !PT ;  /* 0xffff000034347812 */ /* 0x000fe200078ec0ff */
[C---:B------:R-:W-:Y:S01]  /*55f0*/  IMAD.U32 R55, R41.reuse, 0x10000, RZ ;  /* 0x0001000029377824 */ /* 0x040fe200078e00ff */
[----:B------:R-:W-:Y:S01]  /*5600*/  LOP3.LUT R41, R41, 0xffff0000, RZ, 0xc0, !PT ;  /* 0xffff000029297812 */ /* 0x000fe200078ec0ff */
[----:B------:R-:W-:Y:S01]  /*5610*/  FMUL.FTZ R56, R60, R53 ;  /* 0x000000353c387220 */ /* 0x000fe20000410000 */
[----:B------:R-:W-:Y:S02]  /*5620*/  IMAD.U32 R43, R58, 0x10000, RZ ;  /* 0x000100003a2b7824 */ /* 0x000fe400078e00ff */
[----:B------:R-:W-:Y:S01]  /*5630*/  FMUL.FTZ R60, R60, R55 ;  /* 0x000000373c3c7220 */ /* 0x000fe20000410000 */
[----:B------:R-:W-:Y:S01]  /*5640*/  F2FP.BF16.F32.PACK_AB R40, R40, R117 ;  /* 0x000000752828723e */ /* 0x000fe200000010ff */
[----:B------:R-:W-:-:S02]  /*5650*/  FFMA.FTZ R56, R43, R55, -R56 ;  /* 0x000000372b387223 */ /* 0x000fc40000010838 */
[----:B------:R-:W-:Y:S01]  /*5660*/  FFMA.FTZ R60, R43, R53, R60 ;  /* 0x000000352b3c7223 */ /* 0x000fe2000001003c */
[----:B------:R-:W-:Y:S02]  /*5670*/  LOP3.LUT R43, R62, 0xffff0000, RZ, 0xc0, !PT ;  /* 0xffff00003e2b7812 */ /* 0x000fe400078ec0ff */
[----:B------:R-:W-:Y:S02]  /*5680*/  LOP3.LUT R53, R58, 0xffff0000, RZ, 0xc0, !PT ;  /* 0xffff00003a357812 */ /* 0x000fe400078ec0ff */
[----:B------:R-:W-:Y:S01]  /*5690*/  F2FP.BF16.F32.PACK_AB R42, R42, R54 ;  /* 0x000000362a2a723e */ /* 0x000fe200000010ff */
[C---:B------:R-:W-:Y:S01]  /*56a0*/  FMUL.FTZ R55, R43.reuse, R52 ;  /* 0x000000342b377220 */ /* 0x040fe20000410000 */
[----:B------:R-:W-:-:S03]  /*56b0*/  FMUL.FTZ R43, R43, R41 ;  /* 0x000000292b2b7220 */ /* 0x000fc60000410000 */
[C---:B------:R-:W-:Y:S01]  /*56c0*/  FFMA.FTZ R55, R53.reuse, R41, -R55 ;  /* 0x0000002935377223 */ /* 0x040fe20000010837 */
[----:B------:R-:W-:-:S04]  /*56d0*/  FFMA.FTZ R43, R53, R52, R43 ;  /* 0x00000034352b7223 */ /* 0x000fc8000001002b */
[----:B------:R-:W-:Y:S01]  /*56e0*/  F2FP.BF16.F32.PACK_AB R55, R55, R56 ;  /* 0x000000383737723e */ /* 0x000fe200000010ff */
[----:B------:R-:W-:Y:S01]  /*56f0*/  IMAD.MOV.U32 R56, RZ, RZ, R40 ;  /* 0x000000ffff387224 */ /* 0x000fe200078e0028 */
[----:B------:R-:W-:Y:S01]  /*5700*/  F2FP.BF16.F32.PACK_AB R43, R43, R60 ;  /* 0x0000003c2b2b723e */ /* 0x000fe200000010ff */
[----:B------:R-:W-:Y:S02]  /*5710*/  IMAD.MOV.U32 R60, RZ, RZ, R42 ;  /* 0x000000ffff3c7224 */ /* 0x000fe400078e002a */
[----:B------:R-:W-:Y:S02]  /*5720*/  IMAD.MOV.U32 R58, RZ, RZ, R55 ;  /* 0x000000ffff3a7224 */ /* 0x000fe400078e0037 */
[----:B------:R-:W-:-:S07]  /*5730*/  IMAD.MOV.U32 R62, RZ, RZ, R43 ;  /* 0x000000ffff3e7224 */ /* 0x000fce00078e002b */
.L_x_460:
[----:B------:R-:W-:Y:S05]  /*5740*/  BSYNC B2 ;  /* 0x0000000000027941 */ /* 0x000fea0003800000 */
.L_x_459:
[----:B------:R-:W-:-:S13]  /*5750*/  ISETP.GE.AND P4, PT, R116, R110, PT ;  /* 0x0000006e7400720c */ /* 0x000fda0003f86270 */
[--C-:B------:R-:W-:Y:S02]  /*5760*/  @!P4 SHF.R.S32.HI R43, RZ, 0x1f, R116.reuse ;  /* 0x0000001fff2bc819 */ /* 0x100fe40000011474 */
[----:B------:R-:W-:-:S04]  /*5770*/  @!P4 IADD3 R116, P5, P6, R24, R92, R116 ;  /* 0x0000005c1874c210 */ /* 0x000fc80007ebe074 */
[----:B------:R-:W-:Y:S02]  /*5780*/  @!P4 IADD3.X R43, R3, R112, R43, P5, P6 ;  /* 0x00000070032bc210 */ /* 0x000fe40002fec42b */
[----:B------:R-:W-:-:S04]  /*5790*/  IADD3 R41, P5, P6, R24, R92, R80 ;  /* 0x0000005c18297210 */ /* 0x000fc80007ebe050 */
[----:B------:R-:W-:Y:S02]  /*57a0*/  IADD3.X R42, R3, R112, R101, P5, P6 ;  /* 0x00000070032a7210 */ /* 0x000fe40002fec465 */
[----:B------:R-:W-:-:S04]  /*57b0*/  LEA R40, P5, R41, R90, 0x1 ;  /* 0x0000005a29287211 */ /* 0x000fc800078a08ff */
[----:B------:R-:W-:Y:S02]  /*57c0*/  LEA.HI.X R41, R41, R91, R42, 0x1, P5 ;  /* 0x0000005b29297211 */ /* 0x000fe400028f0c2a */
[----:B------:R-:W-:-:S03]  /*57d0*/  @!P4 LEA R42, P5, R116, R90, 0x1 ;  /* 0x0000005a742ac211 */ /* 0x000fc600078a08ff */
[----:B--2---:R2:W-:Y:S01]  /*57e0*/  STG.E.128 desc[UR60][R40.64], R56 ;  /* 0x0000003828007986 */ /* 0x0045e2000c101d3c */
[----:B------:R-:W-:-:S05]  /*57f0*/  @!P4 LEA.HI.X R43, R116, R91, R43, 0x1, P5 ;  /* 0x0000005b742bc211 */ /* 0x000fca00028f0c2b */
[----:B-1----:R2:W-:Y:S04]  /*5800*/  @!P4 STG.E.128 desc[UR60][R42.64], R60 ;  /* 0x0000003c2a00c986 */ /* 0x0025e8000c101d3c */
.L_x_458:
[----:B------:R-:W-:Y:S05]  /*5810*/  BSYNC B1 ;  /* 0x0000000000017941 */ /* 0x000fea0003800000 */
.L_x_457:
[----:B------:R-:W-:Y:S01]  /*5820*/  ISETP.NE.AND P4, PT, R11, RZ, PT ;  /* 0x000000ff0b00720c */ /* 0x000fe20003f85270 */
[----:B------:R-:W-:-:S12]  /*5830*/  BSSY B1, `(.L_x_461) ;  /* 0x0000084000017945 */ /* 0x000fd80003800000 */
[----:B------:R-:W-:Y:S05]  /*5840*/  @!P4 BRA `(.L_x_462) ;  /* 0x000000080008c947 */ /* 0x000fea0003800000 */
[----:B------:R-:W3:Y:S04]  /*5850*/  LDL R52, [R1+0x54] ;  /* 0x0000540001347983 */ /* 0x000ee80000100800 */
[----:B--2---:R-:W2:Y:S04]  /*5860*/  LDL R42, [R1+0x58] ;  /* 0x00005800012a7983 */ /* 0x004ea80000100800 */
        /* <DEDUP_REMOVED lines=12> */
[----:B---3--:R-:W-:-:S04]  /*5930*/  LOP3.LUT R40, R52, 0x18, R56, 0xf8, !PT ;  /* 0x0000001834287812 */ /* 0x008fc800078ef838 */
[----:B--2---:R-:W-:Y:S01]  /*5940*/  LOP3.LUT R40, R40, R42, RZ, 0x3c, !PT ;  /* 0x0000002a28287212 */ /* 0x004fe200078e3cff */
        /* <DEDUP_REMOVED lines=9> */
[----:B------:R-:W-:Y:S01]  /*59e0*/  SHF.R.U64 R38, R38, 0x10, R39 ;  /* 0x0000001026267819 */ /* 0x000fe20000001227 */
[----:B-1----:R-:W-:Y:S01]  /*59f0*/  IMAD.U32 R61, R53, 0x10000, RZ ;  /* 0x00010000353d7824 */ /* 0x002fe200078e00ff */
[--C-:B------:R-:W-:Y:S01]  /*5a00*/  SHF.R.U32.HI R57, RZ, 0x10, R49.reuse ;  /* 0x00000010ff397819 */ /* 0x100fe20000011631 */
[----:B--2---:R-:W-:Y:S01]  /*5a10*/  IMAD.U32 R59, R41, 0x10000, RZ ;  /* 0x00010000293b7824 */ /* 0x004fe200078e00ff */
[----:B------:R-:W-:Y:S02]  /*5a20*/  SHF.R.U64 R48, R48, 0x10, R49 ;  /* 0x0000001030307819 */ /* 0x000fe40000001231 */
[----:B------:R-:W-:Y:S02]  /*5a30*/  SHF.R.U64 R49, R50, 0x10, R51 ;  /* 0x0000001032317819 */ /* 0x000fe40000001233 */
[----:B------:R-:W-:Y:S02]  /*5a40*/  SHF.R.U64 R36, R36, 0x10, R37 ;  /* 0x0000001024247819 */ /* 0x000fe40000001225 */
[----:B------:R-:W-:-:S02]  /*5a50*/  PRMT R50, R128, 0x5432, R38 ;  /* 0x0000543280327816 */ /* 0x000fc40000000026 */
[----:B------:R-:W-:Y:S02]  /*5a60*/  SHF.R.U32.HI R37, RZ, 0x10, R37 ;  /* 0x00000010ff257819 */ /* 0x000fe40000011625 */
[----:B------:R-:W-:Y:S02]  /*5a70*/  PRMT R38, R127, 0x5410, R57 ;  /* 0x000054107f267816 */ /* 0x000fe40000000039 */
[----:B------:R-:W-:Y:S02]  /*5a80*/  PRMT R37, R129, 0x5410, R37 ;  /* 0x0000541081257816 */ /* 0x000fe40000000025 */
[----:B------:R-:W-:Y:S01]  /*5a90*/  SHF.R.U32.HI R51, RZ, 0x10, R51 ;  /* 0x00000010ff337819 */ /* 0x000fe20000011633 */
[C---:B------:R-:W-:Y:S01]  /*5aa0*/  IMAD.U32 R60, R38.reuse, 0x10000, RZ ;  /* 0x00010000263c7824 */ /* 0x040fe200078e00ff */
[----:B------:R-:W-:Y:S01]  /*5ab0*/  LOP3.LUT R38, R38, 0xffff0000, RZ, 0xc0, !PT ;  /* 0xffff000026267812 */ /* 0x000fe200078ec0ff */
[----:B------:R-:W-:Y:S01]  /*5ac0*/  IMAD.U32 R57, R37, 0x10000, RZ ;  /* 0x0001000025397824 */ /* 0x000fe200078e00ff */
[----:B------:R-:W-:Y:S01]  /*5ad0*/  LOP3.LUT R53, R53, 0xffff0000, RZ, 0xc0, !PT ;  /* 0xffff000035357812 */ /* 0x000fe200078ec0ff */
[----:B------:R-:W-:Y:S01]  /*5ae0*/  FMUL.FTZ R58, R61, R60 ;  /* 0x0000003c3d3a7220 */ /* 0x000fe20000410000 */
[----:B------:R-:W-:-:S02]  /*5af0*/  SHF.R.U32.HI R39, RZ, 0x10, R39 ;  /* 0x00000010ff277819 */ /* 0x000fc40000011627 */
[----:B------:R-:W-:Y:S01]  /*5b00*/  PRMT R51, R126, 0x5410, R51 ;  /* 0x000054107e337816 */ /* 0x000fe20000000033 */
[-C--:B------:R-:W-:Y:S01]  /*5b10*/  FFMA.FTZ R58, R59, R57.reuse, -R58 ;  /* 0x000000393b3a7223 */ /* 0x080fe2000001083a */
[----:B------:R-:W-:Y:S01]  /*5b20*/  FMUL.FTZ R57, R61, R57 ;  /* 0x000000393d397220 */ /* 0x000fe20000410000 */
[----:B------:R-:W-:Y:S01]  /*5b30*/  LOP3.LUT R41, R41, 0xffff0000, RZ, 0xc0, !PT ;  /* 0xffff000029297812 */ /* 0x000fe200078ec0ff */
[----:B------:R-:W-:Y:S01]  /*5b40*/  IMAD.U32 R61, R55, 0x10000, RZ ;  /* 0x00010000373d7824 */ /* 0x000fe200078e00ff */
[----:B------:R-:W-:Y:S01]  /*5b50*/  PRMT R39, R128, 0x5410, R39 ;  /* 0x0000541080277816 */ /* 0x000fe20000000027 */
[----:B------:R-:W-:Y:S01]  /*5b60*/  FFMA.FTZ R57, R59, R60, R57 ;  /* 0x0000003c3b397223 */ /* 0x000fe20000010039 */
[----:B------:R-:W-:Y:S01]  /*5b70*/  LOP3.LUT R59, R37, 0xffff0000, RZ, 0xc0, !PT ;  /* 0xffff0000253b7812 */ /* 0x000fe200078ec0ff */
[----:B------:R-:W-:Y:S01]  /*5b80*/  FMUL.FTZ R37, R53, R38 ;  /* 0x0000002635257220 */ /* 0x000fe20000410000 */
[C---:B------:R-:W-:Y:S01]  /*5b90*/  IMAD.U32 R60, R51.reuse, 0x10000, RZ ;  /* 0x00010000333c7824 */ /* 0x040fe200078e00ff */
[----:B------:R-:W-:-:S02]  /*5ba0*/  LOP3.LUT R51, R51, 0xffff0000, RZ, 0xc0, !PT ;  /* 0xffff000033337812 */ /* 0x000fc400078ec0ff */
[-C--:B------:R-:W-:Y:S01]  /*5bb0*/  FMUL.FTZ R53, R53, R59.reuse ;  /* 0x0000003b35357220 */ /* 0x080fe20000410000 */
[----:B------:R-:W-:Y:S01]  /*5bc0*/  FFMA.FTZ R37, R41, R59, -R37 ;  /* 0x0000003b29257223 */ /* 0x000fe20000010825 */
[----:B------:R-:W-:Y:S01]  /*5bd0*/  IMAD.U32 R59, R43, 0x10000, RZ ;  /* 0x000100002b3b7824 */ /* 0x000fe200078e00ff */
[----:B------:R-:W-:Y:S01]  /*5be0*/  LOP3.LUT R55, R55, 0xffff0000, RZ, 0xc0, !PT ;  /* 0xffff000037377812 */ /* 0x000fe200078ec0ff */
[----:B------:R-:W-:Y:S01]  /*5bf0*/  FFMA.FTZ R38, R41, R38, R53 ;  /* 0x0000002629267223 */ /* 0x000fe20000010035 */
[----:B------:R-:W-:Y:S02]  /*5c00*/  IMAD.U32 R53, R39, 0x10000, RZ ;  /* 0x0001000027357824 */ /* 0x000fe400078e00ff */
[----:B------:R-:W-:Y:S01]  /*5c10*/  FMUL.FTZ R41, R61, R60 ;  /* 0x0000003c3d297220 */ /* 0x000fe20000410000 */
[----:B------:R-:W-:Y:S02]  /*5c20*/  PRMT R48, R127, 0x5432, R48 ;  /* 0x000054327f307816 */ /* 0x000fe40000000030 */
[----:B------:R-:W-:Y:S01]  /*5c30*/  PRMT R36, R129, 0x5432, R36 ;  /* 0x0000543281247816 */ /* 0x000fe20000000024 */
[-C--:B------:R-:W-:Y:S01]  /*5c40*/  FFMA.FTZ R41, R59, R53.reuse, -R41 ;  /* 0x000000353b297223 */ /* 0x080fe20000010829 */
[----:B------:R-:W-:Y:S01]  /*5c50*/  FMUL.FTZ R53, R61, R53 ;  /* 0x000000353d357220 */ /* 0x000fe20000410000 */
[----:B------:R-:W-:-:S02]  /*5c60*/  F2FP.BF16.F32.PACK_AB R38, R38, R57 ;  /* 0x000000392626723e */ /* 0x000fc400000010ff */
[----:B------:R-:W-:Y:S01]  /*5c70*/  PRMT R49, R126, 0x5432, R49 ;  /* 0x000054327e317816 */ /* 0x000fe20000000031 */
[----:B------:R-:W-:Y:S01]  /*5c80*/  FFMA.FTZ R53, R59, R60, R53 ;  /* 0x0000003c3b357223 */ /* 0x000fe20000010035 */
[----:B------:R-:W-:Y:S02]  /*5c90*/  LOP3.LUT R59, R39, 0xffff0000, RZ, 0xc0, !PT ;  /* 0xffff0000273b7812 */ /* 0x000fe400078ec0ff */
[----:B------:R-:W-:Y:S01]  /*5ca0*/  LOP3.LUT R39, R43, 0xffff0000, RZ, 0xc0, !PT ;  /* 0xffff00002b277812 */ /* 0x000fe200078ec0ff */
[----:B------:R-:W-:Y:S01]  /*5cb0*/  FMUL.FTZ R43, R55, R51 ;  /* 0x00000033372b7220 */ /* 0x000fe20000410000 */
[----:B------:R-:W-:Y:S01]  /*5cc0*/  F2FP.BF16.F32.PACK_AB R37, R37, R58 ;  /* 0x0000003a2525723e */ /* 0x000fe200000010ff */
[-C--:B------:R-:W-:Y:S02]  /*5cd0*/  FMUL.FTZ R55, R55, R59.reuse ;  /* 0x0000003b37377220 */ /* 0x080fe40000410000 */
[C---:B------:R-:W-:Y:S02]  /*5ce0*/  FFMA.FTZ R43, R39.reuse, R59, -R43 ;  /* 0x0000003b272b7223 */ /* 0x040fe4000001082b */
[----:B------:R-:W-:Y:S01]  /*5cf0*/  FFMA.FTZ R55, R39, R51, R55 ;  /* 0x0000003327377223 */ /* 0x000fe20000010037 */
[----:B------:R-:W-:-:S02]  /*5d00*/  IMAD.U32 R51, R52, 0x10000, RZ ;  /* 0x0001000034337824 */ /* 0x000fc400078e00ff */
[----:B------:R-:W-:Y:S01]  /*5d10*/  F2FP.BF16.F32.PACK_AB R43, R43, R41 ;  /* 0x000000292b2b723e */ /* 0x000fe200000010ff */
[----:B------:R-:W-:Y:S01]  /*5d20*/  IMAD.U32 R41, R48, 0x10000, RZ ;  /* 0x0001000030297824 */ /* 0x000fe200078e00ff */
[----:B------:R-:W-:Y:S01]  /*5d30*/  F2FP.BF16.F32.PACK_AB R55, R55, R53 ;  /* 0x000000353737723e */ /* 0x000fe200000010ff */
[----:B------:R-:W-:Y:S01]  /*5d40*/  IMAD.U32 R53, R36, 0x10000, RZ ;  /* 0x0001000024357824 */ /* 0x000fe200078e00ff */
[----:B------:R-:W-:Y:S01]  /*5d50*/  LOP3.LUT R48, R48, 0xffff0000, RZ, 0xc0, !PT ;  /* 0xffff000030307812 */ /* 0x000fe200078ec0ff */
[C---:B------:R-:W-:Y:S01]  /*5d60*/  FMUL.FTZ R57, R51.reuse, R41 ;  /* 0x0000002933397220 */ /* 0x040fe20000410000 */
[----:B------:R-:W-:Y:S02]  /*5d70*/  IMAD.U32 R39, R40, 0x10000, RZ ;  /* 0x0001000028277824 */ /* 0x000fe400078e00ff */
[-C--:B------:R-:W-:Y:S01]  /*5d80*/  FMUL.FTZ R51, R51, R53.reuse ;  /* 0x0000003533337220 */ /* 0x080fe20000410000 */
[----:B------:R-:W-:Y:S01]  /*5d90*/  LOP3.LUT R36, R36, 0xffff0000, RZ, 0xc0, !PT ;  /* 0xffff000024247812 */ /* 0x000fe200078ec0ff */
[----:B------:R-:W-:-:S02]  /*5da0*/  FFMA.FTZ R57, R39, R53, -R57 ;  /* 0x0000003527397223 */ /* 0x000fc40000010839 */
        /* <DEDUP_REMOVED lines=12> */
[C---:B------:R-:W-:Y:S01]  /*5e70*/  FMUL.FTZ R52, R53.reuse, R41 ;  /* 0x0000002935347220 */ /* 0x040fe20000410000 */
[----:B------:R-:W-:Y:S02]  /*5e80*/  IMAD.U32 R40, R42, 0x10000, RZ ;  /* 0x000100002a287824 */ /* 0x000fe400078e00ff */
[-C--:B------:R-:W-:Y:S01]  /*5e90*/  FMUL.FTZ R53, R53, R48.reuse ;  /* 0x0000003035357220 */ /* 0x080fe20000410000 */
        /* <DEDUP_REMOVED lines=9> */
[----:B------:R-:W-:Y:S01]  /*5f30*/  FFMA.FTZ R40, R41, R49, R40 ;  /* 0x0000003129287223 */ /* 0x000fe20000010028 */
[----:B------:R-:W-:-:S03]  /*5f40*/  IMAD.MOV.U32 R41, RZ, RZ, R37 ;  /* 0x000000ffff297224 */ /* 0x000fc600078e0025 */
[----:B------:R-:W-:Y:S01]  /*5f50*/  F2FP.BF16.F32.PACK_AB R42, R42, R52 ;  /* 0x000000342a2a723e */ /* 0x000fe200000010ff */
[----:B------:R-:W-:Y:S01]  /*5f60*/  IMAD.MOV.U32 R52, RZ, RZ, R39 ;  /* 0x000000ffff347224 */ /* 0x000fe200078e0027 */
[----:B------:R-:W-:Y:S01]  /*5f70*/  F2FP.BF16.F32.PACK_AB R54, R40, R53 ;  /* 0x000000352836723e */ /* 0x000fe200000010ff */
[----:B------:R-:W-:Y:S02]  /*5f80*/  IMAD.MOV.U32 R40, RZ, RZ, R36 ;  /* 0x000000ffff287224 */ /* 0x000fe400078e0024 */
[----:B------:R-:W-:-:S07]  /*5f90*/  IMAD.MOV.U32 R53, RZ, RZ, R38 ;  /* 0x000000ffff357224 */ /* 0x000fce00078e0026 */
.L_x_464:
[----:B------:R-:W-:Y:S05]  /*5fa0*/  BSYNC B2 ;  /* 0x0000000000027941 */ /* 0x000fea0003800000 */
.L_x_463:
        /* <DEDUP_REMOVED lines=12> */
.L_x_462:
[----:B------:R-:W-:Y:S05]  /*6070*/  BSYNC B1 ;  /* 0x0000000000017941 */ /* 0x000fea0003800000 */
.L_x_461:
[----:B------:R-:W-:-:S13]  /*6080*/  ISETP.NE.AND P4, PT, R12, RZ, PT ;  /* 0x000000ff0c00720c */ /* 0x000fda0003f85270 */
[----:B------:R-:W-:Y:S05]  /*6090*/  @!P4 BRA `(.L_x_429) ;  /* 0x00000008009cc947 */ /* 0x000fea0003800000 */
[----:B---3--:R-:W3:Y:S04]  /*60a0*/  LDL R36, [R1+0x50] ;  /* 0x0000500001247983 */ /* 0x008ee80000100800 */
[----:B------:R-:W2:Y:S04]  /*60b0*/  LDL R39, [R1+0x54] ;  /* 0x0000540001277983 */ /* 0x000ea80000100800 */
[----:B------:R-:W4:Y:S04]  /*60c0*/  LDL R38, [R1+0x5c] ;  /* 0x00005c0001267983 */ /* 0x000f280000100800 */
[----:B------:R-:W5:Y:S01]  /*60d0*/  LDL R37, [R1+0x58] ;  /* 0x0000580001257983 */ /* 0x000f620000100800 */
[----:B------:R-:W-:Y:S01]  /*60e0*/  BSSY B1, `(.L_x_465) ;  /* 0x0000078000017945 */ /* 0x000fe20003800000 */
[----:B---3--:R-:W-:-:S02]  /*60f0*/  LOP3.LUT P6, RZ, R36, 0x1, RZ, 0xc0, !PT ;  /* 0x0000000124ff7812 */ /* 0x008fc400078cc0ff */
[----:B------:R-:W-:Y:S01]  /*6100*/  IADD3 R36, P4, P5, R24, R92, R77 ;  /* 0x0000005c18247210 */ /* 0x000fe20007d9e04d */
[----:B--2---:R-:W-:Y:S02]  /*6110*/  IMAD.MOV.U32 R40, RZ, RZ, R39 ;  /* 0x000000ffff287224 */ /* 0x004fe400078e0027 */
[----:B----4-:R-:W-:Y:S01]  /*6120*/  IMAD.MOV.U32 R39, RZ, RZ, R38 ;  /* 0x000000ffff277224 */ /* 0x010fe200078e0026 */
[----:B------:R-:W-:Y:S01]  /*6130*/  SEL R115, R107, R115, !P6 ;  /* 0x000000736b737207 */ /* 0x000fe20007000000 */
[----:B-----5:R-:W-:Y:S01]  /*6140*/  IMAD.MOV.U32 R38, RZ, RZ, R37 ;  /* 0x000000ffff267224 */ /* 0x020fe200078e0025 */
[----:B------:R-:W-:Y:S02]  /*6150*/  IADD3.X R37, R3, R112, R99, P4, P5 ;  /* 0x0000007003257210 */ /* 0x000fe400027ea463 */
[----:B------:R-:W-:-:S04]  /*6160*/  LEA R48, P4, R36, R90, 0x1 ;  /* 0x0000005a24307211 */ /* 0x000fc800078808ff */
[----:B------:R-:W-:Y:S02]  /*6170*/  LEA.HI.X R49, R36, R91, R37, 0x1, P4 ;  /* 0x0000005b24317211 */ /* 0x000fe400020f0c25 */
[----:B------:R-:W-:-:S04]  /*6180*/  SHF.R.S32.HI R36, RZ, 0x1f, R115 ;  /* 0x0000001fff247819 */ /* 0x000fc80000011473 */
[----:B------:R-:W-:-:S04]  /*6190*/  LEA.HI R36, R36, R115, RZ, 0x4 ;  /* 0x0000007324247211 */ /* 0x000fc800078f20ff */
[----:B------:R-:W-:-:S04]  /*61a0*/  SHF.R.S32.HI R36, RZ, 0x4, R36 ;  /* 0x00000004ff247819 */ /* 0x000fc80000011424 */
[----:B------:R-:W-:-:S04]  /*61b0*/  LEA.HI.SX32 R36, R9, R36, 0x1d ;  /* 0x0000002409247211 */ /* 0x000fc800078feaff */
[----:B------:R-:W-:Y:S01]  /*61c0*/  SHF.R.S32.HI R37, RZ, 0x1f, R36 ;  /* 0x0000001fff257819 */ /* 0x000fe20000011424 */
[----:B------:R-:W-:-:S03]  /*61d0*/  IMAD.SHL.U32 R50, R36, 0x8, RZ ;  /* 0x0000000824327824 */ /* 0x000fc600078e00ff */
[----:B------:R-:W-:Y:S02]  /*61e0*/  LEA.HI R37, R37, R36, RZ, 0x2 ;  /* 0x0000002425257211 */ /* 0x000fe400078f10ff */
[----:B------:R-:W-:Y:S02]  /*61f0*/  LOP3.LUT R36, R40, 0x18, R50, 0xf8, !PT ;  /* 0x0000001828247812 */ /* 0x000fe400078ef832 */
[----:B------:R-:W-:Y:S02]  /*6200*/  SHF.R.S32.HI R37, RZ, 0x2, R37 ;  /* 0x00000002ff257819 */ /* 0x000fe40000011425 */
[----:B------:R-:W-:-:S03]  /*6210*/  LOP3.LUT R36, R36, R38, RZ, 0x3c, !PT ;  /* 0x0000002624247212 */ /* 0x000fc600078e3cff */
[----:B------:R-:W-:-:S04]  /*6220*/  IMAD R37, R37, 0x1200, R39 ;  /* 0x0000120025257824 */ /* 0x000fc800078e0227 */
[----:B------:R-:W-:Y:S02]  /*6230*/  IMAD.IADD R36, R37, 0x1, R36 ;  /* 0x0000000125247824 */ /* 0x000fe400078e0224 */
[C---:B------:R-:W-:Y:S02]  /*6240*/  IMAD R37, R17.reuse, 0x3600, R102 ;  /* 0x0000360011257824 */ /* 0x040fe400078e0266 */
[----:B------:R-:W-:Y:S02]  /*6250*/  IMAD R39, R17, 0x3600, R36 ;  /* 0x0000360011277824 */ /* 0x000fe400078e0224 */
[--C-:B------:R-:W-:Y:S02]  /*6260*/  IMAD R37, R37, 0x2, R16.reuse ;  /* 0x0000000225257824 */ /* 0x100fe400078e0210 */
[----:B------:R-:W-:-:S04]  /*6270*/  IMAD R40, R39, 0x2, R16 ;  /* 0x0000000227287824 */ /* 0x000fc800078e0210 */
[----:B------:R-:W1:Y:S04]  /*6280*/  LDS.128 R36, [R37+0x16a00] ;  /* 0x016a000025247984 */ /* 0x000e680000000c00 */
[----:B------:R-:W2:Y:S01]  /*6290*/  LDS.128 R40, [R40+0x16a00] ;  /* 0x016a000028287984 */ /* 0x000ea20000000c00 */
[----:B------:R-:W-:-:S13]  /*62a0*/  ISETP.GE.AND P4, PT, R4, R106, PT ;  /* 0x0000006a0400720c */ /* 0x000fda0003f86270 */
[----:B------:R-:W-:Y:S05]  /*62b0*/  @P4 BRA `(.L_x_466) ;  /* 0x0000000400684947 */ /* 0x000fea0003800000 */
[----:B------:R-:W-:Y:S01]  /*62c0*/  SHF.R.U32.HI R52, RZ, 0x10, R45 ;  /* 0x00000010ff347819 */ /* 0x000fe2000001162d */
[----:B--2---:R-:W-:Y:S01]  /*62d0*/  IMAD.U32 R56, R41, 0x10000, RZ ;  /* 0x0001000029387824 */ /* 0x004fe200078e00ff */
[--C-:B------:R-:W-:Y:S01]  /*62e0*/  SHF.R.U32.HI R54, RZ, 0x10, R33.reuse ;  /* 0x00000010ff367819 */ /* 0x100fe20000011621 */
[----:B-1----:R-:W-:Y:S01]  /*62f0*/  IMAD.U32 R51, R37, 0x10000, RZ ;  /* 0x0001000025337824 */ /* 0x002fe200078e00ff */
[----:B------:R-:W-:Y:S01]  /*6300*/  PRMT R53, R125, 0x5432, R52 ;  /* 0x000054327d357816 */ /* 0x000fe20000000034 */
[----:B------:R-:W-:Y:S01]  /*6310*/  IMAD.U32 R58, R43, 0x10000, RZ ;  /* 0x000100002b3a7824 */ /* 0x000fe200078e00ff */
[----:B------:R-:W-:Y:S02]  /*6320*/  PRMT R55, R123, 0x5432, R54 ;  /* 0x000054327b377816 */ /* 0x000fe40000000036 */
[----:B------:R-:W-:Y:S01]  /*6330*/  LOP3.LUT R37, R37, 0xffff0000, RZ, 0xc0, !PT ;  /* 0xffff000025257812 */ /* 0x000fe200078ec0ff */
[C---:B------:R-:W-:Y:S01]  /*6340*/  IMAD.U32 R54, R53.reuse, 0x10000, RZ ;  /* 0x0001000035367824 */ /* 0x040fe200078e00ff */
[----:B------:R-:W-:Y:S01]  /*6350*/  LOP3.LUT R53, R53, 0xffff0000, RZ, 0xc0, !PT ;  /* 0xffff000035357812 */ /* 0x000fe200078ec0ff */
[C---:B------:R-:W-:Y:S01]  /*6360*/  IMAD.U32 R52, R55.reuse, 0x10000, RZ ;  /* 0x0001000037347824 */ /* 0x040fe200078e00ff */
[----:B------:R-:W-:Y:S01]  /*6370*/  LOP3.LUT R55, R55, 0xffff0000, RZ, 0xc0, !PT ;  /* 0xffff000037377812 */ /* 0x000fe200078ec0ff */
[----:B------:R-:W-:Y:S01]  /*6380*/  FMUL.FTZ R57, R56, R54 ;  /* 0x0000003638397220 */ /* 0x000fe20000410000 */
[----:B------:R-:W-:Y:S01]  /*6390*/  SHF.R.U64 R32, R32, 0x10, R33 ;  /* 0x0000001020207819 */ /* 0x000fe20000001221 */
[-C--:B------:R-:W-:Y:S01]  /*63a0*/  FMUL.FTZ R56, R56, R52.reuse ;  /* 0x0000003438387220 */ /* 0x080fe20000410000 */
[----:B------:R-:W-:Y:S01]  /*63b0*/  SHF.R.U32.HI R33, RZ, 0x10, R35 ;  /* 0x00000010ff217819 */ /* 0x000fe20000011623 */
[C---:B------:R-:W-:Y:S01]  /*63c0*/  FFMA.FTZ R52, R51.reuse, R52, -R57 ;  /* 0x0000003433347223 */ /* 0x040fe20000010839 */
[----:B------:R-:W-:Y:S01]  /*63d0*/  SHF.R.U64 R44, R44, 0x10, R45 ;  /* 0x000000102c2c7819 */ /* 0x000fe2000000122d */
[----:B------:R-:W-:Y:S01]  /*63e0*/  FFMA.FTZ R51, R51, R54, R56 ;  /* 0x0000003633337223 */ /* 0x000fe20000010038 */
[----:B------:R-:W-:-:S02]  /*63f0*/  LOP3.LUT R54, R41, 0xffff0000, RZ, 0xc0, !PT ;  /* 0xffff000029367812 */ /* 0x000fc400078ec0ff */
[----:B------:R-:W-:Y:S02]  /*6400*/  PRMT R33, R122, 0x5432, R33 ;  /* 0x000054327a217816 */ /* 0x000fe40000000021 */
[----:B------:R-:W-:Y:S01]  /*6410*/  LOP3.LUT R45, R43, 0xffff0000, RZ, 0xc0, !PT ;  /* 0xffff00002b2d7812 */ /* 0x000fe200078ec0ff */
[C---:B------:R-:W-:Y:S01]  /*6420*/  FMUL.FTZ R41, R54.reuse, R53 ;  /* 0x0000003536297220 */ /* 0x040fe20000410000 */
[-C--:B------:R-:W-:Y:S01]  /*6430*/  FMUL.FTZ R54, R54, R55.reuse ;  /* 0x0000003736367220 */ /* 0x080fe20000410000 */
[C---:B------:R-:W-:Y:S01]  /*6440*/  IMAD.U32 R56, R33.reuse, 0x10000, RZ ;  /* 0x0001000021387824 */ /* 0x040fe200078e00ff */
[----:B------:R-:W-:Y:S01]  /*6450*/  LOP3.LUT R33, R33, 0xffff0000, RZ, 0xc0, !PT ;  /* 0xffff000021217812 */ /* 0x000fe200078ec0ff */
[C---:B------:R-:W-:Y:S01]  /*6460*/  FFMA.FTZ R41, R37.reuse, R55, -R41 ;  /* 0x0000003725297223 */ /* 0x040fe20000010829 */
[----:B------:R-:W-:Y:S01]  /*6470*/  FFMA.FTZ R37, R37, R53, R54 ;  /* 0x0000003525257223 */ /* 0x000fe20000010036 */
[----:B------:R-:W-:Y:S01]  /*6480*/  SHF.R.U32.HI R53, RZ, 0x10, R47 ;  /* 0x00000010ff357819 */ /* 0x000fe2000001162f */
[C---:B------:R-:W-:Y:S01]  /*6490*/  IMAD.U32 R54, R39.reuse, 0x10000, RZ ;  /* 0x0001000027367824 */ /* 0x040fe200078e00ff */
[----:B------:R-:W-:-:S02]  /*64a0*/  LOP3.LUT R39, R39, 0xffff0000, RZ, 0xc0, !PT ;  /* 0xffff000027277812 */ /* 0x000fc400078ec0ff */
[----:B------:R-:W-:Y:S02]  /*64b0*/  PRMT R53, R124, 0x5432, R53 ;  /* 0x000054327c357816 */ /* 0x000fe40000000035 */
[----:B------:R-:W-:Y:S02]  /*64c0*/  PRMT R44, R125, 0x5410, R44 ;  /* 0x000054107d2c7816 */ /* 0x000fe4000000002c */
[----:B------:R-:W-:Y:S01]  /*64d0*/  PRMT R32, R123, 0x5410, R32 ;  /* 0x000054107b207816 */ /* 0x000fe20000000020 */
[C---:B------:R-:W-:Y:S01]  /*64e0*/  IMAD.U32 R55, R53.reuse, 0x10000, RZ ;  /* 0x0001000035377824 */ /* 0x040fe200078e00ff */
[----:B------:R-:W-:Y:S02]  /*64f0*/  LOP3.LUT R53, R53, 0xffff0000, RZ, 0xc0, !PT ;  /* 0xffff000035357812 */ /* 0x000fe400078ec0ff */
[----:B------:R-:W-:Y:S01]  /*6500*/  SHF.R.U64 R47, R46, 0x10, R47 ;  /* 0x000000102e2f7819 */ /* 0x000fe2000000122f */
[C---:B------:R-:W-:Y:S01]  /*6510*/  FMUL.FTZ R57, R58.reuse, R55 ;  /* 0x000000373a397220 */ /* 0x040fe20000410000 */
[-C--:B------:R-:W-:Y:S01]  /*6520*/  FMUL.FTZ R58, R58, R56.reuse ;  /* 0x000000383a3a7220 */ /* 0x080fe20000410000 */
[C---:B------:R-:W-:Y:S01]  /*6530*/  FMUL.FTZ R43, R45.reuse, R53 ;  /* 0x000000352d2b7220 */ /* 0x040fe20000410000 */
[----:B------:R-:W-:Y:S01]  /*6540*/  FMUL.FTZ R45, R45, R33 ;  /* 0x000000212d2d7220 */ /* 0x000fe20000410000 */
[C---:B------:R-:W-:Y:S01]  /*6550*/  FFMA.FTZ R57, R54.reuse, R56, -R57 ;  /* 0x0000003836397223 */ /* 0x040fe20000010839 */
[----:B------:R-:W-:Y:S01]  /*6560*/  FFMA.FTZ R58, R54, R55, R58 ;  /* 0x00000037363a7223 */ /* 0x000fe2000001003a */
[C---:B------:R-:W-:Y:S01]  /*6570*/  FFMA.FTZ R43, R39.reuse, R33, -R43 ;  /* 0x00000021272b7223 */ /* 0x040fe2000001082b */
[----:B------:R-:W-:Y:S01]  /*6580*/  FFMA.FTZ R45, R39, R53, R45 ;  /* 0x00000035272d7223 */ /* 0x000fe2000001002d */
[----:B------:R-:W-:Y:S01]  /*6590*/  IMAD.U32 R55, R40, 0x10000, RZ ;  /* 0x0001000028377824 */ /* 0x000fe200078e00ff */
[----:B------:R-:W-:Y:S01]  /*65a0*/  SHF.R.U64 R35, R34, 0x10, R35 ;  /* 0x0000001022237819 */ /* 0x000fe20000001223 */
[C---:B------:R-:W-:Y:S01]  /*65b0*/  IMAD.U32 R39, R44.reuse, 0x10000, RZ ;  /* 0x000100002c277824 */ /* 0x040fe200078e00ff */
[----:B------:R-:W-:Y:S01]  /*65c0*/  LOP3.LUT R44, R44, 0xffff0000, RZ, 0xc0, !PT ;  /* 0xffff00002c2c7812 */ /* 0x000fe200078ec0ff */
[C---:B------:R-:W-:Y:S01]  /*65d0*/  IMAD.U32 R53, R32.reuse, 0x10000, RZ ;  /* 0x0001000020357824 */ /* 0x040fe200078e00ff */
[----:B------:R-:W-:Y:S01]  /*65e0*/  LOP3.LUT R32, R32, 0xffff0000, RZ, 0xc0, !PT ;  /* 0xffff000020207812 */ /* 0x000fe200078ec0ff */
[----:B------:R-:W-:Y:S01]  /*65f0*/  FMUL.FTZ R54, R55, R39 ;  /* 0x0000002737367220 */ /* 0x000fe20000410000 */
[----:B------:R-:W-:-:S02]  /*6600*/  IMAD.U32 R33, R36, 0x10000, RZ ;  /* 0x0001000024217824 */ /* 0x000fc400078e00ff */
[-C--:B------:R-:W-:Y:S01]  /*6610*/  FMUL.FTZ R55, R55, R53.reuse ;  /* 0x0000003537377220 */ /* 0x080fe20000410000 */
[----:B------:R-:W-:Y:S01]  /*6620*/  PRMT R124, R124, 0x5410, R47 ;  /* 0x000054107c7c7816 */ /* 0x000fe2000000002f */
[C---:B------:R-:W-:Y:S02]  /*6630*/  FFMA.FTZ R54, R33.reuse, R53, -R54 ;  /* 0x0000003521367223 */ /* 0x040fe40000010836 */
[----:B------:R-:W-:Y:S01]  /*6640*/  FFMA.FTZ R55, R33, R39, R55 ;  /* 0x0000002721377223 */ /* 0x000fe20000010037 */
[----:B------:R-:W-:Y:S02]  /*6650*/  LOP3.LUT R33, R40, 0xffff0000, RZ, 0xc0, !PT ;  /* 0xffff000028217812 */ /* 0x000fe400078ec0ff */
[----:B------:R-:W-:Y:S02]  /*6660*/  LOP3.LUT R39, R36, 0xffff0000, RZ, 0xc0, !PT ;  /* 0xffff000024277812 */ /* 0x000fe400078ec0ff */
[----:B------:R-:W-:Y:S01]  /*6670*/  PRMT R122, R122, 0x5410, R35 ;  /* 0x000054107a7a7816 */ /* 0x000fe20000000023 */
[C---:B------:R-:W-:Y:S01]  /*6680*/  FMUL.FTZ R34, R33.reuse, R44 ;  /* 0x0000002c21227220 */ /* 0x040fe20000410000 */
[-C--:B------:R-:W-:Y:S01]  /*6690*/  FMUL.FTZ R53, R33, R32.reuse ;  /* 0x0000002021357220 */ /* 0x080fe20000410000 */
[----:B------:R-:W-:Y:S01]  /*66a0*/  IMAD.U32 R35, R38, 0x10000, RZ ;  /* 0x0001000026237824 */ /* 0x000fe200078e00ff */
[----:B------:R-:W-:Y:S01]  /*66b0*/  LOP3.LUT R47, R124, 0xffff0000, RZ, 0xc0, !PT ;  /* 0xffff00007c2f7812 */ /* 0x000fe200078ec0ff */
[C---:B------:R-:W-:Y:S01]  /*66c0*/  FFMA.FTZ R33, R39.reuse, R32, -R34 ;  /* 0x0000002027217223 */ /* 0x040fe20000010822 */
[----:B------:R-:W-:Y:S01]  /*66d0*/  FFMA.FTZ R32, R39, R44, R53 ;  /* 0x0000002c27207223 */ /* 0x000fe20000010035 */
[C---:B------:R-:W-:Y:S01]  /*66e0*/  IMAD.U32 R34, R42.reuse, 0x10000, RZ ;  /* 0x000100002a227824 */ /* 0x040fe200078e00ff */
[----:B------:R-:W-:Y:S01]  /*66f0*/  LOP3.LUT R42, R42, 0xffff0000, RZ, 0xc0, !PT ;  /* 0xffff00002a2a7812 */ /* 0x000fe200078ec0ff */
[----:B------:R-:W-:Y:S01]  /*6700*/  IMAD.U32 R39, R124, 0x10000, RZ ;  /* 0x000100007c277824 */ /* 0x000fe200078e00ff */
[----:B------:R-:W-:Y:S01]  /*6710*/  LOP3.LUT R38, R38, 0xffff0000, RZ, 0xc0, !PT ;  /* 0xffff000026267812 */ /* 0x000fe200078ec0ff */
[----:B------:R-:W-:Y:S01]  /*6720*/  IMAD.U32 R36, R122, 0x10000, RZ ;  /* 0x000100007a247824 */ /* 0x000fe200078e00ff */
[----:B------:R-:W-:Y:S01]  /*6730*/  F2FP.BF16.F32.PACK_AB R41, R41, R52 ;  /* 0x000000342929723e */ /* 0x000fe200000010ff */
[----:B------:R-:W-:Y:S01]  /*6740*/  FMUL.FTZ R40, R34, R39 ;  /* 0x0000002722287220 */ /* 0x000fe20000410000 */
[----:B------:R-:W-:Y:S01]  /*6750*/  FMUL.FTZ R53, R42, R47 ;  /* 0x0000002f2a357220 */ /* 0x000fe20000410000 */
[-C--:B------:R-:W-:Y:S01]  /*6760*/  FMUL.FTZ R44, R34, R36.reuse ;  /* 0x00000024222c7220 */ /* 0x080fe20000410000 */
[----:B------:R-:W-:Y:S01]  /*6770*/  F2FP.BF16.F32.PACK_AB R51, R37, R51 ;  /* 0x000000332533723e */ /* 0x000fe200000010ff */
[----:B------:R-:W-:Y:S01]  /*6780*/  FFMA.FTZ R34, R35, R36, -R40 ;  /* 0x0000002423227223 */ /* 0x000fe20000010828 */
[----:B------:R-:W-:-:S02]  /*6790*/  IMAD.MOV.U32 R37, RZ, RZ, R41 ;  /* 0x000000ffff257224 */ /* 0x000fc400078e0029 */
[----:B------:R-:W-:Y:S01]  /*67a0*/  FFMA.FTZ R35, R35, R39, R44 ;  /* 0x0000002723237223 */ /* 0x000fe2000001002c */
[----:B------:R-:W-:Y:S01]  /*67b0*/  LOP3.LUT R39, R122, 0xffff0000, RZ, 0xc0, !PT ;  /* 0xffff00007a277812 */ /* 0x000fe200078ec0ff */
[----:B------:R-:W-:Y:S01]  /*67c0*/  IMAD.MOV.U32 R41, RZ, RZ, R51 ;  /* 0x000000ffff297224 */ /* 0x000fe200078e0033 */
[----:B------:R-:W-:Y:S02]  /*67d0*/  F2FP.BF16.F32.PACK_AB R36, R33, R54 ;  /* 0x000000362124723e */ /* 0x000fe400000010ff */
[----:B------:R-:W-:Y:S01]  /*67e0*/  F2FP.BF16.F32.PACK_AB R40, R32, R55 ;  /* 0x000000372028723e */ /* 0x000fe200000010ff */
[-C--:B------:R-:W-:Y:S01]  /*67f0*/  FMUL.FTZ R42, R42, R39.reuse ;  /* 0x000000272a2a7220 */ /* 0x080fe20000410000 */
[C---:B------:R-:W-:Y:S01]  /*6800*/  FFMA.FTZ R53, R38.reuse, R39, -R53 ;  /* 0x0000002726357223 */ /* 0x040fe20000010835 */
[----:B------:R-:W-:Y:S02]  /*6810*/  F2FP.BF16.F32.PACK_AB R39, R43, R57 ;  /* 0x000000392b27723e */ /* 0x000fe400000010ff */
[----:B------:R-:W-:Y:S01]  /*6820*/  FFMA.FTZ R42, R38, R47, R42 ;  /* 0x0000002f262a7223 */ /* 0x000fe2000001002a */
[----:B------:R-:W-:-:S02]  /*6830*/  F2FP.BF16.F32.PACK_AB R43, R45, R58 ;  /* 0x0000003a2d2b723e */ /* 0x000fc400000010ff */
[----:B------:R-:W-:Y:S02]  /*6840*/  F2FP.BF16.F32.PACK_AB R38, R53, R34 ;  /* 0x000000223526723e */ /* 0x000fe400000010ff */
[----:B------:R-:W-:-:S07]  /*6850*/  F2FP.BF16.F32.PACK_AB R42, R42, R35 ;  /* 0x000000232a2a723e */ /* 0x000fce00000010ff */
.L_x_466:
[----:B------:R-:W-:Y:S05]  /*6860*/  BSYNC B1 ;  /* 0x0000000000017941 */ /* 0x000fea0003800000 */
.L_x_465:
[----:B-1----:R1:W-:Y:S01]  /*6870*/  STG.E.128 desc[UR60][R48.64], R36 ;  /* 0x0000002430007986 */ /* 0x0023e2000c101d3c */
[----:B------:R-:W-:-:S13]  /*6880*/  ISETP.GE.AND P4, PT, R50, R110, PT ;  /* 0x0000006e3200720c */ /* 0x000fda0003f86270 */
[----:B------:R-:W-:Y:S05]  /*6890*/  @P4 BRA `(.L_x_429) ;  /* 0x00000000009c4947 */ /* 0x000fea0003800000 */
[--C-:B------:R-:W-:Y:S02]  /*68a0*/  SHF.R.S32.HI R32, RZ, 0x1f, R50.reuse ;  /* 0x0000001fff207819 */ /* 0x100fe40000011432 */
[----:B------:R-:W-:-:S04]  /*68b0*/  IADD3 R50, P4, P5, R24, R92, R50 ;  /* 0x0000005c18327210 */ /* 0x000fc80007d9e032 */
[----:B------:R-:W-:Y:S02]  /*68c0*/  IADD3.X R32, R3, R112, R32, P4, P5 ;  /* 0x0000007003207210 */ /* 0x000fe400027ea420 */
[----:B------:R-:W-:-:S04]  /*68d0*/  LEA R90, P4, R50, R90, 0x1 ;  /* 0x0000005a325a7211 */ /* 0x000fc800078808ff */
[----:B------:R-:W-:-:S05]  /*68e0*/  LEA.HI.X R91, R50, R91, R32, 0x1, P4 ;  /* 0x0000005b325b7211 */ /* 0x000fca00020f0c20 */
[----:B--2---:R2:W-:Y:S01]  /*68f0*/  STG.E.128 desc[UR60][R90.64], R40 ;  /* 0x000000285a007986 */ /* 0x0045e2000c101d3c */
[----:B------:R-:W-:Y:S05]  /*6900*/  BRA `(.L_x_429) ;  /* 0x0000000000807947 */ /* 0x000fea0003800000 */
.L_x_422:
[----:B------:R-:W2:Y:S02]  /*6910*/  LDL R32, [R1+0x4c] ;  /* 0x00004c0001207983 */ /* 0x000ea40000100800 */
[----:B--2---:R-:W-:-:S13]  /*6920*/  ISETP.NE.AND P3, PT, R32, 0x3, PT ;  /* 0x000000032000780c */ /* 0x004fda0003f65270 */
[----:B------:R-:W-:Y:S05]  /*6930*/  @!P3 BRA `(.L_x_467) ;  /* 0x000000000004b947 */ /* 0x000fea0003800000 */
[----:B------:R-:W-:Y:S01]  /*6940*/  BPT.TRAP 0x1 ;  /* 0x000000040000795c */ /* 0x000fe20000300000 */
.L_x_467:
[----:B------:R-:W-:Y:S01]  /*6950*/  IMAD R20, R17, 0x8, R16 ;  /* 0x0000000811147824 */ /* 0x000fe200078e0210 */
[----:B------:R-:W-:Y:S01]  /*6960*/  SHF.L.U32 R87, R155, 0x1f, RZ ;  /* 0x0000001f9b577819 */ /* 0x000fe200000006ff */
[----:B------:R-:W-:Y:S01]  /*6970*/  IMAD R86, R22, -0x90, R2 ;  /* 0xffffff7016567824 */ /* 0x000fe200078e0202 */
[----:B------:R-:W-:Y:S02]  /*6980*/  BSSY B1, `(.L_x_468) ;  /* 0x0000004000017945 */ /* 0x000fe40003800000 */
[----:B------:R-:W0:Y:S02]  /*6990*/  SYNCS.PHASECHK.TRANS64.TRYWAIT P4, [R20+URZ+0x31c90], R87 ;  /* 0x031c9057140075a7 */ /* 0x000e24000808017f */
[----:B------:R-:W-:Y:S01]  /*69a0*/  VIMNMX R86, R86, 0x90, PT ;  /* 0x0000009056567848 */ /* 0x000fe20003fe0100 */
[----:B0-----:R-:W-:Y:S06]  /*69b0*/  @!P4 BRA `(.L_x_469) ;  /* 0x0000019000ccc947 */ /* 0x001fec0003800000 */
.L_x_724:
[----:B------:R-:W-:Y:S05]  /*69c0*/  BSYNC B1 ;  /* 0x0000000000017941 */ /* 0x000fea0003800000 */
.L_x_468:
[----:B------:R-:W-:-:S13]  /*69d0*/  ISETP.GE.AND P4, PT, R19, R86, PT ;  /* 0x000000561300720c */ /* 0x000fda0003f86270 */
[----:B------:R-:W-:Y:S05]  /*69e0*/  @P4 BRA `(.L_x_429) ;  /* 0x0000000000484947 */ /* 0x000fea0003800000 */
[----:B------:R-:W-:-:S13]  /*69f0*/  ISETP.NE.AND P4, PT, R10, RZ, PT ;  /* 0x000000ff0a00720c */ /* 0x000fda0003f85270 */
[----:B------:R-:W1:Y:S04]  /*6a00*/  @P4 LDS.128 R32, [R79+0x16800] ;  /* 0x016800004f204984 */ /* 0x000e680000000c00 */
[----:B-1----:R-:W-:Y:S01]  /*6a10*/  @P4 STG.E.128 desc[UR60][R36.64], R32 ;  /* 0x0000002024004986 */ /* 0x002fe2000c101d3c */
        /* <DEDUP_REMOVED lines=14> */
[----:B-1----:R1:W-:Y:S02]  /*6b00*/  @P4 STG.E.128 desc[UR60][R36.64+0xa0], R32 ;  /* 0x0000a02024004986 */ /* 0x0023e4000c101d3c */
.L_x_429:
[----:B------:R-:W-:Y:S05]  /*6b10*/  BSYNC B0 ;  /* 0x0000000000007941 */ /* 0x000fea0003800000 */
.L_x_421:
[----:B-1234-:R-:W1:Y:S01]  /*6b20*/  S2R R32, SR_TID.X ;  /* 0x0000000000207919 */ /* 0x01ee620000002100 */
[----:B------:R-:W-:Y:S01]  /*6b30*/  @!PT LDS RZ, [RZ] ;  /* 0x00000000fffff984 */ /* 0x000fe20000000800 */
[----:B------:R-:W-:Y:S01]  /*6b40*/  @!PT LDS RZ, [RZ] ;  /* 0x00000000fffff984 */ /* 0x000fe20000000800 */
[----:B------:R-:W-:Y:S01]  /*6b50*/  @!PT LDS RZ, [RZ] ;  /* 0x00000000fffff984 */ /* 0x000fe20000000800 */
[----:B------:R-:W-:Y:S01]  /*6b60*/  @!PT LDS RZ, [RZ] ;  /* 0x00000000fffff984 */ /* 0x000fe20000000800 */
[----:B------:R2:W-:Y:S06]  /*6b70*/  MEMBAR.ALL.CTA ;  /* 0x0000000000007992 */ /* 0x0005ec0000008000 */
[----:B--2---:R-:W2:Y:S01]  /*6b80*/  FENCE.VIEW.ASYNC.S ;  /* 0x00000000000073c6 */ /* 0x004ea20000000000 */
[----:B------:R-:W-:Y:S05]  /*6b90*/  WARPSYNC.ALL ;  /* 0x0000000000007948 */ /* 0x000fea0003800000 */
[----:B------:R-:W-:Y:S01]  /*6ba0*/  BSSY B0, `(.L_x_470) ;  /* 0x0000009000007945 */ /* 0x000fe20003800000 */
[----:B-1----:R-:W-:Y:S01]  /*6bb0*/  LOP3.LUT R32, R32, 0x7f, RZ, 0xc0, !PT ;  /* 0x0000007f20207812 */ /* 0x002fe200078ec0ff */
[----:B--2---:R1:W-:Y:S03]  /*6bc0*/  BAR.SYNC.DEFER_BLOCKING R113, 0x80 ;  /* 0x000200710000751d */ /* 0x0043e60000010000 */
[----:B------:R-:W-:-:S13]  /*6bd0*/  ISETP.NE.AND P4, PT, R32, RZ, PT ;  /* 0x000000ff2000720c */ /* 0x000fda0003f85270 */
[----:B------:R-:W-:-:S05]  /*6be0*/  @!P4 VIADD R32, R20, 0x31ca0 ;  /* 0x00031ca01420c836 */ /* 0x000fca0000000000 */
[----:B------:R-:W-:-:S04]  /*6bf0*/  @!P4 PRMT R32, RZ, 0x654, R32 ;  /* 0x00000654ff20c816 */ /* 0x000fc80000000020 */
[----:B------:R1:W-:Y:S01]  /*6c00*/  @!P4 SYNCS.ARRIVE.TRANS64.RED.A1T0 RZ, [R32+URZ], RZ ;  /* 0x000000ff20ffc9a7 */ /* 0x0003e2000810043f */
[----:B------:R-:W-:Y:S05]  /*6c10*/  @!P3 BRA `(.L_x_471) ;  /* 0x000000000004b947 */ /* 0x000fea0003800000 */
[----:B------:R-:W-:Y:S01]  /*6c20*/  BPT.TRAP 0x1 ;  /* 0x000000040000795c */ /* 0x000fe20000300000 */
.L_x_471:
[----:B------:R-:W-:Y:S05]  /*6c30*/  BSYNC B0 ;  /* 0x0000000000007941 */ /* 0x000fea0003800000 */
.L_x_470:
[----:B------:R-:W2:Y:S01]  /*6c40*/  SYNCS.PHASECHK.TRANS64.TRYWAIT P3, [R20+URZ+0x31cb0], R87 ;  /* 0x031cb057140075a7 */ /* 0x000ea2000806017f */
[----:B------:R-:W-:Y:S04]  /*6c50*/  BSSY B0, `(.L_x_472) ;  /* 0x0000002000007945 */ /* 0x000fe80003800000 */
[----:B--2---:R-:W-:Y:S05]  /*6c60*/  @!P3 BRA `(.L_x_473) ;  /* 0x000001900034b947 */ /* 0x004fea0003800000 */
.L_x_725:
[----:B------:R-:W-:Y:S05]  /*6c70*/  BSYNC B0 ;  /* 0x0000000000007941 */ /* 0x000fea0003800000 */
.L_x_472:
[----:B------:R-:W-:Y:S01]  /*6c80*/  ISETP.GE.AND P3, PT, R19, R86, PT ;  /* 0x000000561300720c */ /* 0x000fe20003f66270 */
[----:B------:R-:W-:-:S12]  /*6c90*/  BSSY B0, `(.L_x_474) ;  /* 0x0000020000007945 */ /* 0x000fd80003800000 */
[----:B------:R-:W-:Y:S05]  /*6ca0*/  @P3 BRA `(.L_x_475) ;  /* 0x0000000000783947 */ /* 0x000fea0003800000 */
[----:B------:R-:W-:Y:S01]  /*6cb0*/  IMAD.WIDE R34, R22, 0x90, R68 ;  /* 0x0000009016227825 */ /* 0x000fe200078e0244 */
[----:B------:R-:W-:-:S03]  /*6cc0*/  ULDC.64 UR4, c[0x0][0x328] ;  /* 0x0000ca0000047ab9 */ /* 0x000fc60000000a00 */
[----:B------:R-:W-:Y:S02]  /*6cd0*/  IMAD R35, R35, UR4, RZ ;  /* 0x0000000423237c24 */ /* 0x000fe4000f8e02ff */
[----:B-1----:R-:W-:Y:S02]  /*6ce0*/  IMAD.MOV.U32 R32, RZ, RZ, R26 ;  /* 0x000000ffff207224 */ /* 0x002fe400078e001a */
[----:B------:R-:W-:Y:S02]  /*6cf0*/  IMAD.MOV.U32 R33, RZ, RZ, R89 ;  /* 0x000000ffff217224 */ /* 0x000fe400078e0059 */
[C---:B------:R-:W-:Y:S02]  /*6d00*/  IMAD R35, R34.reuse, UR5, R35 ;  /* 0x0000000522237c24 */ /* 0x040fe4000f8e0223 */
[----:B------:R-:W-:Y:S01]  /*6d10*/  IMAD.WIDE.U32 R32, R34, UR4, R32 ;  /* 0x0000000422207c25 */ /* 0x000fe2000f8e0020 */
[----:B------:R-:W-:-:S03]  /*6d20*/  ULDC.64 UR4, c[0x0][0x318] ;  /* 0x0000c60000047ab9 */ /* 0x000fc60000000a00 */
[----:B------:R-:W-:Y:S01]  /*6d30*/  IMAD.IADD R33, R33, 0x1, R35 ;  /* 0x0000000121217824 */ /* 0x000fe200078e0223 */
[----:B------:R-:W-:Y:S01]  /*6d40*/  LEA R36, P3, R32, UR4, 0x1 ;  /* 0x0000000420247c11 */ /* 0x000fe2000f8608ff */
[----:B------:R-:W-:-:S03]  /*6d50*/  ULDC UR4, c[0x0][0x2f4] ;  /* 0x0000bd0000047ab9 */ /* 0x000fc60000000800 */
[----:B------:R-:W-:Y:S02]  /*6d60*/  LEA.HI.X R37, R32, UR5, R33, 0x1, P3 ;  /* 0x0000000520257c11 */ /* 0x000fe400098f0c21 */
[----:B------:R-:W-:-:S13]  /*6d70*/  ISETP.GE.AND P3, PT, R144, UR4, PT ;  /* 0x0000000490007c0c */ /* 0x000fda000bf66270 */
[----:B------:R-:W1:Y:S04]  /*6d80*/  @!P3 LDS.128 R32, [R79] ;  /* 0x000000004f20b984 */ /* 0x000e680000000c00 */
[----:B-1----:R-:W-:Y:S01]  /*6d90*/  @!P3 STG.E.128 desc[UR60][R36.64], R32 ;  /* 0x000000202400b986 */ /* 0x002fe2000c101d3c */
[----:B------:R-:W-:-:S13]  /*6da0*/  ISETP.GE.AND P3, PT, R4, UR4, PT ;  /* 0x0000000404007c0c */ /* 0x000fda000bf66270 */
[----:B------:R-:W1:Y:S04]  /*6db0*/  @!P3 LDS.128 R32, [R79+0x2400] ;  /* 0x002400004f20b984 */ /* 0x000e680000000c00 */
[----:B-1----:R-:W-:Y:S01]  /*6dc0*/  @!P3 STG.E.128 desc[UR60][R36.64+0x40], R32 ;  /* 0x000040202400b986 */ /* 0x002fe2000c101d3c */
[----:B------:R-:W-:-:S13]  /*6dd0*/  ISETP.GE.AND P3, PT, R6, UR4, PT ;  /* 0x0000000406007c0c */ /* 0x000fda000bf66270 */
[----:B------:R-:W1:Y:S04]  /*6de0*/  @!P3 LDS.128 R32, [R79+0x4800] ;  /* 0x004800004f20b984 */ /* 0x000e680000000c00 */
[----:B-1----:R-:W-:Y:S01]  /*6df0*/  @!P3 STG.E.128 desc[UR60][R36.64+0x80], R32 ;  /* 0x000080202400b986 */ /* 0x002fe2000c101d3c */
        /* <DEDUP_REMOVED lines=8> */
[----:B-1----:R3:W-:Y:S02]  /*6e80*/  @!P3 STG.E.128 desc[UR60][R36.64+0xa0], R32 ;  /* 0x0000a0202400b986 */ /* 0x0027e4000c101d3c */
.L_x_475:
[----:B------:R-:W-:Y:S05]  /*6e90*/  BSYNC B0 ;  /* 0x0000000000007941 */ /* 0x000fea0003800000 */
.L_x_474:
[----:B------:R-:W-:Y:S01]  /*6ea0*/  @!PT LDS RZ, [RZ] ;  /* 0x00000000fffff984 */ /* 0x000fe20000000800 */
[----:B------:R-:W-:Y:S01]  /*6eb0*/  @!PT LDS RZ, [RZ] ;  /* 0x00000000fffff984 */ /* 0x000fe20000000800 */
[----:B------:R-:W-:Y:S01]  /*6ec0*/  @!PT LDS RZ, [RZ] ;  /* 0x00000000fffff984 */ /* 0x000fe20000000800 */
[----:B------:R-:W-:Y:S01]  /*6ed0*/  @!PT LDS RZ, [RZ] ;  /* 0x00000000fffff984 */ /* 0x000fe20000000800 */
[----:B------:R4:W-:Y:S06]  /*6ee0*/  MEMBAR.ALL.CTA ;  /* 0x0000000000007992 */ /* 0x0009ec0000008000 */
[----:B----4-:R-:W4:Y:S01]  /*6ef0*/  FENCE.VIEW.ASYNC.S ;  /* 0x00000000000073c6 */ /* 0x010f220000000000 */
[----:B0-2---:R-:W-:Y:S02]  /*6f00*/  @!P4 VIADD R20, R20, 0x31cc0 ;  /* 0x00031cc01414c836 */ /* 0x005fe40000000000 */
[----:B------:R-:W-:-:S03]  /*6f10*/  VIADD R17, R17, 0x1 ;  /* 0x0000000111117836 */ /* 0x000fc60000000000 */
[----:B------:R-:W-:Y:S01]  /*6f20*/  @!P4 PRMT R20, RZ, 0x654, R20 ;  /* 0x00000654ff14c816 */ /* 0x000fe20000000014 */
[----:B----4-:R0:W-:Y:S01]  /*6f30*/  BAR.SYNC.DEFER_BLOCKING R113, 0x80 ;  /* 0x000200710000751d */ /* 0x0101e20000010000 */
[----:B------:R-:W-:-:S04]  /*6f40*/  ISETP.NE.AND P3, PT, R17, 0x2, PT ;  /* 0x000000021100780c */ /* 0x000fc80003f65270 */
[----:B------:R-:W-:Y:S01]  /*6f50*/  SEL R17, R17, RZ, P3 ;  /* 0x000000ff11117207 */ /* 0x000fe20001800000 */
[----:B------:R2:W-:Y:S02]  /*6f60*/  @!P4 SYNCS.ARRIVE.TRANS64.RED.A1T0 RZ, [R20+URZ], RZ ;  /* 0x000000ff14ffc9a7 */ /* 0x0005e4000810043f */
[----:B--2---:R-:W-:-:S04]  /*6f70*/  SEL R20, RZ, 0x1, P3 ;  /* 0x00000001ff147807 */ /* 0x004fc80001800000 */
[----:B------:R-:W-:Y:S01]  /*6f80*/  LOP3.LUT R155, R155, R20, RZ, 0x3c, !PT ;  /* 0x000000149b9b7212 */ /* 0x000fe200078e3cff */
[----:B0-----:R-:W-:Y:S06]  /*6f90*/  @P2 BRA `(.L_x_476) ;  /* 0xffffffb800b42947 */ /* 0x001fec000383ffff */
[----:B------:R-:W0:Y:S01]  /*6fa0*/  S2R R21, SR_TID.X ;  /* 0x0000000000157919 */ /* 0x000e220000002100 */
[----:B------:R-:W-:Y:S02]  /*6fb0*/  PLOP3.LUT P0, PT, PT, PT, PT, 0x8, 0x0 ;  /* 0x000000000000781c */ /* 0x000fe40003f0e170 */
[----:B0-----:R-:W-:-:S04]  /*6fc0*/  SHF.R.U32.HI R21, RZ, 0x7, R21 ;  /* 0x00000007ff157819 */ /* 0x001fc80000011615 */
[----:B------:R-:W-:-:S13]  /*6fd0*/  ISETP.NE.AND P5, PT, R21, 0x1, PT ;  /* 0x000000011500780c */ /* 0x000fda0003fa5270 */
[----:B------:R-:W-:Y:S06]  /*6fe0*/  @!P5 BAR.ARV 0x9, 0x100 ;  /* 0x024400000000db1d */ /* 0x000fec0000002000 */
.L_x_416:
[----:B------:R-:W-:Y:S01]  /*6ff0*/  IMAD.MOV.U32 R3, RZ, RZ, RZ ;  /* 0x000000ffff037224 */ /* 0x000fe200078e00ff */
[----:B------:R-:W-:Y:S06]  /*7000*/  @P0 BRA `(.L_x_477) ;  /* 0x00000000000c0947 */ /* 0x000fec0003800000 */
[----:B------:R-:W2:Y:S01]  /*7010*/  FENCE.VIEW.ASYNC.G ;  /* 0x00000000000073c6 */ /* 0x000ea20000000100 */
[----:B------:R-:W-:Y:S05]  /*7020*/  WARPSYNC.ALL ;  /* 0x0000000000007948 */ /* 0x000fea0003800000 */
[----:B--2---:R-:W-:Y:S06]  /*7030*/  BAR.ARV 0xc, 0x200 ;  /* 0x0308000000007b1d */ /* 0x004fec0000002000 */
.L_x_477:
[----:B------:R-:W2:Y:S01]  /*7040*/  LDL R0, [R1+0x50] ;  /* 0x0000500001007983 */ /* 0x000ea20000100800 */
[----:B------:R-:W-:Y:S01]  /*7050*/  BSSY B0, `(.L_x_478) ;  /* 0x0000021000007945 */ /* 0x000fe20003800000 */
[----:B--2---:R-:W-:-:S13]  /*7060*/  LOP3.LUT P0, RZ, R0, 0x4, RZ, 0xc0, !PT ;  /* 0x0000000400ff7812 */ /* 0x004fda000780c0ff */
[----:B------:R-:W-:Y:S05]  /*7070*/  @!P0 BRA `(.L_x_479) ;  /* 0x0000000000788947 */ /* 0x000fea0003800000 */
[----:B------:R-:W2:Y:S01]  /*7080*/  LDL R0, [R1+0x94] ;  /* 0x0000940001007983 */ /* 0x000ea20000100800 */
[----:B------:R-:W-:Y:S01]  /*7090*/  ULDC UR4, c[0x0][0x9f0] ;  /* 0x00027c0000047ab9 */ /* 0x000fe20000000800 */
[----:B--2---:R-:W-:-:S04]  /*70a0*/  ISETP.NE.AND P0, PT, R0, RZ, PT ;  /* 0x000000ff0000720c */ /* 0x004fc80003f05270 */
[----:B------:R-:W-:-:S04]  /*70b0*/  SEL R9, R0, UR4, P0 ;  /* 0x0000000400097c07 */ /* 0x000fc80008000000 */
[-C--:B------:R-:W-:Y:S02]  /*70c0*/  IABS R5, R9.reuse ;  /* 0x0000000900057213 */ /* 0x080fe40000000000 */
[----:B------:R-:W-:Y:S02]  /*70d0*/  IADD3 R0, R108, -0x1, R9 ;  /* 0xffffffff6c007810 */ /* 0x000fe40007ffe009 */
[----:B------:R-:W2:Y:S01]  /*70e0*/  I2F.RP R4, R5 ;  /* 0x0000000500047306 */ /* 0x000ea20000209400 */
[----:B0-----:R-:W-:-:S05]  /*70f0*/  IABS R8, R9 ;  /* 0x0000000900087213 */ /* 0x001fca0000000000 */
[----:B------:R-:W-:Y:S02]  /*7100*/  IMAD.MOV R8, RZ, RZ, -R8 ;  /* 0x000000ffff087224 */ /* 0x000fe400078e0a08 */
[----:B--2---:R-:W0:Y:S02]  /*7110*/  MUFU.RCP R4, R4 ;  /* 0x0000000400047308 */ /* 0x004e240000001000 */
[----:B0-----:R-:W-:Y:S01]  /*7120*/  VIADD R2, R4, 0xffffffe ;  /* 0x0ffffffe04027836 */ /* 0x001fe20000000000 */
[----:B------:R-:W-:Y:S02]  /*7130*/  IABS R4, R0 ;  /* 0x0000000000047213 */ /* 0x000fe40000000000 */
[----:B------:R-:W-:-:S03]  /*7140*/  LOP3.LUT R0, R0, R9, RZ, 0x3c, !PT ;  /* 0x0000000900007212 */ /* 0x000fc600078e3cff */
[----:B------:R0:W2:Y:S01]  /*7150*/  F2I.FTZ.U32.TRUNC.NTZ R3, R2 ;  /* 0x0000000200037305 */ /* 0x0000a2000021f000 */
[----:B------:R-:W-:Y:S01]  /*7160*/  ISETP.GE.AND P2, PT, R0, RZ, PT ;  /* 0x000000ff0000720c */ /* 0x000fe20003f46270 */
[----:B0-----:R-:W-:Y:S02]  /*7170*/  IMAD.MOV.U32 R2, RZ, RZ, RZ ;  /* 0x000000ffff027224 */ /* 0x001fe400078e00ff */
[----:B--2---:R-:W-:-:S04]  /*7180*/  IMAD.MOV R6, RZ, RZ, -R3 ;  /* 0x000000ffff067224 */ /* 0x004fc800078e0a03 */
        /* <DEDUP_REMOVED lines=12> */
[----:B------:R-:W-:-:S07]  /*7250*/  @!P1 LOP3.LUT R3, RZ, R9, RZ, 0x33, !PT ;  /* 0x00000009ff039212 */ /* 0x000fce00078e33ff */
.L_x_479:
[----:B------:R-:W-:Y:S05]  /*7260*/  BSYNC B0 ;  /* 0x0000000000007941 */ /* 0x000fea0003800000 */
.L_x_478:
[----:B------:R-:W2:Y:S01]  /*7270*/  LDL R0, [R1+0xb0] ;  /* 0x0000b00001007983 */ /* 0x000ea20000100800 */
[----:B------:R-:W-:Y:S01]  /*7280*/  PLOP3.LUT P0, PT, PT, PT, PT, 0x80, 0x0 ;  /* 0x000000000000781c */ /* 0x000fe20003f0f070 */
[----:B------:R-:W-:Y:S01]  /*7290*/  IMAD.MOV.U32 R2, RZ, RZ, RZ ;  /* 0x000000ffff027224 */ /* 0x000fe200078e00ff */
        /* <DEDUP_REMOVED lines=15> */
[----:B---3--:R-:W-:Y:S02]  /*7390*/  CS2R R36, SRZ ;  /* 0x0000000000247805 */ /* 0x008fe4000001ff00 */
[----:B------:R-:W-:-:S02]  /*73a0*/  CS2R R38, SRZ ;  /* 0x0000000000267805 */ /* 0x000fc4000001ff00 */
[----:B------:R-:W-:Y:S02]  /*73b0*/  CS2R R28, SRZ ;  /* 0x00000000001c7805 */ /* 0x000fe4000001ff00 */
[----:B------:R-:W-:Y:S02]  /*73c0*/  CS2R R72, SRZ ;  /* 0x0000000000487805 */ /* 0x000fe4000001ff00 */
[----:B0-----:R-:W-:Y:S02]  /*73d0*/  CS2R R8, SRZ ;  /* 0x0000000000087805 */ /* 0x001fe4000001ff00 */
[----:B------:R-:W-:Y:S02]  /*73e0*/  CS2R R30, SRZ ;  /* 0x00000000001e7805 */ /* 0x000fe4000001ff00 */
[----:B------:R-:W-:Y:S02]  /*73f0*/  CS2R R6, SRZ ;  /* 0x0000000000067805 */ /* 0x000fe4000001ff00 */
[----:B------:R-:W-:Y:S01]  /*7400*/  CS2R R68, SRZ ;  /* 0x0000000000447805 */ /* 0x000fe2000001ff00 */
[----:B--2---:R-:W-:-:S02]  /*7410*/  IMAD R4, R0, R3, RZ ;  /* 0x0000000300047224 */ /* 0x004fc400078e02ff */
[----:B------:R-:W-:-:S03]  /*7420*/  IMAD.MOV.U32 R0, RZ, RZ, RZ ;  /* 0x000000ffff007224 */ /* 0x000fc600078e00ff */
[----:B------:R-:W-:Y:S01]  /*7430*/  VIADDMNMX R108, R4, R3, R108, PT ;  /* 0x00000003046c7246 */ /* 0x000fe2000380016c */
[----:B------:R0:W-:Y:S03]  /*7440*/  STL [R1+0x78], R4 ;  /* 0x0000780401007387 */ /* 0x0001e60000100800 */
[----:B------:R-:W-:Y:S02]  /*7450*/  ISETP.GT.AND P1, PT, R108, R4, PT ;  /* 0x000000046c00720c */ /* 0x000fe40003f24270 */
[----:B0-----:R-:W-:-:S11]  /*7460*/  CS2R R4, SRZ ;  /* 0x0000000000047805 */ /* 0x001fd6000001ff00 */
[----:B------:R-:W-:Y:S05]  /*7470*/  @!P1 BRA `(.L_x_480) ;  /* 0x000000dc00189947 */ /* 0x000fea0003800000 */
[----:B------:R-:W0:Y:S01]  /*7480*/  S2R R10, SR_TID.X ;  /* 0x00000000000a7919 */ /* 0x000e220000002100 */
[----:B------:R-:W-:Y:S01]  /*7490*/  UMOV UR4, 0xffffffff ;  /* 0xffffffff00047882 */ /* 0x000fe20000000000 */
[----:B0-----:R-:W-:-:S05]  /*74a0*/  VIADD R36, R10, 0xffffff80 ;  /* 0xffffff800a247836 */ /* 0x001fca0000000000 */
[----:B------:R-:W-:-:S04]  /*74b0*/  SHF.R.S32.HI R37, RZ, 0x1f, R36 ;  /* 0x0000001fff257819 */ /* 0x000fc80000011424 */
[----:B------:R-:W-:-:S04]  /*74c0*/  LEA.HI R13, R37, R36, RZ, 0x7 ;  /* 0x00000024250d7211 */ /* 0x000fc800078f38ff */
[----:B------:R-:W-:Y:S01]  /*74d0*/  SHF.R.S32.HI R13, RZ, 0x7, R13 ;  /* 0x00000007ff0d7819 */ /* 0x000fe2000001140d */
[----:B------:R-:W-:Y:S06]  /*74e0*/  BRA.DIV UR4, `(.L_x_481) ;  /* 0x0000018a04287947 */ /* 0x000fec000b800000 */
[----:B------:R-:W0:Y:S04]  /*74f0*/  SHFL.IDX PT, R0, R13, RZ, 0x1f ;  /* 0x00001fff0d007589 */ /* 0x000e2800000e0000 */
[----:B0-----:R0:W-:Y:S02]  /*7500*/  STL [R1+0x7c], R0 ;  /* 0x00007c0001007387 */ /* 0x0011e40000100800 */
.L_x_728:
[----:B------:R-:W0:Y:S01]  /*7510*/  LDL R3, [R1+0x7c] ;  /* 0x00007c0001037983 */ /* 0x000e220000100800 */
[----:B------:R-:W-:Y:S01]  /*7520*/  BSSY B6, `(.L_x_482) ;  /* 0x000001b000067945 */ /* 0x000fe20003800000 */
[----:B0-----:R-:W-:-:S05]  /*7530*/  IMAD.HI R0, R3, 0x55555556, RZ ;  /* 0x5555555603007827 */ /* 0x001fca00078e02ff */
[----:B------:R-:W-:-:S05]  /*7540*/  LEA.HI R2, R0, R0, RZ, 0x1 ;  /* 0x0000000000027211 */ /* 0x000fca00078f08ff */
[----:B------:R-:W-:Y:S02]  /*7550*/  IMAD R2, R2, -0x3, R3 ;  /* 0xfffffffd02027824 */ /* 0x000fe400078e0203 */
[----:B------:R-:W-:-:S04]  /*7560*/  VIADD R3, R16, 0x24300 ;  /* 0x0002430010037836 */ /* 0x000fc80000000000 */
[----:B------:R-:W-:Y:S01]  /*7570*/  IMAD R0, R2, 0x800, R3 ;  /* 0x0000080002007824 */ /* 0x000fe200078e0203 */
[----:B------:R-:W-:-:S04]  /*7580*/  LOP3.LUT P0, RZ, R3, 0x9f, RZ, 0xc0, !PT ;  /* 0x0000009f03ff7812 */ /* 0x000fc8000780c0ff */
[----:B------:R-:W-:-:S04]  /*7590*/  SHF.R.U32.HI R0, RZ, 0x4, R0 ;  /* 0x00000004ff007819 */ /* 0x000fc80000011600 */
[----:B------:R-:W-:-:S05]  /*75a0*/  LOP3.LUT R0, R0, 0x3fff, RZ, 0xc0, !PT ;  /* 0x00003fff00007812 */ /* 0x000fca00078ec0ff */
[----:B------:R0:W-:Y:S01]  /*75b0*/  STL [R1+0x84], R0 ;  /* 0x0000840001007387 */ /* 0x0001e20000100800 */
[----:B------:R-:W-:Y:S05]  /*75c0*/  @!P0 BRA `(.L_x_483) ;  /* 0x0000000000408947 */ /* 0x000fea0003800000 */
[----:B0-----:R-:W-:Y:S01]  /*75d0*/  MOV R0, 0x0 ;  /* 0x0000000000007802 */ /* 0x001fe20000000f00 */
[----:B------:R-:W-:Y:S01]  /*75e0*/  ULDC.64 UR4, c[0x4][0xa8] ;  /* 0x01002a0000047ab9 */ /* 0x000fe20000000a00 */
[----:B------:R-:W-:Y:S01]  /*75f0*/  ULDC.64 UR6, c[0x4][0xb0] ;  /* 0x01002c0000067ab9 */ /* 0x000fe20000000a00 */
[----:B------:R-:W-:Y:S01]  /*7600*/  IMAD.U32 R4, RZ, RZ, UR4 ;  /* 0x00000004ff047e24 */ /* 0x000fe2000f8e00ff */
[----:B--2---:R0:W2:Y:S01]  /*7610*/  LDC.64 R14, c[0x4][R0] ;  /* 0x01000000000e7b82 */ /* 0x0040a20000000a00 */
        /* <DEDUP_REMOVED lines=10> */
[----:B-12--5:R-:W-:Y:S05]  /*76c0*/  CALL.ABS.NOINC R14 ;  /* 0x000000000e007343 */ /* 0x026fea0003c00000 */
.L_x_483:
[----:B------:R-:W-:Y:S05]  /*76d0*/  BSYNC B6 ;  /* 0x0000000000067941 */ /* 0x000fea0003800000 */
.L_x_482:
[----:B------:R-:W-:Y:S02]  /*76e0*/  ULDC UR4, c[0x0][0x3f4] ;  /* 0x0000fd0000047ab9 */ /* 0x000fe40000000800 */
[----:B------:R-:W-:-:S13]  /*76f0*/  ISETP.LT.AND P0, PT, RZ, UR4, PT ;  /* 0x00000004ff007c0c */ /* 0x000fda000bf01270 */
[----:B------:R-:W-:Y:S05]  /*7700*/  @P0 BRA `(.L_x_484) ;  /* 0x0000000000400947 */ /* 0x000fea0003800000 */
[----:B------:R-:W0:Y:S02]  /*7710*/  LDL R20, [R1+0xa4] ;  /* 0x0000a40001147983 */ /* 0x000e240000100800 */
[----:B0-----:R-:W-:-:S04]  /*7720*/  LEA.HI R0, R20, R20, RZ, 0x1 ;  /* 0x0000001414007211 */ /* 0x001fc800078f08ff */
[----:B------:R-:W-:-:S05]  /*7730*/  LOP3.LUT R0, R0, 0xfffffffe, RZ, 0xc0, !PT ;  /* 0xfffffffe00007812 */ /* 0x000fca00078ec0ff */
[----:B------:R-:W-:-:S05]  /*7740*/  IMAD.IADD R0, R20, 0x1, -R0 ;  /* 0x0000000114007824 */ /* 0x000fca00078e0a00 */
[----:B------:R-:W-:-:S04]  /*7750*/  SHF.L.U32 R3, R0, 0x1f, RZ ;  /* 0x0000001f00037819 */ /* 0x000fc800000006ff */
[----:B------:R0:W3:Y:S03]  /*7760*/  SYNCS.PHASECHK.TRANS64.TRYWAIT P0, [R16+URZ+0x31c00], R3 ;  /* 0x031c0003100075a7 */ /* 0x0000e6000800017f */
[----:B---3--:R-:W-:Y:S05]  /*7770*/  @!P0 NANOSLEEP.SYNCS 0x989680 ;  /* 0x009896800000895d */ /* 0x008fea0003900000 */
[----:B------:R-:W3:Y:S01]  /*7780*/  @!P0 SYNCS.PHASECHK.TRANS64 P0, [R16+URZ+0x31c00], R3 ;  /* 0x031c0003100085a7 */ /* 0x000ee2000800007f */
[----:B------:R-:W-:Y:S04]  /*7790*/  BSSY B0, `(.L_x_485) ;  /* 0x0000006000007945 */ /* 0x000fe80003800000 */
[----:B---3--:R-:W-:Y:S05]  /*77a0*/  @P0 BRA `(.L_x_486) ;  /* 0x0000000000100947 */ /* 0x008fea0003800000 */
.L_x_487:
[----:B---3--:R3:W4:Y:S02]  /*77b0*/  SYNCS.PHASECHK.TRANS64.TRYWAIT P0, [R16+URZ+0x31c00], R3 ;  /* 0x031c0003100075a7 */ /* 0x008724000800017f */
[----:B----4-:R-:W-:Y:S05]  /*77c0*/  @!P0 NANOSLEEP.SYNCS 0x989680 ;  /* 0x009896800000895d */ /* 0x010fea0003900000 */
[----:B------:R-:W4:Y:S02]  /*77d0*/  @!P0 SYNCS.PHASECHK.TRANS64 P0, [R16+URZ+0x31c00], R3 ;  /* 0x031c0003100085a7 */ /* 0x000f24000800007f */
[----:B----4-:R-:W-:Y:S05]  /*77e0*/  @!P0 BRA `(.L_x_487) ;  /* 0xfffffffc00f08947 */ /* 0x010fea000383ffff */
.L_x_486:
[----:B------:R-:W-:Y:S05]  /*77f0*/  BSYNC B0 ;  /* 0x0000000000007941 */ /* 0x000fea0003800000 */
.L_x_485:
[----:B------:R-:W-:Y:S05]  /*7800*/  BRA `(.L_x_488) ;  /* 0x0000003c00c87947 */ /* 0x000fea0003800000 */
.L_x_484:
[----:B------:R-:W3:Y:S01]  /*7810*/  LDL R3, [R1+0xc8] ;  /* 0x0000c80001037983 */ /* 0x000ee20000100800 */
[----:B0----5:R-:W-:Y:S01]  /*7820*/  SHF.R.S32.HI R0, RZ, 0x1f, R105 ;  /* 0x0000001fff007819 */ /* 0x021fe20000011469 */
[----:B------:R-:W-:Y:S01]  /*7830*/  ULDC.64 UR4, c[0x0][0x3f8] ;  /* 0x0000fe0000047ab9 */ /* 0x000fe20000000a00 */
[----:B------:R-:W-:Y:S01]  /*7840*/  ULDC.64 UR6, c[0x0][0x408] ;  /* 0x0001020000067ab9 */ /* 0x000fe20000000a00 */
[----:B------:R-:W-:-:S04]  /*7850*/  IMAD.WIDE.U32 R4, R105, UR4, RZ ;  /* 0x0000000469047c25 */ /* 0x000fc8000f8e00ff */
[C---:B------:R-:W-:Y:S02]  /*7860*/  IMAD R6, R0.reuse, UR4, RZ ;  /* 0x0000000400067c24 */ /* 0x040fe4000f8e02ff */
[----:B------:R-:W-:Y:S02]  /*7870*/  IMAD R0, R0, UR6, RZ ;  /* 0x0000000600007c24 */ /* 0x000fe4000f8e02ff */
[C---:B------:R-:W-:Y:S01]  /*7880*/  IMAD R23, R105.reuse, UR5, R6 ;  /* 0x0000000569177c24 */ /* 0x040fe2000f8e0206 */
[----:B------:R-:W-:Y:S01]  /*7890*/  ULDC.64 UR4, c[0x0][0x3e8] ;  /* 0x0000fa0000047ab9 */ /* 0x000fe20000000a00 */
[C---:B------:R-:W-:Y:S01]  /*78a0*/  IMAD R25, R105.reuse, UR7, R0 ;  /* 0x0000000769197c24 */ /* 0x040fe2000f8e0200 */
[----:B------:R-:W-:Y:S01]  /*78b0*/  LEA R22, P1, R4, UR4, 0x1 ;  /* 0x0000000404167c11 */ /* 0x000fe2000f8208ff */
[----:B------:R-:W-:Y:S01]  /*78c0*/  IMAD.WIDE.U32 R6, R105, UR6, RZ ;  /* 0x0000000669067c25 */ /* 0x000fe2000f8e00ff */
[----:B------:R-:W-:-:S03]  /*78d0*/  ULDC.64 UR6, c[0x0][0x400] ;  /* 0x0001000000067ab9 */ /* 0x000fc60000000a00 */
[----:B------:R-:W-:Y:S01]  /*78e0*/  IMAD.IADD R23, R23, 0x1, R5 ;  /* 0x0000000117177824 */ /* 0x000fe200078e0205 */
[----:B------:R-:W-:Y:S01]  /*78f0*/  LEA R24, P2, R6, UR6, 0x1 ;  /* 0x0000000606187c11 */ /* 0x000fe2000f8408ff */
[----:B------:R-:W-:-:S03]  /*7900*/  IMAD.IADD R25, R25, 0x1, R7 ;  /* 0x0000000119197824 */ /* 0x000fc600078e0207 */
[----:B------:R-:W-:Y:S02]  /*7910*/  LEA.HI.X R23, R4, UR5, R23, 0x1, P1 ;  /* 0x0000000504177c11 */ /* 0x000fe400088f0c17 */
[----:B------:R-:W-:Y:S02]  /*7920*/  LEA.HI.X R25, R6, UR7, R25, 0x1, P2 ;  /* 0x0000000706197c11 */ /* 0x000fe400090f0c19 */
[----:B---3--:R-:W-:-:S13]  /*7930*/  LOP3.LUT P0, RZ, R3, 0x1bf, RZ, 0xc0, !PT ;  /* 0x000001bf03ff7812 */ /* 0x008fda000780c0ff */
[----:B------:R-:W-:Y:S05]  /*7940*/  @!P0 BRA `(.L_x_489) ;  /* 0x0000000000408947 */ /* 0x000fea0003800000 */
[----:B------:R-:W-:Y:S01]  /*7950*/  MOV R0, 0x0 ;  /* 0x0000000000007802 */ /* 0x000fe20000000f00 */
        /* <DEDUP_REMOVED lines=14> */
[----:B-12---:R-:W-:Y:S05]  /*7a40*/  CALL.ABS.NOINC R14 ;  /* 0x000000000e007343 */ /* 0x006fea0003c00000 */
.L_x_489:
[----:B------:R-:W-:Y:S01]  /*7a50*/  ULDC.U8 UR4, c[0x0][0x410] ;  /* 0x0001040000047ab9 */ /* 0x000fe20000000000 */
[----:B------:R-:W-:Y:S01]  /*7a60*/  BSSY B0, `(.L_x_490) ;  /* 0x00003c4000007945 */ /* 0x000fe20003800000 */
[----:B------:R-:W-:Y:S01]  /*7a70*/  ISETP.NE.AND P0, PT, RZ, UR4, PT ;  /* 0x00000004ff007c0c */ /* 0x000fe2000bf05270 */
[----:B------:R-:W-:-:S12]  /*7a80*/  IMAD R7, R109, 0xc0, R19 ;  /* 0x000000c06d077824 */ /* 0x000fd800078e0213 */
[----:B------:R-:W-:Y:S05]  /*7a90*/  @!P0 BRA `(.L_x_491) ;  /* 0x0000001c00708947 */ /* 0x000fea0003800000 */
[----:B------:R-:W-:-:S03]  /*7aa0*/  UMOV UR4, 0xffffffff ;  /* 0xffffffff00047882 */ /* 0x000fc60000000000 */
[----:B------:R-:W-:Y:S05]  /*7ab0*/  BRA.DIV UR4, `(.L_x_492) ;  /* 0x0000018204dc7947 */ /* 0x000fea000b800000 */
[----:B------:R0:W3:Y:S04]  /*7ac0*/  SHFL.IDX PT, R3, R23, RZ, 0x1e1f ;  /* 0x001e1fff17037589 */ /* 0x0000e800000e0000 */
[----:B------:R0:W4:Y:S04]  /*7ad0*/  SHFL.IDX PT, R0, R22, RZ, 0x1e1f ;  /* 0x001e1fff16007589 */ /* 0x00012800000e0000 */
[----:B------:R0:W0:Y:S04]  /*7ae0*/  SHFL.IDX PT, R5, R25, RZ, 0x1e1f ;  /* 0x001e1fff19057589 */ /* 0x00002800000e0000 */
[----:B------:R0:W0:Y:S02]  /*7af0*/  SHFL.IDX PT, R4, R24, RZ, 0x1e1f ;  /* 0x001e1fff18047589 */ /* 0x00002400000e0000 */
.L_x_734:
[----:B------:R-:W5:Y:S01]  /*7b00*/  LDL R55, [R1+0xa4] ;  /* 0x0000a40001377983 */ /* 0x000f620000100800 */
[----:B------:R-:W-:Y:S01]  /*7b10*/  ULDC UR4, c[0x0][0x448] ;  /* 0x0001120000047ab9 */ /* 0x000fe20000000800 */
[----:B------:R-:W-:Y:S01]  /*7b20*/  BSSY B1, `(.L_x_493) ;  /* 0x000005f000017945 */ /* 0x000fe20003800000 */
[----:B------:R-:W-:Y:S01]  /*7b30*/  IMAD R8, R111, UR4, RZ ;  /* 0x000000046f087c24 */ /* 0x000fe2000f8e02ff */
[----:B------:R-:W-:Y:S02]  /*7b40*/  CS2R R12, SRZ ;  /* 0x00000000000c7805 */ /* 0x000fe4000001ff00 */
[----:B0-----:R-:W-:Y:S02]  /*7b50*/  CS2R R22, SRZ ;  /* 0x0000000000167805 */ /* 0x001fe4000001ff00 */
[----:B------:R-:W-:Y:S01]  /*7b60*/  CS2R R26, SRZ ;  /* 0x00000000001a7805 */ /* 0x000fe2000001ff00 */
[----:B------:R-:W-:Y:S01]  /*7b70*/  IMAD R6, R109, -0xc0, R8 ;  /* 0xffffff406d067824 */ /* 0x000fe200078e0208 */
[----:B------:R-:W-:-:S02]  /*7b80*/  ISETP.GE.AND P1, PT, R7, R8, PT ;  /* 0x000000080700720c */ /* 0x000fc40003f26270 */
[----:B------:R-:W-:Y:S02]  /*7b90*/  CS2R R8, SRZ ;  /* 0x0000000000087805 */ /* 0x000fe4000001ff00 */
[----:B------:R-:W-:Y:S02]  /*7ba0*/  CS2R R28, SRZ ;  /* 0x00000000001c7805 */ /* 0x000fe4000001ff00 */
[----:B------:R-:W-:Y:S02]  /*7bb0*/  CS2R R34, SRZ ;  /* 0x0000000000227805 */ /* 0x000fe4000001ff00 */
[----:B------:R-:W-:Y:S02]  /*7bc0*/  VIMNMX R6, R6, 0xc0, PT ;  /* 0x000000c006067848 */ /* 0x000fe40003fe0100 */
[----:B------:R-:W-:Y:S02]  /*7bd0*/  CS2R R10, SRZ ;  /* 0x00000000000a7805 */ /* 0x000fe4000001ff00 */
[----:B--2---:R-:W-:-:S02]  /*7be0*/  CS2R R14, SRZ ;  /* 0x00000000000e7805 */ /* 0x004fc4000001ff00 */
[----:B------:R-:W-:Y:S02]  /*7bf0*/  CS2R R20, SRZ ;  /* 0x0000000000147805 */ /* 0x000fe4000001ff00 */
[----:B------:R-:W-:Y:S02]  /*7c00*/  ISETP.GE.AND P0, PT, R19, R6, PT ;  /* 0x000000061300720c */ /* 0x000fe40003f06270 */
[----:B------:R-:W-:Y:S02]  /*7c10*/  CS2R R24, SRZ ;  /* 0x0000000000187805 */ /* 0x000fe4000001ff00 */
[----:B------:R-:W-:Y:S02]  /*7c20*/  CS2R R30, SRZ ;  /* 0x00000000001e7805 */ /* 0x000fe4000001ff00 */
[----:B-1----:R-:W-:Y:S02]  /*7c30*/  CS2R R32, SRZ ;  /* 0x0000000000207805 */ /* 0x002fe4000001ff00 */
[----:B-----5:R-:W-:Y:S01]  /*7c40*/  LEA.HI R50, R55, R55, RZ, 0x1 ;  /* 0x0000003737327211 */ /* 0x020fe200078f08ff */
[----:B------:R-:W-:Y:S06]  /*7c50*/  @P1 BRA `(.L_x_494) ;  /* 0x00000004002c1947 */ /* 0x000fec0003800000 */
[----:B------:R-:W2:Y:S01]  /*7c60*/  LDL R41, [R1+0x6c] ;  /* 0x00006c0001297983 */ /* 0x000ea20000100800 */
[----:B------:R-:W-:-:S03]  /*7c70*/  ULDC UR4, c[0x0][0x3f4] ;  /* 0x0000fd0000047ab9 */ /* 0x000fc60000000800 */
[----:B------:R-:W3:Y:S04]  /*7c80*/  LDL R40, [R1+0x68] ;  /* 0x0000680001287983 */ /* 0x000ee80000100800 */
[----:B------:R-:W4:Y:S04]  /*7c90*/  LDL R39, [R1+0x70] ;  /* 0x0000700001277983 */ /* 0x000f280000100800 */
[----:B------:R-:W4:Y:S04]  /*7ca0*/  LDL R38, [R1+0x64] ;  /* 0x0000640001267983 */ /* 0x000f280000100800 */
[----:B------:R-:W4:Y:S01]  /*7cb0*/  LDL R14, [R1+0x74] ;  /* 0x00007400010e7983 */ /* 0x000f220000100800 */
        /* <DEDUP_REMOVED lines=8> */
[C---:B--2---:R-:W-:Y:S01]  /*7d40*/  ISETP.GE.AND P4, PT, R41.reuse, UR4, PT ;  /* 0x0000000429007c0c */ /* 0x044fe2000bf86270 */
[C---:B------:R-:W-:Y:S01]  /*7d50*/  IMAD.SHL.U32 R9, R41.reuse, 0x2, RZ ;  /* 0x0000000229097824 */ /* 0x040fe200078e00ff */
[----:B------:R-:W-:Y:S02]  /*7d60*/  SHF.R.S32.HI R6, RZ, 0x1f, R41 ;  /* 0x0000001fff067819 */ /* 0x000fe40000011429 */
[----:B---3--:R-:W-:Y:S02]  /*7d70*/  ISETP.GE.AND P3, PT, R40, UR4, PT ;  /* 0x0000000428007c0c */ /* 0x008fe4000bf66270 */
[----:B------:R-:W-:-:S07]  /*7d80*/  SHF.L.U64.HI R10, R41, 0x1, R6 ;  /* 0x00000001290a7819 */ /* 0x000fce0000010206 */
[-C--:B------:R-:W-:Y:S02]  /*7d90*/  @!P4 IADD3 R8, P2, R4, R9.reuse, RZ ;  /* 0x000000090408c210 */ /* 0x080fe40007f5e0ff */
[----:B----4-:R-:W-:-:S03]  /*7da0*/  @!P4 IADD3 R6, P1, R0, R9, RZ ;  /* 0x000000090006c210 */ /* 0x010fc60007f3e0ff */
[--C-:B------:R-:W-:Y:S01]  /*7db0*/  @!P4 IMAD.X R9, R5, 0x1, R10.reuse, P2 ;  /* 0x000000010509c824 */ /* 0x100fe200010e060a */
[----:B------:R-:W-:Y:S01]  /*7dc0*/  ISETP.GE.AND P2, PT, R39, UR4, PT ;  /* 0x0000000427007c0c */ /* 0x000fe2000bf46270 */
[----:B------:R-:W-:Y:S01]  /*7dd0*/  @!P4 IMAD.X R7, R3, 0x1, R10, P1 ;  /* 0x000000010307c824 */ /* 0x000fe200008e060a */
[----:B------:R-:W-:Y:S01]  /*7de0*/  SHF.R.S32.HI R10, RZ, 0x1f, R40 ;  /* 0x0000001fff0a7819 */ /* 0x000fe20000011428 */
[----:B------:R-:W-:Y:S01]  /*7df0*/  IMAD.SHL.U32 R47, R40, 0x2, RZ ;  /* 0x00000002282f7824 */ /* 0x000fe200078e00ff */
[----:B------:R-:W5:Y:S01]  /*7e00*/  @!P4 LD.E.64 R30, desc[UR60][R8.64] ;  /* 0x0000003c081ec980 */ /* 0x000f62000c101b00 */
[----:B------:R-:W-:Y:S01]  /*7e10*/  ISETP.GE.AND P1, PT, R38, UR4, PT ;  /* 0x0000000426007c0c */ /* 0x000fe2000bf26270 */
[----:B------:R-:W-:Y:S01]  /*7e20*/  IMAD.SHL.U32 R43, R39, 0x2, RZ ;  /* 0x00000002272b7824 */ /* 0x000fe200078e00ff */
[----:B------:R-:W-:Y:S01]  /*7e30*/  SHF.L.U64.HI R10, R40, 0x1, R10 ;  /* 0x00000001280a7819 */ /* 0x000fe2000001020a */
[----:B------:R0:W5:Y:S01]  /*7e40*/  @!P4 LD.E.64 R28, desc[UR60][R6.64] ;  /* 0x0000003c061cc980 */ /* 0x000162000c101b00 */
[----:B------:R-:W-:-:S02]  /*7e50*/  @!P3 IADD3 R46, P4, R4, R47, RZ ;  /* 0x0000002f042eb210 */ /* 0x000fc40007f9e0ff */
[----:B------:R-:W-:Y:S02]  /*7e60*/  SHF.R.S32.HI R11, RZ, 0x1f, R39 ;  /* 0x0000001fff0b7819 */ /* 0x000fe40000011427 */
[----:B------:R-:W-:Y:S01]  /*7e70*/  @!P3 IADD3 R48, P5, R0, R47, RZ ;  /* 0x0000002f0030b210 */ /* 0x000fe20007fbe0ff */
[----:B------:R-:W-:Y:S01]  /*7e80*/  @!P3 IMAD.X R47, R5, 0x1, R10, P4 ;  /* 0x00000001052fb824 */ /* 0x000fe200020e060a */
[-C--:B------:R-:W-:Y:S02]  /*7e90*/  @!P2 IADD3 R42, P4, R4, R43.reuse, RZ ;  /* 0x0000002b042aa210 */ /* 0x080fe40007f9e0ff */
[----:B0-----:R-:W-:Y:S01]  /*7ea0*/  SHF.L.U64.HI R6, R39, 0x1, R11 ;  /* 0x0000000127067819 */ /* 0x001fe2000001020b */
[----:B------:R-:W-:Y:S01]  /*7eb0*/  IMAD.SHL.U32 R7, R38, 0x2, RZ ;  /* 0x0000000226077824 */ /* 0x000fe200078e00ff */
[----:B------:R-:W-:Y:S01]  /*7ec0*/  SHF.R.S32.HI R12, RZ, 0x1f, R38 ;  /* 0x0000001fff0c7819 */ /* 0x000fe20000011426 */
[----:B------:R-:W-:Y:S01]  /*7ed0*/  @!P3 IMAD.X R49, R3, 0x1, R10, P5 ;  /* 0x000000010331b824 */ /* 0x000fe200028e060a */
[----:B------:R-:W-:Y:S01]  /*7ee0*/  @!P2 IADD3 R44, P5, R0, R43, RZ ;  /* 0x0000002b002ca210 */ /* 0x000fe20007fbe0ff */
[----:B------:R-:W-:Y:S01]  /*7ef0*/  @!P2 IMAD.X R43, R5, 0x1, R6, P4 ;  /* 0x00000001052ba824 */ /* 0x000fe200020e0606 */
[----:B------:R-:W-:Y:S01]  /*7f00*/  SHF.L.U64.HI R12, R38, 0x1, R12 ;  /* 0x00000001260c7819 */ /* 0x000fe2000001020c */
[----:B------:R-:W-:Y:S01]  /*7f10*/  IMAD.SHL.U32 R13, R14, 0x2, RZ ;  /* 0x000000020e0d7824 */ /* 0x000fe200078e00ff */
[-C--:B------:R-:W-:Y:S01]  /*7f20*/  @!P1 IADD3 R40, P4, R0, R7.reuse, RZ ;  /* 0x0000000700289210 */ /* 0x080fe20007f9e0ff */
[C---:B------:R-:W-:Y:S01]  /*7f30*/  @!P2 IMAD.X R45, R3.reuse, 0x1, R6, P5 ;  /* 0x00000001032da824 */ /* 0x040fe200028e0606 */
[----:B------:R-:W-:Y:S01]  /*7f40*/  ISETP.GE.AND P5, PT, R156, UR4, PT ;  /* 0x000000049c007c0c */ /* 0x000fe2000bfa6270 */
[----:B------:R-:W5:Y:S02]  /*7f50*/  @!P3 LD.E.64 R26, desc[UR60][R48.64] ;  /* 0x0000003c301ab980 */ /* 0x000f64000c101b00 */
[--C-:B------:R-:W-:Y:S01]  /*7f60*/  @!P1 IMAD.X R41, R3, 0x1, R12.reuse, P4 ;  /* 0x0000000103299824 */ /* 0x100fe200020e060c */
[----:B------:R-:W-:Y:S01]  /*7f70*/  @!P1 IADD3 R6, P4, R4, R7, RZ ;  /* 0x0000000704069210 */ /* 0x000fe20007f9e0ff */
[----:B------:R-:W5:Y:S04]  /*7f80*/  @!P3 LD.E.64 R24, desc[UR60][R46.64] ;  /* 0x0000003c2e18b980 */ /* 0x000f68000c101b00 */
[----:B------:R-:W-:Y:S01]  /*7f90*/  @!P1 IMAD.X R7, R5, 0x1, R12, P4 ;  /* 0x0000000105079824 */ /* 0x000fe200020e060c */
[----:B------:R-:W-:Y:S01]  /*7fa0*/  ISETP.GE.AND P4, PT, R14, UR4, PT ;  /* 0x000000040e007c0c */ /* 0x000fe2000bf86270 */
[----:B------:R-:W5:Y:S02]  /*7fb0*/  @!P2 LD.E.64 R22, desc[UR60][R44.64] ;  /* 0x0000003c2c16a980 */ /* 0x000f64000c101b00 */
[----:B------:R-:W-:-:S02]  /*7fc0*/  @!P5 IMAD.MOV.U32 R8, RZ, RZ, R0 ;  /* 0x000000ffff08d224 */ /* 0x000fc400078e0000 */
[----:B------:R-:W-:Y:S01]  /*7fd0*/  @!P5 IMAD.MOV.U32 R9, RZ, RZ, R3 ;  /* 0x000000ffff09d224 */ /* 0x000fe200078e0003 */
[----:B------:R-:W5:Y:S01]  /*7fe0*/  @!P2 LD.E.64 R20, desc[UR60][R42.64] ;  /* 0x0000003c2a14a980 */ /* 0x000f62000c101b00 */
[----:B------:R-:W-:Y:S01]  /*7ff0*/  @!P5 IMAD.WIDE R10, R156, 0x2, R4 ;  /* 0x000000029c0ad825 */ /* 0x000fe200078e0204 */
[----:B------:R-:W-:-:S03]  /*8000*/  SHF.R.S32.HI R12, RZ, 0x1f, R14 ;  /* 0x0000001fff0c7819 */ /* 0x000fc6000001140e */
[----:B------:R-:W-:Y:S01]  /*8010*/  @!P5 IMAD.WIDE R8, R156, 0x2, R8 ;  /* 0x000000029c08d825 */ /* 0x000fe200078e0208 */
[----:B------:R0:W5:Y:S01]  /*8020*/  @!P5 LD.E.64 R32, desc[UR60][R10.64] ;  /* 0x0000003c0a20d980 */ /* 0x000162000c101b00 */
[----:B------:R-:W-:-:S03]  /*8030*/  SHF.L.U64.HI R12, R14, 0x1, R12 ;  /* 0x000000010e0c7819 */ /* 0x000fc6000001020c */
[----:B------:R1:W5:Y:S01]  /*8040*/  @!P5 LD.E.64 R34, desc[UR60][R8.64] ;  /* 0x0000003c0822d980 */ /* 0x000362000c101b00 */
[----:B------:R-:W-:-:S05]  /*8050*/  @!P4 IADD3 R38, P5, R0, R13, RZ ;  /* 0x0000000d0026c210 */ /* 0x000fca0007fbe0ff */
[--C-:B------:R-:W-:Y:S01]  /*8060*/  @!P4 IMAD.X R39, R3, 0x1, R12.reuse, P5 ;  /* 0x000000010327c824 */ /* 0x100fe200028e060c */
[----:B------:R-:W-:Y:S02]  /*8070*/  @!P4 IADD3 R4, P5, R4, R13, RZ ;  /* 0x0000000d0404c210 */ /* 0x000fe40007fbe0ff */
[----:B------:R-:W-:Y:S02]  /*8080*/  CS2R R14, SRZ ;  /* 0x00000000000e7805 */ /* 0x000fe4000001ff00 */
[----:B0-----:R-:W-:Y:S02]  /*8090*/  CS2R R10, SRZ ;  /* 0x00000000000a7805 */ /* 0x001fe4000001ff00 */
[----:B-1----:R-:W-:Y:S01]  /*80a0*/  CS2R R8, SRZ ;  /* 0x0000000000087805 */ /* 0x002fe2000001ff00 */
[----:B------:R-:W-:Y:S01]  /*80b0*/  @!P4 IMAD.X R5, R5, 0x1, R12, P5 ;  /* 0x000000010505c824 */ /* 0x000fe200028e060c */
[----:B------:R-:W-:Y:S01]  /*80c0*/  CS2R R12, SRZ ;  /* 0x00000000000c7805 */ /* 0x000fe2000001ff00 */
[----:B------:R0:W5:Y:S04]  /*80d0*/  @!P1 LD.E.64 R14, desc[UR60][R6.64] ;  /* 0x0000003c060e9980 */ /* 0x000168000c101b00 */
[----:B------:R0:W5:Y:S04]  /*80e0*/  @!P4 LD.E.64 R8, desc[UR60][R38.64] ;  /* 0x0000003c2608c980 */ /* 0x000168000c101b00 */
[----:B------:R0:W5:Y:S04]  /*80f0*/  @!P1 LD.E.64 R12, desc[UR60][R40.64] ;  /* 0x0000003c280c9980 */ /* 0x000168000c101b00 */
[----:B------:R0:W5:Y:S02]  /*8100*/  @!P4 LD.E.64 R10, desc[UR60][R4.64] ;  /* 0x0000003c040ac980 */ /* 0x000164000c101b00 */
.L_x_494:
[----:B------:R-:W-:Y:S05]  /*8110*/  BSYNC B1 ;  /* 0x0000000000017941 */ /* 0x000fea0003800000 */
.L_x_493:
[----:B---3-5:R-:W-:Y:S01]  /*8120*/  IMAD.MOV.U32 R3, RZ, RZ, R9 ;  /* 0x000000ffff037224 */ /* 0x028fe200078e0009 */
[----:B------:R-:W-:Y:S01]  /*8130*/  LOP3.LUT R50, R50, 0xfffffffe, RZ, 0xc0, !PT ;  /* 0xfffffffe32327812 */ /* 0x000fe200078ec0ff */
[----:B----4-:R-:W-:Y:S01]  /*8140*/  IMAD.MOV.U32 R0, RZ, RZ, R8 ;  /* 0x000000ffff007224 */ /* 0x010fe200078e0008 */
[----:B------:R-:W-:Y:S01]  /*8150*/  BSSY B1, `(.L_x_495) ;  /* 0x0000031000017945 */ /* 0x000fe20003800000 */
[----:B0-----:R-:W-:Y:S01]  /*8160*/  IMAD.MOV.U32 R4, RZ, RZ, R12 ;  /* 0x000000ffff047224 */ /* 0x001fe200078e000c */
[----:B------:R-:W-:Y:S01]  /*8170*/  PRMT R39, R3, 0x7610, R39 ;  /* 0x0000761003277816 */ /* 0x000fe20000000027 */
[----:B------:R-:W-:Y:S01]  /*8180*/  IMAD.IADD R3, R55, 0x1, -R50 ;  /* 0x0000000137037824 */ /* 0x000fe200078e0a32 */
[----:B------:R-:W-:Y:S01]  /*8190*/  PRMT R38, R0, 0x7610, R38 ;  /* 0x0000761000267816 */ /* 0x000fe20000000026 */
[----:B------:R-:W-:Y:S01]  /*81a0*/  IMAD.MOV.U32 R0, RZ, RZ, R13 ;  /* 0x000000ffff007224 */ /* 0x000fe200078e000d */
[----:B------:R-:W-:Y:S01]  /*81b0*/  PRMT R42, R4, 0x7610, R42 ;  /* 0x00007610042a7816 */ /* 0x000fe2000000002a */
[----:B------:R-:W-:Y:S01]  /*81c0*/  IMAD.MOV.U32 R4, RZ, RZ, R22 ;  /* 0x000000ffff047224 */ /* 0x000fe200078e0016 */
[----:B------:R-:W-:Y:S01]  /*81d0*/  SHF.L.U32 R3, R3, 0x1f, RZ ;  /* 0x0000001f03037819 */ /* 0x000fe200000006ff */
[----:B------:R-:W-:Y:S01]  /*81e0*/  IMAD.MOV.U32 R5, RZ, RZ, R23 ;  /* 0x000000ffff057224 */ /* 0x000fe200078e0017 */
[----:B------:R-:W-:Y:S01]  /*81f0*/  PRMT R43, R0, 0x7610, R43 ;  /* 0x00007610002b7816 */ /* 0x000fe2000000002b */
[----:B------:R-:W-:Y:S01]  /*8200*/  IMAD.MOV.U32 R0, RZ, RZ, R26 ;  /* 0x000000ffff007224 */ /* 0x000fe200078e001a */
[----:B------:R-:W0:Y:S01]  /*8210*/  SYNCS.PHASECHK.TRANS64.TRYWAIT P1, [R16+URZ+0x31c00], R3 ;  /* 0x031c0003100075a7 */ /* 0x000e22000802017f */
[----:B------:R-:W-:Y:S01]  /*8220*/  PRMT R46, R4, 0x7610, R46 ;  /* 0x00007610042e7816 */ /* 0x000fe2000000002e */
[----:B------:R-:W-:Y:S01]  /*8230*/  IMAD.MOV.U32 R4, RZ, RZ, R27 ;  /* 0x000000ffff047224 */ /* 0x000fe200078e001b */
        /* <DEDUP_REMOVED lines=33> */
[----:B0-----:R-:W-:Y:S06]  /*8450*/  @!P1 BRA `(.L_x_496) ;  /* 0x0000017800e89947 */ /* 0x001fec0003800000 */
.L_x_735:
[----:B------:R-:W-:Y:S05]  /*8460*/  BSYNC B1 ;  /* 0x0000000000017941 */ /* 0x000fea0003800000 */
.L_x_495:
[----:B------:R-:W-:Y:S02]  /*8470*/  PRMT R57, R0, 0x7610, R57 ;  /* 0x0000761000397816 */ /* 0x000fe40000000039 */
[----:B------:R-:W-:Y:S01]  /*8480*/  PRMT R41, R41, 0x5410, R4 ;  /* 0x0000541029297816 */ /* 0x000fe20000000004 */
[----:B------:R-:W-:Y:S06]  /*8490*/  @P0 BRA `(.L_x_497) ;  /* 0x0000003000800947 */ /* 0x000fec0003800000 */
[----:B------:R-:W2:Y:S01]  /*84a0*/  LDL R61, [R1+0x88] ;  /* 0x00008800013d7983 */ /* 0x000ea20000100800 */
[----:B------:R-:W1:Y:S03]  /*84b0*/  LDC R5, c[0x0][0x3f4] ;  /* 0x0000fd00ff057b82 */ /* 0x000e660000000800 */
[----:B------:R-:W3:Y:S04]  /*84c0*/  LDL R59, [R1+0x6c] ;  /* 0x00006c00013b7983 */ /* 0x000ee80000100800 */
[----:B------:R-:W4:Y:S04]  /*84d0*/  LDL R58, [R1+0x68] ;  /* 0x00006800013a7983 */ /* 0x000f280000100800 */
[----:B------:R-:W5:Y:S04]  /*84e0*/  LDL R56, [R1+0x70] ;  /* 0x0000700001387983 */ /* 0x000f680000100800 */
[----:B------:R-:W5:Y:S04]  /*84f0*/  LDL R55, [R1+0x64] ;  /* 0x0000640001377983 */ /* 0x000f680000100800 */
[----:B------:R-:W5:Y:S01]  /*8500*/  LDL R6, [R1+0x74] ;  /* 0x0000740001067983 */ /* 0x000f620000100800 */
[----:B------:R-:W-:Y:S01]  /*8510*/  LEA.HI R36, R37, R36, RZ, 0x2 ;  /* 0x0000002425247211 */ /* 0x000fe200078f10ff */
[----:B------:R-:W-:Y:S03]  /*8520*/  BSSY B1, `(.L_x_498) ;  /* 0x000003e000017945 */ /* 0x000fe60003800000 */
[----:B------:R-:W-:-:S02]  /*8530*/  SHF.R.S32.HI R0, RZ, 0x2, R36 ;  /* 0x00000002ff007819 */ /* 0x000fc40000011424 */
[----:B0-----:R-:W-:Y:S02]  /*8540*/  SHF.R.S32.HI R3, RZ, 0x1f, R36 ;  /* 0x0000001fff037819 */ /* 0x001fe40000011424 */
[----:B-1----:R-:W-:Y:S02]  /*8550*/  ISETP.GE.AND P6, PT, R156, R5, PT ;  /* 0x000000059c00720c */ /* 0x002fe40003fc6270 */
[----:B------:R-:W-:-:S04]  /*8560*/  LEA.HI R3, R3, R0, RZ, 0x2 ;  /* 0x0000000003037211 */ /* 0x000fc800078f10ff */
[----:B------:R-:W-:-:S05]  /*8570*/  LOP3.LUT R7, R3, 0xfffffffc, RZ, 0xc0, !PT ;  /* 0xfffffffc03077812 */ /* 0x000fca00078ec0ff */
[----:B------:R-:W-:-:S05]  /*8580*/  IMAD.IADD R7, R0, 0x1, -R7 ;  /* 0x0000000100077824 */ /* 0x000fca00078e0a07 */
[----:B------:R-:W-:Y:S01]  /*8590*/  LOP3.LUT P0, RZ, R7, 0x2, RZ, 0xc0, !PT ;  /* 0x0000000207ff7812 */ /* 0x000fe2000780c0ff */
[----:B--2---:R-:W-:-:S04]  /*85a0*/  IMAD R3, R61, 0x2, R16 ;  /* 0x000000023d037824 */ /* 0x004fc800078e0210 */
[----:B------:R-:W-:Y:S01]  /*85b0*/  VIADD R0, R3, 0x20 ;  /* 0x0000002003007836 */ /* 0x000fe20000000000 */
[-C--:B---3--:R-:W-:Y:S02]  /*85c0*/  ISETP.GE.AND P1, PT, R59, R5.reuse, PT ;  /* 0x000000053b00720c */ /* 0x088fe40003f26270 */
[-C--:B----4-:R-:W-:Y:S02]  /*85d0*/  ISETP.GE.AND P2, PT, R58, R5.reuse, PT ;  /* 0x000000053a00720c */ /* 0x090fe40003f46270 */
[-C--:B-----5:R-:W-:Y:S02]  /*85e0*/  ISETP.GE.AND P3, PT, R56, R5.reuse, PT ;  /* 0x000000053800720c */ /* 0x0a0fe40003f66270 */
[-C--:B------:R-:W-:Y:S02]  /*85f0*/  ISETP.GE.AND P4, PT, R55, R5.reuse, PT ;  /* 0x000000053700720c */ /* 0x080fe40003f86270 */
[----:B------:R-:W-:Y:S01]  /*8600*/  ISETP.GE.AND P5, PT, R6, R5, PT ;  /* 0x000000050600720c */ /* 0x000fe20003fa6270 */
[----:B------:R-:W-:-:S12]  /*8610*/  @P6 BRA `(.L_x_499) ;  /* 0x0000000000b86947 */ /* 0x000fd80003800000 */
[----:B------:R-:W0:Y:S01]  /*8620*/  LDS.128 R4, [R3+0xda00] ;  /* 0x00da000003047984 */ /* 0x000e220000000c00 */
[----:B------:R-:W-:Y:S02]  /*8630*/  SHF.R.U32.HI R56, RZ, 0x10, R33 ;  /* 0x00000010ff387819 */ /* 0x000fe40000011621 */
[----:B------:R-:W-:Y:S02]  /*8640*/  SHF.R.U32.HI R37, RZ, 0x10, R35 ;  /* 0x00000010ff257819 */ /* 0x000fe40000011623 */
[----:B------:R-:W-:Y:S02]  /*8650*/  SHF.R.U64 R55, R32, 0x10, R33 ;  /* 0x0000001020377819 */ /* 0x000fe40000001221 */
[----:B------:R-:W-:Y:S02]  /*8660*/  PRMT R56, R41, 0x5432, R56 ;  /* 0x0000543229387816 */ /* 0x000fe40000000038 */
[----:B------:R-:W-:Y:S02]  /*8670*/  PRMT R37, R54, 0x5410, R37 ;  /* 0x0000541036257816 */ /* 0x000fe40000000025 */
[----:B------:R-:W-:Y:S01]  /*8680*/  PRMT R55, R57, 0x5410, R55 ;  /* 0x0000541039377816 */ /* 0x000fe20000000037 */
[----:B------:R-:W-:Y:S01]  /*8690*/  IMAD.U32 R57, R56, 0x10000, RZ ;  /* 0x0001000038397824 */ /* 0x000fe200078e00ff */
[----:B------:R-:W-:Y:S01]  /*86a0*/  SHF.R.U64 R36, R34, 0x10, R35 ;  /* 0x0000001022247819 */ /* 0x000fe20000001223 */
[----:B------:R-:W-:Y:S01]  /*86b0*/  IMAD.U32 R54, R37, 0x10000, RZ ;  /* 0x0001000025367824 */ /* 0x000fe200078e00ff */
[----:B------:R-:W-:-:S02]  /*86c0*/  LOP3.LUT R56, R56, 0xffff0000, RZ, 0xc0, !PT ;  /* 0xffff000038387812 */ /* 0x000fc400078ec0ff */
[----:B------:R-:W-:Y:S02]  /*86d0*/  LOP3.LUT R37, R37, 0xffff0000, RZ, 0xc0, !PT ;  /* 0xffff000025257812 */ /* 0x000fe400078ec0ff */
[----:B------:R-:W-:Y:S02]  /*86e0*/  PRMT R36, R39, 0x5432, R36 ;  /* 0x0000543227247816 */ /* 0x000fe40000000024 */
[C---:B0-----:R-:W-:Y:S01]  /*86f0*/  LOP3.LUT R33, R6.reuse, 0xffff0000, RZ, 0xc0, !PT ;  /* 0xffff000006217812 */ /* 0x041fe200078ec0ff */
[----:B------:R-:W-:Y:S01]  /*8700*/  IMAD.U32 R32, R6, 0x10000, RZ ;  /* 0x0001000006207824 */ /* 0x000fe200078e00ff */
[C---:B------:R-:W-:Y:S01]  /*8710*/  LOP3.LUT R35, R7.reuse, 0xffff0000, RZ, 0xc0, !PT ;  /* 0xffff000007237812 */ /* 0x040fe200078ec0ff */
[----:B------:R-:W-:Y:S02]  /*8720*/  IMAD.U32 R34, R7, 0x10000, RZ ;  /* 0x0001000007227824 */ /* 0x000fe400078e00ff */
[C---:B------:R-:W-:Y:S01]  /*8730*/  FMUL.FTZ R59, R33.reuse, R57 ;  /* 0x00000039213b7220 */ /* 0x040fe20000410000 */
[----:B------:R-:W-:Y:S01]  /*8740*/  FMUL.FTZ R58, R33, R54 ;  /* 0x00000036213a7220 */ /* 0x000fe20000410000 */
[----:B------:R-:W-:Y:S01]  /*8750*/  FMUL.FTZ R33, R35, R56 ;  /* 0x0000003823217220 */ /* 0x000fe20000410000 */
[----:B------:R-:W-:-:S02]  /*8760*/  IMAD.U32 R6, R4, 0x10000, RZ ;  /* 0x0001000004067824 */ /* 0x000fc400078e00ff */
[C---:B------:R-:W-:Y:S01]  /*8770*/  FFMA.FTZ R59, R32.reuse, R54, -R59 ;  /* 0x00000036203b7223 */ /* 0x040fe2000001083b */
[----:B------:R-:W-:Y:S01]  /*8780*/  FFMA.FTZ R58, R32, R57, R58 ;  /* 0x00000039203a7223 */ /* 0x000fe2000001003a */
[-C--:B------:R-:W-:Y:S01]  /*8790*/  FFMA.FTZ R57, R34, R37.reuse, -R33 ;  /* 0x0000002522397223 */ /* 0x080fe20000010821 */
[C---:B------:R-:W-:Y:S01]  /*87a0*/  IMAD.U32 R7, R5.reuse, 0x10000, RZ ;  /* 0x0001000005077824 */ /* 0x040fe200078e00ff */
[----:B------:R-:W-:Y:S01]  /*87b0*/  LOP3.LUT R4, R4, 0xffff0000, RZ, 0xc0, !PT ;  /* 0xffff000004047812 */ /* 0x000fe200078ec0ff */
[C---:B------:R-:W-:Y:S01]  /*87c0*/  IMAD.U32 R33, R36.reuse, 0x10000, RZ ;  /* 0x0001000024217824 */ /* 0x040fe200078e00ff */
[----:B------:R-:W-:Y:S01]  /*87d0*/  LOP3.LUT R5, R5, 0xffff0000, RZ, 0xc0, !PT ;  /* 0xffff000005057812 */ /* 0x000fe200078ec0ff */
[----:B------:R-:W-:Y:S01]  /*87e0*/  FMUL.FTZ R61, R35, R37 ;  /* 0x00000025233d7220 */ /* 0x000fe20000410000 */
[C---:B------:R-:W-:Y:S01]  /*87f0*/  LOP3.LUT R32, R55.reuse, 0xffff0000, RZ, 0xc0, !PT ;  /* 0xffff000037207812 */ /* 0x040fe200078ec0ff */
[----:B------:R-:W-:Y:S01]  /*8800*/  IMAD.U32 R35, R55, 0x10000, RZ ;  /* 0x0001000037237824 */ /* 0x000fe200078e00ff */
[----:B------:R-:W-:Y:S01]  /*8810*/  LOP3.LUT R36, R36, 0xffff0000, RZ, 0xc0, !PT ;  /* 0xffff000024247812 */ /* 0x000fe200078ec0ff */
[----:B------:R-:W-:Y:S01]  /*8820*/  FFMA.FTZ R56, R34, R56, R61 ;  /* 0x0000003822387223 */ /* 0x000fe2000001003d */
[C---:B------:R-:W-:Y:S01]  /*8830*/  FMUL.FTZ R34, R4.reuse, R33 ;  /* 0x0000002104227220 */ /* 0x040fe20000410000 */
[-C--:B------:R-:W-:Y:S01]  /*8840*/  FMUL.FTZ R37, R4, R35.reuse ;  /* 0x0000002304257220 */ /* 0x080fe20000410000 */
[C---:B------:R-:W-:Y:S01]  /*8850*/  FMUL.FTZ R54, R5.reuse, R32 ;  /* 0x0000002005367220 */ /* 0x040fe20000410000 */
[-C--:B------:R-:W-:Y:S01]  /*8860*/  FMUL.FTZ R55, R5, R36.reuse ;  /* 0x0000002405377220 */ /* 0x080fe20000410000 */
[C---:B------:R-:W-:Y:S01]  /*8870*/  FFMA.FTZ R35, R6.reuse, R35, R34 ;  /* 0x0000002306237223 */ /* 0x040fe20000010022 */
[----:B------:R-:W-:Y:S01]  /*8880*/  FFMA.FTZ R4, R6, R33, -R37 ;  /* 0x0000002106047223 */ /* 0x000fe20000010825 */
[C---:B------:R-:W-:Y:S01]  /*8890*/  FFMA.FTZ R5, R7.reuse, R36, -R54 ;  /* 0x0000002407057223 */ /* 0x040fe20000010836 */
[----:B------:R-:W-:Y:S01]  /*88a0*/  FFMA.FTZ R32, R7, R32, R55 ;  /* 0x0000002007207223 */ /* 0x000fe20000010037 */
[----:B------:R-:W-:-:S02]  /*88b0*/  F2FP.BF16.F32.PACK_AB R6, R58, R59 ;  /* 0x0000003b3a06723e */ /* 0x000fc400000010ff */
[----:B------:R-:W-:Y:S02]  /*88c0*/  F2FP.BF16.F32.PACK_AB R7, R56, R57 ;  /* 0x000000393807723e */ /* 0x000fe400000010ff */
[----:B------:R-:W-:Y:S02]  /*88d0*/  F2FP.BF16.F32.PACK_AB R4, R35, R4 ;  /* 0x000000042304723e */ /* 0x000fe400000010ff */
[----:B------:R-:W-:-:S05]  /*88e0*/  F2FP.BF16.F32.PACK_AB R5, R32, R5 ;  /* 0x000000052005723e */ /* 0x000fca00000010ff */
[----:B------:R0:W-:Y:S02]  /*88f0*/  STS.128 [R3+0xda00], R4 ;  /* 0x00da000403007388 */ /* 0x0001e40000000c00 */
.L_x_499:
[----:B------:R-:W-:Y:S05]  /*8900*/  BSYNC B1 ;  /* 0x0000000000017941 */ /* 0x000fea0003800000 */
.L_x_498:
[----:B------:R-:W-:Y:S01]  /*8910*/  BSSY B1, `(.L_x_500) ;  /* 0x0000031000017945 */ /* 0x000fe20003800000 */
[----:B------:R-:W-:-:S03]  /*8920*/  @P0 VIADD R0, R3, 0xffffffe0 ;  /* 0xffffffe003000836 */ /* 0x000fc60000000000 */
[----:B------:R-:W-:Y:S05]  /*8930*/  @P1 BRA `(.L_x_501) ;  /* 0x0000000000b81947 */ /* 0x000fea0003800000 */
[----:B0-----:R-:W0:Y:S01]  /*8940*/  LDS.128 R4, [R0+0xda00] ;  /* 0x00da000000047984 */ /* 0x001e220000000c00 */
[----:B------:R-:W-:Y:S02]  /*8950*/  SHF.R.U32.HI R36, RZ, 0x10, R31 ;  /* 0x00000010ff247819 */ /* 0x000fe4000001161f */
[----:B------:R-:W-:Y:S02]  /*8960*/  SHF.R.U32.HI R33, RZ, 0x10, R29 ;  /* 0x00000010ff217819 */ /* 0x000fe4000001161d */
[----:B------:R-:W-:Y:S02]  /*8970*/  PRMT R36, R40, 0x5432, R36 ;  /* 0x0000543228247816 */ /* 0x000fe40000000024 */
[----:B------:R-:W-:Y:S02]  /*8980*/  PRMT R33, R60, 0x5410, R33 ;  /* 0x000054103c217816 */ /* 0x000fe40000000021 */
[----:B------:R-:W-:Y:S01]  /*8990*/  SHF.R.U64 R32, R28, 0x10, R29 ;  /* 0x000000101c207819 */ /* 0x000fe2000000121d */
[----:B------:R-:W-:Y:S01]  /*89a0*/  IMAD.U32 R37, R36, 0x10000, RZ ;  /* 0x0001000024257824 */ /* 0x000fe200078e00ff */
[----:B------:R-:W-:Y:S01]  /*89b0*/  SHF.R.U64 R35, R30, 0x10, R31 ;  /* 0x000000101e237819 */ /* 0x000fe2000000121f */
[----:B------:R-:W-:Y:S01]  /*89c0*/  IMAD.U32 R34, R33, 0x10000, RZ ;  /* 0x0001000021227824 */ /* 0x000fe200078e00ff */
[----:B------:R-:W-:-:S02]  /*89d0*/  LOP3.LUT R36, R36, 0xffff0000, RZ, 0xc0, !PT ;  /* 0xffff000024247812 */ /* 0x000fc400078ec0ff */
[----:B------:R-:W-:Y:S02]  /*89e0*/  LOP3.LUT R33, R33, 0xffff0000, RZ, 0xc0, !PT ;  /* 0xffff000021217812 */ /* 0x000fe400078ec0ff */
[----:B------:R-:W-:Y:S02]  /*89f0*/  PRMT R32, R38, 0x5432, R32 ;  /* 0x0000543226207816 */ /* 0x000fe40000000020 */
        /* <DEDUP_REMOVED lines=34> */
.L_x_501:
[----:B------:R-:W-:Y:S05]  /*8c20*/  BSYNC B1 ;  /* 0x0000000000017941 */ /* 0x000fea0003800000 */
.L_x_500:
[----:B------:R-:W-:Y:S04]  /*8c30*/  BSSY B1, `(.L_x_502) ;  /* 0x0000030000017945 */ /* 0x000fe80003800000 */
[----:B------:R-:W-:Y:S05]  /*8c40*/  @P2 BRA `(.L_x_503) ;  /* 0x0000000000b82947 */ /* 0x000fea0003800000 */
[----:B01----:R-:W0:Y:S01]  /*8c50*/  LDS.128 R4, [R3+0x10a00] ;  /* 0x010a000003047984 */ /* 0x003e220000000c00 */
[----:B------:R-:W-:Y:S02]  /*8c60*/  SHF.R.U64 R26, R26, 0x10, R27 ;  /* 0x000000101a1a7819 */ /* 0x000fe4000000121b */
[----:B------:R-:W-:Y:S02]  /*8c70*/  SHF.R.U64 R24, R24, 0x10, R25 ;  /* 0x0000001018187819 */ /* 0x000fe40000001219 */
[----:B------:R-:W-:Y:S02]  /*8c80*/  SHF.R.U32.HI R27, RZ, 0x10, R27 ;  /* 0x00000010ff1b7819 */ /* 0x000fe4000001161b */
[----:B------:R-:W-:Y:S02]  /*8c90*/  SHF.R.U32.HI R25, RZ, 0x10, R25 ;  /* 0x00000010ff197819 */ /* 0x000fe40000011619 */
[----:B------:R-:W-:Y:S02]  /*8ca0*/  PRMT R52, R52, 0x5410, R27 ;  /* 0x0000541034347816 */ /* 0x000fe4000000001b */
[----:B------:R-:W-:-:S02]  /*8cb0*/  PRMT R50, R50, 0x5410, R25 ;  /* 0x0000541032327816 */ /* 0x000fc40000000019 */
[----:B------:R-:W-:Y:S01]  /*8cc0*/  PRMT R51, R51, 0x5410, R24 ;  /* 0x0000541033337816 */ /* 0x000fe20000000018 */
[C---:B------:R-:W-:Y:S01]  /*8cd0*/  IMAD.U32 R28, R52.reuse, 0x10000, RZ ;  /* 0x00010000341c7824 */ /* 0x040fe200078e00ff */
[----:B------:R-:W-:Y:S01]  /*8ce0*/  LOP3.LUT R52, R52, 0xffff0000, RZ, 0xc0, !PT ;  /* 0xffff000034347812 */ /* 0x000fe200078ec0ff */
[C---:B------:R-:W-:Y:S01]  /*8cf0*/  IMAD.U32 R29, R50.reuse, 0x10000, RZ ;  /* 0x00010000321d7824 */ /* 0x040fe200078e00ff */
[----:B------:R-:W-:Y:S02]  /*8d00*/  LOP3.LUT R50, R50, 0xffff0000, RZ, 0xc0, !PT ;  /* 0xffff000032327812 */ /* 0x000fe400078ec0ff */
[----:B------:R-:W-:Y:S02]  /*8d10*/  PRMT R53, R53, 0x5410, R26 ;  /* 0x0000541035357816 */ /* 0x000fe4000000001a */
[C---:B0-----:R-:W-:Y:S01]  /*8d20*/  LOP3.LUT R25, R6.reuse, 0xffff0000, RZ, 0xc0, !PT ;  /* 0xffff000006197812 */ /* 0x041fe200078ec0ff */
[----:B------:R-:W-:Y:S01]  /*8d30*/  IMAD.U32 R24, R6, 0x10000, RZ ;  /* 0x0001000006187824 */ /* 0x000fe200078e00ff */
[C---:B------:R-:W-:Y:S01]  /*8d40*/  LOP3.LUT R27, R7.reuse, 0xffff0000, RZ, 0xc0, !PT ;  /* 0xffff0000071b7812 */ /* 0x040fe200078ec0ff */
[----:B------:R-:W-:-:S02]  /*8d50*/  IMAD.U32 R26, R7, 0x10000, RZ ;  /* 0x00010000071a7824 */ /* 0x000fc400078e00ff */
[C---:B------:R-:W-:Y:S01]  /*8d60*/  FMUL.FTZ R30, R25.reuse, R28 ;  /* 0x0000001c191e7220 */ /* 0x040fe20000410000 */
[-C--:B------:R-:W-:Y:S01]  /*8d70*/  FMUL.FTZ R31, R25, R29.reuse ;  /* 0x0000001d191f7220 */ /* 0x080fe20000410000 */
[----:B------:R-:W-:Y:S01]  /*8d80*/  FMUL.FTZ R25, R27, R50 ;  /* 0x000000321b197220 */ /* 0x000fe20000410000 */
[----:B------:R-:W-:Y:S02]  /*8d90*/  IMAD.U32 R6, R4, 0x10000, RZ ;  /* 0x0001000004067824 */ /* 0x000fe400078e00ff */
[C---:B------:R-:W-:Y:S01]  /*8da0*/  FFMA.FTZ R33, R24.reuse, R29, R30 ;  /* 0x0000001d18217223 */ /* 0x040fe2000001001e */
[----:B------:R-:W-:Y:S02]  /*8db0*/  IMAD.U32 R7, R5, 0x10000, RZ ;  /* 0x0001000005077824 */ /* 0x000fe400078e00ff */
[----:B------:R-:W-:Y:S01]  /*8dc0*/  FFMA.FTZ R32, R24, R28, -R31 ;  /* 0x0000001c18207223 */ /* 0x000fe2000001081f */
[-C--:B------:R-:W-:Y:S01]  /*8dd0*/  FMUL.FTZ R29, R27, R52.reuse ;  /* 0x000000341b1d7220 */ /* 0x080fe20000410000 */
[----:B------:R-:W-:Y:S01]  /*8de0*/  LOP3.LUT R4, R4, 0xffff0000, RZ, 0xc0, !PT ;  /* 0xffff000004047812 */ /* 0x000fe200078ec0ff */
[C---:B------:R-:W-:Y:S01]  /*8df0*/  FFMA.FTZ R52, R26.reuse, R52, -R25 ;  /* 0x000000341a347223 */ /* 0x040fe20000010819 */
[----:B------:R-:W-:Y:S01]  /*8e00*/  LOP3.LUT R5, R5, 0xffff0000, RZ, 0xc0, !PT ;  /* 0xffff000005057812 */ /* 0x000fe200078ec0ff */
[C---:B------:R-:W-:Y:S01]  /*8e10*/  IMAD.U32 R27, R51.reuse, 0x10000, RZ ;  /* 0x00010000331b7824 */ /* 0x040fe200078e00ff */
[----:B------:R-:W-:Y:S01]  /*8e20*/  LOP3.LUT R28, R51, 0xffff0000, RZ, 0xc0, !PT ;  /* 0xffff0000331c7812 */ /* 0x000fe200078ec0ff */
[C---:B------:R-:W-:Y:S01]  /*8e30*/  IMAD.U32 R25, R53.reuse, 0x10000, RZ ;  /* 0x0001000035197824 */ /* 0x040fe200078e00ff */
[----:B------:R-:W-:Y:S01]  /*8e40*/  LOP3.LUT R24, R53, 0xffff0000, RZ, 0xc0, !PT ;  /* 0xffff000035187812 */ /* 0x000fe200078ec0ff */
[----:B------:R-:W-:Y:S01]  /*8e50*/  FFMA.FTZ R35, R26, R50, R29 ;  /* 0x000000321a237223 */ /* 0x000fe2000001001d */
[C---:B------:R-:W-:Y:S01]  /*8e60*/  FMUL.FTZ R29, R4.reuse, R27 ;  /* 0x0000001b041d7220 */ /* 0x040fe20000410000 */
[-C--:B------:R-:W-:Y:S01]  /*8e70*/  FMUL.FTZ R26, R4, R25.reuse ;  /* 0x00000019041a7220 */ /* 0x080fe20000410000 */
[C---:B------:R-:W-:Y:S01]  /*8e80*/  FMUL.FTZ R30, R5.reuse, R28 ;  /* 0x0000001c051e7220 */ /* 0x040fe20000410000 */
[-C--:B------:R-:W-:Y:S01]  /*8e90*/  FMUL.FTZ R31, R5, R24.reuse ;  /* 0x00000018051f7220 */ /* 0x080fe20000410000 */
[C---:B------:R-:W-:Y:S01]  /*8ea0*/  FFMA.FTZ R4, R6.reuse, R25, -R29 ;  /* 0x0000001906047223 */ /* 0x040fe2000001081d */
[----:B------:R-:W-:Y:S01]  /*8eb0*/  FFMA.FTZ R27, R6, R27, R26 ;  /* 0x0000001b061b7223 */ /* 0x000fe2000001001a */
[C---:B------:R-:W-:Y:S01]  /*8ec0*/  FFMA.FTZ R5, R7.reuse, R24, -R30 ;  /* 0x0000001807057223 */ /* 0x040fe2000001081e */
[----:B------:R-:W-:Y:S01]  /*8ed0*/  FFMA.FTZ R28, R7, R28, R31 ;  /* 0x0000001c071c7223 */ /* 0x000fe2000001001f */
[----:B------:R-:W-:-:S02]  /*8ee0*/  F2FP.BF16.F32.PACK_AB R6, R33, R32 ;  /* 0x000000202106723e */ /* 0x000fc400000010ff */
[----:B------:R-:W-:Y:S02]  /*8ef0*/  F2FP.BF16.F32.PACK_AB R7, R35, R52 ;  /* 0x000000342307723e */ /* 0x000fe400000010ff */
[----:B------:R-:W-:Y:S02]  /*8f00*/  F2FP.BF16.F32.PACK_AB R4, R27, R4 ;  /* 0x000000041b04723e */ /* 0x000fe400000010ff */
[----:B------:R-:W-:-:S05]  /*8f10*/  F2FP.BF16.F32.PACK_AB R5, R28, R5 ;  /* 0x000000051c05723e */ /* 0x000fca00000010ff */
[----:B------:R2:W-:Y:S02]  /*8f20*/  STS.128 [R3+0x10a00], R4 ;  /* 0x010a000403007388 */ /* 0x0005e40000000c00 */
.L_x_503:
[----:B------:R-:W-:Y:S05]  /*8f30*/  BSYNC B1 ;  /* 0x0000000000017941 */ /* 0x000fea0003800000 */
.L_x_502:
[----:B------:R-:W-:Y:S04]  /*8f40*/  BSSY B1, `(.L_x_504) ;  /* 0x0000030000017945 */ /* 0x000fe80003800000 */
[----:B------:R-:W-:Y:S05]  /*8f50*/  @P3 BRA `(.L_x_505) ;  /* 0x0000000000b83947 */ /* 0x000fea0003800000 */
[----:B012---:R-:W0:Y:S01]  /*8f60*/  LDS.128 R4, [R0+0x10a00] ;  /* 0x010a000000047984 */ /* 0x007e220000000c00 */
[--C-:B------:R-:W-:Y:S02]  /*8f70*/  SHF.R.U64 R25, R22, 0x10, R23.reuse ;  /* 0x0000001016197819 */ /* 0x100fe40000001217 */
[----:B------:R-:W-:Y:S02]  /*8f80*/  SHF.R.U32.HI R22, RZ, 0x10, R23 ;  /* 0x00000010ff167819 */ /* 0x000fe40000011617 */
[--C-:B------:R-:W-:Y:S02]  /*8f90*/  SHF.R.U64 R23, R20, 0x10, R21.reuse ;  /* 0x0000001014177819 */ /* 0x100fe40000001215 */
[----:B------:R-:W-:Y:S02]  /*8fa0*/  SHF.R.U32.HI R20, RZ, 0x10, R21 ;  /* 0x00000010ff147819 */ /* 0x000fe40000011615 */
[----:B------:R-:W-:Y:S02]  /*8fb0*/  PRMT R47, R47, 0x5410, R22 ;  /* 0x000054102f2f7816 */ /* 0x000fe40000000016 */
[----:B------:R-:W-:-:S02]  /*8fc0*/  PRMT R49, R49, 0x5410, R20 ;  /* 0x0000541031317816 */ /* 0x000fc40000000014 */
[----:B------:R-:W-:Y:S01]  /*8fd0*/  PRMT R46, R46, 0x5410, R25 ;  /* 0x000054102e2e7816 */ /* 0x000fe20000000019 */
[----:B------:R-:W-:Y:S01]  /*8fe0*/  IMAD.U32 R24, R47, 0x10000, RZ ;  /* 0x000100002f187824 */ /* 0x000fe200078e00ff */
[----:B------:R-:W-:Y:S01]  /*8ff0*/  PRMT R48, R48, 0x5410, R23 ;  /* 0x0000541030307816 */ /* 0x000fe20000000017 */
[C---:B------:R-:W-:Y:S01]  /*9000*/  IMAD.U32 R25, R49.reuse, 0x10000, RZ ;  /* 0x0001000031197824 */ /* 0x040fe200078e00ff */
[----:B------:R-:W-:Y:S02]  /*9010*/  LOP3.LUT R49, R49, 0xffff0000, RZ, 0xc0, !PT ;  /* 0xffff000031317812 */ /* 0x000fe400078ec0ff */
[----:B------:R-:W-:Y:S02]  /*9020*/  LOP3.LUT R47, R47, 0xffff0000, RZ, 0xc0, !PT ;  /* 0xffff00002f2f7812 */ /* 0x000fe400078ec0ff */
[C---:B0-----:R-:W-:Y:S01]  /*9030*/  LOP3.LUT R21, R6.reuse, 0xffff0000, RZ, 0xc0, !PT ;  /* 0xffff000006157812 */ /* 0x041fe200078ec0ff */
[----:B------:R-:W-:Y:S01]  /*9040*/  IMAD.U32 R20, R6, 0x10000, RZ ;  /* 0x0001000006147824 */ /* 0x000fe200078e00ff */
[C---:B------:R-:W-:Y:S01]  /*9050*/  LOP3.LUT R23, R7.reuse, 0xffff0000, RZ, 0xc0, !PT ;  /* 0xffff000007177812 */ /* 0x040fe200078ec0ff */
[----:B------:R-:W-:-:S02]  /*9060*/  IMAD.U32 R22, R7, 0x10000, RZ ;  /* 0x0001000007167824 */ /* 0x000fc400078e00ff */
[CC--:B------:R-:W-:Y:S01]  /*9070*/  FMUL.FTZ R26, R21.reuse, R24.reuse ;  /* 0x00000018151a7220 */ /* 0x0c0fe20000410000 */
[----:B------:R-:W-:Y:S01]  /*9080*/  FMUL.FTZ R27, R21, R25 ;  /* 0x00000019151b7220 */ /* 0x000fe20000410000 */
[C---:B------:R-:W-:Y:S01]  /*9090*/  FMUL.FTZ R21, R23.reuse, R49 ;  /* 0x0000003117157220 */ /* 0x040fe20000410000 */
[----:B------:R-:W-:Y:S02]  /*90a0*/  IMAD.U32 R6, R4, 0x10000, RZ ;  /* 0x0001000004067824 */ /* 0x000fe400078e00ff */
[----:B------:R-:W-:Y:S01]  /*90b0*/  FFMA.FTZ R29, R20, R25, R26 ;  /* 0x00000019141d7223 */ /* 0x000fe2000001001a */
[-C--:B------:R-:W-:Y:S01]  /*90c0*/  FMUL.FTZ R25, R23, R47.reuse ;  /* 0x0000002f17197220 */ /* 0x080fe20000410000 */
[----:B------:R-:W-:Y:S01]  /*90d0*/  FFMA.FTZ R47, R22, R47, -R21 ;  /* 0x0000002f162f7223 */ /* 0x000fe20000010815 */
[C---:B------:R-:W-:Y:S01]  /*90e0*/  IMAD.U32 R7, R5.reuse, 0x10000, RZ ;  /* 0x0001000005077824 */ /* 0x040fe200078e00ff */
[----:B------:R-:W-:Y:S01]  /*90f0*/  LOP3.LUT R4, R4, 0xffff0000, RZ, 0xc0, !PT ;  /* 0xffff000004047812 */ /* 0x000fe200078ec0ff */
[----:B------:R-:W-:Y:S01]  /*9100*/  IMAD.U32 R23, R48, 0x10000, RZ ;  /* 0x0001000030177824 */ /* 0x000fe200078e00ff */
[----:B------:R-:W-:Y:S01]  /*9110*/  LOP3.LUT R5, R5, 0xffff0000, RZ, 0xc0, !PT ;  /* 0xffff000005057812 */ /* 0x000fe200078ec0ff */
[----:B------:R-:W-:Y:S01]  /*9120*/  IMAD.U32 R21, R46, 0x10000, RZ ;  /* 0x000100002e157824 */ /* 0x000fe200078e00ff */
[----:B------:R-:W-:Y:S01]  /*9130*/  LOP3.LUT R48, R48, 0xffff0000, RZ, 0xc0, !PT ;  /* 0xffff000030307812 */ /* 0x000fe200078ec0ff */
[----:B------:R-:W-:Y:S01]  /*9140*/  FFMA.FTZ R24, R20, R24, -R27 ;  /* 0x0000001814187223 */ /* 0x000fe2000001081b */
        /* <DEDUP_REMOVED lines=15> */
.L_x_505:
[----:B------:R-:W-:Y:S05]  /*9240*/  BSYNC B1 ;  /* 0x0000000000017941 */ /* 0x000fea0003800000 */
.L_x_504:
[----:B------:R-:W-:Y:S04]  /*9250*/  BSSY B1, `(.L_x_506) ;  /* 0x0000030000017945 */ /* 0x000fe80003800000 */
[----:B------:R-:W-:Y:S05]  /*9260*/  @P4 BRA `(.L_x_507) ;  /* 0x0000000000b84947 */ /* 0x000fea0003800000 */
[----:B0123--:R-:W0:Y:S01]  /*9270*/  LDS.128 R4, [R3+0x13a00] ;  /* 0x013a000003047984 */ /* 0x00fe220000000c00 */
        /* <DEDUP_REMOVED lines=45> */
.L_x_507:
[----:B------:R-:W-:Y:S05]  /*9550*/  BSYNC B1 ;  /* 0x0000000000017941 */ /* 0x000fea0003800000 */
.L_x_506:
[----:B------:R-:W-:Y:S05]  /*9560*/  @P5 BRA `(.L_x_497) ;  /* 0x00000020004c5947 */ /* 0x000fea0003800000 */
[----:B01234-:R-:W0:Y:S01]  /*9570*/  LDS.128 R4, [R0+0x13a00] ;  /* 0x013a000000047984 */ /* 0x01fe220000000c00 */
        /* <DEDUP_REMOVED lines=13> */
[C---:B------:R-:W-:Y:S01]  /*9650*/  IMAD.U32 R10, R7.reuse, 0x10000, RZ ;  /* 0x00010000070a7824 */ /* 0x040fe200078e00ff */
[----:B------:R-:W-:Y:S01]  /*9660*/  LOP3.LUT R7, R7, 0xffff0000, RZ, 0xc0, !PT ;  /* 0xffff000007077812 */ /* 0x000fe200078ec0ff */
[----:B------:R-:W-:-:S02]  /*9670*/  IMAD.U32 R8, R6, 0x10000, RZ ;  /* 0x0001000006087824 */ /* 0x000fc400078e00ff */
[CC--:B------:R-:W-:Y:S01]  /*9680*/  FMUL.FTZ R13, R9.reuse, R12.reuse ;  /* 0x0000000c090d7220 */ /* 0x0c0fe20000410000 */
[----:B------:R-:W-:Y:S01]  /*9690*/  FMUL.FTZ R9, R9, R11 ;  /* 0x0000000b09097220 */ /* 0x000fe20000410000 */
[C---:B------:R-:W-:Y:S01]  /*96a0*/  FMUL.FTZ R21, R7.reuse, R41 ;  /* 0x0000002907157220 */ /* 0x040fe20000410000 */
[----:B------:R-:W-:Y:S02]  /*96b0*/  IMAD.U32 R3, R4, 0x10000, RZ ;  /* 0x0001000004037824 */ /* 0x000fe400078e00ff */
[C---:B------:R-:W-:Y:S01]  /*96c0*/  FFMA.FTZ R14, R8.reuse, R11, -R13 ;  /* 0x0000000b080e7223 */ /* 0x040fe2000001080d */
[----:B------:R-:W-:Y:S01]  /*96d0*/  FFMA.FTZ R15, R8, R12, R9 ;  /* 0x0000000c080f7223 */ /* 0x000fe20000010009 */
[-C--:B------:R-:W-:Y:S01]  /*96e0*/  FMUL.FTZ R9, R7, R39.reuse ;  /* 0x0000002707097220 */ /* 0x080fe20000410000 */
        /* <DEDUP_REMOVED lines=21> */
[----:B------:R0:W-:Y:S01]  /*9840*/  STS.128 [R0+0x13a00], R4 ;  /* 0x013a000400007388 */ /* 0x0001e20000000c00 */
[----:B------:R-:W-:Y:S05]  /*9850*/  BRA `(.L_x_497) ;  /* 0x0000001c00907947 */ /* 0x000fea0003800000 */
.L_x_491:
[----:B------:R-:W-:-:S03]  /*9860*/  UMOV UR4, 0xffffffff ;  /* 0xffffffff00047882 */ /* 0x000fc60000000000 */
[----:B------:R-:W-:Y:S05]  /*9870*/  BRA.DIV UR4, `(.L_x_508) ;  /* 0x0000016604f47947 */ /* 0x000fea000b800000 */
[----:B------:R-:W0:Y:S04]  /*9880*/  SHFL.IDX PT, R3, R23, RZ, 0x1e1f ;  /* 0x001e1fff17037589 */ /* 0x000e2800000e0000 */
[----:B------:R-:W1:Y:S04]  /*9890*/  SHFL.IDX PT, R0, R22, RZ, 0x1e1f ;  /* 0x001e1fff16007589 */ /* 0x000e6800000e0000 */
[----:B------:R3:W4:Y:S04]  /*98a0*/  SHFL.IDX PT, R5, R25, RZ, 0x1e1f ;  /* 0x001e1fff19057589 */ /* 0x00072800000e0000 */
[----:B--2---:R3:W2:Y:S01]  /*98b0*/  SHFL.IDX PT, R14, R24, RZ, 0x1e1f ;  /* 0x001e1fff180e7589 */ /* 0x0046a200000e0000 */
[----:B0-----:R-:W-:-:S02]  /*98c0*/  IMAD.MOV.U32 R33, RZ, RZ, R3 ;  /* 0x000000ffff217224 */ /* 0x001fc400078e0003 */
[----:B-1-3--:R-:W-:-:S07]  /*98d0*/  IMAD.MOV.U32 R32, RZ, RZ, R0 ;  /* 0x000000ffff207224 */ /* 0x00afce00078e0000 */
.L_x_741:
[----:B------:R-:W3:Y:S01]  /*98e0*/  LDL R37, [R1+0xa4] ;  /* 0x0000a40001257983 */ /* 0x000ee20000100800 */
[----:B------:R-:W-:Y:S01]  /*98f0*/  ULDC UR4, c[0x0][0x448] ;  /* 0x0001120000047ab9 */ /* 0x000fe20000000800 */
[----:B------:R-:W-:Y:S01]  /*9900*/  BSSY B1, `(.L_x_509) ;  /* 0x0000040000017945 */ /* 0x000fe20003800000 */
[----:B------:R-:W-:Y:S01]  /*9910*/  IMAD R4, R111, UR4, RZ ;  /* 0x000000046f047c24 */ /* 0x000fe2000f8e02ff */
[----:B------:R-:W-:Y:S01]  /*9920*/  CS2R R8, SRZ ;  /* 0x0000000000087805 */ /* 0x000fe2000001ff00 */
[----:B--2---:R-:W-:Y:S01]  /*9930*/  IMAD.MOV.U32 R34, RZ, RZ, R14 ;  /* 0x000000ffff227224 */ /* 0x004fe200078e000e */
[----:B------:R-:W-:Y:S01]  /*9940*/  CS2R R10, SRZ ;  /* 0x00000000000a7805 */ /* 0x000fe2000001ff00 */
[----:B------:R-:W-:Y:S01]  /*9950*/  IMAD R0, R109, -0xc0, R4 ;  /* 0xffffff406d007824 */ /* 0x000fe200078e0204 */
[----:B------:R-:W-:Y:S01]  /*9960*/  ISETP.GE.AND P1, PT, R7, R4, PT ;  /* 0x000000040700720c */ /* 0x000fe20003f26270 */
[----:B----4-:R-:W-:Y:S01]  /*9970*/  IMAD.MOV.U32 R35, RZ, RZ, R5 ;  /* 0x000000ffff237224 */ /* 0x010fe200078e0005 */
[----:B------:R-:W-:-:S02]  /*9980*/  CS2R R4, SRZ ;  /* 0x0000000000047805 */ /* 0x000fc4000001ff00 */
[----:B------:R-:W-:Y:S02]  /*9990*/  CS2R R6, SRZ ;  /* 0x0000000000067805 */ /* 0x000fe4000001ff00 */
[----:B------:R-:W-:Y:S02]  /*99a0*/  VIMNMX R0, R0, 0xc0, PT ;  /* 0x000000c000007848 */ /* 0x000fe40003fe0100 */
[----:B------:R-:W-:Y:S02]  /*99b0*/  CS2R R12, SRZ ;  /* 0x00000000000c7805 */ /* 0x000fe4000001ff00 */
[----:B------:R-:W-:Y:S02]  /*99c0*/  CS2R R14, SRZ ;  /* 0x00000000000e7805 */ /* 0x000fe4000001ff00 */
[----:B------:R-:W-:Y:S02]  /*99d0*/  CS2R R20, SRZ ;  /* 0x0000000000147805 */ /* 0x000fe4000001ff00 */
[----:B------:R-:W-:-:S02]  /*99e0*/  ISETP.GE.AND P0, PT, R19, R0, PT ;  /* 0x000000001300720c */ /* 0x000fc40003f06270 */
[----:B------:R-:W-:Y:S02]  /*99f0*/  CS2R R22, SRZ ;  /* 0x0000000000167805 */ /* 0x000fe4000001ff00 */
[----:B------:R-:W-:Y:S02]  /*9a00*/  CS2R R24, SRZ ;  /* 0x0000000000187805 */ /* 0x000fe4000001ff00 */
[----:B------:R-:W-:Y:S02]  /*9a10*/  CS2R R26, SRZ ;  /* 0x00000000001a7805 */ /* 0x000fe4000001ff00 */
[----:B------:R-:W-:Y:S02]  /*9a20*/  CS2R R28, SRZ ;  /* 0x00000000001c7805 */ /* 0x000fe4000001ff00 */
[----:B------:R-:W-:Y:S02]  /*9a30*/  CS2R R30, SRZ ;  /* 0x00000000001e7805 */ /* 0x000fe4000001ff00 */
[----:B---3--:R-:W-:Y:S01]  /*9a40*/  LEA.HI R0, R37, R37, RZ, 0x1 ;  /* 0x0000002525007211 */ /* 0x008fe200078f08ff */
[----:B------:R-:W-:Y:S06]  /*9a50*/  @P1 BRA `(.L_x_510) ;  /* 0x0000000000a81947 */ /* 0x000fec0003800000 */
[----:B------:R-:W2:Y:S04]  /*9a60*/  LDL R39, [R1+0x68] ;  /* 0x0000680001277983 */ /* 0x000ea80000100800 */
[----:B------:R-:W3:Y:S01]  /*9a70*/  LDL R38, [R1+0x64] ;  /* 0x0000640001267983 */ /* 0x000ee20000100800 */
[C---:B------:R-:W-:Y:S01]  /*9a80*/  VIADD R3, R144.reuse, 0x10 ;  /* 0x0000001090037836 */ /* 0x040fe20000000000 */
[----:B------:R-:W-:Y:S01]  /*9a90*/  ULDC UR4, c[0x0][0x3f4] ;  /* 0x0000fd0000047ab9 */ /* 0x000fe20000000800 */
[C---:B------:R-:W-:Y:S01]  /*9aa0*/  VIADD R4, R144.reuse, 0x20 ;  /* 0x0000002090047836 */ /* 0x040fe20000000000 */
[----:B------:R-:W-:Y:S02]  /*9ab0*/  ISETP.GE.AND P1, PT, R144, UR4, PT ;  /* 0x0000000490007c0c */ /* 0x000fe4000bf26270 */
[----:B------:R-:W-:-:S02]  /*9ac0*/  CS2R R20, SRZ ;  /* 0x0000000000147805 */ /* 0x000fc4000001ff00 */
[----:B------:R-:W-:Y:S02]  /*9ad0*/  ISETP.GE.AND P2, PT, R3, UR4, PT ;  /* 0x0000000403007c0c */ /* 0x000fe4000bf46270 */
[----:B------:R-:W-:Y:S02]  /*9ae0*/  CS2R R22, SRZ ;  /* 0x0000000000167805 */ /* 0x000fe4000001ff00 */
[----:B------:R-:W-:Y:S02]  /*9af0*/  ISETP.GE.AND P3, PT, R4, UR4, PT ;  /* 0x0000000404007c0c */ /* 0x000fe4000bf66270 */
[----:B------:R-:W-:Y:S02]  /*9b00*/  CS2R R24, SRZ ;  /* 0x0000000000187805 */ /* 0x000fe4000001ff00 */
[----:B------:R-:W-:Y:S02]  /*9b10*/  CS2R R26, SRZ ;  /* 0x00000000001a7805 */ /* 0x000fe4000001ff00 */
[----:B------:R-:W-:Y:S01]  /*9b20*/  CS2R R10, SRZ ;  /* 0x00000000000a7805 */ /* 0x000fe2000001ff00 */
[----:B------:R-:W-:Y:S01]  /*9b30*/  @!P1 IMAD.WIDE R12, R144, 0x2, R32 ;  /* 0x00000002900c9825 */ /* 0x000fe200078e0220 */
[----:B------:R-:W-:-:S02]  /*9b40*/  CS2R R28, SRZ ;  /* 0x00000000001c7805 */ /* 0x000fc4000001ff00 */
[----:B------:R-:W-:Y:S02]  /*9b50*/  CS2R R30, SRZ ;  /* 0x00000000001e7805 */ /* 0x000fe4000001ff00 */
[----:B------:R-:W-:Y:S01]  /*9b60*/  CS2R R14, SRZ ;  /* 0x00000000000e7805 */ /* 0x000fe2000001ff00 */
[----:B------:R0:W5:Y:S02]  /*9b70*/  @!P1 LD.E.128 R20, desc[UR60][R12.64] ;  /* 0x0000003c0c149980 */ /* 0x000164000c101d00 */
[----:B0-----:R-:W-:Y:S01]  /*9b80*/  CS2R R12, SRZ ;  /* 0x00000000000c7805 */ /* 0x001fe2000001ff00 */
[C---:B--2---:R-:W-:Y:S02]  /*9b90*/  IMAD.IADD R5, R156.reuse, 0x1, R39 ;  /* 0x000000019c057824 */ /* 0x044fe400078e0227 */
[----:B---3--:R-:W-:-:S03]  /*9ba0*/  IMAD.IADD R3, R156, 0x1, R38 ;  /* 0x000000019c037824 */ /* 0x008fc600078e0226 */
[----:B------:R-:W-:Y:S02]  /*9bb0*/  SHF.R.S32.HI R6, RZ, 0x1f, R5 ;  /* 0x0000001fff067819 */ /* 0x000fe40000011405 */
[----:B------:R-:W-:Y:S02]  /*9bc0*/  SHF.R.S32.HI R4, RZ, 0x1f, R3 ;  /* 0x0000001fff047819 */ /* 0x000fe40000011403 */
[----:B------:R-:W-:Y:S02]  /*9bd0*/  LEA.HI R6, R6, R5, RZ, 0x3 ;  /* 0x0000000506067211 */ /* 0x000fe400078f18ff */
[----:B------:R-:W-:Y:S02]  /*9be0*/  LEA.HI R3, R4, R3, RZ, 0x3 ;  /* 0x0000000304037211 */ /* 0x000fe400078f18ff */
[----:B------:R-:W-:Y:S02]  /*9bf0*/  SHF.R.S32.HI R8, RZ, 0x3, R6 ;  /* 0x00000003ff087819 */ /* 0x000fe40000011406 */
[----:B------:R-:W-:-:S03]  /*9c00*/  SHF.R.S32.HI R43, RZ, 0x3, R3 ;  /* 0x00000003ff2b7819 */ /* 0x000fc60000011403 */
[----:B------:R-:W-:Y:S02]  /*9c10*/  @!P2 IMAD.SHL.U32 R3, R8, 0x8, RZ ;  /* 0x000000080803a824 */ /* 0x000fe400078e00ff */
[----:B------:R-:W-:Y:S01]  /*9c20*/  @!P3 IMAD.SHL.U32 R43, R43, 0x8, RZ ;  /* 0x000000082b2bb824 */ /* 0x000fe200078e00ff */
[----:B------:R-:W-:Y:S01]  /*9c30*/  CS2R R4, SRZ ;  /* 0x0000000000047805 */ /* 0x000fe2000001ff00 */
[--C-:B------:R-:W-:Y:S01]  /*9c40*/  @!P2 IMAD.WIDE R38, R3, 0x2, R32.reuse ;  /* 0x000000020326a825 */ /* 0x100fe200078e0220 */
[----:B------:R-:W-:Y:S02]  /*9c50*/  CS2R R6, SRZ ;  /* 0x0000000000067805 */ /* 0x000fe4000001ff00 */
[----:B------:R-:W-:Y:S01]  /*9c60*/  CS2R R8, SRZ ;  /* 0x0000000000087805 */ /* 0x000fe2000001ff00 */
[----:B------:R-:W-:Y:S01]  /*9c70*/  @!P3 IMAD.WIDE R40, R43, 0x2, R32 ;  /* 0x000000022b28b825 */ /* 0x000fe200078e0220 */
[----:B------:R0:W5:Y:S03]  /*9c80*/  @!P2 LD.E.128 R24, desc[UR60][R38.64] ;  /* 0x0000003c2618a980 */ /* 0x000166000c101d00 */
[--C-:B------:R-:W-:Y:S01]  /*9c90*/  @!P2 IMAD.WIDE R32, R3, 0x2, R34.reuse ;  /* 0x000000020320a825 */ /* 0x100fe200078e0222 */
[----:B------:R0:W5:Y:S03]  /*9ca0*/  @!P3 LD.E.128 R28, desc[UR60][R40.64] ;  /* 0x0000003c281cb980 */ /* 0x000166000c101d00 */
[--C-:B------:R-:W-:Y:S01]  /*9cb0*/  @!P3 IMAD.WIDE R42, R43, 0x2, R34.reuse ;  /* 0x000000022b2ab825 */ /* 0x100fe200078e0222 */
[----:B------:R0:W5:Y:S03]  /*9cc0*/  @!P2 LD.E.128 R8, desc[UR60][R32.64] ;  /* 0x0000003c2008a980 */ /* 0x000166000c101d00 */
[----:B------:R-:W-:Y:S01]  /*9cd0*/  @!P1 IMAD.WIDE R34, R144, 0x2, R34 ;  /* 0x0000000290229825 */ /* 0x000fe200078e0222 */
[----:B------:R0:W5:Y:S04]  /*9ce0*/  @!P3 LD.E.128 R12, desc[UR60][R42.64] ;  /* 0x0000003c2a0cb980 */ /* 0x000168000c101d00 */
[----:B------:R0:W5:Y:S02]  /*9cf0*/  @!P1 LD.E.128 R4, desc[UR60][R34.64] ;  /* 0x0000003c22049980 */ /* 0x000164000c101d00 */
.L_x_510:
[----:B------:R-:W-:Y:S05]  /*9d00*/  BSYNC B1 ;  /* 0x0000000000017941 */ /* 0x000fea0003800000 */
.L_x_509:
[----:B------:R-:W-:Y:S01]  /*9d10*/  LOP3.LUT R0, R0, 0xfffffffe, RZ, 0xc0, !PT ;  /* 0xfffffffe00007812 */ /* 0x000fe200078ec0ff */
[----:B-----5:R-:W-:Y:S01]  /*9d20*/  IMAD.MOV.U32 R3, RZ, RZ, R4 ;  /* 0x000000ffff037224 */ /* 0x020fe200078e0004 */
[----:B------:R-:W-:Y:S01]  /*9d30*/  BSSY B1, `(.L_x_511) ;  /* 0x0000031000017945 */ /* 0x000fe20003800000 */
[----:B0-----:R-:W-:Y:S02]  /*9d40*/  IMAD.MOV.U32 R32, RZ, RZ, R5 ;  /* 0x000000ffff207224 */ /* 0x001fe400078e0005 */
        /* <DEDUP_REMOVED lines=23> */
[----:B------:R-:W-:-:S02]  /*9ec0*/  IMAD.MOV.U32 R34, RZ, RZ, R21 ;  /* 0x000000ffff227224 */ /* 0x000fc400078e0015 */
        /* <DEDUP_REMOVED lines=23> */
.L_x_742:
[----:B------:R-:W-:Y:S05]  /*a040*/  BSYNC B1 ;  /* 0x0000000000017941 */ /* 0x000fea0003800000 */
.L_x_511:
[----:B------:R-:W-:Y:S02]  /*a050*/  PRMT R47, R0, 0x7610, R47 ;  /* 0x00007610002f7816 */ /* 0x000fe4000000002f */
[----:B------:R-:W-:Y:S01]  /*a060*/  PRMT R48, R32, 0x7610, R48 ;  /* 0x0000761020307816 */ /* 0x000fe20000000030 */
[----:B------:R-:W-:Y:S06]  /*a070*/  @P0 BRA `(.L_x_497) ;  /* 0x0000001400880947 */ /* 0x000fec0003800000 */
[----:B------:R1:W5:Y:S01]  /*a080*/  LDL R76, [R1+0x54] ;  /* 0x00005400014c7983 */ /* 0x0003620000100800 */
[----:B0-----:R-:W0:Y:S03]  /*a090*/  LDC R3, c[0x0][0x3f4] ;  /* 0x0000fd00ff037b82 */ /* 0x001e260000000800 */
[----:B------:R1:W5:Y:S04]  /*a0a0*/  LDL R75, [R1+0xc8] ;  /* 0x0000c800014b7983 */ /* 0x0003680000100800 */
[----:B------:R1:W5:Y:S04]  /*a0b0*/  LDL R73, [R1+0x5c] ;  /* 0x00005c0001497983 */ /* 0x0003680000100800 */
[----:B------:R1:W5:Y:S01]  /*a0c0*/  LDL R71, [R1+0x58] ;  /* 0x0000580001477983 */ /* 0x0003620000100800 */
[C---:B------:R-:W-:Y:S01]  /*a0d0*/  VIADD R0, R144.reuse, 0x10 ;  /* 0x0000001090007836 */ /* 0x040fe20000000000 */
[----:B------:R-:W-:Y:S01]  /*a0e0*/  BSSY B1, `(.L_x_513) ;  /* 0x0000073000017945 */ /* 0x000fe20003800000 */
[C---:B------:R-:W-:Y:S01]  /*a0f0*/  VIADD R32, R144.reuse, 0x20 ;  /* 0x0000002090207836 */ /* 0x040fe20000000000 */
[----:B0-----:R-:W-:-:S02]  /*a100*/  ISETP.GE.AND P0, PT, R144, R3, PT ;  /* 0x000000039000720c */ /* 0x001fc40003f06270 */
[-C--:B------:R-:W-:Y:S02]  /*a110*/  ISETP.GE.AND P1, PT, R0, R3.reuse, PT ;  /* 0x000000030000720c */ /* 0x080fe40003f26270 */
[----:B------:R-:W-:-:S09]  /*a120*/  ISETP.GE.AND P2, PT, R32, R3, PT ;  /* 0x000000032000720c */ /* 0x000fd20003f46270 */
[----:B-1----:R-:W-:Y:S05]  /*a130*/  @P0 BRA `(.L_x_514) ;  /* 0x0000000400b40947 */ /* 0x002fea0003800000 */
[----:B------:R-:W-:Y:S02]  /*a140*/  LEA.HI R0, R36, R36, RZ, 0x1 ;  /* 0x0000002424007211 */ /* 0x000fe400078f08ff */
[----:B-----5:R-:W-:Y:S02]  /*a150*/  LOP3.LUT R32, R76, 0x18, R144, 0xf8, !PT ;  /* 0x000000184c207812 */ /* 0x020fe400078ef890 */
[----:B------:R-:W-:Y:S02]  /*a160*/  LOP3.LUT R33, R0, 0xfffffffe, RZ, 0xc0, !PT ;  /* 0xfffffffe00217812 */ /* 0x000fe400078ec0ff */
[----:B------:R-:W-:Y:S02]  /*a170*/  LOP3.LUT R32, R32, R71, RZ, 0x3c, !PT ;  /* 0x0000004720207212 */ /* 0x000fe400078e3cff */
[----:B------:R-:W-:Y:S01]  /*a180*/  SHF.R.U64 R65, R4, 0x10, R5 ;  /* 0x0000001004417819 */ /* 0x000fe20000001205 */
[----:B------:R-:W-:Y:S01]  /*a190*/  IMAD.IADD R0, R36, 0x1, -R33 ;  /* 0x0000000124007824 */ /* 0x000fe200078e0a21 */
[----:B------:R-:W-:Y:S01]  /*a1a0*/  SHF.R.U64 R63, R20, 0x10, R21 ;  /* 0x00000010143f7819 */ /* 0x000fe20000001215 */
[----:B------:R-:W-:Y:S01]  /*a1b0*/  IMAD.IADD R34, R73, 0x1, R32 ;  /* 0x0000000149227824 */ /* 0x000fe200078e0220 */
[----:B------:R-:W-:-:S02]  /*a1c0*/  SHF.R.U64 R20, R22, 0x10, R23 ;  /* 0x0000001016147819 */ /* 0x000fc40000001217 */
[----:B------:R-:W-:Y:S02]  /*a1d0*/  LEA.HI R0, R3, R0, RZ, 0x1d ;  /* 0x0000000003007211 */ /* 0x000fe400078fe8ff */
[----:B------:R-:W-:Y:S02]  /*a1e0*/  SHF.R.U32.HI R23, RZ, 0x10, R23 ;  /* 0x00000010ff177819 */ /* 0x000fe40000011617 */
[----:B------:R-:W-:Y:S02]  /*a1f0*/  SHF.R.S32.HI R33, RZ, 0x1f, R0 ;  /* 0x0000001fff217819 */ /* 0x000fe40000011400 */
[----:B------:R-:W-:Y:S02]  /*a200*/  PRMT R65, R57, 0x5410, R65 ;  /* 0x0000541039417816 */ /* 0x000fe40000000041 */
[----:B------:R-:W-:Y:S01]  /*a210*/  LEA.HI R33, R33, R0, RZ, 0x2 ;  /* 0x0000000021217211 */ /* 0x000fe200078f10ff */
[----:B------:R-:W-:Y:S01]  /*a220*/  IMAD.SHL.U32 R0, R0, 0x8, RZ ;  /* 0x0000000800007824 */ /* 0x000fe200078e00ff */
[----:B------:R-:W-:Y:S01]  /*a230*/  SHF.R.U32.HI R67, RZ, 0x10, R5 ;  /* 0x00000010ff437819 */ /* 0x000fe20000011605 */
[----:B------:R-:W-:Y:S01]  /*a240*/  IMAD.U32 R68, R65, 0x10000, RZ ;  /* 0x0001000041447824 */ /* 0x000fe200078e00ff */
[----:B------:R-:W-:-:S02]  /*a250*/  SHF.R.S32.HI R33, RZ, 0x2, R33 ;  /* 0x00000002ff217819 */ /* 0x000fc40000011421 */
[----:B------:R-:W-:Y:S01]  /*a260*/  LOP3.LUT R32, R76, 0x18, R0, 0xf8, !PT ;  /* 0x000000184c207812 */ /* 0x000fe200078ef800 */
[----:B------:R-:W-:Y:S01]  /*a270*/  IMAD R0, R34, 0x2, R75 ;  /* 0x0000000222007824 */ /* 0x000fe200078e024b */
[----:B------:R-:W-:Y:S01]  /*a280*/  PRMT R63, R59, 0x5410, R63 ;  /* 0x000054103b3f7816 */ /* 0x000fe2000000003f */
[----:B------:R-:W-:Y:S01]  /*a290*/  IMAD R33, R33, 0x1800, R73 ;  /* 0x0000180021217824 */ /* 0x000fe200078e0249 */
[----:B------:R-:W-:Y:S02]  /*a2a0*/  LOP3.LUT R32, R32, R71, RZ, 0x3c, !PT ;  /* 0x0000004720207212 */ /* 0x000fe400078e3cff */
[----:B------:R-:W-:Y:S02]  /*a2b0*/  SHF.R.U64 R22, R6, 0x10, R7 ;  /* 0x0000001006167819 */ /* 0x000fe40000001207 */
[----:B------:R-:W-:Y:S01]  /*a2c0*/  PRMT R5, R60, 0x5410, R23 ;  /* 0x000054103c057816 */ /* 0x000fe20000000017 */
[----:B------:R-:W-:Y:S01]  /*a2d0*/  IMAD.IADD R37, R33, 0x1, R32 ;  /* 0x0000000121257824 */ /* 0x000fe200078e0220 */
[----:B------:R-:W-:Y:S01]  /*a2e0*/  SHF.R.U32.HI R64, RZ, 0x10, R21 ;  /* 0x00000010ff407819 */ /* 0x000fe20000011615 */
[----:B------:R-:W0:Y:S01]  /*a2f0*/  LDS.128 R32, [R0] ;  /* 0x0000000000207984 */ /* 0x000e220000000c00 */
[----:B------:R-:W-:Y:S01]  /*a300*/  SHF.R.U32.HI R6, RZ, 0x10, R7 ;  /* 0x00000010ff067819 */ /* 0x000fe20000011607 */
[----:B------:R-:W-:Y:S01]  /*a310*/  IMAD R40, R37, 0x2, R16 ;  /* 0x0000000225287824 */ /* 0x000fe200078e0210 */
[----:B------:R-:W-:-:S02]  /*a320*/  PRMT R67, R58, 0x5410, R67 ;  /* 0x000054103a437816 */ /* 0x000fc40000000043 */
[----:B------:R-:W-:Y:S02]  /*a330*/  PRMT R64, R43, 0x5432, R64 ;  /* 0x000054322b407816 */ /* 0x000fe40000000040 */
[----:B------:R-:W1:Y:S01]  /*a340*/  LDS.128 R36, [R40+0xda00] ;  /* 0x00da000028247984 */ /* 0x000e620000000c00 */
[----:B------:R-:W-:Y:S01]  /*a350*/  PRMT R6, R42, 0x5432, R6 ;  /* 0x000054322a067816 */ /* 0x000fe20000000006 */
[----:B------:R-:W-:Y:S01]  /*a360*/  IMAD.U32 R70, R67, 0x10000, RZ ;  /* 0x0001000043467824 */ /* 0x000fe200078e00ff */
[----:B------:R-:W-:Y:S02]  /*a370*/  LOP3.LUT R65, R65, 0xffff0000, RZ, 0xc0, !PT ;  /* 0xffff000041417812 */ /* 0x000fe400078ec0ff */
[----:B------:R-:W-:Y:S01]  /*a380*/  LOP3.LUT R67, R67, 0xffff0000, RZ, 0xc0, !PT ;  /* 0xffff000043437812 */ /* 0x000fe200078ec0ff */
[----:B------:R-:W-:Y:S01]  /*a390*/  IMAD.U32 R69, R6, 0x10000, RZ ;  /* 0x0001000006457824 */ /* 0x000fe200078e00ff */
[----:B------:R-:W-:Y:S02]  /*a3a0*/  PRMT R20, R44, 0x5432, R20 ;  /* 0x000054322c147816 */ /* 0x000fe40000000014 */
[----:B------:R-:W-:Y:S01]  /*a3b0*/  PRMT R22, R41, 0x5432, R22 ;  /* 0x0000543229167816 */ /* 0x000fe20000000016 */
[C---:B0-----:R-:W-:Y:S01]  /*a3c0*/  IMAD.U32 R57, R32.reuse, 0x10000, RZ ;  /* 0x0001000020397824 */ /* 0x041fe200078e00ff */
[----:B------:R-:W-:Y:S01]  /*a3d0*/  LOP3.LUT R58, R32, 0xffff0000, RZ, 0xc0, !PT ;  /* 0xffff0000203a7812 */ /* 0x000fe200078ec0ff */
[----:B------:R-:W-:Y:S01]  /*a3e0*/  IMAD.U32 R32, R63, 0x10000, RZ ;  /* 0x000100003f207824 */ /* 0x000fe200078e00ff */
[C---:B------:R-:W-:Y:S01]  /*a3f0*/  LOP3.LUT R4, R34.reuse, 0xffff0000, RZ, 0xc0, !PT ;  /* 0xffff000022047812 */ /* 0x040fe200078ec0ff */
[----:B------:R-:W-:Y:S01]  /*a400*/  IMAD.U32 R7, R34, 0x10000, RZ ;  /* 0x0001000022077824 */ /* 0x000fe200078e00ff */
[C---:B------:R-:W-:Y:S01]  /*a410*/  LOP3.LUT R34, R35.reuse, 0xffff0000, RZ, 0xc0, !PT ;  /* 0xffff000023227812 */ /* 0x040fe200078ec0ff */
[----:B------:R-:W-:Y:S01]  /*a420*/  IMAD.U32 R60, R35, 0x10000, RZ ;  /* 0x00010000233c7824 */ /* 0x000fe200078e00ff */
[C---:B-1----:R-:W-:Y:S01]  /*a430*/  LOP3.LUT R35, R36.reuse, 0xffff0000, RZ, 0xc0, !PT ;  /* 0xffff000024237812 */ /* 0x042fe200078ec0ff */
[----:B------:R-:W-:Y:S01]  /*a440*/  IMAD.U32 R23, R36, 0x10000, RZ ;  /* 0x0001000024177824 */ /* 0x000fe200078e00ff */
[C---:B------:R-:W-:Y:S01]  /*a450*/  LOP3.LUT R36, R37.reuse, 0xffff0000, RZ, 0xc0, !PT ;  /* 0xffff000025247812 */ /* 0x040fe200078ec0ff */
[----:B------:R-:W-:Y:S01]  /*a460*/  IMAD.U32 R61, R37, 0x10000, RZ ;  /* 0x00010000253d7824 */ /* 0x000fe200078e00ff */
[C---:B------:R-:W-:Y:S01]  /*a470*/  LOP3.LUT R21, R38.reuse, 0xffff0000, RZ, 0xc0, !PT ;  /* 0xffff000026157812 */ /* 0x040fe200078ec0ff */
[C---:B------:R-:W-:Y:S01]  /*a480*/  FMUL.FTZ R66, R23.reuse, R68 ;  /* 0x0000004417427220 */ /* 0x040fe20000410000 */
[-C--:B------:R-:W-:Y:S01]  /*a490*/  FMUL.FTZ R72, R23, R32.reuse ;  /* 0x0000002017487220 */ /* 0x080fe20000410000 */
[----:B------:R-:W-:Y:S01]  /*a4a0*/  IMAD.U32 R62, R39, 0x10000, RZ ;  /* 0x00010000273e7824 */ /* 0x000fe200078e00ff */
[----:B------:R-:W-:Y:S01]  /*a4b0*/  LOP3.LUT R63, R63, 0xffff0000, RZ, 0xc0, !PT ;  /* 0xffff00003f3f7812 */ /* 0x000fe200078ec0ff */
[----:B------:R-:W-:Y:S01]  /*a4c0*/  FFMA.FTZ R23, R57, R32, -R66 ;  /* 0x0000002039177223 */ /* 0x000fe20000010842 */
[----:B------:R-:W-:Y:S01]  /*a4d0*/  IMAD.U32 R37, R38, 0x10000, RZ ;  /* 0x0001000026257824 */ /* 0x000fe200078e00ff */
[----:B------:R-:W-:Y:S01]  /*a4e0*/  LOP3.LUT R38, R39, 0xffff0000, RZ, 0xc0, !PT ;  /* 0xffff000027267812 */ /* 0x000fe200078ec0ff */
[----:B------:R-:W-:-:S02]  /*a4f0*/  IMAD.U32 R66, R64, 0x10000, RZ ;  /* 0x0001000040427824 */ /* 0x000fc400078e00ff */
[----:B------:R-:W-:Y:S01]  /*a500*/  FFMA.FTZ R32, R57, R68, R72 ;  /* 0x0000004439207223 */ /* 0x000fe20000010048 */
[----:B------:R-:W-:Y:S02]  /*a510*/  IMAD.U32 R39, R5, 0x10000, RZ ;  /* 0x0001000005277824 */ /* 0x000fe400078e00ff */
[----:B------:R-:W-:Y:S01]  /*a520*/  FMUL.FTZ R57, R62, R69 ;  /* 0x000000453e397220 */ /* 0x000fe20000410000 */
[----:B------:R-:W-:Y:S02]  /*a530*/  IMAD.U32 R59, R33, 0x10000, RZ ;  /* 0x00010000213b7824 */ /* 0x000fe400078e00ff */
[C---:B------:R-:W-:Y:S01]  /*a540*/  FMUL.FTZ R68, R61.reuse, R66 ;  /* 0x000000423d447220 */ /* 0x040fe20000410000 */
[----:B------:R-:W-:Y:S01]  /*a550*/  LOP3.LUT R64, R64, 0xffff0000, RZ, 0xc0, !PT ;  /* 0xffff000040407812 */ /* 0x000fe200078ec0ff */
[-C--:B------:R-:W-:Y:S01]  /*a560*/  FMUL.FTZ R62, R62, R39.reuse ;  /* 0x000000273e3e7220 */ /* 0x080fe20000410000 */
[-C--:B------:R-:W-:Y:S01]  /*a570*/  FMUL.FTZ R74, R61, R70.reuse ;  /* 0x000000463d4a7220 */ /* 0x080fe20000410000 */
[----:B------:R-:W-:Y:S01]  /*a580*/  FFMA.FTZ R68, R59, R70, R68 ;  /* 0x000000463b447223 */ /* 0x000fe20000010044 */
[----:B------:R-:W-:Y:S01]  /*a590*/  FFMA.FTZ R57, R60, R39, -R57 ;  /* 0x000000273c397223 */ /* 0x000fe20000010839 */
[----:B------:R-:W-:Y:S01]  /*a5a0*/  LOP3.LUT R33, R33, 0xffff0000, RZ, 0xc0, !PT ;  /* 0xffff000021217812 */ /* 0x000fe200078ec0ff */
[C---:B------:R-:W-:Y:S01]  /*a5b0*/  FMUL.FTZ R39, R35.reuse, R65 ;  /* 0x0000004123277220 */ /* 0x040fe20000410000 */
[----:B------:R-:W-:Y:S01]  /*a5c0*/  FMUL.FTZ R70, R36, R67 ;  /* 0x0000004324467220 */ /* 0x000fe20000410000 */
[----:B------:R-:W-:Y:S01]  /*a5d0*/  FFMA.FTZ R69, R60, R69, R62 ;  /* 0x000000453c457223 */ /* 0x000fe2000001003e */
[----:B------:R-:W-:Y:S01]  /*a5e0*/  FMUL.FTZ R35, R35, R63 ;  /* 0x0000003f23237220 */ /* 0x000fe20000410000 */
[----:B------:R-:W-:Y:S01]  /*a5f0*/  FMUL.FTZ R36, R36, R64 ;  /* 0x0000004024247220 */ /* 0x000fe20000410000 */
[----:B------:R-:W-:-:S02]  /*a600*/  IMAD.U32 R62, R22, 0x10000, RZ ;  /* 0x00010000163e7824 */ /* 0x000fc400078e00ff */
[----:B------:R-:W-:Y:S01]  /*a610*/  FFMA.FTZ R74, R59, R66, -R74 ;  /* 0x000000423b4a7223 */ /* 0x000fe2000001084a */
[----:B------:R-:W-:Y:S02]  /*a620*/  IMAD.U32 R60, R20, 0x10000, RZ ;  /* 0x00010000143c7824 */ /* 0x000fe400078e00ff */
[C---:B------:R-:W-:Y:S01]  /*a630*/  FFMA.FTZ R66, R58.reuse, R63, -R39 ;  /* 0x0000003f3a427223 */ /* 0x040fe20000010827 */
[----:B------:R-:W-:Y:S01]  /*a640*/  FFMA.FTZ R35, R58, R65, R35 ;  /* 0x000000413a237223 */ /* 0x000fe20000010023 */
[----:B------:R-:W-:Y:S01]  /*a650*/  FFMA.FTZ R67, R33, R67, R36 ;  /* 0x0000004321437223 */ /* 0x000fe20000010024 */
[----:B------:R-:W-:Y:S01]  /*a660*/  FMUL.FTZ R58, R37, R62 ;  /* 0x0000003e253a7220 */ /* 0x000fe20000410000 */
[----:B------:R-:W-:Y:S01]  /*a670*/  FFMA.FTZ R39, R33, R64, -R70 ;  /* 0x0000004021277223 */ /* 0x000fe20000010846 */
[-C--:B------:R-:W-:Y:S01]  /*a680*/  FMUL.FTZ R36, R37, R60.reuse ;  /* 0x0000003c25247220 */ /* 0x080fe20000410000 */
[----:B------:R-:W-:Y:S01]  /*a690*/  LOP3.LUT R22, R22, 0xffff0000, RZ, 0xc0, !PT ;  /* 0xffff000016167812 */ /* 0x000fe200078ec0ff */
[C---:B------:R-:W-:Y:S01]  /*a6a0*/  FFMA.FTZ R58, R7.reuse, R60, -R58 ;  /* 0x0000003c073a7223 */ /* 0x040fe2000001083a */
[----:B------:R-:W-:Y:S01]  /*a6b0*/  LOP3.LUT R33, R6, 0xffff0000, RZ, 0xc0, !PT ;  /* 0xffff000006217812 */ /* 0x000fe200078ec0ff */
[----:B------:R-:W-:Y:S01]  /*a6c0*/  FFMA.FTZ R36, R7, R62, R36 ;  /* 0x0000003e07247223 */ /* 0x000fe20000010024 */
[----:B------:R-:W-:Y:S01]  /*a6d0*/  LOP3.LUT R20, R20, 0xffff0000, RZ, 0xc0, !PT ;  /* 0xffff000014147812 */ /* 0x000fe200078ec0ff */
[----:B------:R-:W-:Y:S01]  /*a6e0*/  FMUL.FTZ R7, R21, R22 ;  /* 0x0000001615077220 */ /* 0x000fe20000410000 */
[----:B------:R-:W-:Y:S01]  /*a6f0*/  LOP3.LUT R5, R5, 0xffff0000, RZ, 0xc0, !PT ;  /* 0xffff000005057812 */ /* 0x000fe200078ec0ff */
[----:B------:R-:W-:-:S02]  /*a700*/  FMUL.FTZ R59, R38, R33 ;  /* 0x00000021263b7220 */ /* 0x000fc40000410000 */
[-C--:B------:R-:W-:Y:S01]  /*a710*/  FMUL.FTZ R21, R21, R20.reuse ;  /* 0x0000001415157220 */ /* 0x080fe20000410000 */
[----:B------:R-:W-:Y:S01]  /*a720*/  FFMA.FTZ R7, R4, R20, -R7 ;  /* 0x0000001404077223 */ /* 0x000fe20000010807 */
[-C--:B------:R-:W-:Y:S01]  /*a730*/  FMUL.FTZ R6, R38, R5.reuse ;  /* 0x0000000526067220 */ /* 0x080fe20000410000 */
[----:B------:R-:W-:Y:S01]  /*a740*/  FFMA.FTZ R38, R34, R5, -R59 ;  /* 0x0000000522267223 */ /* 0x000fe2000001083b */
[----:B------:R-:W-:Y:S01]  /*a750*/  FFMA.FTZ R37, R4, R22, R21 ;  /* 0x0000001604257223 */ /* 0x000fe20000010015 */
[----:B------:R-:W-:Y:S01]  /*a760*/  F2FP.BF16.F32.PACK_AB R4, R66, R23 ;  /* 0x000000174204723e */ /* 0x000fe200000010ff */
[----:B------:R-:W-:Y:S01]  /*a770*/  FFMA.FTZ R34, R34, R33, R6 ;  /* 0x0000002122227223 */ /* 0x000fe20000010006 */
[----:B------:R-:W-:Y:S02]  /*a780*/  F2FP.BF16.F32.PACK_AB R6, R7, R58 ;  /* 0x0000003a0706723e */ /* 0x000fe400000010ff */
[----:B------:R-:W-:Y:S02]  /*a790*/  F2FP.BF16.F32.PACK_AB R5, R39, R74 ;  /* 0x0000004a2705723e */ /* 0x000fe400000010ff */
[----:B------:R-:W-:-:S02]  /*a7a0*/  F2FP.BF16.F32.PACK_AB R7, R38, R57 ;  /* 0x000000392607723e */ /* 0x000fc400000010ff */
[----:B------:R-:W-:Y:S02]  /*a7b0*/  F2FP.BF16.F32.PACK_AB R20, R35, R32 ;  /* 0x000000202314723e */ /* 0x000fe400000010ff */
[----:B------:R-:W-:Y:S01]  /*a7c0*/  F2FP.BF16.F32.PACK_AB R21, R67, R68 ;  /* 0x000000444315723e */ /* 0x000fe200000010ff */
[----:B------:R0:W-:Y:S01]  /*a7d0*/  STS.128 [R0], R4 ;  /* 0x0000000400007388 */ /* 0x0001e20000000c00 */
[----:B------:R-:W-:Y:S02]  /*a7e0*/  F2FP.BF16.F32.PACK_AB R22, R37, R36 ;  /* 0x000000242516723e */ /* 0x000fe400000010ff */
[----:B------:R-:W-:-:S05]  /*a7f0*/  F2FP.BF16.F32.PACK_AB R23, R34, R69 ;  /* 0x000000452217723e */ /* 0x000fca00000010ff */
[----:B------:R0:W-:Y:S02]  /*a800*/  STS.128 [R40+0xda00], R20 ;  /* 0x00da001428007388 */ /* 0x0001e40000000c00 */
.L_x_514:
[----:B------:R-:W-:Y:S05]  /*a810*/  BSYNC B1 ;  /* 0x0000000000017941 */ /* 0x000fea0003800000 */
.L_x_513:
[----:B------:R-:W-:Y:S04]  /*a820*/  BSSY B1, `(.L_x_515) ;  /* 0x0000074000017945 */ /* 0x000fe80003800000 */
[----:B------:R-:W-:Y:S05]  /*a830*/  @P1 BRA `(.L_x_516) ;  /* 0x0000000400c81947 */ /* 0x000fea0003800000 */
[----:B0-----:R-:W2:Y:S01]  /*a840*/  LDL R0, [R1+0x68] ;  /* 0x0000680001007983 */ /* 0x001ea20000100800 */
[--C-:B------:R-:W-:Y:S02]  /*a850*/  SHF.R.U64 R35, R24, 0x10, R25.reuse ;  /* 0x0000001018237819 */ /* 0x100fe40000001219 */
[----:B------:R-:W-:Y:S02]  /*a860*/  SHF.R.U32.HI R24, RZ, 0x10, R25 ;  /* 0x00000010ff187819 */ /* 0x000fe40000011619 */
[----:B------:R-:W-:Y:S02]  /*a870*/  SHF.R.U64 R25, R8, 0x10, R9 ;  /* 0x0000001008197819 */ /* 0x000fe40000001209 */
[----:B------:R-:W-:Y:S02]  /*a880*/  SHF.R.U64 R33, R26, 0x10, R27 ;  /* 0x000000101a217819 */ /* 0x000fe4000000121b */
[----:B------:R-:W-:Y:S02]  /*a890*/  PRMT R52, R52, 0x5410, R25 ;  /* 0x0000541034347816 */ /* 0x000fe40000000019 */
[----:B------:R-:W-:-:S02]  /*a8a0*/  SHF.R.U32.HI R8, RZ, 0x10, R9 ;  /* 0x00000010ff087819 */ /* 0x000fc40000011609 */
[----:B------:R-:W-:Y:S01]  /*a8b0*/  PRMT R56, R56, 0x5410, R35 ;  /* 0x0000541038387816 */ /* 0x000fe20000000023 */
[----:B------:R-:W-:Y:S01]  /*a8c0*/  IMAD.U32 R35, R52, 0x10000, RZ ;  /* 0x0001000034237824 */ /* 0x000fe200078e00ff */
[----:B------:R-:W-:Y:S02]  /*a8d0*/  PRMT R55, R55, 0x5410, R24 ;  /* 0x0000541037377816 */ /* 0x000fe40000000018 */
[----:B------:R-:W-:Y:S01]  /*a8e0*/  PRMT R54, R54, 0x5410, R33 ;  /* 0x0000541036367816 */ /* 0x000fe20000000021 */
[----:B------:R-:W-:Y:S01]  /*a8f0*/  IMAD.U32 R33, R56, 0x10000, RZ ;  /* 0x0001000038217824 */ /* 0x000fe200078e00ff */
[----:B------:R-:W-:Y:S02]  /*a900*/  PRMT R51, R51, 0x5410, R8 ;  /* 0x0000541033337816 */ /* 0x000fe40000000008 */
[----:B------:R-:W-:Y:S02]  /*a910*/  LOP3.LUT R37, R52, 0xffff0000, RZ, 0xc0, !PT ;  /* 0xffff000034257812 */ /* 0x000fe400078ec0ff */
[----:B------:R-:W-:-:S02]  /*a920*/  SHF.R.U64 R9, R10, 0x10, R11 ;  /* 0x000000100a097819 */ /* 0x000fc4000000120b */
[----:B------:R-:W-:Y:S02]  /*a930*/  SHF.R.U32.HI R10, RZ, 0x10, R11 ;  /* 0x00000010ff0a7819 */ /* 0x000fe4000001160b */
[----:B------:R-:W-:Y:S02]  /*a940*/  PRMT R50, R50, 0x5410, R9 ;  /* 0x0000541032327816 */ /* 0x000fe40000000009 */
[----:B------:R-:W-:Y:S02]  /*a950*/  SHF.R.U32.HI R26, RZ, 0x10, R27 ;  /* 0x00000010ff1a7819 */ /* 0x000fe4000001161b */
[----:B------:R-:W-:Y:S02]  /*a960*/  PRMT R49, R49, 0x5410, R10 ;  /* 0x0000541031317816 */ /* 0x000fe4000000000a */
[----:B------:R-:W-:Y:S01]  /*a970*/  PRMT R53, R53, 0x5410, R26 ;  /* 0x0000541035357816 */ /* 0x000fe2000000001a */
[----:B--2---:R-:W-:-:S05]  /*a980*/  IMAD.IADD R0, R156, 0x1, R0 ;  /* 0x000000019c007824 */ /* 0x004fca00078e0200 */
[----:B------:R-:W-:-:S04]  /*a990*/  SHF.R.S32.HI R5, RZ, 0x1f, R0 ;  /* 0x0000001fff057819 */ /* 0x000fc80000011400 */
[CC--:B------:R-:W-:Y:S02]  /*a9a0*/  LEA.HI R4, R5.reuse, R0.reuse, RZ, 0x3 ;  /* 0x0000000005047211 */ /* 0x0c0fe400078f18ff */
[----:B------:R-:W-:Y:S02]  /*a9b0*/  LEA.HI R5, R5, R0, RZ, 0x5 ;  /* 0x0000000005057211 */ /* 0x000fe400078f28ff */
[--C-:B------:R-:W-:Y:S02]  /*a9c0*/  SHF.R.S32.HI R6, RZ, 0x3, R4.reuse ;  /* 0x00000003ff067819 */ /* 0x100fe40000011404 */
[----:B-----5:R-:W-:Y:S02]  /*a9d0*/  LOP3.LUT R4, R76, 0x18, R4, 0xf8, !PT ;  /* 0x000000184c047812 */ /* 0x020fe400078ef804 */
[----:B------:R-:W-:Y:S02]  /*a9e0*/  LEA.HI R0, R3, R6, RZ, 0x1d ;  /* 0x0000000603007211 */ /* 0x000fe400078fe8ff */
[----:B------:R-:W-:-:S02]  /*a9f0*/  SHF.R.S32.HI R6, RZ, 0x5, R5 ;  /* 0x00000005ff067819 */ /* 0x000fc40000011405 */
[----:B------:R-:W-:Y:S02]  /*aa00*/  SHF.R.S32.HI R5, RZ, 0x1f, R0 ;  /* 0x0000001fff057819 */ /* 0x000fe40000011400 */
[----:B------:R-:W-:Y:S01]  /*aa10*/  LOP3.LUT R7, R4, R71, RZ, 0x3c, !PT ;  /* 0x0000004704077212 */ /* 0x000fe200078e3cff */
[----:B------:R-:W-:Y:S01]  /*aa20*/  IMAD R6, R6, 0x1800, R73 ;  /* 0x0000180006067824 */ /* 0x000fe200078e0249 */
[----:B------:R-:W-:Y:S01]  /*aa30*/  LEA.HI R5, R5, R0, RZ, 0x2 ;  /* 0x0000000005057211 */ /* 0x000fe200078f10ff */
[----:B------:R-:W-:Y:S02]  /*aa40*/  IMAD.SHL.U32 R0, R0, 0x8, RZ ;  /* 0x0000000800007824 */ /* 0x000fe400078e00ff */
[----:B------:R-:W-:Y:S01]  /*aa50*/  IMAD.IADD R6, R6, 0x1, R7 ;  /* 0x0000000106067824 */ /* 0x000fe200078e0207 */
[----:B------:R-:W-:Y:S02]  /*aa60*/  SHF.R.S32.HI R5, RZ, 0x2, R5 ;  /* 0x00000002ff057819 */ /* 0x000fe40000011405 */
[----:B------:R-:W-:Y:S01]  /*aa70*/  LOP3.LUT R4, R76, 0x18, R0, 0xf8, !PT ;  /* 0x000000184c047812 */ /* 0x000fe200078ef800 */
[----:B------:R-:W-:-:S02]  /*aa80*/  IMAD R0, R6, 0x2, R75 ;  /* 0x0000000206007824 */ /* 0x000fc400078e024b */
[----:B------:R-:W-:Y:S01]  /*aa90*/  IMAD R5, R5, 0x1800, R73 ;  /* 0x0000180005057824 */ /* 0x000fe200078e0249 */
[----:B------:R-:W-:-:S05]  /*aaa0*/  LOP3.LUT R4, R4, R71, RZ, 0x3c, !PT ;  /* 0x0000004704047212 */ /* 0x000fca00078e3cff */
[----:B------:R-:W-:Y:S02]  /*aab0*/  IMAD.IADD R21, R5, 0x1, R4 ;  /* 0x0000000105157824 */ /* 0x000fe400078e0204 */
[----:B------:R-:W0:Y:S02]  /*aac0*/  LDS.128 R4, [R0] ;  /* 0x0000000000047984 */ /* 0x000e240000000c00 */
[----:B------:R-:W-:-:S05]  /*aad0*/  IMAD R32, R21, 0x2, R16 ;  /* 0x0000000215207824 */ /* 0x000fca00078e0210 */
[----:B------:R-:W1:Y:S01]  /*aae0*/  LDS.128 R20, [R32+0xda00] ;  /* 0x00da000020147984 */ /* 0x000e620000000c00 */
[C---:B0-----:R-:W-:Y:S01]  /*aaf0*/  IMAD.U32 R8, R4.reuse, 0x10000, RZ ;  /* 0x0001000004087824 */ /* 0x041fe200078e00ff */
[----:B------:R-:W-:Y:S01]  /*ab00*/  LOP3.LUT R4, R4, 0xffff0000, RZ, 0xc0, !PT ;  /* 0xffff000004047812 */ /* 0x000fe200078ec0ff */
[C---:B------:R-:W-:Y:S01]  /*ab10*/  IMAD.U32 R9, R5.reuse, 0x10000, RZ ;  /* 0x0001000005097824 */ /* 0x040fe200078e00ff */
[----:B------:R-:W-:Y:S01]  /*ab20*/  LOP3.LUT R5, R5, 0xffff0000, RZ, 0xc0, !PT ;  /* 0xffff000005057812 */ /* 0x000fe200078ec0ff */
[C---:B------:R-:W-:Y:S01]  /*ab30*/  IMAD.U32 R10, R6.reuse, 0x10000, RZ ;  /* 0x00010000060a7824 */ /* 0x040fe200078e00ff */
[----:B------:R-:W-:Y:S01]  /*ab40*/  LOP3.LUT R6, R6, 0xffff0000, RZ, 0xc0, !PT ;  /* 0xffff000006067812 */ /* 0x000fe200078ec0ff */
[C---:B------:R-:W-:Y:S01]  /*ab50*/  IMAD.U32 R11, R7.reuse, 0x10000, RZ ;  /* 0x00010000070b7824 */ /* 0x040fe200078e00ff */
[----:B------:R-:W-:Y:S01]  /*ab60*/  LOP3.LUT R7, R7, 0xffff0000, RZ, 0xc0, !PT ;  /* 0xffff000007077812 */ /* 0x000fe200078ec0ff */
[C---:B-1----:R-:W-:Y:S01]  /*ab70*/  IMAD.U32 R24, R20.reuse, 0x10000, RZ ;  /* 0x0001000014187824 */ /* 0x042fe200078e00ff */
[----:B------:R-:W-:Y:S01]  /*ab80*/  LOP3.LUT R20, R20, 0xffff0000, RZ, 0xc0, !PT ;  /* 0xffff000014147812 */ /* 0x000fe200078ec0ff */
[C---:B------:R-:W-:Y:S01]  /*ab90*/  IMAD.U32 R25, R21.reuse, 0x10000, RZ ;  /* 0x0001000015197824 */ /* 0x040fe200078e00ff */
[----:B------:R-:W-:Y:S01]  /*aba0*/  LOP3.LUT R21, R21, 0xffff0000, RZ, 0xc0, !PT ;  /* 0xffff000015157812 */ /* 0x000fe200078ec0ff */
[C---:B------:R-:W-:Y:S01]  /*abb0*/  FMUL.FTZ R39, R24.reuse, R35 ;  /* 0x0000002318277220 */ /* 0x040fe20000410000 */
[----:B------:R-:W-:Y:S01]  /*abc0*/  FMUL.FTZ R57, R24, R33 ;  /* 0x0000002118397220 */ /* 0x000fe20000410000 */
[----:B------:R-:W-:-:S02]  /*abd0*/  IMAD.U32 R24, R51, 0x10000, RZ ;  /* 0x0001000033187824 */ /* 0x000fc400078e00ff */
[----:B------:R-:W-:Y:S01]  /*abe0*/  FMUL.FTZ R59, R20, R37 ;  /* 0x00000025143b7220 */ /* 0x000fe20000410000 */
[----:B------:R-:W-:Y:S01]  /*abf0*/  FFMA.FTZ R39, R8, R33, -R39 ;  /* 0x0000002108277223 */ /* 0x000fe20000010827 */
[----:B------:R-:W-:Y:S01]  /*ac00*/  LOP3.LUT R33, R56, 0xffff0000, RZ, 0xc0, !PT ;  /* 0xffff000038217812 */ /* 0x000fe200078ec0ff */
[----:B------:R-:W-:Y:S01]  /*ac10*/  FFMA.FTZ R57, R8, R35, R57 ;  /* 0x0000002308397223 */ /* 0x000fe20000010039 */
[----:B------:R-:W-:Y:S02]  /*ac20*/  IMAD.U32 R8, R55, 0x10000, RZ ;  /* 0x0001000037087824 */ /* 0x000fe400078e00ff */
[----:B------:R-:W-:Y:S01]  /*ac30*/  FMUL.FTZ R38, R25, R24 ;  /* 0x0000001819267220 */ /* 0x000fe20000410000 */
[----:B------:R-:W-:Y:S02]  /*ac40*/  IMAD.U32 R26, R22, 0x10000, RZ ;  /* 0x00010000161a7824 */ /* 0x000fe400078e00ff */
[-C--:B------:R-:W-:Y:S01]  /*ac50*/  FMUL.FTZ R35, R20, R33.reuse ;  /* 0x0000002114237220 */ /* 0x080fe20000410000 */
[----:B------:R-:W-:Y:S01]  /*ac60*/  LOP3.LUT R20, R51, 0xffff0000, RZ, 0xc0, !PT ;  /* 0xffff000033147812 */ /* 0x000fe200078ec0ff */
[C---:B------:R-:W-:Y:S01]  /*ac70*/  FFMA.FTZ R34, R4.reuse, R33, -R59 ;  /* 0x0000002104227223 */ /* 0x040fe2000001083b */
[-C--:B------:R-:W-:Y:S01]  /*ac80*/  FMUL.FTZ R25, R25, R8.reuse ;  /* 0x0000000819197220 */ /* 0x080fe20000410000 */
[----:B------:R-:W-:Y:S01]  /*ac90*/  FFMA.FTZ R36, R4, R37, R35 ;  /* 0x0000002504247223 */ /* 0x000fe20000010023 */
[----:B------:R-:W-:Y:S01]  /*aca0*/  LOP3.LUT R4, R55, 0xffff0000, RZ, 0xc0, !PT ;  /* 0xffff000037047812 */ /* 0x000fe200078ec0ff */
[----:B------:R-:W-:Y:S01]  /*acb0*/  FFMA.FTZ R38, R9, R8, -R38 ;  /* 0x0000000809267223 */ /* 0x000fe20000010826 */
[----:B------:R-:W-:Y:S01]  /*acc0*/  FMUL.FTZ R8, R21, R20 ;  /* 0x0000001415087220 */ /* 0x000fe20000410000 */
[----:B------:R-:W-:Y:S01]  /*acd0*/  FFMA.FTZ R24, R9, R24, R25 ;  /* 0x0000001809187223 */ /* 0x000fe20000010019 */
[----:B------:R-:W-:-:S02]  /*ace0*/  IMAD.U32 R25, R50, 0x10000, RZ ;  /* 0x0001000032197824 */ /* 0x000fc400078e00ff */
[-C--:B------:R-:W-:Y:S01]  /*acf0*/  FMUL.FTZ R40, R21, R4.reuse ;  /* 0x0000000415287220 */ /* 0x080fe20000410000 */
[----:B------:R-:W-:Y:S02]  /*ad00*/  IMAD.U32 R9, R54, 0x10000, RZ ;  /* 0x0001000036097824 */ /* 0x000fe400078e00ff */
[----:B------:R-:W-:Y:S01]  /*ad10*/  FFMA.FTZ R21, R5, R4, -R8 ;  /* 0x0000000405157223 */ /* 0x000fe20000010808 */
[----:B------:R-:W-:Y:S02]  /*ad20*/  IMAD.U32 R27, R23, 0x10000, RZ ;  /* 0x00010000171b7824 */ /* 0x000fe400078e00ff */
[C---:B------:R-:W-:Y:S01]  /*ad30*/  FMUL.FTZ R35, R26.reuse, R25 ;  /* 0x000000191a237220 */ /* 0x040fe20000410000 */
[----:B------:R-:W-:Y:S02]  /*ad40*/  IMAD.U32 R8, R49, 0x10000, RZ ;  /* 0x0001000031087824 */ /* 0x000fe400078e00ff */
[----:B------:R-:W-:Y:S01]  /*ad50*/  FMUL.FTZ R26, R26, R9 ;  /* 0x000000091a1a7220 */ /* 0x000fe20000410000 */
[----:B------:R-:W-:-:S02]  /*ad60*/  IMAD.U32 R4, R53, 0x10000, RZ ;  /* 0x0001000035047824 */ /* 0x000fc400078e00ff */
[----:B------:R-:W-:Y:S01]  /*ad70*/  FFMA.FTZ R33, R5, R20, R40 ;  /* 0x0000001405217223 */ /* 0x000fe20000010028 */
[C---:B------:R-:W-:Y:S01]  /*ad80*/  FMUL.FTZ R20, R27.reuse, R8 ;  /* 0x000000081b147220 */ /* 0x040fe20000410000 */
[----:B------:R-:W-:Y:S01]  /*ad90*/  FFMA.FTZ R35, R10, R9, -R35 ;  /* 0x000000090a237223 */ /* 0x000fe20000010823 */
[----:B------:R-:W-:Y:S01]  /*ada0*/  LOP3.LUT R22, R22, 0xffff0000, RZ, 0xc0, !PT ;  /* 0xffff000016167812 */ /* 0x000fe200078ec0ff */
[-C--:B------:R-:W-:Y:S01]  /*adb0*/  FMUL.FTZ R40, R27, R4.reuse ;  /* 0x000000041b287220 */ /* 0x080fe20000410000 */
[----:B------:R-:W-:Y:S01]  /*adc0*/  LOP3.LUT R9, R50, 0xffff0000, RZ, 0xc0, !PT ;  /* 0xffff000032097812 */ /* 0x000fe200078ec0ff */
[----:B------:R-:W-:Y:S01]  /*add0*/  FFMA.FTZ R26, R10, R25, R26 ;  /* 0x000000190a1a7223 */ /* 0x000fe2000001001a */
[----:B------:R-:W-:Y:S01]  /*ade0*/  LOP3.LUT R5, R54, 0xffff0000, RZ, 0xc0, !PT ;  /* 0xffff000036057812 */ /* 0x000fe200078ec0ff */
[----:B------:R-:W-:Y:S01]  /*adf0*/  FFMA.FTZ R25, R11, R4, -R20 ;  /* 0x000000040b197223 */ /* 0x000fe20000010814 */
[----:B------:R-:W-:Y:S01]  /*ae00*/  LOP3.LUT R23, R23, 0xffff0000, RZ, 0xc0, !PT ;  /* 0xffff000017177812 */ /* 0x000fe200078ec0ff */
[----:B------:R-:W-:Y:S01]  /*ae10*/  FFMA.FTZ R40, R11, R8, R40 ;  /* 0x000000080b287223 */ /* 0x000fe20000010028 */
[----:B------:R-:W-:Y:S01]  /*ae20*/  LOP3.LUT R10, R49, 0xffff0000, RZ, 0xc0, !PT ;  /* 0xffff0000310a7812 */ /* 0x000fe200078ec0ff */
[C---:B------:R-:W-:Y:S01]  /*ae30*/  FMUL.FTZ R11, R22.reuse, R9 ;  /* 0x00000009160b7220 */ /* 0x040fe20000410000 */
[----:B------:R-:W-:Y:S01]  /*ae40*/  LOP3.LUT R4, R53, 0xffff0000, RZ, 0xc0, !PT ;  /* 0xffff000035047812 */ /* 0x000fe200078ec0ff */
[----:B------:R-:W-:-:S02]  /*ae50*/  FMUL.FTZ R22, R22, R5 ;  /* 0x0000000516167220 */ /* 0x000fc40000410000 */
[C---:B------:R-:W-:Y:S01]  /*ae60*/  FMUL.FTZ R8, R23.reuse, R10 ;  /* 0x0000000a17087220 */ /* 0x040fe20000410000 */
[C---:B------:R-:W-:Y:S01]  /*ae70*/  FFMA.FTZ R20, R6.reuse, R5, -R11 ;  /* 0x0000000506147223 */ /* 0x040fe2000001080b */
[-C--:B------:R-:W-:Y:S01]  /*ae80*/  FMUL.FTZ R23, R23, R4.reuse ;  /* 0x0000000417177220 */ /* 0x080fe20000410000 */
[----:B------:R-:W-:Y:S01]  /*ae90*/  FFMA.FTZ R11, R6, R9, R22 ;  /* 0x00000009060b7223 */ /* 0x000fe20000010016 */
[C---:B------:R-:W-:Y:S01]  /*aea0*/  FFMA.FTZ R22, R7.reuse, R4, -R8 ;  /* 0x0000000407167223 */ /* 0x040fe20000010808 */
[----:B------:R-:W-:Y:S01]  /*aeb0*/  F2FP.BF16.F32.PACK_AB R4, R34, R39 ;  /* 0x000000272204723e */ /* 0x000fe200000010ff */
[----:B------:R-:W-:Y:S01]  /*aec0*/  FFMA.FTZ R23, R7, R10, R23 ;  /* 0x0000000a07177223 */ /* 0x000fe20000010017 */
[----:B------:R-:W-:Y:S02]  /*aed0*/  F2FP.BF16.F32.PACK_AB R5, R21, R38 ;  /* 0x000000261505723e */ /* 0x000fe400000010ff */
[----:B------:R-:W-:Y:S02]  /*aee0*/  F2FP.BF16.F32.PACK_AB R6, R20, R35 ;  /* 0x000000231406723e */ /* 0x000fe400000010ff */
[----:B------:R-:W-:-:S02]  /*aef0*/  F2FP.BF16.F32.PACK_AB R10, R11, R26 ;  /* 0x0000001a0b0a723e */ /* 0x000fc400000010ff */
[----:B------:R-:W-:Y:S02]  /*af00*/  F2FP.BF16.F32.PACK_AB R7, R22, R25 ;  /* 0x000000191607723e */ /* 0x000fe400000010ff */
[----:B------:R-:W-:Y:S02]  /*af10*/  F2FP.BF16.F32.PACK_AB R8, R36, R57 ;  /* 0x000000392408723e */ /* 0x000fe400000010ff */
[----:B------:R-:W-:Y:S01]  /*af20*/  F2FP.BF16.F32.PACK_AB R9, R33, R24 ;  /* 0x000000182109723e */ /* 0x000fe200000010ff */
[----:B------:R1:W-:Y:S01]  /*af30*/  STS.128 [R0], R4 ;  /* 0x0000000400007388 */ /* 0x0003e20000000c00 */
[----:B------:R-:W-:-:S05]  /*af40*/  F2FP.BF16.F32.PACK_AB R11, R23, R40 ;  /* 0x00000028170b723e */ /* 0x000fca00000010ff */
[----:B------:R1:W-:Y:S02]  /*af50*/  STS.128 [R32+0xda00], R8 ;  /* 0x00da000820007388 */ /* 0x0003e40000000c00 */
.L_x_516:
[----:B------:R-:W-:Y:S05]  /*af60*/  BSYNC B1 ;  /* 0x0000000000017941 */ /* 0x000fea0003800000 */
.L_x_515:
[----:B------:R-:W-:Y:S05]  /*af70*/  @P2 BRA `(.L_x_497) ;  /* 0x0000000400c82947 */ /* 0x000fea0003800000 */
[----:B01----:R-:W2:Y:S01]  /*af80*/  LDL R0, [R1+0x64] ;  /* 0x0000640001007983 */ /* 0x003ea20000100800 */
[----:B------:R-:W-:Y:S02]  /*af90*/  SHF.R.U64 R24, R28, 0x10, R29 ;  /* 0x000000101c187819 */ /* 0x000fe4000000121d */
[----:B------:R-:W-:Y:S02]  /*afa0*/  SHF.R.U64 R20, R12, 0x10, R13 ;  /* 0x000000100c147819 */ /* 0x000fe4000000120d */
[----:B------:R-:W-:Y:S02]  /*afb0*/  PRMT R45, R45, 0x5410, R24 ;  /* 0x000054102d2d7816 */ /* 0x000fe40000000018 */
[----:B------:R-:W-:Y:S02]  /*afc0*/  PRMT R41, R41, 0x5410, R20 ;  /* 0x0000541029297816 */ /* 0x000fe40000000014 */
[----:B------:R-:W-:Y:S01]  /*afd0*/  SHF.R.U64 R22, R30, 0x10, R31 ;  /* 0x000000101e167819 */ /* 0x000fe2000000121f */
[----:B------:R-:W-:Y:S01]  /*afe0*/  IMAD.U32 R25, R45, 0x10000, RZ ;  /* 0x000100002d197824 */ /* 0x000fe200078e00ff */
[----:B------:R-:W-:Y:S01]  /*aff0*/  SHF.R.U32.HI R29, RZ, 0x10, R29 ;  /* 0x00000010ff1d7819 */ /* 0x000fe2000001161d */
[----:B------:R-:W-:Y:S01]  /*b000*/  IMAD.U32 R27, R41, 0x10000, RZ ;  /* 0x00010000291b7824 */ /* 0x000fe200078e00ff */
[----:B------:R-:W-:-:S02]  /*b010*/  SHF.R.U32.HI R31, RZ, 0x10, R31 ;  /* 0x00000010ff1f7819 */ /* 0x000fc4000001161f */
[----:B------:R-:W-:Y:S02]  /*b020*/  SHF.R.U32.HI R13, RZ, 0x10, R13 ;  /* 0x00000010ff0d7819 */ /* 0x000fe4000001160d */
[----:B------:R-:W-:Y:S02]  /*b030*/  SHF.R.U64 R12, R14, 0x10, R15 ;  /* 0x000000100e0c7819 */ /* 0x000fe4000000120f */
[----:B------:R-:W-:Y:S02]  /*b040*/  PRMT R46, R46, 0x5410, R29 ;  /* 0x000054102e2e7816 */ /* 0x000fe4000000001d */
[----:B------:R-:W-:Y:S02]  /*b050*/  PRMT R48, R48, 0x5410, R31 ;  /* 0x0000541030307816 */ /* 0x000fe4000000001f */
[----:B------:R-:W-:Y:S02]  /*b060*/  PRMT R42, R42, 0x5410, R13 ;  /* 0x000054102a2a7816 */ /* 0x000fe4000000000d */
[----:B------:R-:W-:-:S02]  /*b070*/  PRMT R43, R43, 0x5410, R12 ;  /* 0x000054102b2b7816 */ /* 0x000fc4000000000c */
[----:B------:R-:W-:Y:S02]  /*b080*/  LOP3.LUT R41, R41, 0xffff0000, RZ, 0xc0, !PT ;  /* 0xffff000029297812 */ /* 0x000fe400078ec0ff */
[----:B------:R-:W-:Y:S02]  /*b090*/  LOP3.LUT R45, R45, 0xffff0000, RZ, 0xc0, !PT ;  /* 0xffff00002d2d7812 */ /* 0x000fe400078ec0ff */
[----:B------:R-:W-:Y:S02]  /*b0a0*/  PRMT R47, R47, 0x5410, R22 ;  /* 0x000054102f2f7816 */ /* 0x000fe40000000016 */
[----:B------:R-:W-:-:S04]  /*b0b0*/  SHF.R.U32.HI R15, RZ, 0x10, R15 ;  /* 0x00000010ff0f7819 */ /* 0x000fc8000001160f */
[----:B------:R-:W-:Y:S01]  /*b0c0*/  PRMT R44, R44, 0x5410, R15 ;  /* 0x000054102c2c7816 */ /* 0x000fe2000000000f */
[----:B--2---:R-:W-:-:S05]  /*b0d0*/  IMAD.IADD R0, R156, 0x1, R0 ;  /* 0x000000019c007824 */ /* 0x004fca00078e0200 */
[----:B------:R-:W-:-:S04]  /*b0e0*/  SHF.R.S32.HI R5, RZ, 0x1f, R0 ;  /* 0x0000001fff057819 */ /* 0x000fc80000011400 */
[CC--:B------:R-:W-:Y:S02]  /*b0f0*/  LEA.HI R4, R5.reuse, R0.reuse, RZ, 0x3 ;  /* 0x0000000005047211 */ /* 0x0c0fe400078f18ff */
[----:B------:R-:W-:Y:S02]  /*b100*/  LEA.HI R0, R5, R0, RZ, 0x5 ;  /* 0x0000000005007211 */ /* 0x000fe400078f28ff */
[----:B------:R-:W-:Y:S02]  /*b110*/  SHF.R.S32.HI R6, RZ, 0x3, R4 ;  /* 0x00000003ff067819 */ /* 0x000fe40000011404 */
[----:B------:R-:W-:Y:S02]  /*b120*/  SHF.R.S32.HI R5, RZ, 0x5, R0 ;  /* 0x00000005ff057819 */ /* 0x000fe40000011400 */
[----:B------:R-:W-:Y:S02]  /*b130*/  LEA.HI R3, R3, R6, RZ, 0x1d ;  /* 0x0000000603037211 */ /* 0x000fe400078fe8ff */
[----:B-----5:R-:W-:Y:S01]  /*b140*/  LOP3.LUT R4, R76, 0x18, R4, 0xf8, !PT ;  /* 0x000000184c047812 */ /* 0x020fe200078ef804 */
[----:B------:R-:W-:Y:S01]  /*b150*/  IMAD R5, R5, 0x1800, R73 ;  /* 0x0000180005057824 */ /* 0x000fe200078e0249 */
[----:B------:R-:W-:-:S02]  /*b160*/  SHF.R.S32.HI R0, RZ, 0x1f, R3 ;  /* 0x0000001fff007819 */ /* 0x000fc40000011403 */
[----:B------:R-:W-:Y:S02]  /*b170*/  LOP3.LUT R4, R4, R71, RZ, 0x3c, !PT ;  /* 0x0000004704047212 */ /* 0x000fe400078e3cff */
[----:B------:R-:W-:Y:S01]  /*b180*/  LEA.HI R0, R0, R3, RZ, 0x2 ;  /* 0x0000000300007211 */ /* 0x000fe200078f10ff */
[----:B------:R-:W-:Y:S02]  /*b190*/  IMAD.SHL.U32 R3, R3, 0x8, RZ ;  /* 0x0000000803037824 */ /* 0x000fe400078e00ff */
[----:B------:R-:W-:Y:S01]  /*b1a0*/  IMAD.IADD R5, R5, 0x1, R4 ;  /* 0x0000000105057824 */ /* 0x000fe200078e0204 */
[----:B------:R-:W-:Y:S02]  /*b1b0*/  SHF.R.S32.HI R4, RZ, 0x2, R0 ;  /* 0x00000002ff047819 */ /* 0x000fe40000011400 */
[----:B------:R-:W-:Y:S01]  /*b1c0*/  LOP3.LUT R3, R76, 0x18, R3, 0xf8, !PT ;  /* 0x000000184c037812 */ /* 0x000fe200078ef803 */
[----:B------:R-:W-:Y:S02]  /*b1d0*/  IMAD R0, R5, 0x2, R75 ;  /* 0x0000000205007824 */ /* 0x000fe400078e024b */
        /* <DEDUP_REMOVED lines=19> */
[-C--:B------:R-:W-:Y:S01]  /*b310*/  FMUL.FTZ R31, R20, R25.reuse ;  /* 0x00000019141f7220 */ /* 0x080fe20000410000 */
[C---:B------:R-:W-:Y:S01]  /*b320*/  IMAD.U32 R20, R42.reuse, 0x10000, RZ ;  /* 0x000100002a147824 */ /* 0x040fe200078e00ff */
[----:B------:R-:W-:Y:S01]  /*b330*/  LOP3.LUT R42, R42, 0xffff0000, RZ, 0xc0, !PT ;  /* 0xffff00002a2a7812 */ /* 0x000fe200078ec0ff */
[C---:B------:R-:W-:Y:S01]  /*b340*/  FFMA.FTZ R29, R12.reuse, R25, -R29 ;  /* 0x000000190c1d7223 */ /* 0x040fe2000001081d */
[----:B------:R-:W-:Y:S01]  /*b350*/  FFMA.FTZ R31, R12, R27, R31 ;  /* 0x0000001b0c1f7223 */ /* 0x000fe2000001001f */
[----:B------:R-:W-:-:S02]  /*b360*/  IMAD.U32 R12, R46, 0x10000, RZ ;  /* 0x000100002e0c7824 */ /* 0x000fc400078e00ff */
[C---:B------:R-:W-:Y:S01]  /*b370*/  FMUL.FTZ R25, R8.reuse, R41 ;  /* 0x0000002908197220 */ /* 0x040fe20000410000 */
[-C--:B------:R-:W-:Y:S01]  /*b380*/  FMUL.FTZ R27, R8, R45.reuse ;  /* 0x0000002d081b7220 */ /* 0x080fe20000410000 */
[C---:B------:R-:W-:Y:S01]  /*b390*/  FMUL.FTZ R8, R21.reuse, R20 ;  /* 0x0000001415087220 */ /* 0x040fe20000410000 */
[----:B------:R-:W-:Y:S01]  /*b3a0*/  FMUL.FTZ R21, R21, R12 ;  /* 0x0000000c15157220 */ /* 0x000fe20000410000 */
[----:B------:R-:W-:Y:S01]  /*b3b0*/  LOP3.LUT R46, R46, 0xffff0000, RZ, 0xc0, !PT ;  /* 0xffff00002e2e7812 */ /* 0x000fe200078ec0ff */
[----:B------:R-:W-:Y:S02]  /*b3c0*/  IMAD.U32 R22, R10, 0x10000, RZ ;  /* 0x000100000a167824 */ /* 0x000fe400078e00ff */
[C---:B------:R-:W-:Y:S01]  /*b3d0*/  FFMA.FTZ R24, R4.reuse, R45, -R25 ;  /* 0x0000002d04187223 */ /* 0x040fe20000010819 */
[C---:B------:R-:W-:Y:S01]  /*b3e0*/  FFMA.FTZ R20, R13.reuse, R20, R21 ;  /* 0x000000140d147223 */ /* 0x040fe20000010015 */
[----:B------:R-:W-:Y:S01]  /*b3f0*/  FFMA.FTZ R26, R4, R41, R27 ;  /* 0x00000029041a7223 */ /* 0x000fe2000001001b */
[----:B------:R-:W-:Y:S01]  /*b400*/  FFMA.FTZ R12, R13, R12, -R8 ;  /* 0x0000000c0d0c7223 */ /* 0x000fe20000010808 */
[----:B------:R-:W-:-:S02]  /*b410*/  IMAD.U32 R21, R43, 0x10000, RZ ;  /* 0x000100002b157824 */ /* 0x000fc400078e00ff */
[----:B------:R-:W-:Y:S01]  /*b420*/  FMUL.FTZ R4, R9, R42 ;  /* 0x0000002a09047220 */ /* 0x000fe20000410000 */
[----:B------:R-:W-:Y:S02]  /*b430*/  IMAD.U32 R13, R47, 0x10000, RZ ;  /* 0x000100002f0d7824 */ /* 0x000fe400078e00ff */
[-C--:B------:R-:W-:Y:S01]  /*b440*/  FMUL.FTZ R28, R9, R46.reuse ;  /* 0x0000002e091c7220 */ /* 0x080fe20000410000 */
[C---:B------:R-:W-:Y:S01]  /*b450*/  FMUL.FTZ R27, R22.reuse, R21 ;  /* 0x00000015161b7220 */ /* 0x040fe20000410000 */
[----:B------:R-:W-:Y:S01]  /*b460*/  FFMA.FTZ R9, R5, R46, -R4 ;  /* 0x0000002e05097223 */ /* 0x000fe20000010804 */
[-C--:B------:R-:W-:Y:S01]  /*b470*/  FMUL.FTZ R22, R22, R13.reuse ;  /* 0x0000000d16167220 */ /* 0x080fe20000410000 */
[----:B------:R-:W-:Y:S02]  /*b480*/  IMAD.U32 R23, R11, 0x10000, RZ ;  /* 0x000100000b177824 */ /* 0x000fe400078e00ff */
[----:B------:R-:W-:Y:S01]  /*b490*/  FFMA.FTZ R27, R14, R13, -R27 ;  /* 0x0000000d0e1b7223 */ /* 0x000fe2000001081b */
[----:B------:R-:W-:-:S02]  /*b4a0*/  IMAD.U32 R4, R48, 0x10000, RZ ;  /* 0x0001000030047824 */ /* 0x000fc400078e00ff */
[----:B------:R-:W-:Y:S01]  /*b4b0*/  FFMA.FTZ R22, R14, R21, R22 ;  /* 0x000000150e167223 */ /* 0x000fe20000010016 */
[----:B------:R-:W-:Y:S01]  /*b4c0*/  IMAD.U32 R8, R44, 0x10000, RZ ;  /* 0x000100002c087824 */ /* 0x000fe200078e00ff */
[----:B------:R-:W-:Y:S01]  /*b4d0*/  LOP3.LUT R10, R10, 0xffff0000, RZ, 0xc0, !PT ;  /* 0xffff00000a0a7812 */ /* 0x000fe200078ec0ff */
[----:B------:R-:W-:Y:S01]  /*b4e0*/  FFMA.FTZ R25, R5, R42, R28 ;  /* 0x0000002a05197223 */ /* 0x000fe2000001001c */
[----:B------:R-:W-:Y:S01]  /*b4f0*/  LOP3.LUT R11, R11, 0xffff0000, RZ, 0xc0, !PT ;  /* 0xffff00000b0b7812 */ /* 0x000fe200078ec0ff */
[----:B------:R-:W-:Y:S01]  /*b500*/  FMUL.FTZ R14, R23, R4 ;  /* 0x00000004170e7220 */ /* 0x000fe20000410000 */
[----:B------:R-:W-:Y:S01]  /*b510*/  LOP3.LUT R43, R43, 0xffff0000, RZ, 0xc0, !PT ;  /* 0xffff00002b2b7812 */ /* 0x000fe200078ec0ff */
[-C--:B------:R-:W-:Y:S01]  /*b520*/  FMUL.FTZ R28, R23, R8.reuse ;  /* 0x00000008171c7220 */ /* 0x080fe20000410000 */
[----:B------:R-:W-:Y:S01]  /*b530*/  LOP3.LUT R44, R44, 0xffff0000, RZ, 0xc0, !PT ;  /* 0xffff00002c2c7812 */ /* 0x000fe200078ec0ff */
[----:B------:R-:W-:Y:S01]  /*b540*/  FFMA.FTZ R14, R15, R8, R14 ;  /* 0x000000080f0e7223 */ /* 0x000fe2000001000e */
[----:B------:R-:W-:Y:S01]  /*b550*/  LOP3.LUT R47, R47, 0xffff0000, RZ, 0xc0, !PT ;  /* 0xffff00002f2f7812 */ /* 0x000fe200078ec0ff */
[----:B------:R-:W-:Y:S01]  /*b560*/  FFMA.FTZ R28, R15, R4, -R28 ;  /* 0x000000040f1c7223 */ /* 0x000fe2000001081c */
[----:B------:R-:W-:Y:S01]  /*b570*/  LOP3.LUT R48, R48, 0xffff0000, RZ, 0xc0, !PT ;  /* 0xffff000030307812 */ /* 0x000fe200078ec0ff */
[C---:B------:R-:W-:Y:S01]  /*b580*/  FMUL.FTZ R5, R10.reuse, R43 ;  /* 0x0000002b0a057220 */ /* 0x040fe20000410000 */
[----:B------:R-:W-:Y:S01]  /*b590*/  FMUL.FTZ R8, R11, R44 ;  /* 0x0000002c0b087220 */ /* 0x000fe20000410000 */
[----:B------:R-:W-:-:S02]  /*b5a0*/  FMUL.FTZ R4, R10, R47 ;  /* 0x0000002f0a047220 */ /* 0x000fc40000410000 */
[-C--:B------:R-:W-:Y:S01]  /*b5b0*/  FMUL.FTZ R13, R11, R48.reuse ;  /* 0x000000300b0d7220 */ /* 0x080fe20000410000 */
[C---:B------:R-:W-:Y:S01]  /*b5c0*/  FFMA.FTZ R10, R6.reuse, R47, -R5 ;  /* 0x0000002f060a7223 */ /* 0x040fe20000010805 */
[C---:B------:R-:W-:Y:S01]  /*b5d0*/  FFMA.FTZ R11, R7.reuse, R48, -R8 ;  /* 0x00000030070b7223 */ /* 0x040fe20000010808 */
[----:B------:R-:W-:Y:S01]  /*b5e0*/  FFMA.FTZ R43, R6, R43, R4 ;  /* 0x0000002b062b7223 */ /* 0x000fe20000010004 */
[----:B------:R-:W-:Y:S01]  /*b5f0*/  FFMA.FTZ R13, R7, R44, R13 ;  /* 0x0000002c070d7223 */ /* 0x000fe2000001000d */
[----:B------:R-:W-:Y:S02]  /*b600*/  F2FP.BF16.F32.PACK_AB R4, R24, R29 ;  /* 0x0000001d1804723e */ /* 0x000fe400000010ff */
        /* <DEDUP_REMOVED lines=9> */
.L_x_497:
[----:B------:R-:W-:Y:S05]  /*b6a0*/  BSYNC B0 ;  /* 0x0000000000007941 */ /* 0x000fea0003800000 */
.L_x_490:
[----:B------:R-:W-:Y:S01]  /*b6b0*/  @!PT LDS RZ, [RZ] ;  /* 0x00000000fffff984 */ /* 0x000fe20000000800 */
[----:B------:R-:W-:Y:S01]  /*b6c0*/  @!PT LDS RZ, [RZ] ;  /* 0x00000000fffff984 */ /* 0x000fe20000000800 */
[----:B------:R-:W-:Y:S01]  /*b6d0*/  @!PT LDS RZ, [RZ] ;  /* 0x00000000fffff984 */ /* 0x000fe20000000800 */
[----:B------:R-:W-:Y:S01]  /*b6e0*/  @!PT LDS RZ, [RZ] ;  /* 0x00000000fffff984 */ /* 0x000fe20000000800 */
[----:B------:R1:W-:Y:S06]  /*b6f0*/  MEMBAR.ALL.CTA ;  /* 0x0000000000007992 */ /* 0x0003ec0000008000 */
[----:B-1----:R-:W1:Y:S01]  /*b700*/  FENCE.VIEW.ASYNC.S ;  /* 0x00000000000073c6 */ /* 0x002e620000000000 */
[----:B------:R-:W-:Y:S05]  /*b710*/  WARPSYNC.ALL ;  /* 0x0000000000007948 */ /* 0x000fea0003800000 */
[----:B-1----:R-:W-:Y:S06]  /*b720*/  BAR.SYNC.DEFER_BLOCKING 0xd, 0x180 ;  /* 0x0346000000007b1d */ /* 0x002fec0000010000 */
.L_x_488:
[----:B0--3--:R-:W3:Y:S02]  /*b730*/  LDL R0, [R1+0x4c] ;  /* 0x00004c0001007983 */ /* 0x009ee40000100800 */
[----:B---3--:R-:W-:-:S13]  /*b740*/  ISETP.NE.AND P0, PT, R0, 0x3, PT ;  /* 0x000000030000780c */ /* 0x008fda0003f05270 */
[----:B------:R-:W-:Y:S05]  /*b750*/  @!P0 BRA `(.L_x_517) ;  /* 0x0000000000048947 */ /* 0x000fea0003800000 */
[----:B------:R-:W-:Y:S01]  /*b760*/  BPT.TRAP 0x1 ;  /* 0x000000040000795c */ /* 0x000fe20000300000 */
.L_x_517:
[----:B--2-4-:R-:W2:Y:S01]  /*b770*/  LDL R3, [R1+0x60] ;  /* 0x0000600001037983 */ /* 0x014ea20000100800 */
[----:B------:R-:W-:Y:S01]  /*b780*/  IMAD R0, R154, 0x8, R16 ;  /* 0x000000089a007824 */ /* 0x000fe200078e0210 */
[----:B--2---:R-:W-:-:S04]  /*b790*/  SHF.L.U32 R5, R3, 0x1f, RZ ;  /* 0x0000001f03057819 */ /* 0x004fc800000006ff */
[----:B------:R0:W2:Y:S01]  /*b7a0*/  SYNCS.PHASECHK.TRANS64.TRYWAIT P1, [R0+URZ+0x31c30], R5 ;  /* 0x031c3005000075a7 */ /* 0x0000a2000802017f */
[----:B------:R-:W-:Y:S05]  /*b7b0*/  @!P0 BRA `(.L_x_518) ;  /* 0x0000000000048947 */ /* 0x000fea0003800000 */
[----:B------:R-:W-:Y:S01]  /*b7c0*/  BPT.TRAP 0x1 ;  /* 0x000000040000795c */ /* 0x000fe20000300000 */
.L_x_518:
[----:B------:R-:W-:Y:S02]  /*b7d0*/  IMAD R2, R2, 0x1000, R16 ;  /* 0x0000100002027824 */ /* 0x000fe400078e0210 */
[----:B------:R-:W-:Y:S02]  /*b7e0*/  VIADD R4, R16, 0x16a00 ;  /* 0x00016a0010047836 */ /* 0x000fe40000000000 */
[----:B------:R-:W-:-:S03]  /*b7f0*/  VIADD R3, R2, 0xda00 ;  /* 0x0000da0002037836 */ /* 0x000fc60000000000 */
[----:B------:R-:W-:Y:S02]  /*b800*/  SHF.R.U32.HI R2, RZ, 0x4, R4 ;  /* 0x00000004ff027819 */ /* 0x000fe40000011604 */
[----:B------:R-:W-:Y:S02]  /*b810*/  SHF.R.U32.HI R3, RZ, 0x4, R3 ;  /* 0x00000004ff037819 */ /* 0x000fe40000011603 */
[----:B------:R-:W-:Y:S02]  /*b820*/  LOP3.LUT R2, R2, 0x3fff, RZ, 0xc0, !PT ;  /* 0x00003fff02027812 */ /* 0x000fe400078ec0ff */
[----:B------:R-:W-:Y:S02]  /*b830*/  LOP3.LUT R3, R3, 0x3fff, RZ, 0xc0, !PT ;  /* 0x00003fff03037812 */ /* 0x000fe400078ec0ff */
[----:B------:R-:W-:-:S05]  /*b840*/  LOP3.LUT R2, R2, 0x10000, RZ, 0xfc, !PT ;  /* 0x0001000002027812 */ /* 0x000fca00078efcff */
[----:B------:R3:W-:Y:S01]  /*b850*/  STL [R1+0x80], R2 ;  /* 0x0000800201007387 */ /* 0x0007e20000100800 */
[----:B--2---:R-:W-:Y:S05]  /*b860*/  @P1 BRA `(.L_x_519) ;  /* 0x0000000000081947 */ /* 0x004fea0003800000 */
[----:B------:R-:W2:Y:S02]  /*b870*/  SYNCS.PHASECHK.TRANS64.TRYWAIT P1, [R0+URZ+0x31c30], R5 ;  /* 0x031c3005000075a7 */ /* 0x000ea4000802017f */
[----:B--2---:R-:W-:Y:S05]  /*b880*/  @!P1 BRA `(.L_x_520) ;  /* 0x00000148007c9947 */ /* 0x004fea0003800000 */
.L_x_519:
[----:B------:R-:W4:Y:S01]  /*b890*/  LDL R4, [R1+0x80] ;  /* 0x0000800001047983 */ /* 0x000f220000100800 */
[----:B---3--:R-:W-:Y:S01]  /*b8a0*/  LOP3.LUT R2, R3, 0x10000, RZ, 0xfc, !PT ;  /* 0x0001000003027812 */ /* 0x008fe200078efcff */
[----:B------:R-:W-:Y:S01]  /*b8b0*/  IMAD.MOV.U32 R15, RZ, RZ, -0x7fffffe0 ;  /* 0x80000020ff0f7424 */ /* 0x000fe200078e00ff */
[----:B------:R-:W-:Y:S01]  /*b8c0*/  P2R R96, PR, RZ, 0x1 ;  /* 0x00000001ff607803 */ /* 0x000fe20000000000 */
[----:B------:R-:W-:Y:S01]  /*b8d0*/  IMAD.MOV.U32 R3, RZ, RZ, -0x7fffffe0 ;  /* 0x80000020ff037424 */ /* 0x000fe200078e00ff */
[----:B------:R-:W-:Y:S05]  /*b8e0*/  WARPSYNC.ALL ;  /* 0x0000000000007948 */ /* 0x000fea0003800000 */
[----:B------:R-:W-:Y:S01]  /*b8f0*/  R2UR UR7, R15 ;  /* 0x000000000f0772ca */ /* 0x000fe200000e0000 */
[----:B------:R-:W3:Y:S01]  /*b900*/  LDL R97, [R1+0x8c] ;  /* 0x00008c0001617983 */ /* 0x000ee20000100800 */
[----:B------:R-:W-:-:S02]  /*b910*/  R2UR UR4, R2 ;  /* 0x00000000020472ca */ /* 0x000fc400000e0000 */
[C---:B------:R-:W-:Y:S01]  /*b920*/  R2UR UR5, R3.reuse ;  /* 0x00000000030572ca */ /* 0x040fe200000e0000 */
[----:B------:R-:W-:Y:S01]  /*b930*/  WARPGROUP.ARRIVE ;  /* 0x00000000000079c5 */ /* 0x000fe20000000000 */
[----:B0-2---:R-:W-:Y:S02]  /*b940*/  IMAD.MOV.U32 R5, RZ, RZ, -0x7fffffe0 ;  /* 0x80000020ff057424 */ /* 0x005fe400078e00ff */
[----:B------:R-:W-:Y:S01]  /*b950*/  IMAD.MOV.U32 R7, RZ, RZ, -0x7fffffe0 ;  /* 0x80000020ff077424 */ /* 0x000fe200078e00ff */
[C---:B------:R-:W-:Y:S02]  /*b960*/  R2UR UR8, R2.reuse ;  /* 0x00000000020872ca */ /* 0x040fe400000e0000 */
[----:B------:R-:W-:Y:S02]  /*b970*/  R2UR UR9, R3 ;  /* 0x00000000030972ca */ /* 0x000fe400000e0000 */
[----:B------:R-:W-:Y:S02]  /*b980*/  R2UR UR11, R7 ;  /* 0x00000000070b72ca */ /* 0x000fe400000e0000 */
[----:B------:R-:W-:-:S02]  /*b990*/  R2UR UR12, R2 ;  /* 0x00000000020c72ca */ /* 0x000fc400000e0000 */
[C---:B------:R-:W-:Y:S01]  /*b9a0*/  R2UR UR13, R3.reuse ;  /* 0x00000000030d72ca */ /* 0x040fe200000e0000 */
[----:B------:R-:W-:Y:S01]  /*b9b0*/  IMAD.MOV.U32 R9, RZ, RZ, -0x7fffffe0 ;  /* 0x80000020ff097424 */ /* 0x000fe200078e00ff */
[----:B------:R-:W-:Y:S02]  /*b9c0*/  R2UR UR16, R2 ;  /* 0x00000000021072ca */ /* 0x000fe400000e0000 */
[----:B------:R-:W-:Y:S02]  /*b9d0*/  R2UR UR17, R3 ;  /* 0x00000000031172ca */ /* 0x000fe400000e0000 */
[----:B------:R-:W-:Y:S01]  /*b9e0*/  R2UR UR19, R9 ;  /* 0x00000000091372ca */ /* 0x000fe200000e0000 */
[----:B----4-:R-:W-:-:S05]  /*b9f0*/  IMAD R14, R154, 0x6c0, R4 ;  /* 0x000006c09a0e7824 */ /* 0x010fca00078e0204 */
[----:B------:R-:W-:-:S13]  /*ba00*/  R2UR UR6, R14 ;  /* 0x000000000e0672ca */ /* 0x000fda00000e0000 */
[----:B------:R-:W-:Y:S01]  /*ba10*/  HGMMA.64x16x16.F32.BF16 R88, gdesc[UR4], RZ, !UPT, gsb0 ;  /* 0x00200000045879f0 */ /* 0x000fe2000c0018ff */
[----:B------:R-:W-:Y:S01]  /*ba20*/  VIADD R4, R14, 0x40 ;  /* 0x000000400e047836 */ /* 0x000fe20000000000 */
[----:B------:R-:W-:Y:S02]  /*ba30*/  R2UR UR7, R5 ;  /* 0x00000000050772ca */ /* 0x000fe400000e0000 */
[----:B------:R-:W-:Y:S02]  /*ba40*/  R2UR UR4, R2 ;  /* 0x00000000020472ca */ /* 0x000fe400000e0000 */
[----:B------:R-:W-:Y:S02]  /*ba50*/  R2UR UR6, R4 ;  /* 0x00000000040672ca */ /* 0x000fe400000e0000 */
[----:B------:R-:W-:Y:S01]  /*ba60*/  R2UR UR5, R3 ;  /* 0x00000000030572ca */ /* 0x000fe200000e0000 */
[----:B------:R-:W-:Y:S02]  /*ba70*/  WARPGROUP.DEPBAR.LE gsb0, 0x0 ;  /* 0x00008000000079c5 */ /* 0x000fe40000010000 */
[----:B------:R-:W-:-:S10]  /*ba80*/  WARPGROUP.ARRIVE ;  /* 0x00000000000079c5 */ /* 0x000fd40000000000 */
[----:B------:R-:W-:Y:S01]  /*ba90*/  HGMMA.64x16x16.F32.BF16 R80, gdesc[UR4], RZ, !UPT, gsb0 ;  /* 0x00200000045079f0 */ /* 0x000fe2000c0018ff */
[----:B------:R-:W-:-:S05]  /*baa0*/  VIADD R6, R14, 0x80 ;  /* 0x000000800e067836 */ /* 0x000fca0000000000 */
[----:B------:R-:W-:Y:S01]  /*bab0*/  R2UR UR10, R6 ;  /* 0x00000000060a72ca */ /* 0x000fe200000e0000 */
[----:B------:R-:W-:Y:S02]  /*bac0*/  WARPGROUP.DEPBAR.LE gsb0, 0x0 ;  /* 0x00008000000079c5 */ /* 0x000fe40000010000 */
[----:B-----5:R-:W-:-:S10]  /*bad0*/  WARPGROUP.ARRIVE ;  /* 0x00000000000079c5 */ /* 0x020fd40000000000 */
[----:B------:R-:W-:Y:S01]  /*bae0*/  HGMMA.64x16x16.F32.BF16 R72, gdesc[UR8], RZ, !UPT, gsb0 ;  /* 0x00200000084879f0 */ /* 0x000fe2000c0018ff */
[----:B------:R-:W-:Y:S02]  /*baf0*/  VIADD R4, R14, 0xc0 ;  /* 0x000000c00e047836 */ /* 0x000fe40000000000 */
[----:B------:R-:W-:-:S03]  /*bb00*/  IMAD.MOV.U32 R5, RZ, RZ, -0x7fffffe0 ;  /* 0x80000020ff057424 */ /* 0x000fc600078e00ff */
        /* <DEDUP_REMOVED lines=8> */
[----:B------:R-:W-:-:S10]  /*bb90*/  WARPGROUP.ARRIVE ;  /* 0x00000000000079c5 */ /* 0x000fd40000000000 */
[----:B------:R-:W-:Y:S01]  /*bba0*/  HGMMA.64x16x16.F32.BF16 R56, gdesc[UR16], RZ, !UPT, gsb0 ;  /* 0x00200000103879f0 */ /* 0x000fe2000c0018ff */
[----:B------:R-:W-:Y:S02]  /*bbb0*/  VIADD R6, R14, 0x140 ;  /* 0x000001400e067836 */ /* 0x000fe40000000000 */
[----:B------:R-:W-:Y:S01]  /*bbc0*/  IMAD.MOV.U32 R7, RZ, RZ, -0x7fffffe0 ;  /* 0x80000020ff077424 */ /* 0x000fe200078e00ff */
[----:B------:R-:W-:Y:S02]  /*bbd0*/  R2UR UR20, R2 ;  /* 0x00000000021472ca */ /* 0x000fe400000e0000 */
[----:B------:R-:W-:Y:S02]  /*bbe0*/  R2UR UR22, R6 ;  /* 0x00000000061672ca */ /* 0x000fe400000e0000 */
[----:B------:R-:W-:Y:S02]  /*bbf0*/  R2UR UR23, R7 ;  /* 0x00000000071772ca */ /* 0x000fe400000e0000 */
[----:B------:R-:W-:Y:S01]  /*bc00*/  R2UR UR21, R3 ;  /* 0x00000000031572ca */ /* 0x000fe200000e0000 */
[----:B------:R-:W-:-:S02]  /*bc10*/  WARPGROUP.DEPBAR.LE gsb0, 0x0 ;  /* 0x00008000000079c5 */ /* 0x000fc40000010000 */
        /* <DEDUP_REMOVED lines=18> */
[----:B-1----:R-:W-:-:S10]  /*bd40*/  WARPGROUP.ARRIVE ;  /* 0x00000000000079c5 */ /* 0x002fd40000000000 */
        /* <DEDUP_REMOVED lines=11> */
[----:B------:R-:W-:Y:S02]  /*be00*/  VIADD R8, R2, 0x2 ;  /* 0x0000000202087836 */ /* 0x000fe40000000000 */
[----:B------:R-:W-:Y:S02]  /*be10*/  IMAD.MOV.U32 R5, RZ, RZ, -0x7fffffe0 ;  /* 0x80000020ff057424 */ /* 0x000fe400078e00ff */
[----:B------:R-:W-:Y:S01]  /*be20*/  IMAD.MOV.U32 R9, RZ, RZ, -0x7fffffe0 ;  /* 0x80000020ff097424 */ /* 0x000fe200078e00ff */
[----:B------:R-:W-:Y:S02]  /*be30*/  R2UR UR34, R4 ;  /* 0x00000000042272ca */ /* 0x000fe400000e0000 */
[----:B------:R-:W-:-:S02]  /*be40*/  R2UR UR35, R5 ;  /* 0x00000000052372ca */ /* 0x000fc400000e0000 */
[----:B------:R-:W-:Y:S02]  /*be50*/  R2UR UR32, R8 ;  /* 0x00000000082072ca */ /* 0x000fe400000e0000 */
[----:B------:R-:W-:Y:S01]  /*be60*/  R2UR UR33, R9 ;  /* 0x00000000092172ca */ /* 0x000fe200000e0000 */
[----:B------:R-:W-:Y:S02]  /*be70*/  WARPGROUP.DEPBAR.LE gsb0, 0x0 ;  /* 0x00008000000079c5 */ /* 0x000fe40000010000 */
[----:B------:R-:W-:-:S10]  /*be80*/  WARPGROUP.ARRIVE ;  /* 0x00000000000079c5 */ /* 0x000fd40000000000 */
[----:B------:R-:W-:Y:S01]  /*be90*/  HGMMA.64x16x16.F32.BF16 R88, gdesc[UR32], R88, gsb0 ;  /* 0x00200000205879f0 */ /* 0x000fe20008001858 */
        /* <DEDUP_REMOVED lines=382> */
[----:B------:R-:W-:-:S02]  /*d680*/  R2UR UR9, R5 ;  /* 0x00000000050972ca */ /* 0x000fc400000e0000 */
[----:B---3--:R-:W-:-:S05]  /*d690*/  IADD3 R97, R114, 0x90, -R97 ;  /* 0x0000009072617810 */ /* 0x008fca0007ffe861 */
[----:B------:R-:W-:Y:S01]  /*d6a0*/  IMAD R97, R108, -0x90, R97 ;  /* 0xffffff706c617824 */ /* 0x000fe200078e0261 */
[----:B------:R-:W-:Y:S02]  /*d6b0*/  WARPGROUP.DEPBAR.LE gsb0, 0x0 ;  /* 0x00008000000079c5 */ /* 0x000fe40000010000 */
[----:B------:R-:W-:-:S06]  /*d6c0*/  WARPGROUP.ARRIVE ;  /* 0x00000000000079c5 */ /* 0x000fcc0000000000 */
[----:B------:R-:W-:Y:S01]  /*d6d0*/  HGMMA.64x16x16.F32.BF16 R40, gdesc[UR8], R40, gsb0 ;  /* 0x00200000082879f0 */ /* 0x000fe20008001828 */
[C---:B------:R-:W-:Y:S02]  /*d6e0*/  ISETP.GT.AND P1, PT, R97.reuse, RZ, PT ;  /* 0x000000ff6100720c */ /* 0x040fe40003f24270 */
[C---:B------:R-:W-:Y:S02]  /*d6f0*/  ISETP.GT.AND P2, PT, R97.reuse, 0x1, PT ;  /* 0x000000016100780c */ /* 0x040fe40003f44270 */
[----:B------:R-:W-:Y:S02]  /*d700*/  ISETP.GT.AND P3, PT, R97, 0x8, PT ;  /* 0x000000086100780c */ /* 0x000fe40003f64270 */
[----:B------:R-:W-:Y:S02]  /*d710*/  FSEL R88, R88, -INF , P1 ;  /* 0xff80000058587808 */ /* 0x000fe40000800000 */
[----:B------:R-:W-:Y:S02]  /*d720*/  FSEL R89, R89, -INF , P2 ;  /* 0xff80000059597808 */ /* 0x000fe40001000000 */
[----:B------:R-:W-:-:S02]  /*d730*/  ISETP.GT.AND P4, PT, R97, 0x9, PT ;  /* 0x000000096100780c */ /* 0x000fc40003f84270 */
[----:B------:R-:W-:Y:S02]  /*d740*/  FSEL R92, R92, -INF , P3 ;  /* 0xff8000005c5c7808 */ /* 0x000fe40001800000 */
[----:B------:R-:W-:Y:S02]  /*d750*/  FMNMX.FTZ R15, R88, R89, !PT ;  /* 0x00000059580f7209 */ /* 0x000fe40007810000 */
[----:B------:R-:W-:Y:S02]  /*d760*/  FSEL R93, R93, -INF , P4 ;  /* 0xff8000005d5d7808 */ /* 0x000fe40002000000 */
[----:B------:R-:W-:Y:S01]  /*d770*/  FMNMX.FTZ R20, R92, R15, !PT ;  /* 0x0000000f5c147209 */ /* 0x000fe20007810000 */
[----:B------:R-:W-:-:S03]  /*d780*/  IMAD.MOV.U32 R21, RZ, RZ, -0x7fffffe0 ;  /* 0x80000020ff157424 */ /* 0x000fc600078e00ff */
[----:B------:R-:W-:Y:S01]  /*d790*/  FMNMX.FTZ R15, R93, R20, !PT ;  /* 0x000000145d0f7209 */ /* 0x000fe20007810000 */
[----:B------:R-:W-:Y:S01]  /*d7a0*/  VIADD R20, R14, 0x642 ;  /* 0x000006420e147836 */ /* 0x000fe20000000000 */
[----:B------:R-:W-:Y:S02]  /*d7b0*/  R2UR UR7, R21 ;  /* 0x00000000150772ca */ /* 0x000fe400000e0000 */
[----:B------:R-:W-:Y:S02]  /*d7c0*/  R2UR UR4, R4 ;  /* 0x00000000040472ca */ /* 0x000fe400000e0000 */
[----:B------:R-:W-:Y:S02]  /*d7d0*/  R2UR UR6, R20 ;  /* 0x00000000140672ca */ /* 0x000fe400000e0000 */
[----:B------:R-:W-:Y:S02]  /*d7e0*/  R2UR UR5, R5 ;  /* 0x00000000050572ca */ /* 0x000fe400000e0000 */
[----:B------:R-:W-:-:S02]  /*d7f0*/  FSEL R90, R90, -INF , P1 ;  /* 0xff8000005a5a7808 */ /* 0x000fc40000800000 */
[----:B------:R-:W-:Y:S02]  /*d800*/  ISETP.GT.AND P1, PT, R97, 0x10, PT ;  /* 0x000000106100780c */ /* 0x000fe40003f24270 */
[----:B------:R-:W-:Y:S02]  /*d810*/  FSEL R91, R91, -INF , P2 ;  /* 0xff8000005b5b7808 */ /* 0x000fe40001000000 */
[----:B------:R-:W-:Y:S02]  /*d820*/  ISETP.GT.AND P2, PT, R97, 0x11, PT ;  /* 0x000000116100780c */ /* 0x000fe40003f44270 */
[----:B------:R-:W-:Y:S01]  /*d830*/  FSEL R80, R80, -INF , P1 ;  /* 0xff80000050507808 */ /* 0x000fe20000800000 */
[----:B------:R-:W-:Y:S02]  /*d840*/  WARPGROUP.DEPBAR.LE gsb0, 0x0 ;  /* 0x00008000000079c5 */ /* 0x000fe40000010000 */
[----:B------:R-:W-:Y:S01]  /*d850*/  WARPGROUP.ARRIVE ;  /* 0x00000000000079c5 */ /* 0x000fe20000000000 */
[----:B------:R-:W-:-:S05]  /*d860*/  FSEL R94, R94, -INF , P3 ;  /* 0xff8000005e5e7808 */ /* 0x000fca0001800000 */
[----:B------:R-:W-:Y:S01]  /*d870*/  HGMMA.64x16x16.F32.BF16 R32, gdesc[UR4], R32, gsb0 ;  /* 0x00200000042079f0 */ /* 0x000fe20008001820 */
[----:B------:R-:W-:Y:S02]  /*d880*/  ISETP.GT.AND P3, PT, R97, 0x18, PT ;  /* 0x000000186100780c */ /* 0x000fe40003f64270 */
[----:B------:R-:W-:Y:S01]  /*d890*/  FSEL R95, R95, -INF , P4 ;  /* 0xff8000005f5f7808 */ /* 0x000fe20002000000 */
[----:B------:R-:W-:Y:S01]  /*d8a0*/  VIADD R14, R14, 0x682 ;  /* 0x000006820e0e7836 */ /* 0x000fe20000000000 */
[----:B------:R-:W-:Y:S01]  /*d8b0*/  FSEL R81, R81, -INF , P2 ;  /* 0xff80000051517808 */ /* 0x000fe20001000000 */
[----:B------:R-:W-:Y:S01]  /*d8c0*/  ULDC UR4, c[0x0][0x988] ;  /* 0x0002620000047ab9 */ /* 0x000fe20000000800 */
[----:B------:R-:W-:Y:S02]  /*d8d0*/  FMNMX.FTZ R22, R80, R15, !PT ;  /* 0x0000000f50167209 */ /* 0x000fe40007810000 */
[----:B------:R-:W-:Y:S02]  /*d8e0*/  ISETP.GT.AND P4, PT, R97, 0x19, PT ;  /* 0x000000196100780c */ /* 0x000fe40003f84270 */
[----:B------:R-:W-:-:S02]  /*d8f0*/  FSEL R84, R84, -INF , P3 ;  /* 0xff80000054547808 */ /* 0x000fc40001800000 */
[----:B------:R-:W-:Y:S02]  /*d900*/  FMNMX.FTZ R15, R81, R22, !PT ;  /* 0x00000016510f7209 */ /* 0x000fe40007810000 */
[----:B------:R-:W-:Y:S02]  /*d910*/  FSEL R82, R82, -INF , P1 ;  /* 0xff80000052527808 */ /* 0x000fe40000800000 */
[----:B------:R-:W-:Y:S02]  /*d920*/  FSEL R85, R85, -INF , P4 ;  /* 0xff80000055557808 */ /* 0x000fe40002000000 */
[----:B------:R-:W-:Y:S02]  /*d930*/  ISETP.GT.AND P1, PT, R97, 0x20, PT ;  /* 0x000000206100780c */ /* 0x000fe40003f24270 */
[----:B------:R-:W-:Y:S02]  /*d940*/  FMNMX.FTZ R22, R84, R15, !PT ;  /* 0x0000000f54167209 */ /* 0x000fe40007810000 */
[----:B------:R-:W-:-:S02]  /*d950*/  FSEL R83, R83, -INF , P2 ;  /* 0xff80000053537808 */ /* 0x000fc40001000000 */
[----:B------:R-:W-:Y:S02]  /*d960*/  ISETP.GT.AND P2, PT, R97, 0x21, PT ;  /* 0x000000216100780c */ /* 0x000fe40003f44270 */
[----:B------:R-:W-:Y:S02]  /*d970*/  FSEL R72, R72, -INF , P1 ;  /* 0xff80000048487808 */ /* 0x000fe40000800000 */
[----:B------:R-:W-:Y:S02]  /*d980*/  FMNMX.FTZ R15, R85, R22, !PT ;  /* 0x00000016550f7209 */ /* 0x000fe40007810000 */
[----:B------:R-:W-:Y:S02]  /*d990*/  FSEL R86, R86, -INF , P3 ;  /* 0xff80000056567808 */ /* 0x000fe40001800000 */
[----:B------:R-:W-:Y:S02]  /*d9a0*/  ISETP.GT.AND P3, PT, R97, 0x28, PT ;  /* 0x000000286100780c */ /* 0x000fe40003f64270 */
[----:B------:R-:W-:-:S02]  /*d9b0*/  FSEL R73, R73, -INF , P2 ;  /* 0xff80000049497808 */ /* 0x000fc40001000000 */
[----:B------:R-:W-:Y:S02]  /*d9c0*/  FMNMX.FTZ R22, R72, R15, !PT ;  /* 0x0000000f48167209 */ /* 0x000fe40007810000 */
[----:B------:R-:W-:Y:S02]  /*d9d0*/  FSEL R87, R87, -INF , P4 ;  /* 0xff80000057577808 */ /* 0x000fe40002000000 */
[----:B------:R-:W-:Y:S02]  /*d9e0*/  ISETP.GT.AND P4, PT, R97, 0x29, PT ;  /* 0x000000296100780c */ /* 0x000fe40003f84270 */
[----:B------:R-:W-:Y:S02]  /*d9f0*/  FSEL R76, R76, -INF , P3 ;  /* 0xff8000004c4c7808 */ /* 0x000fe40001800000 */
[----:B------:R-:W-:Y:S01]  /*da00*/  FMNMX.FTZ R21, R73, R22, !PT ;  /* 0x0000001649157209 */ /* 0x000fe20007810000 */
[----:B------:R-:W-:Y:S01]  /*da10*/  IMAD.MOV.U32 R15, RZ, RZ, -0x7fffffe0 ;  /* 0x80000020ff0f7424 */ /* 0x000fe200078e00ff */
[----:B------:R-:W-:-:S02]  /*da20*/  R2UR UR14, R14 ;  /* 0x000000000e0e72ca */ /* 0x000fc400000e0000 */
[----:B------:R-:W-:Y:S02]  /*da30*/  FSEL R77, R77, -INF , P4 ;  /* 0xff8000004d4d7808 */ /* 0x000fe40002000000 */
[----:B------:R-:W-:Y:S02]  /*da40*/  ISETP.GT.AND P5, PT, R97, 0x30, PT ;  /* 0x000000306100780c */ /* 0x000fe40003fa4270 */
[----:B------:R-:W-:Y:S02]  /*da50*/  FMNMX.FTZ R14, R76, R21, !PT ;  /* 0x000000154c0e7209 */ /* 0x000fe40007810000 */
[----:B------:R-:W-:Y:S02]  /*da60*/  FSEL R79, R79, -INF , P4 ;  /* 0xff8000004f4f7808 */ /* 0x000fe40002000000 */
[----:B------:R-:W-:Y:S02]  /*da70*/  R2UR UR15, R15 ;  /* 0x000000000f0f72ca */ /* 0x000fe400000e0000 */
[----:B------:R-:W-:-:S02]  /*da80*/  ISETP.GT.AND P4, PT, R97, 0x31, PT ;  /* 0x000000316100780c */ /* 0x000fc40003f84270 */
[----:B------:R-:W-:Y:S02]  /*da90*/  FSEL R64, R64, -INF , P5 ;  /* 0xff80000040407808 */ /* 0x000fe40002800000 */
[----:B------:R-:W-:Y:S02]  /*daa0*/  FMNMX.FTZ R15, R77, R14, !PT ;  /* 0x0000000e4d0f7209 */ /* 0x000fe40007810000 */
[----:B------:R-:W-:Y:S02]  /*dab0*/  FSEL R74, R74, -INF , P1 ;  /* 0xff8000004a4a7808 */ /* 0x000fe40000800000 */
[----:B------:R-:W-:Y:S02]  /*dac0*/  ISETP.GT.AND P1, PT, R97, 0x38, PT ;  /* 0x000000386100780c */ /* 0x000fe40003f24270 */
[----:B------:R-:W-:Y:S02]  /*dad0*/  FSEL R65, R65, -INF , P4 ;  /* 0xff80000041417808 */ /* 0x000fe40002000000 */
[----:B------:R-:W-:-:S02]  /*dae0*/  FMNMX.FTZ R14, R64, R15, !PT ;  /* 0x0000000f400e7209 */ /* 0x000fc40007810000 */
[----:B------:R-:W-:Y:S02]  /*daf0*/  FSEL R78, R78, -INF , P3 ;  /* 0xff8000004e4e7808 */ /* 0x000fe40001800000 */
[----:B------:R-:W-:Y:S02]  /*db00*/  ISETP.GT.AND P3, PT, R97, 0x39, PT ;  /* 0x000000396100780c */ /* 0x000fe40003f64270 */
[----:B------:R-:W-:Y:S02]  /*db10*/  FSEL R68, R68, -INF , P1 ;  /* 0xff80000044447808 */ /* 0x000fe40000800000 */
[----:B------:R-:W-:Y:S02]  /*db20*/  FMNMX.FTZ R15, R65, R14, !PT ;  /* 0x0000000e410f7209 */ /* 0x000fe40007810000 */
[----:B------:R-:W-:Y:S02]  /*db30*/  FSEL R75, R75, -INF , P2 ;  /* 0xff8000004b4b7808 */ /* 0x000fe40001000000 */
[----:B------:R-:W-:-:S02]  /*db40*/  ISETP.GT.AND P2, PT, R97, 0x40, PT ;  /* 0x000000406100780c */ /* 0x000fc40003f44270 */
[----:B------:R-:W-:Y:S02]  /*db50*/  FSEL R69, R69, -INF , P3 ;  /* 0xff80000045457808 */ /* 0x000fe40001800000 */
[----:B------:R-:W-:Y:S02]  /*db60*/  FMNMX.FTZ R14, R68, R15, !PT ;  /* 0x0000000f440e7209 */ /* 0x000fe40007810000 */
[----:B------:R-:W-:Y:S02]  /*db70*/  R2UR UR12, R4 ;  /* 0x00000000040c72ca */ /* 0x000fe400000e0000 */
[----:B------:R-:W-:Y:S02]  /*db80*/  R2UR UR13, R5 ;  /* 0x00000000050d72ca */ /* 0x000fe400000e0000 */
[----:B------:R-:W-:Y:S02]  /*db90*/  FSEL R66, R66, -INF , P5 ;  /* 0xff80000042427808 */ /* 0x000fe40002800000 */
[----:B------:R-:W-:-:S02]  /*dba0*/  ISETP.GT.AND P5, PT, R97, 0x41, PT ;  /* 0x000000416100780c */ /* 0x000fc40003fa4270 */
[----:B------:R-:W-:Y:S02]  /*dbb0*/  FSEL R56, R56, -INF , P2 ;  /* 0xff80000038387808 */ /* 0x000fe40001000000 */
[----:B------:R-:W-:Y:S01]  /*dbc0*/  FMNMX.FTZ R15, R69, R14, !PT ;  /* 0x0000000e450f7209 */ /* 0x000fe20007810000 */
[----:B------:R-:W-:Y:S02]  /*dbd0*/  WARPGROUP.DEPBAR.LE gsb0, 0x0 ;  /* 0x00008000000079c5 */ /* 0x000fe40000010000 */
[----:B------:R-:W-:Y:S01]  /*dbe0*/  FSEL R67, R67, -INF , P4 ;  /* 0xff80000043437808 */ /* 0x000fe20002000000 */
[----:B------:R-:W-:Y:S01]  /*dbf0*/  WARPGROUP.ARRIVE ;  /* 0x00000000000079c5 */ /* 0x000fe20000000000 */
[----:B------:R-:W-:Y:S02]  /*dc00*/  ISETP.GT.AND P4, PT, R97, 0x48, PT ;  /* 0x000000486100780c */ /* 0x000fe40003f84270 */
[----:B------:R-:W-:Y:S02]  /*dc10*/  FSEL R57, R57, -INF , P5 ;  /* 0xff80000039397808 */ /* 0x000fe40002800000 */
[----:B------:R-:W-:Y:S01]  /*dc20*/  FMNMX.FTZ R14, R56, R15, !PT ;  /* 0x0000000f380e7209 */ /* 0x000fe20007810000 */
[----:B------:R-:W-:Y:S01]  /*dc30*/  HGMMA.64x16x16.F32.BF16 R24, gdesc[UR12], R24, gsb0 ;  /* 0x002000000c1879f0 */ /* 0x000fe20008001818 */
        /* <DEDUP_REMOVED lines=32> */
[----:B------:R-:W-:Y:S02]  /*de40*/  ISETP.GT.AND P0, PT, R97, 0x69, PT ;  /* 0x000000696100780c */ /* 0x000fe40003f04270 */
[----:B------:R-:W-:Y:S02]  /*de50*/  FSEL R44, R44, -INF , P2 ;  /* 0xff8000002c2c7808 */ /* 0x000fe40001000000 */
[----:B------:R-:W-:Y:S02]  /*de60*/  FMNMX.FTZ R15, R41, R14, !PT ;  /* 0x0000000e290f7209 */ /* 0x000fe40007810000 */
[----:B------:R-:W-:Y:S02]  /*de70*/  ISETP.GT.AND P6, PT, R97, 0x70, PT ;  /* 0x000000706100780c */ /* 0x000fe40003fc4270 */
[----:B------:R-:W-:-:S02]  /*de80*/  FSEL R45, R45, -INF , P0 ;  /* 0xff8000002d2d7808 */ /* 0x000fc40000000000 */
[----:B------:R-:W-:Y:S02]  /*de90*/  FMNMX.FTZ R14, R44, R15, !PT ;  /* 0x0000000f2c0e7209 */ /* 0x000fe40007810000 */
[----:B------:R-:W-:Y:S02]  /*dea0*/  ISETP.GT.AND P0, PT, R97, 0x71, PT ;  /* 0x000000716100780c */ /* 0x000fe40003f04270 */
[----:B------:R-:W-:Y:S02]  /*deb0*/  FSEL R32, R32, -INF , P6 ;  /* 0xff80000020207808 */ /* 0x000fe40003000000 */
[----:B------:R-:W-:Y:S02]  /*dec0*/  FMNMX.FTZ R15, R45, R14, !PT ;  /* 0x0000000e2d0f7209 */ /* 0x000fe40007810000 */
[----:B------:R-:W-:Y:S02]  /*ded0*/  FSEL R43, R43, -INF , P1 ;  /* 0xff8000002b2b7808 */ /* 0x000fe40000800000 */
        /* <DEDUP_REMOVED lines=8> */
[----:B------:R-:W-:Y:S02]  /*df60*/  FSEL R37, R37, -INF , P2 ;  /* 0xff80000025257808 */ /* 0x000fe40001000000 */
[----:B------:R-:W-:Y:S02]  /*df70*/  FMNMX.FTZ R14, R36, R15, !PT ;  /* 0x0000000f240e7209 */ /* 0x000fe40007810000 */
[----:B------:R-:W-:Y:S01]  /*df80*/  ISETP.GT.AND P3, PT, R97, 0x80, PT ;  /* 0x000000806100780c */ /* 0x000fe20003f64270 */
[----:B------:R-:W-:Y:S02]  /*df90*/  WARPGROUP.DEPBAR.LE gsb0, 0x0 ;  /* 0x00008000000079c5 */ /* 0x000fe40000010000 */
[----:B------:R-:W-:Y:S02]  /*dfa0*/  FSEL R55, R55, -INF , P4 ;  /* 0xff80000037377808 */ /* 0x000fe40002000000 */
[----:B------:R-:W-:-:S02]  /*dfb0*/  FSEL R24, R24, -INF , P3 ;  /* 0xff80000018187808 */ /* 0x000fc40001800000 */
[----:B------:R-:W-:Y:S02]  /*dfc0*/  FMNMX.FTZ R15, R37, R14, !PT ;  /* 0x0000000e250f7209 */ /* 0x000fe40007810000 */
[----:B------:R-:W-:Y:S02]  /*dfd0*/  ISETP.GT.AND P4, PT, R97, 0x81, PT ;  /* 0x000000816100780c */ /* 0x000fe40003f84270 */
[----:B------:R-:W-:Y:S02]  /*dfe0*/  FSEL R54, R54, -INF , P5 ;  /* 0xff80000036367808 */ /* 0x000fe40002800000 */
[----:B------:R-:W-:Y:S02]  /*dff0*/  FSEL R25, R25, -INF , P4 ;  /* 0xff80000019197808 */ /* 0x000fe40002000000 */
[----:B------:R-:W-:Y:S02]  /*e000*/  FMNMX.FTZ R14, R24, R15, !PT ;  /* 0x0000000f180e7209 */ /* 0x000fe40007810000 */
[----:B------:R-:W-:-:S02]  /*e010*/  ISETP.GT.AND P5, PT, R97, 0x88, PT ;  /* 0x000000886100780c */ /* 0x000fc40003fa4270 */
[----:B------:R-:W-:Y:S02]  /*e020*/  FMNMX.FTZ R15, R25, R14, !PT ;  /* 0x0000000e190f7209 */ /* 0x000fe40007810000 */
[----:B------:R-:W-:Y:S02]  /*e030*/  FSEL R28, R28, -INF , P5 ;  /* 0xff8000001c1c7808 */ /* 0x000fe40002800000 */
[----:B------:R-:W-:Y:S02]  /*e040*/  ISETP.GT.AND P6, PT, R97, 0x89, PT ;  /* 0x000000896100780c */ /* 0x000fe40003fc4270 */
[----:B------:R-:W-:Y:S02]  /*e050*/  FMNMX.FTZ R14, R28, R15, !PT ;  /* 0x0000000f1c0e7209 */ /* 0x000fe40007810000 */
[----:B------:R-:W-:-:S04]  /*e060*/  FSEL R29, R29, -INF , P6 ;  /* 0xff8000001d1d7808 */ /* 0x000fc80003000000 */
[----:B------:R-:W-:-:S05]  /*e070*/  FMNMX.FTZ R98, R29, R14, !PT ;  /* 0x0000000e1d627209 */ /* 0x000fca0007810000 */
[----:B------:R-:W0:Y:S02]  /*e080*/  SHFL.BFLY PT, R15, R98, 0x2, 0x1f ;  /* 0x0c401f00620f7f89 */ /* 0x000e2400000e0000 */
[----:B0-----:R-:W-:-:S05]  /*e090*/  FMNMX.FTZ R99, R98, R15, !PT ;  /* 0x0000000f62637209 */ /* 0x001fca0007810000 */
[----:B------:R-:W0:Y:S01]  /*e0a0*/  SHFL.BFLY PT, R14, R99, 0x1, 0x1f ;  /* 0x0c201f00630e7f89 */ /* 0x000e2200000e0000 */
[----:B------:R-:W-:Y:S01]  /*e0b0*/  IMAD.U32 R15, RZ, RZ, UR4 ;  /* 0x00000004ff0f7e24 */ /* 0x000fe2000f8e00ff */
[----:B------:R-:W-:Y:S02]  /*e0c0*/  P2R R23, PR, RZ, 0x4 ;  /* 0x00000004ff177803 */ /* 0x000fe40000000000 */
[----:B------:R-:W-:Y:S02]  /*e0d0*/  P2R R21, PR, RZ, 0x1 ;  /* 0x00000001ff157803 */ /* 0x000fe40000000000 */
[C---:B------:R-:W-:Y:S02]  /*e0e0*/  ISETP.GT.AND P0, PT, R97.reuse, 0x70, PT ;  /* 0x000000706100780c */ /* 0x040fe40003f04270 */
[----:B------:R-:W-:Y:S02]  /*e0f0*/  P2R R22, PR, RZ, 0x2 ;  /* 0x00000002ff167803 */ /* 0x000fe40000000000 */
[----:B------:R-:W-:-:S02]  /*e100*/  ISETP.GT.AND P1, PT, R97, 0x69, PT ;  /* 0x000000696100780c */ /* 0x000fc40003f24270 */
[----:B0-----:R-:W-:-:S04]  /*e110*/  FMNMX.FTZ R14, R99, R14, !PT ;  /* 0x0000000e630e7209 */ /* 0x001fc80007810000 */
[C---:B------:R-:W-:Y:S01]  /*e120*/  FSETP.NEU.FTZ.AND P2, PT, R14.reuse, -INF , PT ;  /* 0xff8000000e00780b */ /* 0x040fe20003f5d000 */
[----:B------:R-:W-:Y:S01]  /*e130*/  FMUL.FTZ R20, R14, R15 ;  /* 0x0000000f0e147220 */ /* 0x000fe20000410000 */
[----:B------:R-:W-:-:S04]  /*e140*/  FSEL R34, R34, -INF , P0 ;  /* 0xff80000022227808 */ /* 0x000fc80000000000 */
[----:B------:R-:W-:Y:S02]  /*e150*/  FSEL R20, R20, RZ, P2 ;  /* 0x000000ff14147208 */ /* 0x000fe40001000000 */
[----:B------:R-:W-:-:S03]  /*e160*/  ISETP.NE.AND P0, PT, R21, RZ, PT ;  /* 0x000000ff1500720c */ /* 0x000fc60003f05270 */
[-CC-:B------:R-:W-:Y:S01]  /*e170*/  FFMA.FTZ R21, R88, R15.reuse, -R20.reuse ;  /* 0x0000000f58157223 */ /* 0x180fe20000010814 */
[--C-:B------:R-:W-:Y:S01]  /*e180*/  FFMA.FTZ R88, R93, R15, -R20.reuse ;  /* 0x0000000f5d587223 */ /* 0x100fe20000010814 */
[----:B------:R-:W-:Y:S02]  /*e190*/  FSEL R47, R47, -INF , P1 ;  /* 0xff8000002f2f7808 */ /* 0x000fe40000800000 */
[----:B------:R-:W-:Y:S02]  /*e1a0*/  FMNMX.FTZ R93, R90, R91, !PT ;  /* 0x0000005b5a5d7209 */ /* 0x000fe40007810000 */
[----:B------:R-:W-:Y:S01]  /*e1b0*/  ISETP.NE.AND P1, PT, R22, RZ, PT ;  /* 0x000000ff1600720c */ /* 0x000fe20003f25270 */
[-CC-:B------:R-:W-:Y:S01]  /*e1c0*/  FFMA.FTZ R22, R89, R15.reuse, -R20.reuse ;  /* 0x0000000f59167223 */ /* 0x180fe20000010814 */
[----:B------:R-:W-:Y:S01]  /*e1d0*/  FFMA.FTZ R89, R80, R15, -R20 ;  /* 0x0000000f50597223 */ /* 0x000fe20000010814 */
[----:B------:R-:W-:-:S04]  /*e1e0*/  FMNMX.FTZ R80, R94, R93, !PT ;  /* 0x0000005d5e507209 */ /* 0x000fc80007810000 */
[----:B------:R-:W-:-:S04]  /*e1f0*/  FMNMX.FTZ R93, R95, R80, !PT ;  /* 0x000000505f5d7209 */ /* 0x000fc80007810000 */
[----:B------:R-:W-:-:S04]  /*e200*/  FMNMX.FTZ R80, R82, R93, !PT ;  /* 0x0000005d52507209 */ /* 0x000fc80007810000 */
[----:B------:R-:W-:-:S04]  /*e210*/  FMNMX.FTZ R93, R83, R80, !PT ;  /* 0x00000050535d7209 */ /* 0x000fc80007810000 */
[----:B------:R-:W-:Y:S02]  /*e220*/  FMNMX.FTZ R80, R86, R93, !PT ;  /* 0x0000005d56507209 */ /* 0x000fe40007810000 */
[----:B------:R-:W-:Y:S02]  /*e230*/  ISETP.NE.AND P2, PT, R23, RZ, PT ;  /* 0x000000ff1700720c */ /* 0x000fe40003f45270 */
[----:B------:R-:W-:Y:S01]  /*e240*/  FMNMX.FTZ R93, R87, R80, !PT ;  /* 0x00000050575d7209 */ /* 0x000fe20007810000 */
[-CC-:B------:R-:W-:Y:S01]  /*e250*/  FFMA.FTZ R23, R92, R15.reuse, -R20.reuse ;  /* 0x0000000f5c177223 */ /* 0x180fe20000010814 */
[----:B------:R-:W-:Y:S02]  /*e260*/  FFMA.FTZ R92, R72, R15, -R20 ;  /* 0x0000000f485c7223 */ /* 0x000fe40000010814 */
        /* <DEDUP_REMOVED lines=19> */
[----:B------:R-:W-:Y:S02]  /*e3a0*/  FMNMX.FTZ R93, R47, R72, !PT ;  /* 0x000000482f5d7209 */ /* 0x000fe40007810000 */
[----:B------:R-:W-:Y:S02]  /*e3b0*/  FSEL R35, R35, -INF , P0 ;  /* 0xff80000023237808 */ /* 0x000fe40000000000 */
[----:B------:R-:W-:Y:S01]  /*e3c0*/  FMNMX.FTZ R72, R34, R93, !PT ;  /* 0x0000005d22487209 */ /* 0x000fe20007810000 */
[----:B------:R0:W-:Y:S01]  /*e3d0*/  MUFU.EX2 R80, R92 ;  /* 0x0000005c00507308 */ /* 0x0001e20000000800 */
[----:B------:R-:W-:Y:S02]  /*e3e0*/  FSEL R38, R38, -INF , P1 ;  /* 0xff80000026267808 */ /* 0x000fe40000800000 */
[----:B------:R-:W-:Y:S01]  /*e3f0*/  FSEL R98, R39, -INF , P2 ;  /* 0xff80000027627808 */ /* 0x000fe20001000000 */
[----:B0-----:R-:W-:Y:S01]  /*e400*/  FFMA.FTZ R92, R61, R15, -R20 ;  /* 0x0000000f3d5c7223 */ /* 0x001fe20000010814 */
[----:B------:R-:W-:-:S04]  /*e410*/  FMNMX.FTZ R61, R35, R72, !PT ;  /* 0x00000048233d7209 */ /* 0x000fc80007810000 */
[----:B------:R-:W-:Y:S02]  /*e420*/  FMNMX.FTZ R61, R38, R61, !PT ;  /* 0x0000003d263d7209 */ /* 0x000fe40007810000 */
[----:B------:R-:W-:Y:S02]  /*e430*/  FSEL R99, R26, -INF , P3 ;  /* 0xff8000001a637808 */ /* 0x000fe40001800000 */
[----:B------:R-:W-:Y:S02]  /*e440*/  FMNMX.FTZ R26, R98, R61, !PT ;  /* 0x0000003d621a7209 */ /* 0x000fe40007810000 */
[----:B------:R-:W-:Y:S02]  /*e450*/  FSEL R100, R27, -INF , P4 ;  /* 0xff8000001b647808 */ /* 0x000fe40002000000 */
[----:B------:R-:W-:Y:S02]  /*e460*/  FMNMX.FTZ R27, R99, R26, !PT ;  /* 0x0000001a631b7209 */ /* 0x000fe40007810000 */
[----:B------:R-:W-:-:S02]  /*e470*/  FSEL R30, R30, -INF , P5 ;  /* 0xff8000001e1e7808 */ /* 0x000fc40002800000 */
[----:B------:R-:W-:Y:S02]  /*e480*/  FMNMX.FTZ R27, R100, R27, !PT ;  /* 0x0000001b641b7209 */ /* 0x000fe40007810000 */
[----:B------:R-:W-:Y:S02]  /*e490*/  FSEL R101, R31, -INF , P6 ;  /* 0xff8000001f657808 */ /* 0x000fe40003000000 */
[----:B------:R-:W-:-:S04]  /*e4a0*/  FMNMX.FTZ R26, R30, R27, !PT ;  /* 0x0000001b1e1a7209 */ /* 0x000fc80007810000 */
[----:B------:R-:W-:-:S05]  /*e4b0*/  FMNMX.FTZ R26, R101, R26, !PT ;  /* 0x0000001a651a7209 */ /* 0x000fca0007810000 */
[----:B------:R-:W0:Y:S02]  /*e4c0*/  SHFL.BFLY PT, R27, R26, 0x2, 0x1f ;  /* 0x0c401f001a1b7f89 */ /* 0x000e2400000e0000 */
[----:B0-----:R-:W-:-:S05]  /*e4d0*/  FMNMX.FTZ R27, R26, R27, !PT ;  /* 0x0000001b1a1b7209 */ /* 0x001fca0007810000 */
[----:B------:R-:W0:Y:S01]  /*e4e0*/  SHFL.BFLY PT, R72, R27, 0x1, 0x1f ;  /* 0x0c201f001b487f89 */ /* 0x000e2200000e0000 */
[-CC-:B------:R-:W-:Y:S01]  /*e4f0*/  FFMA.FTZ R97, R37, R15.reuse, -R20.reuse ;  /* 0x0000000f25617223 */ /* 0x180fe20000010814 */
[----:B------:R-:W-:Y:S01]  /*e500*/  FFMA.FTZ R37, R28, R15, -R20 ;  /* 0x0000000f1c257223 */ /* 0x000fe20000010814 */
[----:B0-----:R-:W-:-:S04]  /*e510*/  FMNMX.FTZ R72, R27, R72, !PT ;  /* 0x000000481b487209 */ /* 0x001fc80007810000 */
[C---:B------:R-:W-:Y:S01]  /*e520*/  FSETP.NEU.FTZ.AND P1, PT, R72.reuse, -INF , PT ;  /* 0xff8000004800780b */ /* 0x040fe20003f3d000 */
[----:B------:R-:W-:-:S05]  /*e530*/  FMUL.FTZ R28, R72, R15 ;  /* 0x0000000f481c7220 */ /* 0x000fca0000410000 */
[----:B------:R-:W-:-:S05]  /*e540*/  FSEL R28, R28, RZ, P1 ;  /* 0x000000ff1c1c7208 */ /* 0x000fca0000800000 */
[-C--:B------:R-:W-:Y:S02]  /*e550*/  FFMA.FTZ R27, R91, R15.reuse, -R28 ;  /* 0x0000000f5b1b7223 */ /* 0x080fe4000001081c */
[----:B------:R-:W2:Y:S01]  /*e560*/  LDL R91, [R1+0x78] ;  /* 0x00007800015b7983 */ /* 0x000ea20000100800 */
[----:B------:R-:W0:Y:S01]  /*e570*/  S2R R102, SR_TID.X ;  /* 0x0000000000667919 */ /* 0x000e220000002100 */
[----:B------:R1:W-:Y:S01]  /*e580*/  MUFU.EX2 R39, R92 ;  /* 0x0000005c00277308 */ /* 0x0003e20000000800 */
[----:B------:R-:W-:Y:S01]  /*e590*/  ISETP.NE.AND P0, PT, R96, RZ, PT ;  /* 0x000000ff6000720c */ /* 0x000fe20003f05270 */
[-CC-:B------:R-:W-:Y:S01]  /*e5a0*/  FFMA.FTZ R96, R53, R15.reuse, -R20.reuse ;  /* 0x0000000f35607223 */ /* 0x180fe20000010814 */
[-CC-:B------:R-:W-:Y:S01]  /*e5b0*/  FFMA.FTZ R53, R32, R15.reuse, -R20.reuse ;  /* 0x0000000f20357223 */ /* 0x180fe20000010814 */
[-CC-:B-1----:R-:W-:Y:S01]  /*e5c0*/  FFMA.FTZ R92, R36, R15.reuse, -R20.reuse ;  /* 0x0000000f245c7223 */ /* 0x182fe20000010814 */
[----:B------:R-:W-:-:S03]  /*e5d0*/  FFMA.FTZ R36, R25, R15, -R20 ;  /* 0x0000000f19247223 */ /* 0x000fc60000010814 */
[----:B------:R-:W-:Y:S01]  /*e5e0*/  MUFU.EX2 R21, R21 ;  /* 0x0000001500157308 */ /* 0x000fe20000000800 */
[-CC-:B------:R-:W-:Y:S01]  /*e5f0*/  FFMA.FTZ R25, R90, R15.reuse, -R28.reuse ;  /* 0x0000000f5a197223 */ /* 0x180fe2000001081c */
[----:B------:R-:W-:-:S06]  /*e600*/  FFMA.FTZ R32, R94, R15, -R28 ;  /* 0x0000000f5e207223 */ /* 0x000fcc000001081c */
[----:B------:R-:W1:Y:S01]  /*e610*/  MUFU.EX2 R22, R22 ;  /* 0x0000001600167308 */ /* 0x000e620000000800 */
[-C--:B------:R-:W-:Y:S01]  /*e620*/  FFMA.FTZ R90, R95, R15.reuse, -R28 ;  /* 0x0000000f5f5a7223 */ /* 0x080fe2000001081c */
[----:B------:R-:W-:-:S06]  /*e630*/  FFMA.FTZ R81, R81, R15, -R20 ;  /* 0x0000000f51517223 */ /* 0x000fcc0000010814 */
[----:B------:R-:W3:Y:S01]  /*e640*/  MUFU.EX2 R23, R23 ;  /* 0x0000001700177308 */ /* 0x000ee20000000800 */
[----:B0-----:R-:W-:-:S07]  /*e650*/  LOP3.LUT R102, R102, 0x7f, RZ, 0xc0, !PT ;  /* 0x0000007f66667812 */ /* 0x001fce00078ec0ff */
[----:B------:R-:W-:Y:S01]  /*e660*/  MUFU.EX2 R25, R25 ;  /* 0x0000001900197308 */ /* 0x000fe20000000800 */
[----:B------:R-:W-:Y:S01]  /*e670*/  ISETP.NE.AND P1, PT, R102, RZ, PT ;  /* 0x000000ff6600720c */ /* 0x000fe20003f25270 */
[----:B------:R-:W-:-:S06]  /*e680*/  FFMA.FTZ R61, R49, R15, -R20 ;  /* 0x0000000f313d7223 */ /* 0x000fcc0000010814 */
[----:B------:R-:W0:Y:S01]  /*e690*/  MUFU.EX2 R27, R27 ;  /* 0x0000001b001b7308 */ /* 0x000e220000000800 */
[-C--:B------:R-:W-:Y:S01]  /*e6a0*/  FFMA.FTZ R82, R82, R15.reuse, -R28 ;  /* 0x0000000f52527223 */ /* 0x080fe2000001081c */
[----:B------:R-:W-:-:S06]  /*e6b0*/  FFMA.FTZ R84, R84, R15, -R20 ;  /* 0x0000000f54547223 */ /* 0x000fcc0000010814 */
[----:B------:R-:W4:Y:S01]  /*e6c0*/  MUFU.EX2 R88, R88 ;  /* 0x0000005800587308 */ /* 0x000f220000000800 */
[----:B------:R-:W-:-:S07]  /*e6d0*/  FFMA.FTZ R83, R83, R15, -R28 ;  /* 0x0000000f53537223 */ /* 0x000fce000001081c */
[----:B------:R-:W4:Y:S01]  /*e6e0*/  MUFU.EX2 R32, R32 ;  /* 0x0000002000207308 */ /* 0x000f220000000800 */
[----:B-1----:R-:W-:Y:S01]  /*e6f0*/  FADD.FTZ R26, R21, R22 ;  /* 0x00000016151a7221 */ /* 0x002fe20000010000 */
[----:B------:R-:W-:-:S06]  /*e700*/  FFMA.FTZ R85, R85, R15, -R20 ;  /* 0x0000000f55557223 */ /* 0x000fcc0000010814 */
[----:B------:R-:W1:Y:S01]  /*e710*/  MUFU.EX2 R89, R89 ;  /* 0x0000005900597308 */ /* 0x000e620000000800 */
[-CC-:B------:R-:W-:Y:S01]  /*e720*/  FFMA.FTZ R93, R52, R15.reuse, -R20.reuse ;  /* 0x0000000f345d7223 */ /* 0x180fe20000010814 */
[----:B------:R-:W-:-:S06]  /*e730*/  FFMA.FTZ R52, R41, R15, -R20 ;  /* 0x0000000f29347223 */ /* 0x000fcc0000010814 */
[----:B------:R-:W1:Y:S01]  /*e740*/  MUFU.EX2 R90, R90 ;  /* 0x0000005a005a7308 */ /* 0x000e620000000800 */
[-CC-:B------:R-:W-:Y:S01]  /*e750*/  FFMA.FTZ R49, R40, R15.reuse, -R20.reuse ;  /* 0x0000000f28317223 */ /* 0x180fe20000010814 */
[-C--:B------:R-:W-:Y:S01]  /*e760*/  FFMA.FTZ R41, R24, R15.reuse, -R20 ;  /* 0x0000000f18297223 */ /* 0x080fe20000010814 */
[----:B------:R-:W-:-:S05]  /*e770*/  FFMA.FTZ R86, R86, R15, -R28 ;  /* 0x0000000f56567223 */ /* 0x000fca000001081c */
[----:B------:R3:W-:Y:S01]  /*e780*/  MUFU.EX2 R31, R61 ;  /* 0x0000003d001f7308 */ /* 0x0007e20000000800 */
[-CC-:B------:R-:W-:Y:S01]  /*e790*/  FFMA.FTZ R73, R73, R15.reuse, -R20.reuse ;  /* 0x0000000f49497223 */ /* 0x180fe20000010814 */
[-CC-:B------:R-:W-:Y:S01]  /*e7a0*/  FFMA.FTZ R76, R76, R15.reuse, -R20.reuse ;  /* 0x0000000f4c4c7223 */ /* 0x180fe20000010814 */
[----:B------:R-:W-:-:S05]  /*e7b0*/  FFMA.FTZ R77, R77, R15, -R20 ;  /* 0x0000000f4d4d7223 */ /* 0x000fca0000010814 */
[----:B------:R-:W1:Y:S01]  /*e7c0*/  MUFU.EX2 R81, R81 ;  /* 0x0000005100517308 */ /* 0x000e620000000800 */
[-C--:B---3--:R-:W-:Y:S01]  /*e7d0*/  FFMA.FTZ R61, R33, R15.reuse, -R20 ;  /* 0x0000000f213d7223 */ /* 0x088fe20000010814 */
[-CC-:B------:R-:W-:Y:S01]  /*e7e0*/  FFMA.FTZ R33, R58, R15.reuse, -R28.reuse ;  /* 0x0000000f3a217223 */ /* 0x180fe2000001081c */
[-CC-:B------:R-:W-:Y:S01]  /*e7f0*/  FFMA.FTZ R58, R59, R15.reuse, -R28.reuse ;  /* 0x0000000f3b3a7223 */ /* 0x180fe2000001081c */
[-CC-:B------:R-:W-:Y:S01]  /*e800*/  FFMA.FTZ R59, R62, R15.reuse, -R28.reuse ;  /* 0x0000000f3e3b7223 */ /* 0x180fe2000001081c */
[----:B------:R-:W-:-:S03]  /*e810*/  FFMA.FTZ R62, R63, R15, -R28 ;  /* 0x0000000f3f3e7223 */ /* 0x000fc6000001081c */
[----:B------:R-:W3:Y:S01]  /*e820*/  MUFU.EX2 R82, R82 ;  /* 0x0000005200527308 */ /* 0x000ee20000000800 */
[-CC-:B------:R-:W-:Y:S01]  /*e830*/  FFMA.FTZ R64, R64, R15.reuse, -R20.reuse ;  /* 0x0000000f40407223 */ /* 0x180fe20000010814 */
[-CC-:B------:R-:W-:Y:S01]  /*e840*/  FFMA.FTZ R65, R65, R15.reuse, -R20.reuse ;  /* 0x0000000f41417223 */ /* 0x180fe20000010814 */
[-CC-:B------:R-:W-:Y:S01]  /*e850*/  FFMA.FTZ R68, R68, R15.reuse, -R20.reuse ;  /* 0x0000000f44447223 */ /* 0x180fe20000010814 */
[-CC-:B------:R-:W-:Y:S01]  /*e860*/  FFMA.FTZ R69, R69, R15.reuse, -R20.reuse ;  /* 0x0000000f45457223 */ /* 0x180fe20000010814 */
[-CC-:B------:R-:W-:Y:S01]  /*e870*/  FFMA.FTZ R56, R56, R15.reuse, -R20.reuse ;  /* 0x0000000f38387223 */ /* 0x180fe20000010814 */
[-CC-:B------:R-:W-:Y:S01]  /*e880*/  FFMA.FTZ R57, R57, R15.reuse, -R20.reuse ;  /* 0x0000000f39397223 */ /* 0x180fe20000010814 */
[-CC-:B------:R-:W-:Y:S01]  /*e890*/  FFMA.FTZ R60, R60, R15.reuse, -R20.reuse ;  /* 0x0000000f3c3c7223 */ /* 0x180fe20000010814 */
[----:B------:R-:W3:Y:S01]  /*e8a0*/  MUFU.EX2 R84, R84 ;  /* 0x0000005400547308 */ /* 0x000ee20000000800 */
[-CC-:B------:R-:W-:Y:S01]  /*e8b0*/  FFMA.FTZ R48, R48, R15.reuse, -R20.reuse ;  /* 0x0000000f30307223 */ /* 0x180fe20000010814 */
[-CC-:B------:R-:W-:Y:S01]  /*e8c0*/  FFMA.FTZ R44, R44, R15.reuse, -R20.reuse ;  /* 0x0000000f2c2c7223 */ /* 0x180fe20000010814 */
[-CC-:B------:R-:W-:Y:S01]  /*e8d0*/  FFMA.FTZ R45, R45, R15.reuse, -R20.reuse ;  /* 0x0000000f2d2d7223 */ /* 0x180fe20000010814 */
[-C--:B------:R-:W-:Y:S01]  /*e8e0*/  FFMA.FTZ R40, R29, R15.reuse, -R20 ;  /* 0x0000000f1d287223 */ /* 0x080fe20000010814 */
[-C--:B------:R-:W-:Y:S01]  /*e8f0*/  FFMA.FTZ R24, R50, R15.reuse, -R28 ;  /* 0x0000000f32187223 */ /* 0x080fe2000001081c */
[----:B------:R-:W-:Y:S01]  /*e900*/  FADD.FTZ R63, R23, R26 ;  /* 0x0000001a173f7221 */ /* 0x000fe20000010000 */
[----:B------:R-:W-:Y:S01]  /*e910*/  @!P1 VIADD R20, R0, 0x31c40 ;  /* 0x00031c4000149836 */ /* 0x000fe20000000000 */
[----:B------:R-:W3:Y:S01]  /*e920*/  MUFU.EX2 R83, R83 ;  /* 0x0000005300537308 */ /* 0x000ee20000000800 */
[-CC-:B------:R-:W-:Y:S01]  /*e930*/  FFMA.FTZ R50, R51, R15.reuse, -R28.reuse ;  /* 0x0000000f33327223 */ /* 0x180fe2000001081c */
[----:B0-----:R-:W-:Y:S01]  /*e940*/  FADD.FTZ R51, R25, R27 ;  /* 0x0000001b19337221 */ /* 0x001fe20000010000 */
[----:B------:R-:W-:Y:S01]  /*e950*/  FFMA.FTZ R87, R87, R15, -R28 ;  /* 0x0000000f57577223 */ /* 0x000fe2000001081c */
[----:B----4-:R-:W-:Y:S01]  /*e960*/  FADD.FTZ R26, R88, R63 ;  /* 0x0000003f581a7221 */ /* 0x010fe20000010000 */
[----:B------:R-:W-:-:S03]  /*e970*/  @!P1 PRMT R20, RZ, 0x654, R20 ;  /* 0x00000654ff149816 */ /* 0x000fc60000000014 */
[----:B------:R-:W0:Y:S01]  /*e980*/  MUFU.EX2 R85, R85 ;  /* 0x0000005500557308 */ /* 0x000e220000000800 */
[----:B------:R-:W-:Y:S01]  /*e990*/  FADD.FTZ R63, R32, R51 ;  /* 0x00000033203f7221 */ /* 0x000fe20000010000 */
[-C--:B------:R-:W-:Y:S01]  /*e9a0*/  FFMA.FTZ R29, R74, R15.reuse, -R28 ;  /* 0x0000000f4a1d7223 */ /* 0x080fe2000001081c */
[----:B-1----:R-:W-:Y:S01]  /*e9b0*/  FADD.FTZ R26, R89, R26 ;  /* 0x0000001a591a7221 */ /* 0x002fe20000010000 */
[----:B------:R1:W-:Y:S04]  /*e9c0*/  @!P1 SYNCS.ARRIVE.TRANS64.RED.A1T0 RZ, [R20+URZ], RZ ;  /* 0x000000ff14ff99a7 */ /* 0x0003e8000810043f */
[----:B------:R-:W4:Y:S01]  /*e9d0*/  MUFU.EX2 R86, R86 ;  /* 0x0000005600567308 */ /* 0x000f220000000800 */
[----:B------:R-:W-:Y:S01]  /*e9e0*/  FADD.FTZ R63, R90, R63 ;  /* 0x0000003f5a3f7221 */ /* 0x000fe20000010000 */
[----:B------:R-:W-:Y:S01]  /*e9f0*/  FFMA.FTZ R74, R75, R15, -R28 ;  /* 0x0000000f4b4a7223 */ /* 0x000fe2000001081c */
[----:B-1----:R-:W-:Y:S01]  /*ea00*/  F2FP.BF16.F32.PACK_AB R20, R22, R21 ;  /* 0x000000151614723e */ /* 0x002fe200000010ff */
[----:B------:R-:W-:-:S04]  /*ea10*/  FADD.FTZ R21, R81, R26 ;  /* 0x0000001a51157221 */ /* 0x000fc80000010000 */
[----:B------:R-:W1:Y:S01]  /*ea20*/  MUFU.EX2 R87, R87 ;  /* 0x0000005700577308 */ /* 0x000e620000000800 */
[----:B---3--:R-:W-:Y:S01]  /*ea30*/  FADD.FTZ R26, R82, R63 ;  /* 0x0000003f521a7221 */ /* 0x008fe20000010000 */
[----:B------:R-:W-:Y:S01]  /*ea40*/  FFMA.FTZ R75, R78, R15, -R28 ;  /* 0x0000000f4e4b7223 */ /* 0x000fe2000001081c */
[----:B------:R-:W-:-:S05]  /*ea50*/  F2FP.BF16.F32.PACK_AB R22, R88, R23 ;  /* 0x000000175816723e */ /* 0x000fca00000010ff */
[----:B------:R-:W3:Y:S01]  /*ea60*/  MUFU.EX2 R73, R73 ;  /* 0x0000004900497308 */ /* 0x000ee20000000800 */
[----:B------:R-:W-:Y:S01]  /*ea70*/  FADD.FTZ R88, R84, R21 ;  /* 0x0000001554587221 */ /* 0x000fe20000010000 */
[----:B------:R-:W-:Y:S01]  /*ea80*/  FFMA.FTZ R51, R54, R15, -R28 ;  /* 0x0000000f36337223 */ /* 0x000fe2000001081c */
[----:B------:R-:W-:-:S05]  /*ea90*/  FADD.FTZ R23, R83, R26 ;  /* 0x0000001a53177221 */ /* 0x000fca0000010000 */
[----:B------:R-:W3:Y:S01]  /*eaa0*/  MUFU.EX2 R29, R29 ;  /* 0x0000001d001d7308 */ /* 0x000ee20000000800 */
[-CC-:B------:R-:W-:Y:S01]  /*eab0*/  FFMA.FTZ R78, R79, R15.reuse, -R28.reuse ;  /* 0x0000000f4f4e7223 */ /* 0x180fe2000001081c */
[----:B------:R-:W-:Y:S01]  /*eac0*/  FFMA.FTZ R54, R55, R15, -R28 ;  /* 0x0000000f37367223 */ /* 0x000fe2000001081c */
[----:B0-----:R-:W-:-:S05]  /*ead0*/  FADD.FTZ R55, R85, R88 ;  /* 0x0000005855377221 */ /* 0x001fca0000010000 */
[----:B------:R-:W0:Y:S01]  /*eae0*/  MUFU.EX2 R76, R76 ;  /* 0x0000004c004c7308 */ /* 0x000e220000000800 */
[----:B------:R-:W-:Y:S01]  /*eaf0*/  F2FP.BF16.F32.PACK_AB R26, R85, R84 ;  /* 0x00000054551a723e */ /* 0x000fe200000010ff */
[----:B----4-:R-:W-:-:S06]  /*eb00*/  FADD.FTZ R84, R86, R23 ;  /* 0x0000001756547221 */ /* 0x010fcc0000010000 */
[----:B------:R-:W4:Y:S01]  /*eb10*/  MUFU.EX2 R74, R74 ;  /* 0x0000004a004a7308 */ /* 0x000f220000000800 */
[----:B------:R-:W-:Y:S01]  /*eb20*/  FFMA.FTZ R66, R66, R15, -R28 ;  /* 0x0000000f42427223 */ /* 0x000fe2000001081c */
[----:B------:R-:W-:Y:S01]  /*eb30*/  F2FP.BF16.F32.PACK_AB R23, R90, R32 ;  /* 0x000000205a17723e */ /* 0x000fe200000010ff */
[----:B------:R-:W-:-:S05]  /*eb40*/  FADD.FTZ R32, R80, R55 ;  /* 0x0000003750207221 */ /* 0x000fca0000010000 */
[----:B------:R-:W4:Y:S01]  /*eb50*/  MUFU.EX2 R77, R77 ;  /* 0x0000004d004d7308 */ /* 0x000f220000000800 */
[----:B-1----:R-:W-:Y:S01]  /*eb60*/  FADD.FTZ R84, R87, R84 ;  /* 0x0000005457547221 */ /* 0x002fe20000010000 */
[----:B------:R-:W-:-:S06]  /*eb70*/  FFMA.FTZ R67, R67, R15, -R28 ;  /* 0x0000000f43437223 */ /* 0x000fcc000001081c */
[----:B------:R-:W1:Y:S01]  /*eb80*/  MUFU.EX2 R75, R75 ;  /* 0x0000004b004b7308 */ /* 0x000e620000000800 */
[----:B---3--:R-:W-:-:S07]  /*eb90*/  FADD.FTZ R79, R73, R32 ;  /* 0x00000020494f7221 */ /* 0x008fce0000010000 */
[----:B------:R-:W3:Y:S01]  /*eba0*/  MUFU.EX2 R64, R64 ;  /* 0x0000004000407308 */ /* 0x000ee20000000800 */
[----:B------:R-:W-:Y:S01]  /*ebb0*/  F2FP.BF16.F32.PACK_AB R21, R27, R25 ;  /* 0x000000191b15723e */ /* 0x000fe200000010ff */
[----:B------:R-:W-:-:S06]  /*ebc0*/  FADD.FTZ R63, R29, R84 ;  /* 0x000000541d3f7221 */ /* 0x000fcc0000010000 */
[----:B------:R-:W3:Y:S01]  /*ebd0*/  MUFU.EX2 R78, R78 ;  /* 0x0000004e004e7308 */ /* 0x000ee20000000800 */
[----:B------:R-:W-:Y:S01]  /*ebe0*/  FFMA.FTZ R70, R70, R15, -R28 ;  /* 0x0000000f46467223 */ /* 0x000fe2000001081c */
[----:B------:R-:W-:Y:S01]  /*ebf0*/  F2FP.BF16.F32.PACK_AB R25, R83, R82 ;  /* 0x000000525319723e */ /* 0x000fe200000010ff */
[----:B0-----:R-:W-:-:S05]  /*ec00*/  FADD.FTZ R82, R76, R79 ;  /* 0x0000004f4c527221 */ /* 0x001fca0000010000 */
[----:B------:R-:W0:Y:S01]  /*ec10*/  MUFU.EX2 R65, R65 ;  /* 0x0000004100417308 */ /* 0x000e220000000800 */
[----:B------:R-:W-:Y:S01]  /*ec20*/  FFMA.FTZ R55, R46, R15, -R28 ;  /* 0x0000000f2e377223 */ /* 0x000fe2000001081c */
[----:B----4-:R-:W-:-:S06]  /*ec30*/  FADD.FTZ R46, R74, R63 ;  /* 0x0000003f4a2e7221 */ /* 0x010fcc0000010000 */
[----:B------:R-:W4:Y:S01]  /*ec40*/  MUFU.EX2 R66, R66 ;  /* 0x0000004200427308 */ /* 0x000f220000000800 */
[----:B------:R-:W-:Y:S01]  /*ec50*/  FFMA.FTZ R71, R71, R15, -R28 ;  /* 0x0000000f47477223 */ /* 0x000fe2000001081c */
[----:B------:R-:W-:Y:S01]  /*ec60*/  FADD.FTZ R79, R77, R82 ;  /* 0x000000524d4f7221 */ /* 0x000fe20000010000 */
[----:B-1----:R-:W-:-:S05]  /*ec70*/  FADD.FTZ R63, R75, R46 ;  /* 0x0000002e4b3f7221 */ /* 0x002fca0000010000 */
[----:B------:R-:W-:Y:S01]  /*ec80*/  MUFU.EX2 R67, R67 ;  /* 0x0000004300437308 */ /* 0x000fe20000000800 */
[----:B---3--:R-:W-:Y:S01]  /*ec90*/  FADD.FTZ R46, R64, R79 ;  /* 0x0000004f402e7221 */ /* 0x008fe20000010000 */
[----:B------:R-:W-:-:S06]  /*eca0*/  FADD.FTZ R63, R78, R63 ;  /* 0x0000003f4e3f7221 */ /* 0x000fcc0000010000 */
[----:B------:R-:W1:Y:S01]  /*ecb0*/  MUFU.EX2 R68, R68 ;  /* 0x0000004400447308 */ /* 0x000e620000000800 */
[----:B0-----:R-:W-:-:S07]  /*ecc0*/  FADD.FTZ R79, R65, R46 ;  /* 0x0000002e414f7221 */ /* 0x001fce0000010000 */
[----:B------:R-:W-:Y:S01]  /*ecd0*/  MUFU.EX2 R70, R70 ;  /* 0x0000004600467308 */ /* 0x000fe20000000800 */
[----:B------:R-:W-:Y:S01]  /*ece0*/  FFMA.FTZ R46, R30, R15, -R28 ;  /* 0x0000000f1e2e7223 */ /* 0x000fe2000001081c */
[----:B----4-:R-:W-:-:S06]  /*ecf0*/  FADD.FTZ R30, R66, R63 ;  /* 0x0000003f421e7221 */ /* 0x010fcc0000010000 */
[----:B------:R-:W0:Y:S01]  /*ed00*/  MUFU.EX2 R69, R69 ;  /* 0x0000004500457308 */ /* 0x000e220000000800 */
[----:B------:R-:W-:-:S07]  /*ed10*/  FFMA.FTZ R32, R38, R15, -R28 ;  /* 0x0000000f26207223 */ /* 0x000fce000001081c */
[----:B------:R-:W3:Y:S08]  /*ed20*/  MUFU.EX2 R71, R71 ;  /* 0x0000004700477308 */ /* 0x000ef00000000800 */
[----:B------:R-:W4:Y:S08]  /*ed30*/  MUFU.EX2 R56, R56 ;  /* 0x0000003800387308 */ /* 0x000f300000000800 */
[----:B------:R-:W-:Y:S01]  /*ed40*/  MUFU.EX2 R33, R33 ;  /* 0x0000002100217308 */ /* 0x000fe20000000800 */
[-CC-:B------:R-:W-:Y:S01]  /*ed50*/  FFMA.FTZ R42, R42, R15.reuse, -R28.reuse ;  /* 0x0000000f2a2a7223 */ /* 0x180fe2000001081c */
[-CC-:B------:R-:W-:Y:S01]  /*ed60*/  FFMA.FTZ R43, R43, R15.reuse, -R28.reuse ;  /* 0x0000000f2b2b7223 */ /* 0x180fe2000001081c */
[----:B------:R-:W-:-:S05]  /*ed70*/  FFMA.FTZ R47, R47, R15, -R28 ;  /* 0x0000000f2f2f7223 */ /* 0x000fca000001081c */
[----:B------:R-:W2:Y:S01]  /*ed80*/  MUFU.EX2 R57, R57 ;  /* 0x0000003900397308 */ /* 0x000ea20000000800 */
[-CC-:B------:R-:W-:Y:S01]  /*ed90*/  FFMA.FTZ R34, R34, R15.reuse, -R28.reuse ;  /* 0x0000000f22227223 */ /* 0x180fe2000001081c */
[-CC-:B------:R-:W-:Y:S01]  /*eda0*/  FFMA.FTZ R35, R35, R15.reuse, -R28.reuse ;  /* 0x0000000f23237223 */ /* 0x180fe2000001081c */
[-CC-:B------:R-:W-:Y:S01]  /*edb0*/  FFMA.FTZ R98, R98, R15.reuse, -R28.reuse ;  /* 0x0000000f62627223 */ /* 0x180fe2000001081c */
[----:B------:R-:W-:-:S04]  /*edc0*/  FFMA.FTZ R99, R99, R15, -R28 ;  /* 0x0000000f63637223 */ /* 0x000fc8000001081c */
[----:B------:R-:W2:Y:S01]  /*edd0*/  MUFU.EX2 R58, R58 ;  /* 0x0000003a003a7308 */ /* 0x000ea20000000800 */
[-CC-:B------:R-:W-:Y:S01]  /*ede0*/  FFMA.FTZ R100, R100, R15.reuse, -R28.reuse ;  /* 0x0000000f64647223 */ /* 0x180fe2000001081c */
[----:B-1----:R-:W-:Y:S01]  /*edf0*/  FADD.FTZ R82, R68, R79 ;  /* 0x0000004f44527221 */ /* 0x002fe20000010000 */
[----:B------:R-:W-:-:S05]  /*ee00*/  FFMA.FTZ R101, R101, R15, -R28 ;  /* 0x0000000f65657223 */ /* 0x000fca000001081c */
[----:B------:R1:W-:Y:S01]  /*ee10*/  MUFU.EX2 R38, R55 ;  /* 0x0000003700267308 */ /* 0x0003e20000000800 */
[----:B0-----:R-:W-:Y:S01]  /*ee20*/  FADD.FTZ R63, R69, R82 ;  /* 0x00000052453f7221 */ /* 0x001fe20000010000 */
[----:B-1----:R-:W-:-:S06]  /*ee30*/  FADD.FTZ R55, R67, R30 ;  /* 0x0000001e43377221 */ /* 0x002fcc0000010000 */
[----:B------:R-:W0:Y:S01]  /*ee40*/  MUFU.EX2 R60, R60 ;  /* 0x0000003c003c7308 */ /* 0x000e220000000800 */
[----:B------:R-:W-:-:S07]  /*ee50*/  FADD.FTZ R28, R70, R55 ;  /* 0x00000037461c7221 */ /* 0x000fce0000010000 */
[----:B------:R-:W1:Y:S01]  /*ee60*/  MUFU.EX2 R59, R59 ;  /* 0x0000003b003b7308 */ /* 0x000e620000000800 */
[----:B---3--:R-:W-:Y:S01]  /*ee70*/  FADD.FTZ R28, R71, R28 ;  /* 0x0000001c471c7221 */ /* 0x008fe20000010000 */
[----:B------:R3:W-:Y:S01]  /*ee80*/  STSM.16.M88.4 [R18+0x24300], R20 ;  /* 0x0243001412007844 */ /* 0x0007e20000000200 */
[----:B----4-:R-:W-:-:S05]  /*ee90*/  FADD.FTZ R30, R56, R63 ;  /* 0x0000003f381e7221 */ /* 0x010fca0000010000 */
[----:B------:R-:W4:Y:S01]  /*eea0*/  MUFU.EX2 R62, R62 ;  /* 0x0000003e003e7308 */ /* 0x000f220000000800 */
[----:B------:R-:W-:Y:S01]  /*eeb0*/  F2FP.BF16.F32.PACK_AB R27, R87, R86 ;  /* 0x00000056571b723e */ /* 0x000fe200000010ff */
[----:B--2---:R-:W-:-:S06]  /*eec0*/  FADD.FTZ R63, R57, R30 ;  /* 0x0000001e393f7221 */ /* 0x004fcc0000010000 */
[----:B------:R-:W2:Y:S01]  /*eed0*/  MUFU.EX2 R48, R48 ;  /* 0x0000003000307308 */ /* 0x000ea20000000800 */
[----:B---3--:R-:W-:-:S07]  /*eee0*/  FADD.FTZ R21, R33, R28 ;  /* 0x0000001c21157221 */ /* 0x008fce0000010000 */
[----:B------:R3:W2:Y:S01]  /*eef0*/  MUFU.EX2 R0, R24 ;  /* 0x0000001800007308 */ /* 0x0006a20000000800 */
[----:B------:R-:W-:Y:S01]  /*ef00*/  FADD.FTZ R28, R58, R21 ;  /* 0x000000153a1c7221 */ /* 0x000fe20000010000 */
[----:B0-----:R-:W-:-:S06]  /*ef10*/  FADD.FTZ R30, R60, R63 ;  /* 0x0000003f3c1e7221 */ /* 0x001fcc0000010000 */
[----:B------:R-:W0:Y:S01]  /*ef20*/  MUFU.EX2 R50, R50 ;  /* 0x0000003200327308 */ /* 0x000e220000000800 */
[----:B---3--:R-:W-:-:S05]  /*ef30*/  F2FP.BF16.F32.PACK_AB R24, R81, R89 ;  /* 0x000000595118723e */ /* 0x008fca00000010ff */
[----:B------:R1:W-:Y:S02]  /*ef40*/  STSM.16.M88.4 [R18+0x25b00], R24 ;  /* 0x025b001812007844 */ /* 0x0003e40000000200 */
[----:B------:R-:W-:Y:S01]  /*ef50*/  MUFU.EX2 R93, R93 ;  /* 0x0000005d005d7308 */ /* 0x000fe20000000800 */
[----:B------:R-:W-:-:S07]  /*ef60*/  F2FP.BF16.F32.PACK_AB R21, R74, R29 ;  /* 0x0000001d4a15723e */ /* 0x000fce00000010ff */
[----:B------:R-:W3:Y:S01]  /*ef70*/  MUFU.EX2 R51, R51 ;  /* 0x0000003300337308 */ /* 0x000ee20000000800 */
[----:B-1----:R-:W-:Y:S01]  /*ef80*/  FADD.FTZ R27, R59, R28 ;  /* 0x0000001c3b1b7221 */ /* 0x002fe20000010000 */
[----:B------:R-:W-:-:S06]  /*ef90*/  FADD.FTZ R25, R39, R30 ;  /* 0x0000001e27197221 */ /* 0x000fcc0000010000 */
[----:B------:R-:W-:Y:S01]  /*efa0*/  MUFU.EX2 R96, R96 ;  /* 0x0000006000607308 */ /* 0x000fe20000000800 */
[----:B----4-:R-:W-:Y:S01]  /*efb0*/  FADD.FTZ R29, R62, R27 ;  /* 0x0000001b3e1d7221 */ /* 0x010fe20000010000 */
[----:B--2---:R-:W-:-:S06]  /*efc0*/  FADD.FTZ R28, R48, R25 ;  /* 0x00000019301c7221 */ /* 0x004fcc0000010000 */
[----:B------:R-:W1:Y:S01]  /*efd0*/  MUFU.EX2 R54, R54 ;  /* 0x0000003600367308 */ /* 0x000e620000000800 */
[----:B------:R-:W-:Y:S01]  /*efe0*/  FADD.FTZ R29, R0, R29 ;  /* 0x0000001d001d7221 */ /* 0x000fe20000010000 */
[----:B------:R-:W-:-:S06]  /*eff0*/  FADD.FTZ R28, R31, R28 ;  /* 0x0000001c1f1c7221 */ /* 0x000fcc0000010000 */
[----:B------:R-:W-:Y:S01]  /*f000*/  MUFU.EX2 R49, R49 ;  /* 0x0000003100317308 */ /* 0x000fe20000000800 */
[----:B------:R-:W-:-:S07]  /*f010*/  F2FP.BF16.F32.PACK_AB R24, R65, R64 ;  /* 0x000000404118723e */ /* 0x000fce00000010ff */
[----:B------:R-:W2:Y:S01]  /*f020*/  MUFU.EX2 R42, R42 ;  /* 0x0000002a002a7308 */ /* 0x000ea20000000800 */
[----:B------:R-:W-:Y:S02]  /*f030*/  F2FP.BF16.F32.PACK_AB R20, R73, R80 ;  /* 0x000000504914723e */ /* 0x000fe400000010ff */
[----:B------:R-:W-:-:S05]  /*f040*/  F2FP.BF16.F32.PACK_AB R22, R77, R76 ;  /* 0x0000004c4d16723e */ /* 0x000fca00000010ff */
[----:B------:R-:W4:Y:S01]  /*f050*/  MUFU.EX2 R52, R52 ;  /* 0x0000003400347308 */ /* 0x000f220000000800 */
[----:B------:R-:W-:-:S07]  /*f060*/  F2FP.BF16.F32.PACK_AB R23, R78, R75 ;  /* 0x0000004b4e17723e */ /* 0x000fce00000010ff */
[----:B------:R-:W4:Y:S08]  /*f070*/  MUFU.EX2 R43, R43 ;  /* 0x0000002b002b7308 */ /* 0x000f300000000800 */
[----:B------:R0:W-:Y:S01]  /*f080*/  MUFU.EX2 R63, R32 ;  /* 0x00000020003f7308 */ /* 0x0001e20000000800 */
[----:B------:R1:W-:Y:S01]  /*f090*/  STSM.16.M88.4 [R18+0x27300], R20 ;  /* 0x0273001412007844 */ /* 0x0003e20000000200 */
[----:B0-----:R-:W-:-:S06]  /*f0a0*/  FADD.FTZ R32, R50, R29 ;  /* 0x0000001d32207221 */ /* 0x001fcc0000010000 */
[----:B------:R-:W0:Y:S01]  /*f0b0*/  MUFU.EX2 R44, R44 ;  /* 0x0000002c002c7308 */ /* 0x000e220000000800 */
[----:B---3--:R-:W-:-:S07]  /*f0c0*/  FADD.FTZ R29, R51, R32 ;  /* 0x00000020331d7221 */ /* 0x008fce0000010000 */
[----:B------:R3:W-:Y:S01]  /*f0d0*/  MUFU.EX2 R64, R35 ;  /* 0x0000002300407308 */ /* 0x0007e20000000800 */
[----:B-1----:R-:W-:Y:S01]  /*f0e0*/  FADD.FTZ R21, R54, R29 ;  /* 0x0000001d36157221 */ /* 0x002fe20000010000 */
[----:B---3--:R-:W-:-:S06]  /*f0f0*/  FADD.FTZ R35, R93, R28 ;  /* 0x0000001c5d237221 */ /* 0x008fcc0000010000 */
[----:B------:R-:W1:Y:S01]  /*f100*/  MUFU.EX2 R45, R45 ;  /* 0x0000002d002d7308 */ /* 0x000e620000000800 */
[----:B--2---:R-:W-:-:S07]  /*f110*/  FADD.FTZ R20, R42, R21 ;  /* 0x000000152a147221 */ /* 0x004fce0000010000 */
[----:B------:R2:W-:Y:S08]  /*f120*/  MUFU.EX2 R55, R34 ;  /* 0x0000002200377308 */ /* 0x0005f00000000800 */
[----:B------:R-:W3:Y:S01]  /*f130*/  MUFU.EX2 R47, R47 ;  /* 0x0000002f002f7308 */ /* 0x000ee20000000800 */
[----:B--2---:R-:W-:-:S04]  /*f140*/  FADD.FTZ R34, R96, R35 ;  /* 0x0000002360227221 */ /* 0x004fc80000010000 */
[----:B------:R-:W-:-:S03]  /*f150*/  FADD.FTZ R23, R49, R34 ;  /* 0x0000002231177221 */ /* 0x000fc60000010000 */
[----:B------:R-:W2:Y:S01]  /*f160*/  MUFU.EX2 R53, R53 ;  /* 0x0000003500357308 */ /* 0x000ea20000000800 */
[----:B----4-:R-:W-:Y:S01]  /*f170*/  FADD.FTZ R23, R52, R23 ;  /* 0x0000001734177221 */ /* 0x010fe20000010000 */
[----:B------:R-:W-:Y:S01]  /*f180*/  FADD.FTZ R21, R43, R20 ;  /* 0x000000142b157221 */ /* 0x000fe20000010000 */
[----:B------:R-:W-:-:S05]  /*f190*/  F2FP.BF16.F32.PACK_AB R29, R58, R33 ;  /* 0x000000213a1d723e */ /* 0x000fca00000010ff */
[----:B------:R-:W4:Y:S01]  /*f1a0*/  MUFU.EX2 R61, R61 ;  /* 0x0000003d003d7308 */ /* 0x000f220000000800 */
[----:B0-----:R-:W-:Y:S01]  /*f1b0*/  FADD.FTZ R22, R44, R23 ;  /* 0x000000172c167221 */ /* 0x001fe20000010000 */
[----:B------:R-:W-:Y:S01]  /*f1c0*/  F2FP.BF16.F32.PACK_AB R33, R50, R0 ;  /* 0x000000003221723e */ /* 0x000fe200000010ff */
[----:B------:R-:W-:-:S05]  /*f1d0*/  FADD.FTZ R0, R38, R21 ;  /* 0x0000001526007221 */ /* 0x000fca0000010000 */
[----:B------:R-:W0:Y:S01]  /*f1e0*/  MUFU.EX2 R92, R92 ;  /* 0x0000005c005c7308 */ /* 0x000e220000000800 */
[----:B-1----:R-:W-:Y:S01]  /*f1f0*/  FADD.FTZ R22, R45, R22 ;  /* 0x000000162d167221 */ /* 0x002fe20000010000 */
[----:B---3--:R-:W-:-:S06]  /*f200*/  FADD.FTZ R0, R47, R0 ;  /* 0x000000002f007221 */ /* 0x008fcc0000010000 */
[----:B------:R-:W-:Y:S01]  /*f210*/  MUFU.EX2 R97, R97 ;  /* 0x0000006100617308 */ /* 0x000fe20000000800 */
[----:B--2---:R-:W-:Y:S01]  /*f220*/  FADD.FTZ R22, R53, R22 ;  /* 0x0000001635167221 */ /* 0x004fe20000010000 */
[----:B------:R-:W-:-:S06]  /*f230*/  FADD.FTZ R21, R55, R0 ;  /* 0x0000000037157221 */ /* 0x000fcc0000010000 */
[----:B------:R-:W1:Y:S01]  /*f240*/  MUFU.EX2 R98, R98 ;  /* 0x0000006200627308 */ /* 0x000e620000000800 */
[----:B------:R-:W-:Y:S02]  /*f250*/  F2FP.BF16.F32.PACK_AB R26, R69, R68 ;  /* 0x00000044451a723e */ /* 0x000fe400000010ff */
[----:B------:R-:W-:Y:S02]  /*f260*/  F2FP.BF16.F32.PACK_AB R25, R67, R66 ;  /* 0x000000424319723e */ /* 0x000fe400000010ff */
[----:B------:R-:W-:-:S03]  /*f270*/  F2FP.BF16.F32.PACK_AB R27, R71, R70 ;  /* 0x00000046471b723e */ /* 0x000fc600000010ff */
[----:B------:R-:W2:Y:S01]  /*f280*/  MUFU.EX2 R41, R41 ;  /* 0x0000002900297308 */ /* 0x000ea20000000800 */
[----:B----4-:R-:W-:Y:S01]  /*f290*/  FADD.FTZ R23, R61, R22 ;  /* 0x000000163d177221 */ /* 0x010fe20000010000 */
[----:B------:R-:W-:Y:S01]  /*f2a0*/  F2FP.BF16.F32.PACK_AB R32, R31, R48 ;  /* 0x000000301f20723e */ /* 0x000fe200000010ff */
[----:B------:R-:W-:-:S05]  /*f2b0*/  FADD.FTZ R0, R64, R21 ;  /* 0x0000001540007221 */ /* 0x000fca0000010000 */
[----:B------:R-:W3:Y:S01]  /*f2c0*/  MUFU.EX2 R99, R99 ;  /* 0x0000006300637308 */ /* 0x000ee20000000800 */
[----:B------:R-:W-:Y:S01]  /*f2d0*/  F2FP.BF16.F32.PACK_AB R28, R57, R56 ;  /* 0x00000038391c723e */ /* 0x000fe200000010ff */
[----:B------:R0:W-:Y:S01]  /*f2e0*/  STSM.16.M88.4 [R18+0x28b00], R24 ;  /* 0x028b001812007844 */ /* 0x0001e20000000200 */
[----:B------:R-:W-:-:S05]  /*f2f0*/  F2FP.BF16.F32.PACK_AB R30, R39, R60 ;  /* 0x0000003c271e723e */ /* 0x000fca00000010ff */
[----:B------:R-:W4:Y:S01]  /*f300*/  MUFU.EX2 R36, R36 ;  /* 0x0000002400247308 */ /* 0x000f220000000800 */
[----:B------:R-:W-:-:S07]  /*f310*/  F2FP.BF16.F32.PACK_AB R31, R62, R59 ;  /* 0x0000003b3e1f723e */ /* 0x000fce00000010ff */
[----:B------:R-:W-:Y:S01]  /*f320*/  MUFU.EX2 R37, R37 ;  /* 0x0000002500257308 */ /* 0x000fe20000000800 */
[----:B0-----:R-:W-:Y:S01]  /*f330*/  FADD.FTZ R26, R92, R23 ;  /* 0x000000175c1a7221 */ /* 0x001fe20000010000 */
[----:B------:R-:W-:-:S06]  /*f340*/  FADD.FTZ R27, R63, R0 ;  /* 0x000000003f1b7221 */ /* 0x000fcc0000010000 */
[----:B------:R-:W-:Y:S01]  /*f350*/  MUFU.EX2 R40, R40 ;  /* 0x0000002800287308 */ /* 0x000fe20000000800 */
[----:B------:R-:W-:-:S07]  /*f360*/  F2FP.BF16.F32.PACK_AB R34, R96, R93 ;  /* 0x0000005d6022723e */ /* 0x000fce00000010ff */
[----:B------:R-:W0:Y:S01]  /*f370*/  MUFU.EX2 R100, R100 ;  /* 0x0000006400647308 */ /* 0x000e220000000800 */
[----:B------:R-:W-:-:S07]  /*f380*/  F2FP.BF16.F32.PACK_AB R35, R54, R51 ;  /* 0x000000333623723e */ /* 0x000fce00000010ff */
[----:B------:R-:W-:Y:S01]  /*f390*/  MUFU.EX2 R46, R46 ;  /* 0x0000002e002e7308 */ /* 0x000fe20000000800 */
[----:B------:R2:W-:Y:S07]  /*f3a0*/  STSM.16.M88.4 [R18+0x2a300], R28 ;  /* 0x02a3001c12007844 */ /* 0x0005ee0000000200 */
[----:B------:R-:W0:Y:S01]  /*f3b0*/  MUFU.EX2 R101, R101 ;  /* 0x0000006500657308 */ /* 0x000e220000000800 */
[----:B-1----:R-:W-:Y:S01]  /*f3c0*/  FADD.FTZ R0, R98, R27 ;  /* 0x0000001b62007221 */ /* 0x002fe20000010000 */
[----:B------:R1:W-:Y:S01]  /*f3d0*/  STSM.16.M88.4 [R18+0x2bb00], R32 ;  /* 0x02bb002012007844 */ /* 0x0003e20000000200 */
[----:B--2---:R-:W-:Y:S01]  /*f3e0*/  FADD.FTZ R28, R97, R26 ;  /* 0x0000001a611c7221 */ /* 0x004fe20000010000 */
[----:B------:R-:W-:-:S02]  /*f3f0*/  F2FP.BF16.F32.PACK_AB R20, R52, R49 ;  /* 0x000000313414723e */ /* 0x000fc400000010ff */
[----:B------:R-:W-:Y:S02]  /*f400*/  F2FP.BF16.F32.PACK_AB R22, R45, R44 ;  /* 0x0000002c2d16723e */ /* 0x000fe400000010ff */
[----:B------:R-:W-:Y:S01]  /*f410*/  F2FP.BF16.F32.PACK_AB R21, R43, R42 ;  /* 0x0000002a2b15723e */ /* 0x000fe200000010ff */
[----:B-1----:R-:W-:Y:S01]  /*f420*/  FADD.FTZ R33, R41, R28 ;  /* 0x0000001c29217221 */ /* 0x002fe20000010000 */
[----:B---3--:R-:W-:Y:S01]  /*f430*/  FADD.FTZ R35, R99, R0 ;  /* 0x0000000063237221 */ /* 0x008fe20000010000 */
[----:B------:R-:W-:Y:S02]  /*f440*/  F2FP.BF16.F32.PACK_AB R23, R47, R38 ;  /* 0x000000262f17723e */ /* 0x000fe400000010ff */
[C---:B----4-:R-:W-:Y:S01]  /*f450*/  F2FP.BF16.F32.PACK_AB R28, R36.reuse, R41 ;  /* 0x00000029241c723e */ /* 0x050fe200000010ff */
[----:B------:R-:W-:Y:S01]  /*f460*/  FADD.FTZ R36, R36, R33 ;  /* 0x0000002124247221 */ /* 0x000fe20000010000 */
[----:B------:R-:W-:Y:S01]  /*f470*/  F2FP.BF16.F32.PACK_AB R24, R61, R53 ;  /* 0x000000353d18723e */ /* 0x000fe200000010ff */
[----:B0-----:R-:W-:Y:S01]  /*f480*/  FADD.FTZ R35, R100, R35 ;  /* 0x0000002364237221 */ /* 0x001fe20000010000 */
[----:B------:R-:W-:-:S02]  /*f490*/  F2FP.BF16.F32.PACK_AB R26, R97, R92 ;  /* 0x0000005c611a723e */ /* 0x000fc400000010ff */
[----:B------:R-:W-:Y:S02]  /*f4a0*/  F2FP.BF16.F32.PACK_AB R25, R64, R55 ;  /* 0x000000374019723e */ /* 0x000fe400000010ff */
[----:B------:R-:W-:Y:S02]  /*f4b0*/  F2FP.BF16.F32.PACK_AB R27, R98, R63 ;  /* 0x0000003f621b723e */ /* 0x000fe400000010ff */
[----:B------:R-:W-:Y:S02]  /*f4c0*/  F2FP.BF16.F32.PACK_AB R29, R100, R99 ;  /* 0x00000063641d723e */ /* 0x000fe400000010ff */
[----:B------:R-:W-:Y:S02]  /*f4d0*/  F2FP.BF16.F32.PACK_AB R30, R40, R37 ;  /* 0x00000025281e723e */ /* 0x000fe400000010ff */
[----:B------:R-:W-:Y:S01]  /*f4e0*/  F2FP.BF16.F32.PACK_AB R31, R101, R46 ;  /* 0x0000002e651f723e */ /* 0x000fe200000010ff */
[----:B------:R0:W-:Y:S01]  /*f4f0*/  STSM.16.M88.4 [R18+0x2d300], R20 ;  /* 0x02d3001412007844 */ /* 0x0001e20000000200 */
[----:B------:R-:W-:Y:S01]  /*f500*/  FADD.FTZ R37, R37, R36 ;  /* 0x0000002425257221 */ /* 0x000fe20000010000 */
[----:B------:R-:W-:-:S02]  /*f510*/  FADD.FTZ R46, R46, R35 ;  /* 0x000000232e2e7221 */ /* 0x000fc40000010000 */
[----:B------:R-:W-:Y:S04]  /*f520*/  STSM.16.M88.4 [R18+0x2eb00], R24 ;  /* 0x02eb001812007844 */ /* 0x000fe80000000200 */
[----:B------:R1:W-:Y:S01]  /*f530*/  STSM.16.M88.4 [R18+0x30300], R28 ;  /* 0x0303001c12007844 */ /* 0x0003e20000000200 */
[----:B------:R-:W-:Y:S01]  /*f540*/  FADD.FTZ R0, R101, R46 ;  /* 0x0000002e65007221 */ /* 0x000fe20000010000 */
[----:B------:R2:W-:Y:S06]  /*f550*/  MEMBAR.ALL.CTA ;  /* 0x0000000000007992 */ /* 0x0005ec0000008000 */
[----:B--2---:R-:W2:Y:S01]  /*f560*/  FENCE.VIEW.ASYNC.S ;  /* 0x00000000000073c6 */ /* 0x004ea20000000000 */
[----:B0-----:R-:W-:Y:S01]  /*f570*/  FADD.FTZ R20, R40, R37 ;  /* 0x0000002528147221 */ /* 0x001fe20000010000 */
[----:B------:R-:W-:-:S04]  /*f580*/  VIADD R108, R108, 0xfffffffe ;  /* 0xfffffffe6c6c7836 */ /* 0x000fc80000000000 */
[----:B------:R0:W-:Y:S04]  /*f590*/  STL [R1+0x40], R20 ;  /* 0x0000401401007387 */ /* 0x0001e80000100800 */
[----:B------:R0:W-:Y:S01]  /*f5a0*/  STL [R1+0x48], R0 ;  /* 0x0000480001007387 */ /* 0x0001e20000100800 */
[----:B------:R-:W-:Y:S01]  /*f5b0*/  ISETP.GE.AND P2, PT, R108, R91, PT ;  /* 0x0000005b6c00720c */ /* 0x000fe20003f46270 */
[----:B------:R-:W-:-:S04]  /*f5c0*/  IMAD.MOV.U32 R71, RZ, RZ, RZ ;  /* 0x000000ffff477224 */ /* 0x000fc800078e00ff */
[--C-:B------:R-:W-:Y:S02]  /*f5d0*/  IMAD.MOV.U32 R70, RZ, RZ, R71.reuse ;  /* 0x000000ffff467224 */ /* 0x100fe400078e0047 */
[--C-:B------:R-:W-:Y:S02]  /*f5e0*/  IMAD.MOV.U32 R69, RZ, RZ, R71.reuse ;  /* 0x000000ffff457224 */ /* 0x100fe400078e0047 */
[--C-:B------:R-:W-:Y:S02]  /*f5f0*/  IMAD.MOV.U32 R68, RZ, RZ, R71.reuse ;  /* 0x000000ffff447224 */ /* 0x100fe400078e0047 */
[--C-:B------:R-:W-:Y:S02]  /*f600*/  IMAD.MOV.U32 R67, RZ, RZ, R71.reuse ;  /* 0x000000ffff437224 */ /* 0x100fe400078e0047 */
[--C-:B------:R-:W-:Y:S02]  /*f610*/  IMAD.MOV.U32 R66, RZ, RZ, R71.reuse ;  /* 0x000000ffff427224 */ /* 0x100fe400078e0047 */
[----:B------:R-:W-:-:S02]  /*f620*/  IMAD.MOV.U32 R65, RZ, RZ, R71 ;  /* 0x000000ffff417224 */ /* 0x000fc400078e0047 */
        /* <DEDUP_REMOVED lines=33> */
[--C-:B-1----:R-:W-:Y:S02]  /*f840*/  IMAD.MOV.U32 R31, RZ, RZ, R71.reuse ;  /* 0x000000ffff1f7224 */ /* 0x102fe400078e0047 */
[--C-:B------:R-:W-:Y:S02]  /*f850*/  IMAD.MOV.U32 R30, RZ, RZ, R71.reuse ;  /* 0x000000ffff1e7224 */ /* 0x100fe400078e0047 */
[----:B------:R-:W-:-:S02]  /*f860*/  IMAD.MOV.U32 R29, RZ, RZ, R71 ;  /* 0x000000ffff1d7224 */ /* 0x000fc400078e0047 */
[--C-:B------:R-:W-:Y:S02]  /*f870*/  IMAD.MOV.U32 R28, RZ, RZ, R71.reuse ;  /* 0x000000ffff1c7224 */ /* 0x100fe400078e0047 */
[--C-:B------:R-:W-:Y:S02]  /*f880*/  IMAD.MOV.U32 R27, RZ, RZ, R71.reuse ;  /* 0x000000ffff1b7224 */ /* 0x100fe400078e0047 */
[--C-:B------:R-:W-:Y:S02]  /*f890*/  IMAD.MOV.U32 R26, RZ, RZ, R71.reuse ;  /* 0x000000ffff1a7224 */ /* 0x100fe400078e0047 */
[--C-:B------:R-:W-:Y:S02]  /*f8a0*/  IMAD.MOV.U32 R25, RZ, RZ, R71.reuse ;  /* 0x000000ffff197224 */ /* 0x100fe400078e0047 */
[----:B------:R-:W-:Y:S01]  /*f8b0*/  IMAD.MOV.U32 R24, RZ, RZ, R71 ;  /* 0x000000ffff187224 */ /* 0x000fe200078e0047 */
[----:B--2---:R-:W-:Y:S01]  /*f8c0*/  NOP ;  /* 0x0000000000007918 */ /* 0x004fe20000000000 */
[----:B0-----:R-:W-:Y:S05]  /*f8d0*/  @!P2 BRA `(.L_x_521) ;  /* 0x0000004800c8a947 */ /* 0x001fea0003800000 */
[----:B------:R-:W-:Y:S04]  /*f8e0*/  STL [R1+0x44], R108 ;  /* 0x0000446c01007387 */ /* 0x000fe80000100800 */
[----:B------:R-:W-:Y:S04]  /*f8f0*/  STL [R1+0x4], R72 ;  /* 0x0000044801007387 */ /* 0x000fe80000100800 */
[----:B------:R0:W-:Y:S04]  /*f900*/  STL [R1], R14 ;  /* 0x0000000e01007387 */ /* 0x0001e80000100800 */
[----:B0-----:R-:W2:Y:S01]  /*f910*/  LDL.LU R14, [R1+0x60] ;  /* 0x00006000010e7983 */ /* 0x001ea20000300800 */
[----:B------:R-:W-:Y:S01]  /*f920*/  IMAD.MOV.U32 R0, RZ, RZ, R154 ;  /* 0x000000ffff007224 */ /* 0x000fe200078e009a */
        /* <DEDUP_REMOVED lines=23> */
[----:B------:R-:W-:Y:S01]  /*faa0*/  CS2R R24, SRZ ;  /* 0x0000000000187805 */ /* 0x000fe2000001ff00 */
[----:B--2---:R0:W-:Y:S06]  /*fab0*/  STL [R1+0x8], R14 ;  /* 0x0000080e01007387 */ /* 0x0041ec0000100800 */
.L_x_532:
[----:B------:R-:W2:Y:S04]  /*fac0*/  LDL R15, [R1+0x8] ;  /* 0x00000800010f7983 */ /* 0x000ea80000100800 */
[----:B-1----:R-:W3:Y:S01]  /*fad0*/  LDL R20, [R1+0x7c] ;  /* 0x00007c0001147983 */ /* 0x002ee20000100800 */
[----:B------:R-:W-:-:S05]  /*fae0*/  VIADD R154, R0, 0x1 ;  /* 0x00000001009a7836 */ /* 0x000fca0000000000 */
[----:B------:R-:W-:-:S04]  /*faf0*/  ISETP.NE.AND P3, PT, R154, 0x2, PT ;  /* 0x000000029a00780c */ /* 0x000fc80003f65270 */
[----:B0-----:R-:W-:Y:S01]  /*fb00*/  SEL R14, RZ, 0x1, P3 ;  /* 0x00000001ff0e7807 */ /* 0x001fe20001800000 */
[----:B------:R-:W-:Y:S05]  /*fb10*/  YIELD ;  /* 0x0000000000007946 */ /* 0x000fea0003800000 */
[----:B------:R-:W-:Y:S02]  /*fb20*/  SEL R154, R154, RZ, P3 ;  /* 0x000000ff9a9a7207 */ /* 0x000fe40001800000 */
[----:B--2---:R-:W-:-:S05]  /*fb30*/  LOP3.LUT R15, R15, R14, RZ, 0x3c, !PT ;  /* 0x0000000e0f0f7212 */ /* 0x004fca00078e3cff */
[----:B------:R0:W-:Y:S01]  /*fb40*/  STL [R1+0x60], R15 ;  /* 0x0000600f01007387 */ /* 0x0001e20000100800 */
[----:B---3--:R-:W-:-:S13]  /*fb50*/  ISETP.NE.AND P2, PT, R20, RZ, PT ;  /* 0x000000ff1400720c */ /* 0x008fda0003f45270 */
[----:B0-----:R-:W-:Y:S05]  /*fb60*/  @P2 BRA `(.L_x_522) ;  /* 0x0000000000302947 */ /* 0x001fea0003800000 */
[----:B------:R-:W-:Y:S05]  /*fb70*/  @!P0 BRA `(.L_x_523) ;  /* 0x0000000000048947 */ /* 0x000fea0003800000 */
[----:B------:R-:W-:Y:S01]  /*fb80*/  BPT.TRAP 0x1 ;  /* 0x000000040000795c */ /* 0x000fe20000300000 */
.L_x_523:
[----:B------:R-:W-:Y:S01]  /*fb90*/  IMAD R14, R154, 0x8, R16 ;  /* 0x000000089a0e7824 */ /* 0x000fe200078e0210 */
[----:B------:R-:W-:-:S04]  /*fba0*/  SHF.L.U32 R15, R15, 0x1f, RZ ;  /* 0x0000001f0f0f7819 */ /* 0x000fc800000006ff */
[----:B------:R0:W1:Y:S01]  /*fbb0*/  SYNCS.PHASECHK.TRANS64.TRYWAIT P3, [R14+URZ+0x31c30], R15 ;  /* 0x031c300f0e0075a7 */ /* 0x000062000806017f */
[----:B------:R-:W-:Y:S05]  /*fbc0*/  @!P0 BRA `(.L_x_524) ;  /* 0x0000000000048947 */ /* 0x000fea0003800000 */
[----:B------:R-:W-:Y:S01]  /*fbd0*/  BPT.TRAP 0x1 ;  /* 0x000000040000795c */ /* 0x000fe20000300000 */
.L_x_524:
[----:B------:R-:W-:Y:S04]  /*fbe0*/  BSSY B0, `(.L_x_522) ;  /* 0x0000004000007945 */ /* 0x000fe80003800000 */
[----:B-1----:R-:W-:Y:S05]  /*fbf0*/  @P3 BRA `(.L_x_525) ;  /* 0x0000000000083947 */ /* 0x002fea0003800000 */
[----:B------:R-:W1:Y:S02]  /*fc00*/  SYNCS.PHASECHK.TRANS64.TRYWAIT P3, [R14+URZ+0x31c30], R15 ;  /* 0x031c300f0e0075a7 */ /* 0x000e64000806017f */
[----:B-1----:R-:W-:Y:S05]  /*fc10*/  @!P3 BRA `(.L_x_526) ;  /* 0x0000010400acb947 */ /* 0x002fea0003800000 */
.L_x_525:
[----:B------:R-:W-:Y:S05]  /*fc20*/  BSYNC B0 ;  /* 0x0000000000007941 */ /* 0x000fea0003800000 */
.L_x_522:
[----:B01----:R-:W2:Y:S01]  /*fc30*/  LDL R14, [R1+0x80] ;  /* 0x00008000010e7983 */ /* 0x003ea20000100800 */
[----:B------:R-:W-:Y:S05]  /*fc40*/  WARPSYNC.ALL ;  /* 0x0000000000007948 */ /* 0x000fea0003800000 */
[----:B------:R-:W0:Y:S01]  /*fc50*/  S2R R20, SR_TID.X ;  /* 0x0000000000147919 */ /* 0x000e220000002100 */
[----:B------:R-:W-:Y:S01]  /*fc60*/  IMAD.MOV.U32 R21, RZ, RZ, -0x7fffffe0 ;  /* 0x80000020ff157424 */ /* 0x000fe200078e00ff */
[----:B------:R-:W-:Y:S01]  /*fc70*/  R2UR UR52, R2 ;  /* 0x00000000023472ca */ /* 0x000fe200000e0000 */
[----:B------:R-:W-:Y:S01]  /*fc80*/  IMAD.MOV.U32 R23, RZ, RZ, -0x7fffffe0 ;  /* 0x80000020ff177424 */ /* 0x000fe200078e00ff */
[----:B------:R-:W-:Y:S01]  /*fc90*/  R2UR UR53, R3 ;  /* 0x00000000033572ca */ /* 0x000fe200000e0000 */
[----:B------:R-:W-:Y:S01]  /*fca0*/  IMAD.MOV.U32 R149, RZ, RZ, -0x7fffffe0 ;  /* 0x80000020ff957424 */ /* 0x000fe200078e00ff */
[C---:B------:R-:W-:Y:S01]  /*fcb0*/  R2UR UR7, R21.reuse ;  /* 0x00000000150772ca */ /* 0x040fe200000e0000 */
[----:B------:R-:W-:Y:S01]  /*fcc0*/  IMAD.MOV.U32 R15, RZ, RZ, -0x7fffffe0 ;  /* 0x80000020ff0f7424 */ /* 0x000fe200078e00ff */
[----:B------:R-:W-:Y:S01]  /*fcd0*/  R2UR UR11, R21 ;  /* 0x00000000150b72ca */ /* 0x000fe200000e0000 */
[----:B------:R-:W-:Y:S01]  /*fce0*/  IMAD.MOV.U32 R81, RZ, RZ, -0x7fffffe0 ;  /* 0x80000020ff517424 */ /* 0x000fe200078e00ff */
[----:B------:R-:W-:Y:S01]  /*fcf0*/  R2UR UR55, R23 ;  /* 0x00000000173772ca */ /* 0x000fe200000e0000 */
[----:B------:R-:W-:Y:S01]  /*fd00*/  STL [R1+0x118], R30 ;  /* 0x0001181e01007387 */ /* 0x000fe20000100800 */
[----:B------:R-:W-:Y:S01]  /*fd10*/  R2UR UR5, R21 ;  /* 0x00000000150572ca */ /* 0x000fe200000e0000 */
[----:B------:R-:W-:Y:S01]  /*fd20*/  IMAD.MOV.U32 R151, RZ, RZ, -0x7fffffe0 ;  /* 0x80000020ff977424 */ /* 0x000fe200078e00ff */
[C---:B------:R-:W-:Y:S01]  /*fd30*/  R2UR UR59, R15.reuse ;  /* 0x000000000f3b72ca */ /* 0x040fe200000e0000 */
[----:B------:R-:W-:Y:S01]  /*fd40*/  STL [R1+0x114], R29 ;  /* 0x0001141d01007387 */ /* 0x000fe20000100800 */
[----:B------:R-:W-:-:S02]  /*fd50*/  R2UR UR9, R15 ;  /* 0x000000000f0972ca */ /* 0x000fc400000e0000 */
[----:B------:R-:W-:Y:S01]  /*fd60*/  R2UR UR56, R2 ;  /* 0x00000000023872ca */ /* 0x000fe200000e0000 */
[----:B------:R-:W-:Y:S01]  /*fd70*/  STL [R1+0x110], R28 ;  /* 0x0001101c01007387 */ /* 0x000fe20000100800 */
[----:B------:R-:W-:Y:S01]  /*fd80*/  MOV R74, UR7 ;  /* 0x00000007004a7c02 */ /* 0x000fe20008000f00 */
[----:B------:R-:W-:Y:S01]  /*fd90*/  UMOV UR7, UR11 ;  /* 0x0000000b00077c82 */ /* 0x000fe20008000000 */
[----:B------:R-:W-:Y:S01]  /*fda0*/  R2UR UR57, R3 ;  /* 0x00000000033972ca */ /* 0x000fe200000e0000 */
[----:B------:R-:W-:Y:S01]  /*fdb0*/  STL [R1+0x10c], R27 ;  /* 0x00010c1b01007387 */ /* 0x000fe20000100800 */
[----:B------:R-:W-:Y:S01]  /*fdc0*/  MOV R76, UR55 ;  /* 0x00000037004c7c02 */ /* 0x000fe20008000f00 */
[----:B------:R-:W-:Y:S01]  /*fdd0*/  UMOV UR55, UR5 ;  /* 0x0000000500377c82 */ /* 0x000fe20008000000 */
[----:B------:R-:W-:Y:S01]  /*fde0*/  MOV R21, UR7 ;  /* 0x0000000700157c02 */ /* 0x000fe20008000f00 */
[----:B------:R-:W-:Y:S01]  /*fdf0*/  STL [R1+0x108], R26 ;  /* 0x0001081a01007387 */ /* 0x000fe20000100800 */
[----:B------:R-:W-:-:S02]  /*fe00*/  R2UR UR7, R149 ;  /* 0x00000000950772ca */ /* 0x000fc400000e0000 */
[----:B------:R-:W-:Y:S01]  /*fe10*/  R2UR UR5, R3 ;  /* 0x00000000030572ca */ /* 0x000fe200000e0000 */
[----:B------:R-:W-:Y:S01]  /*fe20*/  STL [R1+0x104], R25 ;  /* 0x0001041901007387 */ /* 0x000fe20000100800 */
[----:B0-----:R-:W-:Y:S02]  /*fe30*/  SHF.R.U32.HI R20, RZ, 0x7, R20 ;  /* 0x00000007ff147819 */ /* 0x001fe40000011614 */
[C---:B------:R-:W-:Y:S01]  /*fe40*/  R2UR UR11, R15.reuse ;  /* 0x000000000f0b72ca */ /* 0x040fe200000e0000 */
[----:B------:R-:W-:Y:S01]  /*fe50*/  STL [R1+0x100], R24 ;  /* 0x0001001801007387 */ /* 0x000fe20000100800 */
[C---:B------:R-:W-:Y:S01]  /*fe60*/  R2UR UR23, R15.reuse ;  /* 0x000000000f1772ca */ /* 0x040fe200000e0000 */
[----:B------:R-:W-:Y:S01]  /*fe70*/  VIADD R72, R20, 0x8 ;  /* 0x0000000814487836 */ /* 0x000fe20000000000 */
[C---:B------:R-:W-:Y:S01]  /*fe80*/  R2UR UR35, R15.reuse ;  /* 0x000000000f2372ca */ /* 0x040fe200000e0000 */
[----:B------:R-:W-:Y:S01]  /*fe90*/  STL [R1+0xfc], R19 ;  /* 0x0000fc1301007387 */ /* 0x000fe20000100800 */
[----:B------:R-:W-:-:S02]  /*fea0*/  R2UR UR47, R15 ;  /* 0x000000000f2f72ca */ /* 0x000fc400000e0000 */
[C---:B------:R-:W-:Y:S01]  /*feb0*/  R2UR UR33, R15.reuse ;  /* 0x000000000f2172ca */ /* 0x040fe200000e0000 */
[----:B------:R0:W-:Y:S01]  /*fec0*/  BAR.SYNC.DEFER_BLOCKING R72, 0x100 ;  /* 0x000400480000751d */ /* 0x0001e20000010000 */
[----:B------:R-:W-:Y:S02]  /*fed0*/  R2UR UR29, R15 ;  /* 0x000000000f1d72ca */ /* 0x000fe400000e0000 */
[C---:B------:R-:W-:Y:S02]  /*fee0*/  R2UR UR15, R81.reuse ;  /* 0x00000000510f72ca */ /* 0x040fe400000e0000 */
[C---:B------:R-:W-:Y:S02]  /*fef0*/  R2UR UR31, R81.reuse ;  /* 0x00000000511f72ca */ /* 0x040fe400000e0000 */
[----:B------:R-:W-:Y:S01]  /*ff00*/  R2UR UR39, R81 ;  /* 0x00000000512772ca */ /* 0x000fe200000e0000 */
[----:B------:R-:W-:Y:S01]  /*ff10*/  STL [R1+0xf8], R18 ;  /* 0x0000f81201007387 */ /* 0x000fe20000100800 */
[----:B0-----:R-:W-:Y:S01]  /*ff20*/  MOV R72, UR59 ;  /* 0x0000003b00487c02 */ /* 0x001fe20008000f00 */
[----:B------:R-:W-:Y:S01]  /*ff30*/  UMOV UR59, UR9 ;  /* 0x00000009003b7c82 */ /* 0x000fe20008000000 */
[----:B------:R-:W-:Y:S01]  /*ff40*/  R2UR UR9, R23 ;  /* 0x00000000170972ca */ /* 0x000fe200000e0000 */
[----:B------:R-:W-:Y:S01]  /*ff50*/  STL [R1+0xf4], R17 ;  /* 0x0000f41101007387 */ /* 0x000fe20000100800 */
[----:B------:R-:W-:-:S02]  /*ff60*/  R2UR UR51, R81 ;  /* 0x00000000513372ca */ /* 0x000fc400000e0000 */
[----:B------:R-:W-:Y:S01]  /*ff70*/  R2UR UR25, R81 ;  /* 0x00000000511972ca */ /* 0x000fe200000e0000 */
[----:B------:R-:W-:Y:S01]  /*ff80*/  STL [R1+0xf0], R16 ;  /* 0x0000f01001007387 */ /* 0x000fe20000100800 */
[C---:B------:R-:W-:Y:S02]  /*ff90*/  R2UR UR19, R23.reuse ;  /* 0x00000000171372ca */ /* 0x040fe400000e0000 */
[C---:B------:R-:W-:Y:S01]  /*ffa0*/  R2UR UR27, R23.reuse ;  /* 0x00000000171b72ca */ /* 0x040fe200000e0000 */
[----:B------:R0:W-:Y:S01]  /*ffb0*/  STL [R1+0xec], R0 ;  /* 0x0000ec0001007387 */ /* 0x0001e20000100800 */
[C---:B------:R-:W-:Y:S02]  /*ffc0*/  R2UR UR43, R23.reuse ;  /* 0x00000000172b72ca */ /* 0x040fe400000e0000 */
[----:B------:R-:W-:Y:S01]  /*ffd0*/  R2UR UR21, R23 ;  /* 0x00000000171572ca */ /* 0x000fe200000e0000 */
[----:B------:R-:W-:Y:S01]  /*ffe0*/  WARPGROUP.ARRIVE ;  /* 0x00000000000079c5 */ /* 0x000fe20000000000 */
[----:B------:R-:W-:Y:S01]  /*fff0*/  IMAD.U32 R153, RZ, RZ, UR9 ;  /* 0x00000009ff997e24 */ /* 0x000fe2000f8e00ff */
[----:B------:R-:W-:-:S02]  /*10000*/  R2UR UR9, R15 ;  /* 0x000000000f0972ca */ /* 0x000fc400000e0000 */
[----:B------:R-:W-:Y:S01]  /*10010*/  R2UR UR17, R23 ;  /* 0x00000000171172ca */ /* 0x000fe200000e0000 */
[----:B------:R-:W-:Y:S01]  /*10020*/  IMAD.MOV.U32 R23, RZ, RZ, -0x7fffffe0 ;  /* 0x80000020ff177424 */ /* 0x000fe200078e00ff */
[----:B0-----:R-:W-:Y:S02]  /*10030*/  MOV R0, UR61 ;  /* 0x0000003d00007c02 */ /* 0x001fe40008000f00 */
[----:B------:R-:W-:Y:S02]  /*10040*/  MOV R30, UR60 ;  /* 0x0000003c001e7c02 */ /* 0x000fe40008000f00 */
[----:B------:R-:W-:Y:S02]  /*10050*/  R2UR UR13, R23 ;  /* 0x00000000170d72ca */ /* 0x000fe400000e0000 */
[C---:B------:R-:W-:Y:S02]  /*10060*/  R2UR UR40, R8.reuse ;  /* 0x00000000082872ca */ /* 0x040fe400000e0000 */
[----:B------:R-:W-:Y:S01]  /*10070*/  R2UR UR41, R9 ;  /* 0x00000000092972ca */ /* 0x000fe200000e0000 */
[----:B------:R-:W-:Y:S01]  /*10080*/  IMAD.U32 R15, RZ, RZ, UR9 ;  /* 0x00000009ff0f7e24 */ /* 0x000fe2000f8e00ff */
[----:B------:R-:W-:-:S02]  /*10090*/  R2UR UR44, R8 ;  /* 0x00000000082c72ca */ /* 0x000fc400000e0000 */
[C---:B------:R-:W-:Y:S02]  /*100a0*/  R2UR UR45, R9.reuse ;  /* 0x00000000092d72ca */ /* 0x040fe400000e0000 */
[----:B------:R-:W-:Y:S02]  /*100b0*/  R2UR UR48, R8 ;  /* 0x00000000083072ca */ /* 0x000fe400000e0000 */
[----:B------:R-:W-:Y:S01]  /*100c0*/  R2UR UR49, R9 ;  /* 0x00000000093172ca */ /* 0x000fe200000e0000 */
[----:B--2---:R-:W-:-:S04]  /*100d0*/  IMAD R148, R154, 0x6c0, R14 ;  /* 0x000006c09a947824 */ /* 0x004fc800078e020e */
[C---:B------:R-:W-:Y:S02]  /*100e0*/  VIADD R20, R148.reuse, 0x40 ;  /* 0x0000004094147836 */ /* 0x040fe40000000000 */
[C---:B------:R-:W-:Y:S02]  /*100f0*/  VIADD R22, R148.reuse, 0x100 ;  /* 0x0000010094167836 */ /* 0x040fe40000000000 */
[----:B------:R-:W-:Y:S01]  /*10100*/  VIADD R14, R148, 0x80 ;  /* 0x00000080940e7836 */ /* 0x000fe20000000000 */
[----:B------:R-:W-:Y:S01]  /*10110*/  R2UR UR4, R20 ;  /* 0x00000000140472ca */ /* 0x000fe200000e0000 */
        /* <DEDUP_REMOVED lines=15> */
[----:B------:R-:W-:Y:S01]  /*10210*/  MOV R77, UR54 ;  /* 0x00000036004d7c02 */ /* 0x000fe20008000f00 */
[----:B------:R-:W-:Y:S01]  /*10220*/  UMOV UR54, UR4 ;  /* 0x0000000400367c82 */ /* 0x000fe20008000000 */
        /* <DEDUP_REMOVED lines=8> */
[----:B------:R-:W-:Y:S01]  /*102b0*/  MOV R73, UR6 ;  /* 0x0000000600497c02 */ /* 0x000fe20008000f00 */
[----:B------:R-:W-:Y:S01]  /*102c0*/  UMOV UR6, UR10 ;  /* 0x0000000a00067c82 */ /* 0x000fe20008000000 */
[----:B------:R-:W-:Y:S01]  /*102d0*/  R2UR UR10, R14 ;  /* 0x000000000e0a72ca */ /* 0x000fe200000e0000 */
[C---:B------:R-:W-:Y:S01]  /*102e0*/  VIADD R14, R148.reuse, 0x42 ;  /* 0x00000042940e7836 */ /* 0x040fe20000000000 */
[----:B------:R-:W-:Y:S01]  /*102f0*/  MOV R78, UR6 ;  /* 0x00000006004e7c02 */ /* 0x000fe20008000f00 */
[C---:B------:R-:W-:Y:S01]  /*10300*/  VIADD R150, R148.reuse, 0x402 ;  /* 0x0000040294967836 */ /* 0x040fe20000000000 */
[----:B------:R-:W-:-:S02]  /*10310*/  R2UR UR6, R148 ;  /* 0x00000000940672ca */ /* 0x000fc400000e0000 */
        /* <DEDUP_REMOVED lines=11> */
[----:B------:R-:W-:Y:S01]  /*103d0*/  HGMMA.64x16x16.F32.BF16 R136, gdesc[UR4], RZ, !UPT, gsb0 ;  /* 0x00200000048879f0 */ /* 0x000fe2000c0018ff */
[----:B------:R-:W-:Y:S01]  /*103e0*/  R2UR UR7, R21 ;  /* 0x00000000150772ca */ /* 0x000fe200000e0000 */
[----:B------:R-:W-:Y:S01]  /*103f0*/  IMAD.MOV.U32 R21, RZ, RZ, -0x7fffffe0 ;  /* 0x80000020ff157424 */ /* 0x000fe200078e00ff */
[----:B------:R-:W-:Y:S01]  /*10400*/  R2UR UR6, R78 ;  /* 0x000000004e0672ca */ /* 0x000fe200000e0000 */
[----:B------:R-:W-:Y:S01]  /*10410*/  VIADD R80, R148, 0x202 ;  /* 0x0000020294507836 */ /* 0x000fe20000000000 */
[----:B------:R-:W-:-:S02]  /*10420*/  R2UR UR4, R2 ;  /* 0x00000000020472ca */ /* 0x000fc400000e0000 */
[----:B------:R-:W-:Y:S02]  /*10430*/  R2UR UR5, R3 ;  /* 0x00000000030572ca */ /* 0x000fe400000e0000 */
[----:B------:R-:W-:Y:S01]  /*10440*/  R2UR UR46, R14 ;  /* 0x000000000e2e72ca */ /* 0x000fe200000e0000 */
[----:B------:R-:W-:Y:S01]  /*10450*/  VIADD R14, R148, 0x240 ;  /* 0x00000240940e7836 */ /* 0x000fe20000000000 */
[----:B------:R-:W-:Y:S01]  /*10460*/  R2UR UR9, R21 ;  /* 0x00000000150972ca */ /* 0x000fe200000e0000 */
[----:B------:R-:W-:Y:S01]  /*10470*/  IMAD.U32 R152, RZ, RZ, UR8 ;  /* 0x00000008ff987e24 */ /* 0x000fe2000f8e00ff */
[----:B------:R-:W-:Y:S01]  /*10480*/  R2UR UR50, R80 ;  /* 0x00000000503272ca */ /* 0x000fe200000e0000 */
[----:B------:R-:W-:Y:S01]  /*10490*/  VIADD R80, R148, 0x280 ;  /* 0x0000028094507836 */ /* 0x000fe20000000000 */
[----:B------:R-:W-:Y:S01]  /*104a0*/  R2UR UR32, R14 ;  /* 0x000000000e2072ca */ /* 0x000fe200000e0000 */
[----:B------:R-:W-:Y:S01]  /*104b0*/  VIADD R14, R148, 0x300 ;  /* 0x00000300940e7836 */ /* 0x000fe20000000000 */
[----:B------:R-:W-:Y:S01]  /*104c0*/  R2UR UR16, R22 ;  /* 0x00000000161072ca */ /* 0x000fe200000e0000 */
[----:B------:R-:W-:Y:S01]  /*104d0*/  IMAD.MOV.U32 R21, RZ, RZ, -0x7fffffe0 ;  /* 0x80000020ff157424 */ /* 0x000fe200078e00ff */
[----:B------:R-:W-:Y:S01]  /*104e0*/  R2UR UR24, R80 ;  /* 0x00000000501872ca */ /* 0x000fe200000e0000 */
[----:B------:R-:W-:Y:S01]  /*104f0*/  VIADD R22, R148, 0x440 ;  /* 0x0000044094167836 */ /* 0x000fe20000000000 */
[----:B------:R-:W-:Y:S01]  /*10500*/  R2UR UR28, R14 ;  /* 0x000000000e1c72ca */ /* 0x000fe200000e0000 */
[----:B------:R-:W-:Y:S01]  /*10510*/  VIADD R14, R148, 0x380 ;  /* 0x00000380940e7836 */ /* 0x000fe20000000000 */
[----:B------:R-:W-:Y:S01]  /*10520*/  R2UR UR37, R21 ;  /* 0x00000000152572ca */ /* 0x000fe200000e0000 */
[----:B------:R-:W-:Y:S01]  /*10530*/  IMAD.MOV.U32 R21, RZ, RZ, -0x7fffffe0 ;  /* 0x80000020ff157424 */ /* 0x000fe200078e00ff */
[----:B------:R-:W-:-:S02]  /*10540*/  R2UR UR12, R22 ;  /* 0x00000000160c72ca */ /* 0x000fc400000e0000 */
[----:B------:R-:W-:-:S09]  /*10550*/  R2UR UR8, R14 ;  /* 0x000000000e0872ca */ /* 0x000fd200000e0000 */
[----:B------:R-:W-:Y:S01]  /*10560*/  IMAD.U32 R23, RZ, RZ, UR37 ;  /* 0x00000025ff177e24 */ /* 0x000fe2000f8e00ff */
[----:B------:R-:W-:Y:S01]  /*10570*/  R2UR UR37, R21 ;  /* 0x00000000152572ca */ /* 0x000fe200000e0000 */
[----:B------:R-:W-:Y:S02]  /*10580*/  IMAD.MOV.U32 R21, RZ, RZ, -0x7fffffe0 ;  /* 0x80000020ff157424 */ /* 0x000fe400078e00ff */
[----:B------:R-:W-:Y:S01]  /*10590*/  IMAD.U32 R14, RZ, RZ, UR8 ;  /* 0x00000008ff0e7e24 */ /* 0x000fe2000f8e00ff */
[----:B------:R-:W-:Y:S01]  /*105a0*/  R2UR UR8, R20 ;  /* 0x00000000140872ca */ /* 0x000fe200000e0000 */
[----:B------:R-:W-:-:S05]  /*105b0*/  VIADD R20, R148, 0x242 ;  /* 0x0000024294147836 */ /* 0x000fca0000000000 */
[----:B------:R-:W-:Y:S01]  /*105c0*/  R2UR UR36, R20 ;  /* 0x00000000142472ca */ /* 0x000fe200000e0000 */
[----:B------:R-:W-:Y:S02]  /*105d0*/  VIADD R20, R148, 0x282 ;  /* 0x0000028294147836 */ /* 0x000fe40000000000 */
[----:B------:R-:W-:Y:S01]  /*105e0*/  IMAD.U32 R147, RZ, RZ, UR37 ;  /* 0x00000025ff937e24 */ /* 0x000fe2000f8e00ff */
[----:B------:R-:W-:Y:S01]  /*105f0*/  R2UR UR37, R9 ;  /* 0x00000000092572ca */ /* 0x000fe200000e0000 */
[----:B------:R-:W-:Y:S02]  /*10600*/  WARPGROUP.DEPBAR.LE gsb0, 0x0 ;  /* 0x00008000000079c5 */ /* 0x000fe40000010000 */
[----:B------:R-:W-:-:S06]  /*10610*/  WARPGROUP.ARRIVE ;  /* 0x00000000000079c5 */ /* 0x000fcc0000000000 */
[----:B------:R-:W-:Y:S01]  /*10620*/  HGMMA.64x16x16.F32.BF16 R128, gdesc[UR52], RZ, !UPT, gsb0 ;  /* 0x00200000348079f0 */ /* 0x000fe2000c0018ff */
[----:B------:R-:W-:Y:S01]  /*10630*/  R2UR UR55, R76 ;  /* 0x000000004c3772ca */ /* 0x000fe200000e0000 */
[----:B------:R-:W-:Y:S01]  /*10640*/  IMAD.U32 R22, RZ, RZ, UR36 ;  /* 0x00000024ff167e24 */ /* 0x000fe2000f8e00ff */
[----:B------:R-:W-:Y:S02]  /*10650*/  R2UR UR54, R77 ;  /* 0x000000004d3672ca */ /* 0x000fe400000e0000 */
[----:B------:R-:W-:Y:S02]  /*10660*/  R2UR UR52, R2 ;  /* 0x00000000023472ca */ /* 0x000fe400000e0000 */
[----:B------:R-:W-:Y:S02]  /*10670*/  R2UR UR53, R3 ;  /* 0x00000000033572ca */ /* 0x000fe400000e0000 */
[----:B------:R-:W-:Y:S01]  /*10680*/  R2UR UR36, R20 ;  /* 0x00000000142472ca */ /* 0x000fe200000e0000 */
[----:B------:R-:W-:-:S12]  /*10690*/  VIADD R20, R148, 0x302 ;  /* 0x0000030294147836 */ /* 0x000fd80000000000 */
[----:B------:R-:W-:Y:S01]  /*106a0*/  IMAD.U32 R146, RZ, RZ, UR36 ;  /* 0x00000024ff927e24 */ /* 0x000fe2000f8e00ff */
[----:B------:R-:W-:Y:S01]  /*106b0*/  R2UR UR36, R8 ;  /* 0x00000000082472ca */ /* 0x000fe200000e0000 */
[----:B------:R-:W-:Y:S02]  /*106c0*/  WARPGROUP.DEPBAR.LE gsb0, 0x0 ;  /* 0x00008000000079c5 */ /* 0x000fe40000010000 */
[----:B------:R-:W-:-:S06]  /*106d0*/  WARPGROUP.ARRIVE ;  /* 0x00000000000079c5 */ /* 0x000fcc0000000000 */
[----:B------:R-:W-:Y:S01]  /*106e0*/  HGMMA.64x16x16.F32.BF16 R120, gdesc[UR56], RZ, !UPT, gsb0 ;  /* 0x00200000387879f0 */ /* 0x000fe2000c0018ff */
[----:B------:R-:W-:Y:S01]  /*106f0*/  R2UR UR59, R72 ;  /* 0x00000000483b72ca */ /* 0x000fe200000e0000 */
[----:B------:R-:W-:Y:S01]  /*10700*/  VIADD R72, R148, 0x2c2 ;  /* 0x000002c294487836 */ /* 0x000fe20000000000 */
[----:B------:R-:W-:Y:S01]  /*10710*/  R2UR UR58, R75 ;  /* 0x000000004b3a72ca */ /* 0x000fe200000e0000 */
[----:B------:R-:W-:Y:S01]  /*10720*/  IMAD.MOV.U32 R75, RZ, RZ, -0x7fffffe0 ;  /* 0x80000020ff4b7424 */ /* 0x000fe200078e00ff */
[----:B------:R-:W-:Y:S02]  /*10730*/  R2UR UR56, R2 ;  /* 0x00000000023872ca */ /* 0x000fe400000e0000 */
[----:B------:R-:W-:Y:S02]  /*10740*/  R2UR UR57, R3 ;  /* 0x00000000033972ca */ /* 0x000fe400000e0000 */
[----:B------:R-:W-:Y:S01]  /*10750*/  R2UR UR60, R72 ;  /* 0x00000000483c72ca */ /* 0x000fe200000e0000 */
[----:B------:R-:W-:Y:S01]  /*10760*/  VIADD R72, R148, 0x342 ;  /* 0x0000034294487836 */ /* 0x000fe20000000000 */
[----:B------:R-:W-:-:S02]  /*10770*/  WARPGROUP.DEPBAR.LE gsb0, 0x0 ;  /* 0x00008000000079c5 */ /* 0x000fc40000010000 */
        /* <DEDUP_REMOVED lines=9> */
[----:B------:R-:W-:Y:S01]  /*10810*/  IMAD.MOV.U32 R73, RZ, RZ, -0x7fffffe0 ;  /* 0x80000020ff497424 */ /* 0x000fe200078e00ff */
[----:B------:R-:W-:-:S02]  /*10820*/  WARPGROUP.DEPBAR.LE gsb0, 0x0 ;  /* 0x00008000000079c5 */ /* 0x000fc40000010000 */
[----:B------:R-:W-:-:S06]  /*10830*/  WARPGROUP.ARRIVE ;  /* 0x00000000000079c5 */ /* 0x000fcc0000000000 */
[----:B------:R-:W-:Y:S01]  /*10840*/  HGMMA.64x16x16.F32.BF16 R104, gdesc[UR52], RZ, !UPT, gsb0 ;  /* 0x00200000346879f0 */ /* 0x000fe2000c0018ff */
[----:B------:R-:W-:Y:S01]  /*10850*/  UMOV UR54, UR12 ;  /* 0x0000000c00367c82 */ /* 0x000fe20008000000 */
[----:B------:R-:W-:Y:S01]  /*10860*/  UMOV UR55, UR13 ;  /* 0x0000000d00377c82 */ /* 0x000fe20008000000 */
[----:B------:R-:W-:Y:S01]  /*10870*/  R2UR UR12, R20 ;  /* 0x00000000140c72ca */ /* 0x000fe200000e0000 */
[----:B------:R-:W-:Y:S01]  /*10880*/  UMOV UR52, UR16 ;  /* 0x0000001000347c82 */ /* 0x000fe20008000000 */
[----:B------:R-:W-:Y:S01]  /*10890*/  R2UR UR13, R21 ;  /* 0x00000000150d72ca */ /* 0x000fe200000e0000 */
[----:B------:R-:W-:Y:S01]  /*108a0*/  UMOV UR53, UR17 ;  /* 0x0000001100357c82 */ /* 0x000fe20008000000 */
[C---:B------:R-:W-:Y:S02]  /*108b0*/  R2UR UR16, R8.reuse ;  /* 0x00000000081072ca */ /* 0x040fe400000e0000 */
[----:B------:R-:W-:Y:S02]  /*108c0*/  R2UR UR17, R9 ;  /* 0x00000000091172ca */ /* 0x000fe400000e0000 */
[----:B------:R-:W-:Y:S01]  /*108d0*/  MOV R29, UR55 ;  /* 0x00000037001d7c02 */ /* 0x000fe20008000f00 */
[----:B------:R-:W-:Y:S01]  /*108e0*/  UMOV UR55, UR25 ;  /* 0x0000001900377c82 */ /* 0x000fe20008000000 */
[----:B------:R-:W-:Y:S01]  /*108f0*/  MOV R28, UR54 ;  /* 0x00000036001c7c02 */ /* 0x000fe20008000f00 */
[----:B------:R-:W-:Y:S01]  /*10900*/  UMOV UR54, UR24 ;  /* 0x0000001800367c82 */ /* 0x000fe20008000000 */
[----:B------:R-:W-:Y:S01]  /*10910*/  R2UR UR24, R8 ;  /* 0x00000000081872ca */ /* 0x000fe200000e0000 */
[----:B------:R-:W-:Y:S01]  /*10920*/  IMAD.U32 R20, RZ, RZ, UR12 ;  /* 0x0000000cff147e24 */ /* 0x000fe2000f8e00ff */
[----:B------:R-:W-:Y:S01]  /*10930*/  R2UR UR12, R2 ;  /* 0x00000000020c72ca */ /* 0x000fe200000e0000 */
[----:B------:R-:W-:Y:S01]  /*10940*/  IMAD.U32 R21, RZ, RZ, UR13 ;  /* 0x0000000dff157e24 */ /* 0x000fe2000f8e00ff */
[----:B------:R-:W-:-:S02]  /*10950*/  R2UR UR13, R3 ;  /* 0x00000000030d72ca */ /* 0x000fc400000e0000 */
[----:B------:R-:W-:Y:S01]  /*10960*/  R2UR UR25, R9 ;  /* 0x00000000091972ca */ /* 0x000fe200000e0000 */
[----:B------:R-:W-:Y:S02]  /*10970*/  WARPGROUP.DEPBAR.LE gsb0, 0x0 ;  /* 0x00008000000079c5 */ /* 0x000fe40000010000 */
[----:B------:R-:W-:-:S06]  /*10980*/  WARPGROUP.ARRIVE ;  /* 0x00000000000079c5 */ /* 0x000fcc0000000000 */
[----:B------:R-:W-:Y:S01]  /*10990*/  HGMMA.64x16x16.F32.BF16 R96, gdesc[UR56], RZ, !UPT, gsb0 ;  /* 0x00200000386079f0 */ /* 0x000fe2000c0018ff */
[----:B------:R-:W-:Y:S01]  /*109a0*/  UMOV UR58, UR8 ;  /* 0x00000008003a7c82 */ /* 0x000fe20008000000 */
[----:B------:R-:W-:Y:S01]  /*109b0*/  UMOV UR59, UR9 ;  /* 0x00000009003b7c82 */ /* 0x000fe20008000000 */
[----:B------:R-:W-:Y:S02]  /*109c0*/  R2UR UR8, R2 ;  /* 0x00000000020872ca */ /* 0x000fe400000e0000 */
[----:B------:R-:W-:Y:S02]  /*109d0*/  R2UR UR9, R3 ;  /* 0x00000000030972ca */ /* 0x000fe400000e0000 */
[----:B------:R-:W-:Y:S01]  /*109e0*/  R2UR UR56, R72 ;  /* 0x00000000483872ca */ /* 0x000fe200000e0000 */
[----:B------:R-:W-:Y:S01]  /*109f0*/  VIADD R72, R148, 0x3c2 ;  /* 0x000003c294487836 */ /* 0x000fe20000000000 */
[----:B------:R-:W-:Y:S01]  /*10a00*/  R2UR UR57, R73 ;  /* 0x00000000493972ca */ /* 0x000fe200000e0000 */
[----:B------:R-:W-:Y:S01]  /*10a10*/  IMAD.MOV.U32 R73, RZ, RZ, -0x7fffffe0 ;  /* 0x80000020ff497424 */ /* 0x000fe200078e00ff */
[----:B------:R-:W-:-:S02]  /*10a20*/  WARPGROUP.DEPBAR.LE gsb0, 0x0 ;  /* 0x00008000000079c5 */ /* 0x000fc40000010000 */
[----:B------:R-:W-:-:S06]  /*10a30*/  WARPGROUP.ARRIVE ;  /* 0x00000000000079c5 */ /* 0x000fcc0000000000 */
[----:B------:R-:W-:Y:S01]  /*10a40*/  HGMMA.64x16x16.F32.BF16 R88, gdesc[UR4], RZ, !UPT, gsb0 ;  /* 0x00200000045879f0 */ /* 0x000fe2000c0018ff */
[----:B------:R-:W-:Y:S01]  /*10a50*/  R2UR UR6, R74 ;  /* 0x000000004a0672ca */ /* 0x000fe200000e0000 */
[----:B------:R-:W-:Y:S01]  /*10a60*/  UMOV UR4, UR20 ;  /* 0x0000001400047c82 */ /* 0x000fe20008000000 */
[----:B------:R-:W-:Y:S01]  /*10a70*/  R2UR UR7, R75 ;  /* 0x000000004b0772ca */ /* 0x000fe200000e0000 */
[----:B------:R-:W-:Y:S01]  /*10a80*/  UMOV UR5, UR21 ;  /* 0x0000001500057c82 */ /* 0x000fe20008000000 */
[----:B------:R-:W-:Y:S02]  /*10a90*/  R2UR UR20, R8 ;  /* 0x00000000081472ca */ /* 0x000fe400000e0000 */
[----:B------:R-:W-:-:S07]  /*10aa0*/  R2UR UR21, R9 ;  /* 0x00000000091572ca */ /* 0x000fce00000e0000 */
[----:B------:R-:W-:Y:S01]  /*10ab0*/  MOV R24, UR6 ;  /* 0x0000000600187c02 */ /* 0x000fe20008000f00 */
[----:B------:R-:W-:Y:S01]  /*10ac0*/  UMOV UR6, UR32 ;  /* 0x0000002000067c82 */ /* 0x000fe20008000000 */
[----:B------:R-:W-:Y:S01]  /*10ad0*/  MOV R25, UR7 ;  /* 0x0000000700197c02 */ /* 0x000fe20008000f00 */
[----:B------:R-:W-:Y:S01]  /*10ae0*/  UMOV UR7, UR33 ;  /* 0x0000002100077c82 */ /* 0x000fe20008000000 */
[----:B------:R-:W-:Y:S02]  /*10af0*/  R2UR UR32, R8 ;  /* 0x00000000082072ca */ /* 0x000fe400000e0000 */
[----:B------:R-:W-:Y:S01]  /*10b00*/  R2UR UR33, R9 ;  /* 0x00000000092172ca */ /* 0x000fe200000e0000 */
[----:B------:R-:W-:Y:S02]  /*10b10*/  WARPGROUP.DEPBAR.LE gsb0, 0x0 ;  /* 0x00008000000079c5 */ /* 0x000fe40000010000 */
[----:B------:R-:W-:-:S06]  /*10b20*/  WARPGROUP.ARRIVE ;  /* 0x00000000000079c5 */ /* 0x000fcc0000000000 */
[----:B------:R-:W-:Y:S01]  /*10b30*/  HGMMA.64x16x16.F32.BF16 R80, gdesc[UR8], RZ, !UPT, gsb0 ;  /* 0x00200000085079f0 */ /* 0x000fe2000c0018ff */
[----:B------:R-:W-:Y:S02]  /*10b40*/  R2UR UR10, R72 ;  /* 0x00000000480a72ca */ /* 0x000fe400000e0000 */
[----:B------:R-:W-:Y:S02]  /*10b50*/  R2UR UR11, R73 ;  /* 0x00000000490b72ca */ /* 0x000fe400000e0000 */
        /* <DEDUP_REMOVED lines=15> */
[----:B------:R-:W-:Y:S02]  /*10c50*/  WARPGROUP.DEPBAR.LE gsb0, 0x0 ;  /* 0x00008000000079c5 */ /* 0x000fe40000010000 */
[----:B------:R-:W-:-:S06]  /*10c60*/  WARPGROUP.ARRIVE ;  /* 0x00000000000079c5 */ /* 0x000fcc0000000000 */
[----:B------:R-:W-:Y:S01]  /*10c70*/  HGMMA.64x16x16.F32.BF16 R136, gdesc[UR16], R136, gsb0 ;  /* 0x00200000108879f0 */ /* 0x000fe20008001888 */
        /* <DEDUP_REMOVED lines=8> */
[----:B------:R-:W-:Y:S01]  /*10d00*/  IMAD.MOV.U32 R150, RZ, RZ, R0 ;  /* 0x000000ffff967224 */ /* 0x000fe200078e0000 */
        /* <DEDUP_REMOVED lines=24> */
[----:B------:R-:W-:Y:S01]  /*10e90*/  R2UR UR40, R12 ;  /* 0x000000000c2872ca */ /* 0x000fe200000e0000 */
[----:B------:R-:W-:Y:S01]  /*10ea0*/  UMOV UR42, UR4 ;  /* 0x00000004002a7c82 */ /* 0x000fe20008000000 */
[----:B------:R-:W-:Y:S01]  /*10eb0*/  R2UR UR41, R13 ;  /* 0x000000000d2972ca */ /* 0x000fe200000e0000 */
[----:B------:R-:W-:Y:S01]  /*10ec0*/  UMOV UR43, UR5 ;  /* 0x00000005002b7c82 */ /* 0x000fe20008000000 */
[----:B------:R-:W-:Y:S02]  /*10ed0*/  WARPGROUP.DEPBAR.LE gsb0, 0x0 ;  /* 0x00008000000079c5 */ /* 0x000fe40000010000 */
[----:B------:R-:W-:-:S06]  /*10ee0*/  WARPGROUP.ARRIVE ;  /* 0x00000000000079c5 */ /* 0x000fcc0000000000 */
[----:B------:R-:W-:Y:S01]  /*10ef0*/  HGMMA.64x16x16.F32.BF16 R80, gdesc[UR44], R80, gsb0 ;  /* 0x002000002c5079f0 */ /* 0x000fe20008001850 */
[----:B------:R-:W-:Y:S01]  /*10f00*/  UMOV UR46, UR52 ;  /* 0x00000034002e7c82 */ /* 0x000fe20008000000 */
[----:B------:R-:W-:Y:S01]  /*10f10*/  UMOV UR47, UR53 ;  /* 0x00000035002f7c82 */ /* 0x000fe20008000000 */
[----:B------:R-:W-:Y:S02]  /*10f20*/  R2UR UR52, R12 ;  /* 0x000000000c3472ca */ /* 0x000fe400000e0000 */
[----:B------:R-:W-:Y:S01]  /*10f30*/  R2UR UR53, R13 ;  /* 0x000000000d3572ca */ /* 0x000fe200000e0000 */
[----:B------:R-:W-:Y:S02]  /*10f40*/  WARPGROUP.DEPBAR.LE gsb0, 0x0 ;  /* 0x00008000000079c5 */ /* 0x000fe40000010000 */
[----:B------:R-:W-:-:S06]  /*10f50*/  WARPGROUP.ARRIVE ;  /* 0x00000000000079c5 */ /* 0x000fcc0000000000 */
[----:B------:R-:W-:Y:S01]  /*10f60*/  HGMMA.64x16x16.F32.BF16 R72, gdesc[UR48], R72, gsb0 ;  /* 0x00200000304879f0 */ /* 0x000fe20008001848 */
[----:B------:R-:W-:Y:S02]  /*10f70*/  R2UR UR4, R12 ;  /* 0x000000000c0472ca */ /* 0x000fe400000e0000 */
[----:B------:R-:W-:Y:S02]  /*10f80*/  R2UR UR5, R13 ;  /* 0x000000000d0572ca */ /* 0x000fe400000e0000 */
[----:B------:R-:W-:Y:S01]  /*10f90*/  R2UR UR50, R14 ;  /* 0x000000000e3272ca */ /* 0x000fe200000e0000 */
[----:B------:R-:W-:Y:S01]  /*10fa0*/  VIADD R14, R148, 0x4c0 ;  /* 0x000004c0940e7836 */ /* 0x000fe20000000000 */
[----:B------:R-:W-:Y:S01]  /*10fb0*/  R2UR UR51, R15 ;  /* 0x000000000f3372ca */ /* 0x000fe200000e0000 */
[----:B------:R-:W-:Y:S01]  /*10fc0*/  IMAD.MOV.U32 R15, RZ, RZ, -0x7fffffe0 ;  /* 0x80000020ff0f7424 */ /* 0x000fe200078e00ff */
[----:B------:R-:W-:Y:S02]  /*10fd0*/  R2UR UR48, R12 ;  /* 0x000000000c3072ca */ /* 0x000fe400000e0000 */
[----:B------:R-:W-:-:S02]  /*10fe0*/  R2UR UR49, R13 ;  /* 0x000000000d3172ca */ /* 0x000fc400000e0000 */
[----:B------:R-:W-:Y:S02]  /*10ff0*/  R2UR UR44, R12 ;  /* 0x000000000c2c72ca */ /* 0x000fe400000e0000 */
[----:B------:R-:W-:Y:S02]  /*11000*/  R2UR UR45, R13 ;  /* 0x000000000d2d72ca */ /* 0x000fe400000e0000 */
[----:B------:R-:W-:Y:S01]  /*11010*/  R2UR UR26, R14 ;  /* 0x000000000e1a72ca */ /* 0x000fe200000e0000 */
[----:B------:R-:W-:Y:S01]  /*11020*/  VIADD R14, R148, 0x500 ;  /* 0x00000500940e7836 */ /* 0x000fe20000000000 */
[----:B------:R-:W-:Y:S01]  /*11030*/  R2UR UR27, R15 ;  /* 0x000000000f1b72ca */ /* 0x000fe200000e0000 */
[----:B------:R-:W-:-:S03]  /*11040*/  IMAD.MOV.U32 R15, RZ, RZ, -0x7fffffe0 ;  /* 0x80000020ff0f7424 */ /* 0x000fc600078e00ff */
[----:B------:R-:W-:Y:S01]  /*11050*/  R2UR UR30, R14 ;  /* 0x000000000e1e72ca */ /* 0x000fe200000e0000 */
[----:B------:R-:W-:Y:S01]  /*11060*/  VIADD R14, R148, 0x540 ;  /* 0x00000540940e7836 */ /* 0x000fe20000000000 */
[----:B------:R-:W-:Y:S01]  /*11070*/  R2UR UR31, R15 ;  /* 0x000000000f1f72ca */ /* 0x000fe200000e0000 */
[----:B------:R-:W-:-:S03]  /*11080*/  IMAD.MOV.U32 R15, RZ, RZ, -0x7fffffe0 ;  /* 0x80000020ff0f7424 */ /* 0x000fc600078e00ff */
[----:B------:R-:W-:Y:S01]  /*11090*/  R2UR UR34, R14 ;  /* 0x000000000e2272ca */ /* 0x000fe200000e0000 */
[----:B------:R-:W-:Y:S01]  /*110a0*/  VIADD R14, R148, 0x580 ;  /* 0x00000580940e7836 */ /* 0x000fe20000000000 */
[----:B------:R-:W-:Y:S01]  /*110b0*/  R2UR UR35, R15 ;  /* 0x000000000f2372ca */ /* 0x000fe200000e0000 */
[----:B------:R-:W-:Y:S01]  /*110c0*/  IMAD.MOV.U32 R15, RZ, RZ, -0x7fffffe0 ;  /* 0x80000020ff0f7424 */ /* 0x000fe200078e00ff */
[----:B------:R-:W-:Y:S02]  /*110d0*/  R2UR UR36, R10 ;  /* 0x000000000a2472ca */ /* 0x000fe400000e0000 */
[----:B------:R-:W-:Y:S01]  /*110e0*/  R2UR UR38, R14 ;  /* 0x000000000e2672ca */ /* 0x000fe200000e0000 */
[----:B------:R-:W-:Y:S01]  /*110f0*/  IMAD.MOV.U32 R14, RZ, RZ, R150 ;  /* 0x000000ffff0e7224 */ /* 0x000fe200078e0096 */
[----:B------:R-:W-:Y:S02]  /*11100*/  R2UR UR39, R15 ;  /* 0x000000000f2772ca */ /* 0x000fe400000e0000 */
[----:B------:R-:W-:-:S02]  /*11110*/  R2UR UR37, R11 ;  /* 0x000000000b2572ca */ /* 0x000fc400000e0000 */
[----:B------:R-:W-:Y:S02]  /*11120*/  R2UR UR32, R10 ;  /* 0x000000000a2072ca */ /* 0x000fe400000e0000 */
[----:B------:R-:W-:Y:S02]  /*11130*/  MOV R151, UR34 ;  /* 0x0000002200977c02 */ /* 0x000fe40008000f00 */
[----:B------:R-:W-:Y:S02]  /*11140*/  MOV R152, UR35 ;  /* 0x0000002300987c02 */ /* 0x000fe40008000f00 */
[----:B------:R-:W-:Y:S02]  /*11150*/  R2UR UR34, R146 ;  /* 0x00000000922272ca */ /* 0x000fe400000e0000 */
[----:B------:R-:W-:Y:S02]  /*11160*/  MOV R149, UR38 ;  /* 0x0000002600957c02 */ /* 0x000fe40008000f00 */
[----:B------:R-:W-:Y:S01]  /*11170*/  MOV R150, UR39 ;  /* 0x0000002700967c02 */ /* 0x000fe20008000f00 */
[----:B------:R-:W-:-:S02]  /*11180*/  WARPGROUP.DEPBAR.LE gsb0, 0x0 ;  /* 0x00008000000079c5 */ /* 0x000fc40000010000 */
[----:B------:R-:W-:Y:S01]  /*11190*/  WARPGROUP.ARRIVE ;  /* 0x00000000000079c5 */ /* 0x000fe20000000000 */
[----:B------:R-:W-:Y:S02]  /*111a0*/  R2UR UR38, R22 ;  /* 0x00000000162672ca */ /* 0x000fe400000e0000 */
[----:B------:R-:W-:Y:S02]  /*111b0*/  R2UR UR39, R23 ;  /* 0x00000000172772ca */ /* 0x000fe400000e0000 */
[----:B------:R-:W-:Y:S01]  /*111c0*/  R2UR UR35, R147 ;  /* 0x00000000932372ca */ /* 0x000fe200000e0000 */
[----:B------:R-:W-:Y:S01]  /*111d0*/  HGMMA.64x16x16.F32.BF16 R136, gdesc[UR20], R136, gsb0 ;  /* 0x00200000148879f0 */ /* 0x000fe20008001888 */
[----:B------:R-:W-:Y:S01]  /*111e0*/  UMOV UR22, UR56 ;  /* 0x0000003800167c82 */ /* 0x000fe20008000000 */
[----:B------:R-:W-:Y:S01]  /*111f0*/  UMOV UR23, UR57 ;  /* 0x0000003900177c82 */ /* 0x000fe20008000000 */
[----:B------:R-:W-:Y:S02]  /*11200*/  R2UR UR33, R11 ;  /* 0x000000000b2172ca */ /* 0x000fe400000e0000 */
[----:B------:R-:W-:-:S02]  /*11210*/  R2UR UR28, R10 ;  /* 0x000000000a1c72ca */ /* 0x000fc400000e0000 */
[----:B------:R-:W-:Y:S02]  /*11220*/  R2UR UR29, R11 ;  /* 0x000000000b1d72ca */ /* 0x000fe400000e0000 */
[----:B------:R-:W-:Y:S01]  /*11230*/  MOV R19, UR31 ;  /* 0x0000001f00137c02 */ /* 0x000fe20008000f00 */
[----:B------:R-:W-:Y:S01]  /*11240*/  UMOV UR31, UR61 ;  /* 0x0000003d001f7c82 */ /* 0x000fe20008000000 */
[----:B------:R-:W-:Y:S01]  /*11250*/  MOV R153, UR30 ;  /* 0x0000001e00997c02 */ /* 0x000fe20008000f00 */
[----:B------:R-:W-:Y:S01]  /*11260*/  UMOV UR30, UR60 ;  /* 0x0000003c001e7c82 */ /* 0x000fe20008000000 */
[----:B------:R-:W-:Y:S02]  /*11270*/  MOV R18, UR27 ;  /* 0x0000001b00127c02 */ /* 0x000fe40008000f00 */
[----:B------:R-:W-:Y:S01]  /*11280*/  MOV R17, UR26 ;  /* 0x0000001a00117c02 */ /* 0x000fe20008000f00 */
[----:B------:R-:W-:Y:S02]  /*11290*/  WARPGROUP.DEPBAR.LE gsb0, 0x0 ;  /* 0x00008000000079c5 */ /* 0x000fe40000010000 */
[----:B------:R-:W-:Y:S01]  /*112a0*/  WARPGROUP.ARRIVE ;  /* 0x00000000000079c5 */ /* 0x000fe20000000000 */
[----:B------:R-:W-:-:S02]  /*112b0*/  R2UR UR56, R12 ;  /* 0x000000000c3872ca */ /* 0x000fc400000e0000 */
[----:B------:R-:W-:Y:S02]  /*112c0*/  R2UR UR57, R13 ;  /* 0x000000000d3972ca */ /* 0x000fe400000e0000 */
[----:B------:R-:W-:Y:S01]  /*112d0*/  R2UR UR26, R20 ;  /* 0x00000000141a72ca */ /* 0x000fe200000e0000 */
[----:B------:R-:W-:Y:S01]  /*112e0*/  HGMMA.64x16x16.F32.BF16 R128, gdesc[UR52], R128, gsb0 ;  /* 0x00200000348079f0 */ /* 0x000fe20008001880 */
[----:B------:R-:W-:Y:S02]  /*112f0*/  R2UR UR27, R21 ;  /* 0x00000000151b72ca */ /* 0x000fe400000e0000 */
[C---:B------:R-:W-:Y:S02]  /*11300*/  R2UR UR24, R10.reuse ;  /* 0x000000000a1872ca */ /* 0x040fe400000e0000 */
[----:B------:R-:W-:Y:S02]  /*11310*/  R2UR UR25, R11 ;  /* 0x000000000b1972ca */ /* 0x000fe400000e0000 */
[----:B------:R-:W-:-:S02]  /*11320*/  R2UR UR20, R10 ;  /* 0x000000000a1472ca */ /* 0x000fc400000e0000 */
[C---:B------:R-:W-:Y:S02]  /*11330*/  R2UR UR21, R11.reuse ;  /* 0x000000000b1572ca */ /* 0x040fe400000e0000 */
[C---:B------:R-:W-:Y:S02]  /*11340*/  R2UR UR12, R10.reuse ;  /* 0x000000000a0c72ca */ /* 0x040fe400000e0000 */
[C---:B------:R-:W-:Y:S02]  /*11350*/  R2UR UR13, R11.reuse ;  /* 0x000000000b0d72ca */ /* 0x040fe400000e0000 */
[----:B------:R-:W-:Y:S02]  /*11360*/  R2UR UR16, R10 ;  /* 0x000000000a1072ca */ /* 0x000fe400000e0000 */
[----:B------:R-:W-:Y:S01]  /*11370*/  R2UR UR17, R11 ;  /* 0x000000000b1172ca */ /* 0x000fe200000e0000 */
[----:B------:R-:W-:Y:S01]  /*11380*/  IMAD.MOV.U32 R15, RZ, RZ, -0x7fffffe0 ;  /* 0x80000020ff0f7424 */ /* 0x000fe200078e00ff */
[----:B------:R-:W-:-:S02]  /*11390*/  R2UR UR61, R14 ;  /* 0x000000000e3d72ca */ /* 0x000fc400000e0000 */
[----:B------:R-:W-:Y:S01]  /*113a0*/  R2UR UR60, R30 ;  /* 0x000000001e3c72ca */ /* 0x000fe200000e0000 */
[----:B------:R-:W-:Y:S02]  /*113b0*/  WARPGROUP.DEPBAR.LE gsb0, 0x0 ;  /* 0x00008000000079c5 */ /* 0x000fe40000010000 */
[----:B------:R-:W-:Y:S01]  /*113c0*/  WARPGROUP.ARRIVE ;  /* 0x00000000000079c5 */ /* 0x000fe20000000000 */
[----:B------:R-:W-:Y:S02]  /*113d0*/  R2UR UR55, R29 ;  /* 0x000000001d3772ca */ /* 0x000fe400000e0000 */
[----:B------:R-:W-:Y:S02]  /*113e0*/  R2UR UR54, R28 ;  /* 0x000000001c3672ca */ /* 0x000fe400000e0000 */
[----:B------:R-:W-:Y:S01]  /*113f0*/  R2UR UR52, R12 ;  /* 0x000000000c3472ca */ /* 0x000fe200000e0000 */
[----:B------:R-:W-:Y:S01]  /*11400*/  HGMMA.64x16x16.F32.BF16 R120, gdesc[UR40], R120, gsb0 ;  /* 0x00200000287879f0 */ /* 0x000fe20008001878 */
[----:B------:R-:W-:Y:S01]  /*11410*/  R2UR UR53, R13 ;  /* 0x000000000d3572ca */ /* 0x000fe200000e0000 */
[----:B------:R-:W-:Y:S01]  /*11420*/  VIADD R14, R148, 0x5c0 ;  /* 0x000005c0940e7836 */ /* 0x000fe20000000000 */
[----:B------:R0:W5:Y:S01]  /*11430*/  LDL.LU R30, [R1+0x118] ;  /* 0x00011800011e7983 */ /* 0x0001620000300800 */
[----:B------:R-:W-:-:S02]  /*11440*/  WARPGROUP.DEPBAR.LE gsb0, 0x0 ;  /* 0x00008000000079c5 */ /* 0x000fc40000010000 */
[----:B------:R-:W-:Y:S01]  /*11450*/  WARPGROUP.ARRIVE ;  /* 0x00000000000079c5 */ /* 0x000fe20000000000 */
[----:B------:R-:W-:Y:S01]  /*11460*/  R2UR UR42, R14 ;  /* 0x000000000e2a72ca */ /* 0x000fe200000e0000 */
[----:B------:R0:W5:Y:S04]  /*11470*/  LDL.LU R29, [R1+0x114] ;  /* 0x00011400011d7983 */ /* 0x0001680000300800 */
[----:B------:R-:W-:Y:S01]  /*11480*/  HGMMA.64x16x16.F32.BF16 R112, gdesc[UR8], R112, gsb0 ;  /* 0x00200000087079f0 */ /* 0x000fe20008001870 */
[----:B------:R-:W-:Y:S02]  /*11490*/  R2UR UR43, R15 ;  /* 0x000000000f2b72ca */ /* 0x000fe400000e0000 */
[----:B------:R-:W-:Y:S02]  /*114a0*/  R2UR UR40, R6 ;  /* 0x00000000062872ca */ /* 0x000fe400000e0000 */
[----:B------:R-:W-:Y:S01]  /*114b0*/  R2UR UR41, R7 ;  /* 0x00000000072972ca */ /* 0x000fe200000e0000 */
[----:B------:R-:W-:Y:S01]  /*114c0*/  VIADD R14, R148, 0x600 ;  /* 0x00000600940e7836 */ /* 0x000fe20000000000 */
[----:B------:R0:W5:Y:S01]  /*114d0*/  LDL.LU R28, [R1+0x110] ;  /* 0x00011000011c7983 */ /* 0x0001620000300800 */
[----:B------:R-:W-:Y:S01]  /*114e0*/  R2UR UR11, R27 ;  /* 0x000000001b0b72ca */ /* 0x000fe200000e0000 */
[----:B------:R-:W-:-:S02]  /*114f0*/  WARPGROUP.DEPBAR.LE gsb0, 0x0 ;  /* 0x00008000000079c5 */ /* 0x000fc40000010000 */
[----:B------:R-:W-:Y:S01]  /*11500*/  WARPGROUP.ARRIVE ;  /* 0x00000000000079c5 */ /* 0x000fe20000000000 */
[----:B------:R-:W-:Y:S02]  /*11510*/  R2UR UR10, R26 ;  /* 0x000000001a0a72ca */ /* 0x000fe400000e0000 */
[----:B------:R-:W-:Y:S02]  /*11520*/  R2UR UR8, R10 ;  /* 0x000000000a0872ca */ /* 0x000fe400000e0000 */
[----:B------:R-:W-:Y:S01]  /*11530*/  R2UR UR9, R11 ;  /* 0x000000000b0972ca */ /* 0x000fe200000e0000 */
[----:B------:R-:W-:Y:S01]  /*11540*/  HGMMA.64x16x16.F32.BF16 R104, gdesc[UR4], R104, gsb0 ;  /* 0x00200000046879f0 */ /* 0x000fe20008001868 */
[----:B------:R-:W-:Y:S01]  /*11550*/  IMAD.MOV.U32 R15, RZ, RZ, -0x7fffffe0 ;  /* 0x80000020ff0f7424 */ /* 0x000fe200078e00ff */
[----:B------:R0:W5:Y:S01]  /*11560*/  LDL.LU R27, [R1+0x10c] ;  /* 0x00010c00011b7983 */ /* 0x0001620000300800 */
[----:B------:R-:W-:Y:S02]  /*11570*/  R2UR UR7, R25 ;  /* 0x00000000190772ca */ /* 0x000fe400000e0000 */
[----:B------:R-:W-:Y:S01]  /*11580*/  R2UR UR6, R24 ;  /* 0x00000000180672ca */ /* 0x000fe200000e0000 */
[----:B------:R0:W5:Y:S01]  /*11590*/  LDL.LU R26, [R1+0x108] ;  /* 0x00010800011a7983 */ /* 0x0001620000300800 */
[----:B------:R-:W-:-:S02]  /*115a0*/  R2UR UR4, R10 ;  /* 0x000000000a0472ca */ /* 0x000fc400000e0000 */
[----:B------:R-:W-:Y:S01]  /*115b0*/  R2UR UR5, R11 ;  /* 0x000000000b0572ca */ /* 0x000fe200000e0000 */
[----:B------:R0:W5:Y:S04]  /*115c0*/  LDL.LU R25, [R1+0x104] ;  /* 0x0001040001197983 */ /* 0x0001680000300800 */
[----:B------:R0:W5:Y:S01]  /*115d0*/  LDL.LU R24, [R1+0x100] ;  /* 0x0001000001187983 */ /* 0x0001620000300800 */
        /* <DEDUP_REMOVED lines=39> */
[----:B------:R-:W-:Y:S02]  /*11850*/  R2UR UR23, R16 ;  /* 0x00000000101772ca */ /* 0x000fe400000e0000 */
[----:B------:R-:W-:Y:S02]  /*11860*/  R2UR UR22, R0 ;  /* 0x00000000001672ca */ /* 0x000fe400000e0000 */
[----:B------:R-:W-:Y:S02]  /*11870*/  R2UR UR20, R6 ;  /* 0x00000000061472ca */ /* 0x000fe400000e0000 */
[----:B------:R-:W-:Y:S01]  /*11880*/  R2UR UR21, R7 ;  /* 0x00000000071572ca */ /* 0x000fe200000e0000 */
[----:B------:R-:W-:Y:S02]  /*11890*/  WARPGROUP.DEPBAR.LE gsb0, 0x0 ;  /* 0x00008000000079c5 */ /* 0x000fe40000010000 */
[----:B------:R-:W-:-:S10]  /*118a0*/  WARPGROUP.ARRIVE ;  /* 0x00000000000079c5 */ /* 0x000fd40000000000 */
        /* <DEDUP_REMOVED lines=9> */
[----:B------:R-:W-:Y:S01]  /*11940*/  R2UR UR30, R153 ;  /* 0x00000000991e72ca */ /* 0x000fe200000e0000 */
[----:B------:R0:W5:Y:S01]  /*11950*/  LDL.LU R19, [R1+0xfc] ;  /* 0x0000fc0001137983 */ /* 0x0001620000300800 */
[----:B------:R-:W-:Y:S02]  /*11960*/  R2UR UR28, R6 ;  /* 0x00000000061c72ca */ /* 0x000fe400000e0000 */
[----:B------:R-:W-:Y:S01]  /*11970*/  R2UR UR29, R7 ;  /* 0x00000000071d72ca */ /* 0x000fe200000e0000 */
[----:B------:R0:W5:Y:S01]  /*11980*/  LDL.LU R18, [R1+0xf8] ;  /* 0x0000f80001127983 */ /* 0x0001620000300800 */
[----:B------:R-:W-:Y:S02]  /*11990*/  R2UR UR35, R152 ;  /* 0x00000000982372ca */ /* 0x000fe400000e0000 */
[----:B------:R-:W-:Y:S01]  /*119a0*/  R2UR UR34, R151 ;  /* 0x00000000972272ca */ /* 0x000fe200000e0000 */
[----:B------:R0:W5:Y:S01]  /*119b0*/  LDL.LU R17, [R1+0xf4] ;  /* 0x0000f40001117983 */ /* 0x0001620000300800 */
[----:B------:R-:W-:-:S02]  /*119c0*/  R2UR UR32, R6 ;  /* 0x00000000062072ca */ /* 0x000fc400000e0000 */
[----:B------:R-:W-:Y:S01]  /*119d0*/  R2UR UR33, R7 ;  /* 0x00000000072172ca */ /* 0x000fe200000e0000 */
[----:B------:R0:W5:Y:S01]  /*119e0*/  LDL.LU R16, [R1+0xf0] ;  /* 0x0000f00001107983 */ /* 0x0001620000300800 */
[----:B------:R-:W-:Y:S02]  /*119f0*/  R2UR UR39, R150 ;  /* 0x00000000962772ca */ /* 0x000fe400000e0000 */
[----:B------:R-:W-:Y:S01]  /*11a00*/  R2UR UR38, R149 ;  /* 0x00000000952672ca */ /* 0x000fe200000e0000 */
[----:B------:R0:W5:Y:S01]  /*11a10*/  LDL.LU R0, [R1+0xec] ;  /* 0x0000ec0001007983 */ /* 0x0001620000300800 */
[----:B------:R-:W-:Y:S02]  /*11a20*/  WARPGROUP.DEPBAR.LE gsb0, 0x0 ;  /* 0x00008000000079c5 */ /* 0x000fe40000010000 */
[----:B------:R-:W-:-:S06]  /*11a30*/  WARPGROUP.ARRIVE ;  /* 0x00000000000079c5 */ /* 0x000fcc0000000000 */
[----:B------:R-:W-:Y:S03]  /*11a40*/  HGMMA.64x16x16.F32.BF16 R120, gdesc[UR28], R120, gsb0 ;  /* 0x002000001c7879f0 */ /* 0x000fe60008001878 */
[----:B------:R-:W-:Y:S02]  /*11a50*/  WARPGROUP.DEPBAR.LE gsb0, 0x0 ;  /* 0x00008000000079c5 */ /* 0x000fe40000010000 */
[----:B------:R-:W-:-:S06]  /*11a60*/  WARPGROUP.ARRIVE ;  /* 0x00000000000079c5 */ /* 0x000fcc0000000000 */
[----:B------:R-:W-:Y:S01]  /*11a70*/  HGMMA.64x16x16.F32.BF16 R112, gdesc[UR32], R112, gsb0 ;  /* 0x00200000207079f0 */ /* 0x000fe20008001870 */
[----:B------:R-:W-:Y:S02]  /*11a80*/  R2UR UR36, R6 ;  /* 0x00000000062472ca */ /* 0x000fe400000e0000 */
[----:B------:R-:W-:Y:S01]  /*11a90*/  R2UR UR37, R7 ;  /* 0x00000000072572ca */ /* 0x000fe200000e0000 */
[----:B------:R-:W-:Y:S02]  /*11aa0*/  WARPGROUP.DEPBAR.LE gsb0, 0x0 ;  /* 0x00008000000079c5 */ /* 0x000fe40000010000 */
[----:B------:R-:W-:-:S10]  /*11ab0*/  WARPGROUP.ARRIVE ;  /* 0x00000000000079c5 */ /* 0x000fd40000000000 */
        /* <DEDUP_REMOVED lines=109> */
[----:B------:R-:W-:Y:S03]  /*12190*/  HGMMA.64x16x16.F32.BF16 R72, gdesc[UR32], R72, gsb0 ;  /* 0x00200000204879f0 */ /* 0x000fe60008001848 */
[----:B------:R-:W-:Y:S02]  /*121a0*/  WARPGROUP.DEPBAR.LE gsb0, 0x0 ;  /* 0x00008000000079c5 */ /* 0x000fe40000010000 */
[----:B0-----:R-:W-:Y:S05]  /*121b0*/  @P2 BRA `(.L_x_527) ;  /* 0x0000000000342947 */ /* 0x001fea0003800000 */
[----:B------:R-:W-:Y:S05]  /*121c0*/  @!P0 BRA `(.L_x_528) ;  /* 0x0000000000048947 */ /* 0x000fea0003800000 */
[----:B------:R-:W-:Y:S01]  /*121d0*/  BPT.TRAP 0x1 ;  /* 0x000000040000795c */ /* 0x000fe20000300000 */
.L_x_528:
[----:B------:R-:W2:Y:S01]  /*121e0*/  LDL.LU R14, [R1+0x8] ;  /* 0x00000800010e7983 */ /* 0x000ea20000300800 */
[----:B-----5:R-:W-:Y:S01]  /*121f0*/  IMAD R15, R0, 0x8, R16 ;  /* 0x00000008000f7824 */ /* 0x020fe200078e0210 */
[----:B--2---:R-:W-:-:S04]  /*12200*/  SHF.L.U32 R14, R14, 0x1f, RZ ;  /* 0x0000001f0e0e7819 */ /* 0x004fc800000006ff */
[----:B------:R0:W1:Y:S01]  /*12210*/  SYNCS.PHASECHK.TRANS64.TRYWAIT P2, [R15+URZ+0x31c50], R14 ;  /* 0x031c500e0f0075a7 */ /* 0x000062000804017f */
[----:B------:R-:W-:Y:S05]  /*12220*/  @!P0 BRA `(.L_x_529) ;  /* 0x0000000000048947 */ /* 0x000fea0003800000 */
[----:B------:R-:W-:Y:S01]  /*12230*/  BPT.TRAP 0x1 ;  /* 0x000000040000795c */ /* 0x000fe20000300000 */
.L_x_529:
[----:B------:R-:W-:Y:S04]  /*12240*/  BSSY B0, `(.L_x_527) ;  /* 0x0000004000007945 */ /* 0x000fe80003800000 */
[----:B-1----:R-:W-:Y:S05]  /*12250*/  @P2 BRA `(.L_x_530) ;  /* 0x0000000000082947 */ /* 0x002fea0003800000 */
[----:B------:R-:W1:Y:S02]  /*12260*/  SYNCS.PHASECHK.TRANS64.TRYWAIT P2, [R15+URZ+0x31c50], R14 ;  /* 0x031c500e0f0075a7 */ /* 0x000e64000804017f */
[----:B-1----:R-:W-:Y:S05]  /*12270*/  @!P2 BRA `(.L_x_531) ;  /* 0x000000e00028a947 */ /* 0x002fea0003800000 */
.L_x_530:
[----:B------:R-:W-:Y:S05]  /*12280*/  BSYNC B0 ;  /* 0x0000000000007941 */ /* 0x000fea0003800000 */
.L_x_527:
[----:B------:R-:W0:Y:S01]  /*12290*/  LDL.LU R21, [R1] ;  /* 0x0000000001157983 */ /* 0x000e220000300800 */
[----:B------:R-:W-:Y:S05]  /*122a0*/  WARPSYNC.ALL ;  /* 0x0000000000007948 */ /* 0x000fea0003800000 */
[----:B------:R-:W2:Y:S01]  /*122b0*/  LDL.LU R22, [R1+0x40] ;  /* 0x0000400001167983 */ /* 0x000ea20000300800 */
[----:B------:R-:W-:-:S03]  /*122c0*/  ULDC UR4, c[0x0][0x988] ;  /* 0x0002620000047ab9 */ /* 0x000fc60000000800 */
[----:B------:R-:W3:Y:S01]  /*122d0*/  LDL.LU R152, [R1+0x4] ;  /* 0x0000040001987983 */ /* 0x000ee20000300800 */
[----:B01----:R-:W-:-:S04]  /*122e0*/  FMNMX.FTZ R14, R136, R21, !PT ;  /* 0x00000015880e7209 */ /* 0x003fc80007810000 */
        /* <DEDUP_REMOVED lines=34> */
[----:B------:R-:W-:-:S05]  /*12510*/  FMNMX.FTZ R14, R77, R14, !PT ;  /* 0x0000000e4d0e7209 */ /* 0x000fca0007810000 */
[----:B------:R-:W0:Y:S02]  /*12520*/  SHFL.BFLY PT, R15, R14, 0x2, 0x1f ;  /* 0x0c401f000e0f7f89 */ /* 0x000e2400000e0000 */
[----:B0-----:R-:W-:-:S05]  /*12530*/  FMNMX.FTZ R14, R14, R15, !PT ;  /* 0x0000000f0e0e7209 */ /* 0x001fca0007810000 */
[----:B------:R-:W0:Y:S02]  /*12540*/  SHFL.BFLY PT, R15, R14, 0x1, 0x1f ;  /* 0x0c201f000e0f7f89 */ /* 0x000e2400000e0000 */
[----:B0-----:R-:W-:Y:S01]  /*12550*/  FMNMX.FTZ R14, R14, R15, !PT ;  /* 0x0000000f0e0e7209 */ /* 0x001fe20007810000 */
[----:B------:R-:W-:-:S04]  /*12560*/  IMAD.U32 R15, RZ, RZ, UR4 ;  /* 0x00000004ff0f7e24 */ /* 0x000fc8000f8e00ff */
[C---:B------:R-:W-:Y:S01]  /*12570*/  FMUL.FTZ R20, R14.reuse, R15 ;  /* 0x0000000f0e147220 */ /* 0x040fe20000410000 */
[----:B------:R-:W-:-:S03]  /*12580*/  FADD.FTZ R21, -R14, R21 ;  /* 0x000000150e157221 */ /* 0x000fc60000010100 */
        /* <DEDUP_REMOVED lines=35> */
[----:B------:R-:W-:-:S02]  /*127c0*/  FFMA.FTZ R84, R77, R15, -R20 ;  /* 0x0000000f4d547223 */ /* 0x000fc40000010814 */
[----:B------:R0:W-:Y:S01]  /*127d0*/  MUFU.EX2 R20, R136 ;  /* 0x0000008800147308 */ /* 0x0001e20000000800 */
[----:B------:R-:W-:Y:S01]  /*127e0*/  FMUL.FTZ R21, R21, R15 ;  /* 0x0000000f15157220 */ /* 0x000fe20000410000 */
[----:B0-----:R-:W4:Y:S06]  /*127f0*/  LDL R136, [R1+0x84] ;  /* 0x0000840001887983 */ /* 0x001f2c0000100800 */
[----:B------:R-:W2:Y:S08]  /*12800*/  MUFU.EX2 R80, R21 ;  /* 0x0000001500507308 */ /* 0x000eb00000000800 */
[----:B------:R-:W0:Y:S01]  /*12810*/  MUFU.EX2 R137, R137 ;  /* 0x0000008900897308 */ /* 0x000e220000000800 */
[----:B--2---:R-:W-:-:S07]  /*12820*/  FFMA.FTZ R21, R80, R22, R20 ;  /* 0x0000001650157223 */ /* 0x004fce0000010014 */
[----:B------:R1:W2:Y:S08]  /*12830*/  MUFU.EX2 R22, R140 ;  /* 0x0000008c00167308 */ /* 0x0002b00000000800 */
[----:B------:R-:W3:Y:S01]  /*12840*/  MUFU.EX2 R141, R141 ;  /* 0x0000008d008d7308 */ /* 0x000ee20000000800 */
[C---:B0-----:R-:W-:Y:S01]  /*12850*/  FADD.FTZ R21, R137.reuse, R21 ;  /* 0x0000001589157221 */ /* 0x041fe20000010000 */
[----:B------:R-:W-:Y:S01]  /*12860*/  F2FP.BF16.F32.PACK_AB R20, R137, R20 ;  /* 0x000000148914723e */ /* 0x000fe200000010ff */
[----:B------:R-:W-:Y:S01]  /*12870*/  IMAD.MOV.U32 R77, RZ, RZ, -0x7fffffe0 ;  /* 0x80000020ff4d7424 */ /* 0x000fe200078e00ff */
[----:B-----5:R-:W-:Y:S01]  /*12880*/  WARPGROUP.ARRIVE ;  /* 0x00000000000079c5 */ /* 0x020fe20000000000 */
[----:B-1----:R-:W4:Y:S01]  /*12890*/  LDL.LU R140, [R1+0x48] ;  /* 0x00004800018c7983 */ /* 0x002f220000300800 */
[----:B--2---:R-:W-:-:S04]  /*128a0*/  FADD.FTZ R21, R22, R21 ;  /* 0x0000001516157221 */ /* 0x004fc80000010000 */
[----:B---3--:R-:W-:Y:S01]  /*128b0*/  FADD.FTZ R137, R141, R21 ;  /* 0x000000158d897221 */ /* 0x008fe20000010000 */
        /* <DEDUP_REMOVED lines=38> */
[----:B------:R-:W0:Y:S01]  /*12b20*/  SHFL.BFLY PT, R72, R23, 0x1, 0x1f ;  /* 0x0c201f0017487f89 */ /* 0x000e2200000e0000 */
[----:B------:R-:W-:-:S05]  /*12b30*/  VIADD R21, R16, 0x200 ;  /* 0x0000020010157836 */ /* 0x000fca0000000000 */
[----:B------:R-:W-:-:S04]  /*12b40*/  SHF.R.U32.HI R21, RZ, 0x4, R21 ;  /* 0x00000004ff157819 */ /* 0x000fc80000011615 */
[----:B------:R-:W-:-:S04]  /*12b50*/  LOP3.LUT R21, R21, 0x3fff, RZ, 0xc0, !PT ;  /* 0x00003fff15157812 */ /* 0x000fc800078ec0ff */
[----:B------:R-:W-:Y:S02]  /*12b60*/  LOP3.LUT R21, R21, 0x2400000, RZ, 0xfc, !PT ;  /* 0x0240000015157812 */ /* 0x000fe400078efcff */
[----:B0-----:R-:W-:-:S05]  /*12b70*/  FMNMX.FTZ R72, R23, R72, !PT ;  /* 0x0000004817487209 */ /* 0x001fca0007810000 */
[----:B------:R-:W-:-:S04]  /*12b80*/  FMUL.FTZ R76, R72, R15 ;  /* 0x0000000f484c7220 */ /* 0x000fc80000410000 */
        /* <DEDUP_REMOVED lines=35> */
[----:B------:R-:W-:Y:S01]  /*12dc0*/  FFMA.FTZ R81, R79, R15, -R76 ;  /* 0x0000000f4f517223 */ /* 0x000fe2000001084c */
[----:B------:R-:W-:-:S04]  /*12dd0*/  IMAD R76, R0, 0x6c0, R21 ;  /* 0x000006c0004c7824 */ /* 0x000fc800078e0215 */
[----:B------:R-:W-:-:S05]  /*12de0*/  VIADD R78, R76, 0x40 ;  /* 0x000000404c4e7836 */ /* 0x000fca0000000000 */
[----:B------:R-:W-:Y:S01]  /*12df0*/  R2UR UR10, R78 ;  /* 0x000000004e0a72ca */ /* 0x000fe200000e0000 */
        /* <DEDUP_REMOVED lines=8> */
[C---:B------:R-:W-:Y:S01]  /*12e80*/  VIADD R78, R76.reuse, 0x180 ;  /* 0x000001804c4e7836 */ /* 0x040fe20000000000 */
[----:B------:R-:W-:-:S04]  /*12e90*/  R2UR UR6, R76 ;  /* 0x000000004c0672ca */ /* 0x000fc800000e0000 */
[----:B------:R-:W-:Y:S01]  /*12ea0*/  R2UR UR30, R78 ;  /* 0x000000004e1e72ca */ /* 0x000fe200000e0000 */
[C---:B------:R-:W-:Y:S02]  /*12eb0*/  VIADD R78, R76.reuse, 0x1c0 ;  /* 0x000001c04c4e7836 */ /* 0x040fe40000000000 */
[----:B------:R-:W-:Y:S01]  /*12ec0*/  VIADD R76, R76, 0x200 ;  /* 0x000002004c4c7836 */ /* 0x000fe20000000000 */
[C---:B------:R-:W-:Y:S02]  /*12ed0*/  R2UR UR7, R77.reuse ;  /* 0x000000004d0772ca */ /* 0x040fe400000e0000 */
[----:B------:R-:W-:Y:S01]  /*12ee0*/  R2UR UR39, R77 ;  /* 0x000000004d2772ca */ /* 0x000fe200000e0000 */
[----:B------:R-:W-:Y:S01]  /*12ef0*/  IMAD.MOV.U32 R77, RZ, RZ, -0x3ffffff0 ;  /* 0xc0000010ff4d7424 */ /* 0x000fe200078e00ff */
[----:B------:R-:W-:Y:S02]  /*12f00*/  R2UR UR38, R76 ;  /* 0x000000004c2672ca */ /* 0x000fe400000e0000 */
[----:B----4-:R-:W-:-:S02]  /*12f10*/  LOP3.LUT R76, R136, 0x10000, RZ, 0xfc, !PT ;  /* 0x00010000884c7812 */ /* 0x010fc400078efcff */
[----:B------:R-:W-:Y:S02]  /*12f20*/  R2UR UR5, R77 ;  /* 0x000000004d0572ca */ /* 0x000fe400000e0000 */
[----:B------:R-:W-:-:S13]  /*12f30*/  R2UR UR4, R76 ;  /* 0x000000004c0472ca */ /* 0x000fda00000e0000 */
[----:B------:R-:W-:Y:S01]  /*12f40*/  HGMMA.64x96x16.F32.BF16 R24, gdesc[UR4].tnspB, R24, gsb0 ;  /* 0x41600000041879f0 */ /* 0x000fe20008001818 */
[----:B------:R-:W-:Y:S01]  /*12f50*/  IMAD.MOV.U32 R79, RZ, RZ, -0x7fffffe0 ;  /* 0x80000020ff4f7424 */ /* 0x000fe200078e00ff */
[----:B------:R-:W-:Y:S01]  /*12f60*/  R2UR UR34, R78 ;  /* 0x000000004e2272ca */ /* 0x000fe200000e0000 */
[----:B------:R-:W-:-:S03]  /*12f70*/  VIADD R78, R76, 0x180 ;  /* 0x000001804c4e7836 */ /* 0x000fc60000000000 */
[C---:B------:R-:W-:Y:S02]  /*12f80*/  R2UR UR11, R79.reuse ;  /* 0x000000004f0b72ca */ /* 0x040fe400000e0000 */
[C---:B------:R-:W-:Y:S02]  /*12f90*/  R2UR UR15, R79.reuse ;  /* 0x000000004f0f72ca */ /* 0x040fe400000e0000 */
[C---:B------:R-:W-:Y:S02]  /*12fa0*/  R2UR UR19, R79.reuse ;  /* 0x000000004f1372ca */ /* 0x040fe400000e0000 */
[C---:B------:R-:W-:Y:S02]  /*12fb0*/  R2UR UR23, R79.reuse ;  /* 0x000000004f1772ca */ /* 0x040fe400000e0000 */
[C---:B------:R-:W-:Y:S02]  /*12fc0*/  R2UR UR27, R79.reuse ;  /* 0x000000004f1b72ca */ /* 0x040fe400000e0000 */
[----:B------:R-:W-:-:S02]  /*12fd0*/  R2UR UR31, R79 ;  /* 0x000000004f1f72ca */ /* 0x000fc400000e0000 */
[----:B------:R-:W-:Y:S01]  /*12fe0*/  R2UR UR35, R79 ;  /* 0x000000004f2372ca */ /* 0x000fe200000e0000 */
[----:B------:R-:W-:Y:S01]  /*12ff0*/  IMAD.MOV.U32 R79, RZ, RZ, -0x3ffffff0 ;  /* 0xc0000010ff4f7424 */ /* 0x000fe200078e00ff */
[----:B------:R-:W-:-:S04]  /*13000*/  R2UR UR8, R78 ;  /* 0x000000004e0872ca */ /* 0x000fc800000e0000 */
[----:B------:R-:W-:Y:S01]  /*13010*/  R2UR UR9, R79 ;  /* 0x000000004f0972ca */ /* 0x000fe200000e0000 */
[----:B------:R-:W-:Y:S02]  /*13020*/  WARPGROUP.DEPBAR.LE gsb0, 0x0 ;  /* 0x00008000000079c5 */ /* 0x000fe40000010000 */
[----:B------:R-:W-:-:S10]  /*13030*/  WARPGROUP.ARRIVE ;  /* 0x00000000000079c5 */ /* 0x000fd40000000000 */
[----:B------:R-:W-:Y:S01]  /*13040*/  HGMMA.64x96x16.F32.BF16 R24, gdesc[UR8].tnspB, R24, gsb0 ;  /* 0x41600000081879f0 */ /* 0x000fe20008001818 */
[----:B------:R-:W-:Y:S02]  /*13050*/  VIADD R78, R76, 0x300 ;  /* 0x000003004c4e7836 */ /* 0x000fe40000000000 */
[----:B------:R-:W-:-:S03]  /*13060*/  IMAD.MOV.U32 R79, RZ, RZ, -0x3ffffff0 ;  /* 0xc0000010ff4f7424 */ /* 0x000fc600078e00ff */
[----:B------:R-:W-:Y:S02]  /*13070*/  R2UR UR12, R78 ;  /* 0x000000004e0c72ca */ /* 0x000fe400000e0000 */
[----:B------:R-:W-:Y:S01]  /*13080*/  R2UR UR13, R79 ;  /* 0x000000004f0d72ca */ /* 0x000fe200000e0000 */
[----:B------:R-:W-:Y:S02]  /*13090*/  VIADD R78, R76, 0x480 ;  /* 0x000004804c4e7836 */ /* 0x000fe40000000000 */
[----:B------:R-:W-:Y:S01]  /*130a0*/  IMAD.MOV.U32 R79, RZ, RZ, -0x3ffffff0 ;  /* 0xc0000010ff4f7424 */ /* 0x000fe200078e00ff */
[----:B------:R-:W-:Y:S02]  /*130b0*/  WARPGROUP.DEPBAR.LE gsb0, 0x0 ;  /* 0x00008000000079c5 */ /* 0x000fe40000010000 */
[----:B------:R-:W-:-:S07]  /*130c0*/  WARPGROUP.ARRIVE ;  /* 0x00000000000079c5 */ /* 0x000fce0000000000 */
[----:B------:R-:W-:Y:S01]  /*130d0*/  HGMMA.64x96x16.F32.BF16 R24, gdesc[UR12].tnspB, R24, gsb0 ;  /* 0x416000000c1879f0 */ /* 0x000fe20008001818 */
[----:B------:R-:W-:Y:S02]  /*130e0*/  R2UR UR16, R78 ;  /* 0x000000004e1072ca */ /* 0x000fe400000e0000 */
[----:B------:R-:W-:Y:S01]  /*130f0*/  R2UR UR17, R79 ;  /* 0x000000004f1172ca */ /* 0x000fe200000e0000 */
[----:B------:R-:W-:Y:S02]  /*13100*/  VIADD R78, R76, 0x600 ;  /* 0x000006004c4e7836 */ /* 0x000fe40000000000 */
[----:B------:R-:W-:-:S03]  /*13110*/  IMAD.MOV.U32 R79, RZ, RZ, -0x3ffffff0 ;  /* 0xc0000010ff4f7424 */ /* 0x000fc600078e00ff */
[----:B------:R-:W-:Y:S01]  /*13120*/  R2UR UR20, R78 ;  /* 0x000000004e1472ca */ /* 0x000fe200000e0000 */
[----:B------:R-:W-:Y:S02]  /*13130*/  WARPGROUP.DEPBAR.LE gsb0, 0x0 ;  /* 0x00008000000079c5 */ /* 0x000fe40000010000 */
[----:B------:R-:W-:-:S06]  /*13140*/  WARPGROUP.ARRIVE ;  /* 0x00000000000079c5 */ /* 0x000fcc0000000000 */
[----:B------:R-:W-:Y:S01]  /*13150*/  HGMMA.64x96x16.F32.BF16 R24, gdesc[UR16].tnspB, R24, gsb0 ;  /* 0x41600000101879f0 */ /* 0x000fe20008001818 */
[----:B------:R-:W-:Y:S01]  /*13160*/  R2UR UR21, R79 ;  /* 0x000000004f1572ca */ /* 0x000fe200000e0000 */
[----:B------:R-:W-:Y:S02]  /*13170*/  VIADD R78, R76, 0x780 ;  /* 0x000007804c4e7836 */ /* 0x000fe40000000000 */
[----:B------:R-:W-:-:S03]  /*13180*/  IMAD.MOV.U32 R79, RZ, RZ, -0x3ffffff0 ;  /* 0xc0000010ff4f7424 */ /* 0x000fc600078e00ff */
[----:B------:R-:W-:Y:S02]  /*13190*/  R2UR UR24, R78 ;  /* 0x000000004e1872ca */ /* 0x000fe400000e0000 */
[----:B------:R-:W-:Y:S01]  /*131a0*/  R2UR UR25, R79 ;  /* 0x000000004f1972ca */ /* 0x000fe200000e0000 */
[----:B------:R-:W-:Y:S02]  /*131b0*/  WARPGROUP.DEPBAR.LE gsb0, 0x0 ;  /* 0x00008000000079c5 */ /* 0x000fe40000010000 */
[----:B------:R-:W-:-:S06]  /*131c0*/  WARPGROUP.ARRIVE ;  /* 0x00000000000079c5 */ /* 0x000fcc0000000000 */
[----:B------:R-:W-:Y:S01]  /*131d0*/  HGMMA.64x96x16.F32.BF16 R24, gdesc[UR20].tnspB, R24, gsb0 ;  /* 0x41600000141879f0 */ /* 0x000fe20008001818 */
        /* <DEDUP_REMOVED lines=21> */
[----:B------:R-:W-:Y:S02]  /*13330*/  FADD.FTZ R21, -R72, R152 ;  /* 0x0000009848157221 */ /* 0x000fe40000010100 */
[----:B------:R-:W0:Y:S02]  /*13340*/  S2R R152, SR_TID.X ;  /* 0x0000000000987919 */ /* 0x000e240000002100 */
[----:B------:R-:W-:-:S04]  /*13350*/  FMUL.FTZ R21, R21, R15 ;  /* 0x0000000f15157220 */ /* 0x000fc80000410000 */
[----:B------:R-:W-:Y:S01]  /*13360*/  MUFU.EX2 R136, R21 ;  /* 0x0000001500887308 */ /* 0x000fe20000000800 */
[----:B------:R-:W-:-:S07]  /*13370*/  F2FP.BF16.F32.PACK_AB R22, R141, R22 ;  /* 0x000000168d16723e */ /* 0x000fce00000010ff */
[----:B------:R-:W1:Y:S01]  /*13380*/  MUFU.EX2 R21, R138 ;  /* 0x0000008a00157308 */ /* 0x000e620000000800 */
[----:B------:R-:W-:Y:S02]  /*13390*/  WARPGROUP.DEPBAR.LE gsb0, 0x0 ;  /* 0x00008000000079c5 */ /* 0x000fe40000010000 */
[----:B------:R-:W-:-:S06]  /*133a0*/  WARPGROUP.ARRIVE ;  /* 0x00000000000079c5 */ /* 0x000fcc0000000000 */
[----:B------:R-:W-:Y:S01]  /*133b0*/  HGMMA.64x96x16.F32.BF16 R24, gdesc[UR36].tnspB, R24, gsb0 ;  /* 0x41600000241879f0 */ /* 0x000fe20008001818 */
[----:B------:R-:W2:Y:S01]  /*133c0*/  MUFU.EX2 R139, R139 ;  /* 0x0000008b008b7308 */ /* 0x000ea20000000800 */
[----:B0-----:R-:W-:Y:S02]  /*133d0*/  SHF.R.U32.HI R141, RZ, 0x7, R152 ;  /* 0x00000007ff8d7819 */ /* 0x001fe40000011698 */
[----:B------:R-:W-:-:S03]  /*133e0*/  ISETP.GE.U32.AND P2, PT, R152, 0x180, PT ;  /* 0x000001809800780c */ /* 0x000fc60003f46070 */
[----:B------:R-:W-:Y:S02]  /*133f0*/  VIADD R76, R141, 0x9 ;  /* 0x000000098d4c7836 */ /* 0x000fe40000000000 */
[----:B------:R-:W-:Y:S01]  /*13400*/  MUFU.EX2 R23, R142 ;  /* 0x0000008e00177308 */ /* 0x000fe20000000800 */
[----:B-1----:R-:W-:Y:S02]  /*13410*/  FFMA.FTZ R77, R136, R140, R21 ;  /* 0x0000008c884d7223 */ /* 0x002fe40000010015 */
[----:B------:R-:W-:-:S05]  /*13420*/  SEL R76, R76, 0x9, !P2 ;  /* 0x000000094c4c7807 */ /* 0x000fca0005000000 */
[----:B------:R-:W-:Y:S01]  /*13430*/  MUFU.EX2 R143, R143 ;  /* 0x0000008f008f7308 */ /* 0x000fe20000000800 */
[----:B------:R-:W-:-:S04]  /*13440*/  @!P1 IMAD R78, R154, 0x8, R16 ;  /* 0x000000089a4e9824 */ /* 0x000fc800078e0210 */
[----:B------:R-:W-:Y:S01]  /*13450*/  @!P1 VIADD R78, R78, 0x31c40 ;  /* 0x00031c404e4e9836 */ /* 0x000fe20000000000 */
[----:B--2---:R-:W-:-:S04]  /*13460*/  F2FP.BF16.F32.PACK_AB R21, R139, R21 ;  /* 0x000000158b15723e */ /* 0x004fc800000010ff */
[----:B------:R-:W-:Y:S01]  /*13470*/  @!P1 PRMT R78, RZ, 0x654, R78 ;  /* 0x00000654ff4e9816 */ /* 0x000fe2000000004e */
[----:B------:R-:W0:Y:S08]  /*13480*/  MUFU.EX2 R151, R151 ;  /* 0x0000009700977308 */ /* 0x000e300000000800 */
[----:B------:R-:W-:Y:S08]  /*13490*/  MUFU.EX2 R149, R149 ;  /* 0x0000009500957308 */ /* 0x000ff00000000800 */
[----:B------:R-:W-:Y:S01]  /*134a0*/  MUFU.EX2 R131, R131 ;  /* 0x0000008300837308 */ /* 0x000fe20000000800 */
[----:B0-----:R-:W-:-:S07]  /*134b0*/  FADD.FTZ R137, R151, R137 ;  /* 0x0000008997897221 */ /* 0x001fce0000010000 */
[----:B------:R-:W-:Y:S08]  /*134c0*/  MUFU.EX2 R147, R147 ;  /* 0x0000009300937308 */ /* 0x000ff00000000800 */
[----:B------:R-:W-:Y:S01]  /*134d0*/  MUFU.EX2 R135, R135 ;  /* 0x0000008700877308 */ /* 0x000fe20000000800 */
[----:B------:R-:W-:Y:S02]  /*134e0*/  WARPGROUP.DEPBAR.LE gsb0, 0x0 ;  /* 0x00008000000079c5 */ /* 0x000fe40000010000 */
[----:B------:R0:W-:Y:S06]  /*134f0*/  BAR.ARV R76, 0x100 ;  /* 0x0004004c0000751d */ /* 0x0001ec0000002000 */
[----:B------:R-:W-:Y:S01]  /*13500*/  @!P1 SYNCS.ARRIVE.TRANS64.RED.A1T0 RZ, [R78+URZ], RZ ;  /* 0x000000ff4eff99a7 */ /* 0x000fe2000810043f */
[----:B0-----:R-:W-:Y:S01]  /*13510*/  FADD.FTZ R76, R139, R77 ;  /* 0x0000004d8b4c7221 */ /* 0x001fe20000010000 */
[----:B------:R-:W-:-:S04]  /*13520*/  @!P1 IMAD R77, R0, 0x8, R16 ;  /* 0x00000008004d9824 */ /* 0x000fc800078e0210 */
[----:B------:R-:W-:Y:S02]  /*13530*/  @!P1 VIADD R77, R77, 0x31c60 ;  /* 0x00031c604d4d9836 */ /* 0x000fe40000000000 */
[----:B------:R-:W-:Y:S01]  /*13540*/  FADD.FTZ R0, R23, R76 ;  /* 0x0000004c17007221 */ /* 0x000fe20000010000 */
[----:B------:R-:W-:Y:S02]  /*13550*/  F2FP.BF16.F32.PACK_AB R23, R143, R23 ;  /* 0x000000178f17723e */ /* 0x000fe400000010ff */
[----:B------:R-:W-:-:S04]  /*13560*/  @!P1 PRMT R77, RZ, 0x654, R77 ;  /* 0x00000654ff4d9816 */ /* 0x000fc8000000004d */
[----:B------:R0:W-:Y:S01]  /*13570*/  @!P1 SYNCS.ARRIVE.TRANS64.RED.A1T0 RZ, [R77+URZ], RZ ;  /* 0x000000ff4dff99a7 */ /* 0x0001e2000810043f */
[----:B------:R1:W-:Y:S01]  /*13580*/  STSM.16.M88.4 [R18+0x24300], R20 ;  /* 0x0243001412007844 */ /* 0x0003e20000000200 */
[----:B------:R-:W-:Y:S01]  /*13590*/  FADD.FTZ R0, R143, R0 ;  /* 0x000000008f007221 */ /* 0x000fe20000010000 */
[----:B-1----:R-:W1:Y:S08]  /*135a0*/  MUFU.EX2 R20, R150 ;  /* 0x0000009600147308 */ /* 0x002e700000000800 */
[----:B------:R-:W2:Y:S08]  /*135b0*/  MUFU.EX2 R21, R130 ;  /* 0x0000008200157308 */ /* 0x000eb00000000800 */
[----:B------:R-:W3:Y:S08]  /*135c0*/  MUFU.EX2 R22, R148 ;  /* 0x0000009400167308 */ /* 0x000ef00000000800 */
[----:B------:R-:W4:Y:S01]  /*135d0*/  MUFU.EX2 R23, R134 ;  /* 0x0000008600177308 */ /* 0x000f220000000800 */
[----:B-1----:R-:W-:Y:S01]  /*135e0*/  FADD.FTZ R137, R20, R137 ;  /* 0x0000008914897221 */ /* 0x002fe20000010000 */
[----:B--2---:R-:W-:-:S06]  /*135f0*/  FADD.FTZ R0, R21, R0 ;  /* 0x0000000015007221 */ /* 0x004fcc0000010000 */
[----:B------:R-:W1:Y:S01]  /*13600*/  MUFU.EX2 R76, R146 ;  /* 0x00000092004c7308 */ /* 0x000e620000000800 */
[----:B------:R-:W-:Y:S01]  /*13610*/  FADD.FTZ R137, R149, R137 ;  /* 0x0000008995897221 */ /* 0x000fe20000010000 */
[----:B------:R-:W-:-:S06]  /*13620*/  FADD.FTZ R0, R131, R0 ;  /* 0x0000000083007221 */ /* 0x000fcc0000010000 */
[----:B0-----:R-:W0:Y:S01]  /*13630*/  MUFU.EX2 R77, R122 ;  /* 0x0000007a004d7308 */ /* 0x001e220000000800 */
[----:B---3--:R-:W-:Y:S01]  /*13640*/  FADD.FTZ R137, R22, R137 ;  /* 0x0000008916897221 */ /* 0x008fe20000010000 */
[----:B----4-:R-:W-:-:S06]  /*13650*/  FADD.FTZ R0, R23, R0 ;  /* 0x0000000017007221 */ /* 0x010fcc0000010000 */
[----:B------:R-:W2:Y:S08]  /*13660*/  MUFU.EX2 R79, R133 ;  /* 0x00000085004f7308 */ /* 0x000eb00000000800 */
[----:B------:R-:W3:Y:S01]  /*13670*/  MUFU.EX2 R123, R123 ;  /* 0x0000007b007b7308 */ /* 0x000ee20000000800 */
[----:B------:R-:W-:-:S07]  /*13680*/  FADD.FTZ R137, R147, R137 ;  /* 0x0000008993897221 */ /* 0x000fce0000010000 */
[----:B------:R-:W4:Y:S08]  /*13690*/  MUFU.EX2 R78, R132 ;  /* 0x00000084004e7308 */ /* 0x000f300000000800 */
[----:B------:R-:W-:Y:S08]  /*136a0*/  MUFU.EX2 R132, R125 ;  /* 0x0000007d00847308 */ /* 0x000ff00000000800 */
[----:B------:R-:W4:Y:S01]  /*136b0*/  MUFU.EX2 R126, R126 ;  /* 0x0000007e007e7308 */ /* 0x000f220000000800 */
[----:B-1----:R-:W-:-:S07]  /*136c0*/  FADD.FTZ R137, R76, R137 ;  /* 0x000000894c897221 */ /* 0x002fce0000010000 */
[----:B------:R-:W-:Y:S08]  /*136d0*/  MUFU.EX2 R125, R113 ;  /* 0x00000071007d7308 */ /* 0x000ff00000000800 */
[----:B------:R-:W-:Y:S08]  /*136e0*/  MUFU.EX2 R113, R112 ;  /* 0x0000007000717308 */ /* 0x000ff00000000800 */
[----:B------:R-:W-:Y:S08]  /*136f0*/  MUFU.EX2 R133, R129 ;  /* 0x0000008100857308 */ /* 0x000ff00000000800 */
[----:B------:R-:W-:Y:S08]  /*13700*/  MUFU.EX2 R112, R104 ;  /* 0x0000006800707308 */ /* 0x000ff00000000800 */
[----:B------:R-:W-:Y:S08]  /*13710*/  MUFU.EX2 R129, R117 ;  /* 0x0000007500817308 */ /* 0x000ff00000000800 */
[----:B------:R1:W-:Y:S08]  /*13720*/  MUFU.EX2 R104, R88 ;  /* 0x0000005800687308 */ /* 0x0003f00000000800 */
[----:B------:R-:W4:Y:S01]  /*13730*/  MUFU.EX2 R127, R127 ;  /* 0x0000007f007f7308 */ /* 0x000f220000000800 */
[----:B-1----:R-:W-:-:S07]  /*13740*/  FADD.FTZ R88, R135, R0 ;  /* 0x0000000087587221 */ /* 0x002fce0000010000 */
[----:B------:R-:W-:Y:S01]  /*13750*/  MUFU.EX2 R117, R109 ;  /* 0x0000006d00757308 */ /* 0x000fe20000000800 */
[----:B0-----:R-:W-:Y:S01]  /*13760*/  FADD.FTZ R88, R77, R88 ;  /* 0x000000584d587221 */ /* 0x001fe20000010000 */
[----:B--2---:R-:W-:-:S06]  /*13770*/  FADD.FTZ R137, R79, R137 ;  /* 0x000000894f897221 */ /* 0x004fcc0000010000 */
[----:B------:R-:W-:Y:S01]  /*13780*/  MUFU.EX2 R109, R92 ;  /* 0x0000005c006d7308 */ /* 0x000fe20000000800 */
[----:B---3--:R-:W-:-:S07]  /*13790*/  FADD.FTZ R88, R123, R88 ;  /* 0x000000587b587221 */ /* 0x008fce0000010000 */
[----:B------:R-:W-:Y:S08]  /*137a0*/  MUFU.EX2 R128, R128 ;  /* 0x0000008000807308 */ /* 0x000ff00000000800 */
[----:B------:R-:W-:Y:S08]  /*137b0*/  MUFU.EX2 R92, R89 ;  /* 0x00000059005c7308 */ /* 0x000ff00000000800 */
[----:B------:R-:W0:Y:S01]  /*137c0*/  MUFU.EX2 R89, R114 ;  /* 0x0000007200597308 */ /* 0x000e220000000800 */
[----:B----4-:R-:W-:Y:S01]  /*137d0*/  FADD.FTZ R137, R78, R137 ;  /* 0x000000894e897221 */ /* 0x010fe20000010000 */
[----:B------:R-:W-:-:S06]  /*137e0*/  FADD.FTZ R88, R126, R88 ;  /* 0x000000587e587221 */ /* 0x000fcc0000010000 */
[----:B------:R-:W1:Y:S01]  /*137f0*/  MUFU.EX2 R115, R115 ;  /* 0x0000007300737308 */ /* 0x000e620000000800 */
[----:B------:R-:W-:-:S07]  /*13800*/  FADD.FTZ R88, R127, R88 ;  /* 0x000000587f587221 */ /* 0x000fce0000010000 */
[----:B------:R-:W2:Y:S08]  /*13810*/  MUFU.EX2 R124, R124 ;  /* 0x0000007c007c7308 */ /* 0x000eb00000000800 */
[----:B------:R-:W3:Y:S01]  /*13820*/  MUFU.EX2 R118, R118 ;  /* 0x0000007600767308 */ /* 0x000ee20000000800 */
[----:B0-----:R-:W-:-:S07]  /*13830*/  FADD.FTZ R88, R89, R88 ;  /* 0x0000005859587221 */ /* 0x001fce0000010000 */
[----:B------:R-:W0:Y:S08]  /*13840*/  MUFU.EX2 R121, R121 ;  /* 0x0000007900797308 */ /* 0x000e300000000800 */
[----:B------:R4:W-:Y:S08]  /*13850*/  MUFU.EX2 R0, R90 ;  /* 0x0000005a00007308 */ /* 0x0009f00000000800 */
[----:B------:R-:W0:Y:S01]  /*13860*/  MUFU.EX2 R119, R119 ;  /* 0x0000007700777308 */ /* 0x000e220000000800 */
[----:B----4-:R-:W-:-:S04]  /*13870*/  FADD.FTZ R90, R133, R137 ;  /* 0x00000089855a7221 */ /* 0x010fc80000010000 */
[----:B------:R-:W-:-:S03]  /*13880*/  FADD.FTZ R90, R128, R90 ;  /* 0x0000005a805a7221 */ /* 0x000fc60000010000 */
[----:B------:R-:W4:Y:S01]  /*13890*/  MUFU.EX2 R120, R120 ;  /* 0x0000007800787308 */ /* 0x000f220000000800 */
[----:B------:R-:W-:Y:S01]  /*138a0*/  FADD.FTZ R90, R132, R90 ;  /* 0x0000005a845a7221 */ /* 0x000fe20000010000 */
[----:B-1----:R-:W-:-:S06]  /*138b0*/  FADD.FTZ R88, R115, R88 ;  /* 0x0000005873587221 */ /* 0x002fcc0000010000 */
[----:B------:R-:W1:Y:S01]  /*138c0*/  MUFU.EX2 R106, R106 ;  /* 0x0000006a006a7308 */ /* 0x000e620000000800 */
[----:B--2---:R-:W-:Y:S01]  /*138d0*/  FADD.FTZ R90, R124, R90 ;  /* 0x0000005a7c5a7221 */ /* 0x004fe20000010000 */
[----:B---3--:R-:W-:-:S06]  /*138e0*/  FADD.FTZ R88, R118, R88 ;  /* 0x0000005876587221 */ /* 0x008fcc0000010000 */
[----:B------:R-:W2:Y:S08]  /*138f0*/  MUFU.EX2 R107, R107 ;  /* 0x0000006b006b7308 */ /* 0x000eb00000000800 */
[----:B------:R-:W3:Y:S08]  /*13900*/  MUFU.EX2 R116, R116 ;  /* 0x0000007400747308 */ /* 0x000ef00000000800 */
[----:B------:R-:W3:Y:S08]  /*13910*/  MUFU.EX2 R110, R110 ;  /* 0x0000006e006e7308 */ /* 0x000ef00000000800 */
[----:B------:R0:W-:Y:S08]  /*13920*/  MUFU.EX2 R114, R91 ;  /* 0x0000005b00727308 */ /* 0x0001f00000000800 */
[----:B------:R-:W3:Y:S01]  /*13930*/  MUFU.EX2 R111, R111 ;  /* 0x0000006f006f7308 */ /* 0x000ee20000000800 */
[----:B0-----:R-:W-:Y:S01]  /*13940*/  FADD.FTZ R91, R121, R90 ;  /* 0x0000005a795b7221 */ /* 0x001fe20000010000 */
[----:B------:R-:W-:-:S03]  /*13950*/  FADD.FTZ R90, R119, R88 ;  /* 0x00000058775a7221 */ /* 0x000fc60000010000 */
[----:B----4-:R-:W-:Y:S01]  /*13960*/  FADD.FTZ R88, R120, R91 ;  /* 0x0000005b78587221 */ /* 0x010fe20000010000 */
[----:B-1----:R-:W-:Y:S02]  /*13970*/  FADD.FTZ R90, R106, R90 ;  /* 0x0000005a6a5a7221 */ /* 0x002fe40000010000 */
[----:B------:R-:W0:Y:S01]  /*13980*/  MUFU.EX2 R98, R98 ;  /* 0x0000006200627308 */ /* 0x000e220000000800 */
[----:B------:R-:W-:Y:S01]  /*13990*/  FADD.FTZ R88, R129, R88 ;  /* 0x0000005881587221 */ /* 0x000fe20000010000 */
[----:B--2---:R-:W-:Y:S01]  /*139a0*/  FADD.FTZ R90, R107, R90 ;  /* 0x0000005a6b5a7221 */ /* 0x004fe20000010000 */
[----:B------:R-:W-:Y:S02]  /*139b0*/  F2FP.BF16.F32.PACK_AB R20, R20, R151 ;  /* 0x000000971414723e */ /* 0x000fe400000010ff */
[----:B------:R-:W-:-:S03]  /*139c0*/  F2FP.BF16.F32.PACK_AB R21, R131, R21 ;  /* 0x000000158315723e */ /* 0x000fc600000010ff */
[----:B------:R-:W1:Y:S01]  /*139d0*/  MUFU.EX2 R99, R99 ;  /* 0x0000006300637308 */ /* 0x000e620000000800 */
[----:B------:R-:W-:Y:S02]  /*139e0*/  F2FP.BF16.F32.PACK_AB R22, R22, R149 ;  /* 0x000000951616723e */ /* 0x000fe400000010ff */
[----:B------:R-:W-:Y:S01]  /*139f0*/  F2FP.BF16.F32.PACK_AB R23, R135, R23 ;  /* 0x000000178717723e */ /* 0x000fe200000010ff */
[----:B---3--:R-:W-:Y:S01]  /*13a00*/  FADD.FTZ R88, R116, R88 ;  /* 0x0000005874587221 */ /* 0x008fe20000010000 */
[----:B------:R-:W-:-:S03]  /*13a10*/  FADD.FTZ R90, R110, R90 ;  /* 0x0000005a6e5a7221 */ /* 0x000fc60000010000 */
[----:B------:R-:W2:Y:S01]  /*13a20*/  MUFU.EX2 R108, R108 ;  /* 0x0000006c006c7308 */ /* 0x000ea20000000800 */
[----:B------:R3:W-:Y:S01]  /*13a30*/  STSM.16.M88.4 [R18+0x25b00], R20 ;  /* 0x025b001412007844 */ /* 0x0007e20000000200 */
[----:B------:R-:W-:-:S06]  /*13a40*/  FADD.FTZ R90, R111, R90 ;  /* 0x0000005a6f5a7221 */ /* 0x000fcc0000010000 */
[----:B------:R-:W4:Y:S08]  /*13a50*/  MUFU.EX2 R102, R102 ;  /* 0x0000006600667308 */ /* 0x000f300000000800 */
[----:B------:R-:W4:Y:S01]  /*13a60*/  MUFU.EX2 R105, R105 ;  /* 0x0000006900697308 */ /* 0x000f220000000800 */
[----:B---3--:R-:W-:Y:S01]  /*13a70*/  FADD.FTZ R20, R125, R88 ;  /* 0x000000587d147221 */ /* 0x008fe20000010000 */
[----:B0-----:R-:W-:-:S06]  /*13a80*/  FADD.FTZ R21, R98, R90 ;  /* 0x0000005a62157221 */ /* 0x001fcc0000010000 */
[----:B------:R-:W0:Y:S01]  /*13a90*/  MUFU.EX2 R103, R103 ;  /* 0x0000006700677308 */ /* 0x000e220000000800 */
[----:B------:R-:W-:Y:S01]  /*13aa0*/  FADD.FTZ R20, R113, R20 ;  /* 0x0000001471147221 */ /* 0x000fe20000010000 */
[----:B-1----:R-:W-:-:S03]  /*13ab0*/  FADD.FTZ R21, R99, R21 ;  /* 0x0000001563157221 */ /* 0x002fc60000010000 */
[----:B------:R-:W-:-:S03]  /*13ac0*/  FADD.FTZ R20, R117, R20 ;  /* 0x0000001475147221 */ /* 0x000fc60000010000 */
[----:B------:R-:W1:Y:S01]  /*13ad0*/  MUFU.EX2 R101, R101 ;  /* 0x0000006500657308 */ /* 0x000e620000000800 */
[----:B--2---:R-:W-:Y:S01]  /*13ae0*/  FADD.FTZ R20, R108, R20 ;  /* 0x000000146c147221 */ /* 0x004fe20000010000 */
[----:B----4-:R-:W-:-:S06]  /*13af0*/  FADD.FTZ R21, R102, R21 ;  /* 0x0000001566157221 */ /* 0x010fcc0000010000 */
[----:B------:R-:W2:Y:S01]  /*13b00*/  MUFU.EX2 R100, R100 ;  /* 0x0000006400647308 */ /* 0x000ea20000000800 */
[----:B------:R-:W-:Y:S01]  /*13b10*/  FADD.FTZ R20, R105, R20 ;  /* 0x0000001469147221 */ /* 0x000fe20000010000 */
[----:B0-----:R-:W-:-:S06]  /*13b20*/  FADD.FTZ R21, R103, R21 ;  /* 0x0000001567157221 */ /* 0x001fcc0000010000 */
[----:B------:R-:W0:Y:S01]  /*13b30*/  MUFU.EX2 R94, R94 ;  /* 0x0000005e005e7308 */ /* 0x000e220000000800 */
[----:B------:R-:W-:Y:S01]  /*13b40*/  FADD.FTZ R20, R112, R20 ;  /* 0x0000001470147221 */ /* 0x000fe20000010000 */
[----:B------:R-:W-:-:S06]  /*13b50*/  FADD.FTZ R21, R0, R21 ;  /* 0x0000001500157221 */ /* 0x000fcc0000010000 */
[----:B------:R-:W3:Y:S01]  /*13b60*/  MUFU.EX2 R97, R97 ;  /* 0x0000006100617308 */ /* 0x000ee20000000800 */
[----:B------:R-:W-:-:S07]  /*13b70*/  F2FP.BF16.F32.PACK_AB R78, R78, R79 ;  /* 0x0000004f4e4e723e */ /* 0x000fce00000010ff */
[----:B------:R-:W4:Y:S01]  /*13b80*/  MUFU.EX2 R95, R95 ;  /* 0x0000005f005f7308 */ /* 0x000f220000000800 */
[----:B------:R-:W-:Y:S01]  /*13b90*/  F2FP.BF16.F32.PACK_AB R76, R76, R147 ;  /* 0x000000934c4c723e */ /* 0x000fe200000010ff */
[----:B-1----:R-:W-:Y:S01]  /*13ba0*/  FADD.FTZ R22, R101, R20 ;  /* 0x0000001465167221 */ /* 0x002fe20000010000 */
[----:B------:R-:W-:-:S05]  /*13bb0*/  F2FP.BF16.F32.PACK_AB R77, R123, R77 ;  /* 0x0000004d7b4d723e */ /* 0x000fca00000010ff */
[----:B------:R-:W-:Y:S01]  /*13bc0*/  MUFU.EX2 R96, R96 ;  /* 0x0000006000607308 */ /* 0x000fe20000000800 */
[----:B------:R-:W-:Y:S01]  /*13bd0*/  F2FP.BF16.F32.PACK_AB R79, R127, R126 ;  /* 0x0000007e7f4f723e */ /* 0x000fe200000010ff */
[----:B------:R-:W-:-:S06]  /*13be0*/  FADD.FTZ R21, R114, R21 ;  /* 0x0000001572157221 */ /* 0x000fcc0000010000 */
[----:B------:R-:W1:Y:S01]  /*13bf0*/  MUFU.EX2 R82, R82 ;  /* 0x0000005200527308 */ /* 0x000e620000000800 */
[----:B------:R0:W-:Y:S01]  /*13c00*/  STSM.16.M88.4 [R18+0x27300], R76 ;  /* 0x0273004c12007844 */ /* 0x0001e20000000200 */
[----:B--2---:R-:W-:-:S06]  /*13c10*/  FADD.FTZ R22, R100, R22 ;  /* 0x0000001664167221 */ /* 0x004fcc0000010000 */
[----:B------:R-:W-:Y:S01]  /*13c20*/  MUFU.EX2 R93, R93 ;  /* 0x0000005d005d7308 */ /* 0x000fe20000000800 */
[----:B------:R-:W-:-:S07]  /*13c30*/  F2FP.BF16.F32.PACK_AB R88, R128, R133 ;  /* 0x000000858058723e */ /* 0x000fce00000010ff */
[----:B------:R-:W2:Y:S01]  /*13c40*/  MUFU.EX2 R83, R83 ;  /* 0x0000005300537308 */ /* 0x000ea20000000800 */
[----:B0-----:R-:W-:Y:S01]  /*13c50*/  FADD.FTZ R76, R94, R21 ;  /* 0x000000155e4c7221 */ /* 0x001fe20000010000 */
[----:B------:R-:W-:Y:S02]  /*13c60*/  F2FP.BF16.F32.PACK_AB R89, R115, R89 ;  /* 0x000000597359723e */ /* 0x000fe400000010ff */
[----:B------:R-:W-:Y:S02]  /*13c70*/  F2FP.BF16.F32.PACK_AB R90, R124, R132 ;  /* 0x000000847c5a723e */ /* 0x000fe400000010ff */
[----:B------:R-:W-:Y:S02]  /*13c80*/  F2FP.BF16.F32.PACK_AB R91, R119, R118 ;  /* 0x00000076775b723e */ /* 0x000fe400000010ff */
[----:B------:R-:W0:Y:S01]  /*13c90*/  MUFU.EX2 R86, R86 ;  /* 0x0000005600567308 */ /* 0x000e220000000800 */
[----:B---3--:R-:W-:Y:S01]  /*13ca0*/  FADD.FTZ R79, R97, R22 ;  /* 0x00000016614f7221 */ /* 0x008fe20000010000 */
[----:B----4-:R-:W-:Y:S01]  /*13cb0*/  FADD.FTZ R77, R95, R76 ;  /* 0x0000004c5f4d7221 */ /* 0x010fe20000010000 */
[----:B------:R3:W-:Y:S05]  /*13cc0*/  STSM.16.M88.4 [R18+0x28b00], R88 ;  /* 0x028b005812007844 */ /* 0x0007ea0000000200 */
[----:B------:R-:W4:Y:S01]  /*13cd0*/  MUFU.EX2 R87, R87 ;  /* 0x0000005700577308 */ /* 0x000f220000000800 */
[----:B-1----:R-:W-:Y:S01]  /*13ce0*/  FADD.FTZ R78, R82, R77 ;  /* 0x0000004d524e7221 */ /* 0x002fe20000010000 */
[----:B------:R-:W-:-:S06]  /*13cf0*/  F2FP.BF16.F32.PACK_AB R77, R114, R0 ;  /* 0x00000000724d723e */ /* 0x000fcc00000010ff */
[----:B------:R-:W1:Y:S01]  /*13d00*/  MUFU.EX2 R74, R74 ;  /* 0x0000004a004a7308 */ /* 0x000e620000000800 */
[----:B---3--:R-:W-:Y:S01]  /*13d10*/  FADD.FTZ R88, R96, R79 ;  /* 0x0000004f60587221 */ /* 0x008fe20000010000 */
[----:B--2---:R-:W-:-:S03]  /*13d20*/  FADD.FTZ R79, R83, R78 ;  /* 0x0000004e534f7221 */ /* 0x004fc60000010000 */
[----:B------:R-:W-:-:S03]  /*13d30*/  FADD.FTZ R88, R93, R88 ;  /* 0x000000585d587221 */ /* 0x000fc60000010000 */
[----:B------:R-:W2:Y:S01]  /*13d40*/  MUFU.EX2 R75, R75 ;  /* 0x0000004b004b7308 */ /* 0x000ea20000000800 */
[----:B------:R-:W-:Y:S01]  /*13d50*/  FADD.FTZ R89, R109, R88 ;  /* 0x000000586d597221 */ /* 0x000fe20000010000 */
[----:B0-----:R-:W-:-:S06]  /*13d60*/  FADD.FTZ R88, R86, R79 ;  /* 0x0000004f56587221 */ /* 0x001fcc0000010000 */
[----:B------:R-:W0:Y:S01]  /*13d70*/  MUFU.EX2 R85, R85 ;  /* 0x0000005500557308 */ /* 0x000e220000000800 */
[----:B------:R-:W-:Y:S01]  /*13d80*/  FADD.FTZ R91, R92, R89 ;  /* 0x000000595c5b7221 */ /* 0x000fe20000010000 */
[----:B----4-:R-:W-:-:S06]  /*13d90*/  FADD.FTZ R89, R87, R88 ;  /* 0x0000005857597221 */ /* 0x010fcc0000010000 */
[----:B------:R-:W-:Y:S08]  /*13da0*/  MUFU.EX2 R73, R73 ;  /* 0x0000004900497308 */ /* 0x000ff00000000800 */
[----:B------:R0:W3:Y:S01]  /*13db0*/  MUFU.EX2 R0, R81 ;  /* 0x0000005100007308 */ /* 0x0000e20000000800 */
[----:B------:R-:W-:Y:S02]  /*13dc0*/  F2FP.BF16.F32.PACK_AB R96, R96, R97 ;  /* 0x000000616060723e */ /* 0x000fe400000010ff */
[----:B------:R-:W-:-:S05]  /*13dd0*/  F2FP.BF16.F32.PACK_AB R97, R83, R82 ;  /* 0x000000525361723e */ /* 0x000fca00000010ff */
[----:B------:R-:W4:Y:S01]  /*13de0*/  MUFU.EX2 R84, R84 ;  /* 0x0000005400547308 */ /* 0x000f220000000800 */
[----:B-1----:R-:W-:Y:S01]  /*13df0*/  FADD.FTZ R82, R74, R89 ;  /* 0x000000594a527221 */ /* 0x002fe20000010000 */
[----:B------:R-:W-:Y:S01]  /*13e00*/  FADD.FTZ R88, R104, R91 ;  /* 0x0000005b68587221 */ /* 0x000fe20000010000 */
[----:B------:R-:W-:Y:S02]  /*13e10*/  F2FP.BF16.F32.PACK_AB R79, R95, R94 ;  /* 0x0000005e5f4f723e */ /* 0x000fe400000010ff */
[----:B--2---:R-:W-:Y:S01]  /*13e20*/  FADD.FTZ R82, R75, R82 ;  /* 0x000000524b527221 */ /* 0x004fe20000010000 */
[----:B0-----:R-:W-:Y:S01]  /*13e30*/  FADD.FTZ R81, R85, R88 ;  /* 0x0000005855517221 */ /* 0x001fe20000010000 */
[----:B------:R-:W-:Y:S02]  /*13e40*/  F2FP.BF16.F32.PACK_AB R21, R99, R98 ;  /* 0x000000626315723e */ /* 0x000fe400000010ff */
[----:B---3--:R-:W-:Y:S01]  /*13e50*/  F2FP.BF16.F32.PACK_AB R95, R0, R73 ;  /* 0x00000049005f723e */ /* 0x008fe200000010ff */
[----:B------:R-:W-:Y:S01]  /*13e60*/  FADD.FTZ R73, R73, R82 ;  /* 0x0000005249497221 */ /* 0x000fe20000010000 */
[----:B------:R-:W-:-:S02]  /*13e70*/  F2FP.BF16.F32.PACK_AB R98, R109, R93 ;  /* 0x0000005d6d62723e */ /* 0x000fc400000010ff */
[----:B------:R-:W-:Y:S02]  /*13e80*/  F2FP.BF16.F32.PACK_AB R120, R120, R121 ;  /* 0x000000797878723e */ /* 0x000fe400000010ff */
[----:B------:R-:W-:Y:S01]  /*13e90*/  F2FP.BF16.F32.PACK_AB R93, R75, R74 ;  /* 0x0000004a4b5d723e */ /* 0x000fe200000010ff */
[----:B------:R-:W-:Y:S01]  /*13ea0*/  FADD.FTZ R0, R0, R73 ;  /* 0x0000004900007221 */ /* 0x000fe20000010000 */
[----:B------:R-:W-:Y:S01]  /*13eb0*/  F2FP.BF16.F32.PACK_AB R121, R107, R106 ;  /* 0x0000006a6b79723e */ /* 0x000fe200000010ff */
[----:B----4-:R-:W-:Y:S01]  /*13ec0*/  FADD.FTZ R81, R84, R81 ;  /* 0x0000005154517221 */ /* 0x010fe20000010000 */
[----:B------:R-:W-:Y:S01]  /*13ed0*/  F2FP.BF16.F32.PACK_AB R122, R116, R129 ;  /* 0x00000081747a723e */ /* 0x000fe200000010ff */
[----:B------:R-:W2:Y:S01]  /*13ee0*/  LDL R75, [R1+0x78] ;  /* 0x00007800014b7983 */ /* 0x000ea20000100800 */
[----:B------:R-:W-:Y:S02]  /*13ef0*/  F2FP.BF16.F32.PACK_AB R123, R111, R110 ;  /* 0x0000006e6f7b723e */ /* 0x000fe400000010ff */
[----:B------:R-:W-:Y:S01]  /*13f00*/  F2FP.BF16.F32.PACK_AB R20, R113, R125 ;  /* 0x0000007d7114723e */ /* 0x000fe200000010ff */
[----:B------:R-:W3:Y:S01]  /*13f10*/  LDL.LU R74, [R1+0x44] ;  /* 0x00004400014a7983 */ /* 0x000ee20000300800 */
[----:B------:R-:W-:-:S02]  /*13f20*/  F2FP.BF16.F32.PACK_AB R22, R108, R117 ;  /* 0x000000756c16723e */ /* 0x000fc400000010ff */
[----:B------:R-:W-:Y:S01]  /*13f30*/  F2FP.BF16.F32.PACK_AB R23, R103, R102 ;  /* 0x000000666717723e */ /* 0x000fe200000010ff */
[----:B------:R-:W-:Y:S04]  /*13f40*/  STSM.16.M88.4 [R18+0x2a300], R120 ;  /* 0x02a3007812007844 */ /* 0x000fe80000000200 */
[----:B------:R-:W-:Y:S04]  /*13f50*/  STL [R1+0x40], R81 ;  /* 0x0000405101007387 */ /* 0x000fe80000100800 */
[----:B------:R0:W-:Y:S04]  /*13f60*/  STSM.16.M88.4 [R18+0x2bb00], R20 ;  /* 0x02bb001412007844 */ /* 0x0001e80000000200 */
[----:B------:R3:W-:Y:S04]  /*13f70*/  STL [R1+0x48], R0 ;  /* 0x0000480001007387 */ /* 0x0007e80000100800 */
[----:B0-----:R-:W4:Y:S01]  /*13f80*/  LDL R20, [R1+0x60] ;  /* 0x0000600001147983 */ /* 0x001f220000100800 */
[----:B------:R-:W-:-:S02]  /*13f90*/  F2FP.BF16.F32.PACK_AB R76, R112, R105 ;  /* 0x00000069704c723e */ /* 0x000fc400000010ff */
[----:B------:R-:W-:Y:S02]  /*13fa0*/  F2FP.BF16.F32.PACK_AB R78, R100, R101 ;  /* 0x00000065644e723e */ /* 0x000fe400000010ff */
[----:B------:R-:W-:Y:S02]  /*13fb0*/  F2FP.BF16.F32.PACK_AB R99, R87, R86 ;  /* 0x000000565763723e */ /* 0x000fe400000010ff */
[----:B------:R-:W-:Y:S02]  /*13fc0*/  F2FP.BF16.F32.PACK_AB R92, R104, R92 ;  /* 0x0000005c685c723e */ /* 0x000fe400000010ff */
[----:B------:R-:W-:Y:S01]  /*13fd0*/  F2FP.BF16.F32.PACK_AB R94, R84, R85 ;  /* 0x00000055545e723e */ /* 0x000fe200000010ff */
[----:B------:R-:W-:Y:S04]  /*13fe0*/  STSM.16.M88.4 [R18+0x2d300], R76 ;  /* 0x02d3004c12007844 */ /* 0x000fe80000000200 */
[----:B------:R-:W-:Y:S04]  /*13ff0*/  STSM.16.M88.4 [R18+0x2eb00], R96 ;  /* 0x02eb006012007844 */ /* 0x000fe80000000200 */
[----:B------:R-:W-:Y:S01]  /*14000*/  STSM.16.M88.4 [R18+0x30300], R92 ;  /* 0x0303005c12007844 */ /* 0x000fe20000000200 */
[----:B------:R-:W-:Y:S01]  /*14010*/  @!PT LDS RZ, [RZ] ;  /* 0x00000000fffff984 */ /* 0x000fe20000000800 */
[----:B------:R-:W-:Y:S01]  /*14020*/  @!PT LDS RZ, [RZ] ;  /* 0x00000000fffff984 */ /* 0x000fe20000000800 */
[----:B------:R-:W-:Y:S01]  /*14030*/  @!PT LDS RZ, [RZ] ;  /* 0x00000000fffff984 */ /* 0x000fe20000000800 */
[----:B------:R-:W-:Y:S01]  /*14040*/  @!PT LDS RZ, [RZ] ;  /* 0x00000000fffff984 */ /* 0x000fe20000000800 */
[----:B------:R0:W-:Y:S06]  /*14050*/  MEMBAR.ALL.CTA ;  /* 0x0000000000007992 */ /* 0x0001ec0000008000 */
[----:B0-----:R-:W0:Y:S01]  /*14060*/  FENCE.VIEW.ASYNC.S ;  /* 0x00000000000073c6 */ /* 0x001e220000000000 */
        /* <DEDUP_REMOVED lines=48> */
[----:B0-----:R-:W-:Y:S01]  /*14370*/  NOP ;  /* 0x0000000000007918 */ /* 0x001fe20000000000 */
[----:B---3--:R-:W-:-:S05]  /*14380*/  VIADD R0, R74, 0xffffffff ;  /* 0xffffffff4a007836 */ /* 0x008fca0000000000 */
[----:B------:R0:W-:Y:S01]  /*14390*/  STL [R1+0x44], R0 ;  /* 0x0000440001007387 */ /* 0x0001e20000100800 */
[----:B--2---:R-:W-:-:S03]  /*143a0*/  ISETP.GT.AND P2, PT, R74, R75, PT ;  /* 0x0000004b4a00720c */ /* 0x004fc60003f44270 */
[----:B----4-:R1:W-:Y:S04]  /*143b0*/  STL [R1+0x8], R20 ;  /* 0x0000081401007387 */ /* 0x0103e80000100800 */
[----:B------:R1:W-:Y:S04]  /*143c0*/  STL [R1+0x4], R72 ;  /* 0x0000044801007387 */ /* 0x0003e80000100800 */
[----:B------:R1:W-:Y:S01]  /*143d0*/  STL [R1], R14 ;  /* 0x0000000e01007387 */ /* 0x0003e20000100800 */
[----:B0-----:R-:W-:Y:S01]  /*143e0*/  IMAD.MOV.U32 R0, RZ, RZ, R154 ;  /* 0x000000ffff007224 */ /* 0x001fe200078e009a */
[----:B------:R-:W-:Y:S06]  /*143f0*/  @P2 BRA `(.L_x_532) ;  /* 0xffffffb400b02947 */ /* 0x000fec000383ffff */
.L_x_521:
[----:B------:R-:W-:Y:S05]  /*14400*/  WARPSYNC.ALL ;  /* 0x0000000000007948 */ /* 0x000fea0003800000 */
[----:B------:R-:W-:Y:S06]  /*14410*/  BAR.ARV 0x8, 0x200 ;  /* 0x0208000000007b1d */ /* 0x000fec0000002000 */
[----:B------:R-:W-:Y:S05]  /*14420*/  @!P0 BRA `(.L_x_533) ;  /* 0x0000000000048947 */ /* 0x000fea0003800000 */
[----:B------:R-:W-:Y:S01]  /*14430*/  BPT.TRAP 0x1 ;  /* 0x000000040000795c */ /* 0x000fe20000300000 */
.L_x_533:
[----:B------:R-:W2:Y:S01]  /*14440*/  LDL R2, [R1+0x60] ;  /* 0x0000600001027983 */ /* 0x000ea20000100800 */
[----:B------:R-:W-:Y:S01]  /*14450*/  IMAD R0, R154, 0x8, R16 ;  /* 0x000000089a007824 */ /* 0x000fe200078e0210 */
[----:B--2---:R-:W-:-:S04]  /*14460*/  SHF.L.U32 R3, R2, 0x1f, RZ ;  /* 0x0000001f02037819 */ /* 0x004fc800000006ff */
[----:B------:R0:W2:Y:S01]  /*14470*/  SYNCS.PHASECHK.TRANS64.TRYWAIT P2, [R0+URZ+0x31c50], R3 ;  /* 0x031c5003000075a7 */ /* 0x0000a2000804017f */
[----:B------:R-:W-:Y:S05]  /*14480*/  @!P0 BRA `(.L_x_534) ;  /* 0x0000000000048947 */ /* 0x000fea0003800000 */
[----:B------:R-:W-:Y:S01]  /*14490*/  BPT.TRAP 0x1 ;  /* 0x000000040000795c */ /* 0x000fe20000300000 */
.L_x_534:
[----:B------:R-:W3:Y:S01]  /*144a0*/  LDL.LU R2, [R1+0x84] ;  /* 0x0000840001027983 */ /* 0x000ee20000300800 */
[----:B------:R-:W-:Y:S02]  /*144b0*/  VIADD R16, R16, 0x200 ;  /* 0x0000020010107836 */ /* 0x000fe40000000000 */
[----:B------:R-:W-:-:S03]  /*144c0*/  IMAD.MOV.U32 R5, RZ, RZ, -0x3ffffff0 ;  /* 0xc0000010ff057424 */ /* 0x000fc600078e00ff */
[----:B------:R-:W-:-:S04]  /*144d0*/  SHF.R.U32.HI R16, RZ, 0x4, R16 ;  /* 0x00000004ff107819 */ /* 0x000fc80000011610 */
[----:B------:R-:W-:-:S04]  /*144e0*/  LOP3.LUT R16, R16, 0x3fff, RZ, 0xc0, !PT ;  /* 0x00003fff10107812 */ /* 0x000fc800078ec0ff */
[----:B------:R-:W-:Y:S02]  /*144f0*/  LOP3.LUT R7, R16, 0x2400000, RZ, 0xfc, !PT ;  /* 0x0240000010077812 */ /* 0x000fe400078efcff */
[----:B---3--:R-:W-:Y:S01]  /*14500*/  LOP3.LUT R4, R2, 0x10000, RZ, 0xfc, !PT ;  /* 0x0001000002047812 */ /* 0x008fe200078efcff */
[----:B--2---:R-:W-:Y:S06]  /*14510*/  @P2 BRA `(.L_x_535) ;  /* 0x0000000000082947 */ /* 0x004fec0003800000 */
[----:B------:R-:W2:Y:S02]  /*14520*/  SYNCS.PHASECHK.TRANS64.TRYWAIT P0, [R0+URZ+0x31c50], R3 ;  /* 0x031c5003000075a7 */ /* 0x000ea4000800017f */
[----:B--2---:R-:W-:Y:S05]  /*14530*/  @!P0 BRA `(.L_x_536) ;  /* 0x000000bc008c8947 */ /* 0x004fea0003800000 */
.L_x_535:
[----:B------:R-:W-:Y:S01]  /*14540*/  IMAD R2, R154, 0x6c0, R7 ;  /* 0x000006c09a027824 */ /* 0x000fe200078e0207 */
[----:B------:R-:W3:Y:S01]  /*14550*/  LDL.LU R11, [R1+0x40] ;  /* 0x00004000010b7983 */ /* 0x000ee20000300800 */
[----:B0-2---:R-:W-:Y:S01]  /*14560*/  IMAD.MOV.U32 R3, RZ, RZ, -0x7fffffe0 ;  /* 0x80000020ff037424 */ /* 0x005fe200078e00ff */
[----:B------:R-:W-:Y:S05]  /*14570*/  WARPSYNC.ALL ;  /* 0x0000000000007948 */ /* 0x000fea0003800000 */
[C---:B------:R-:W-:Y:S01]  /*14580*/  R2UR UR4, R4.reuse ;  /* 0x00000000040472ca */ /* 0x040fe200000e0000 */
[----:B------:R-:W-:Y:S01]  /*14590*/  VIADD R6, R4, 0x180 ;  /* 0x0000018004067836 */ /* 0x000fe20000000000 */
[----:B------:R-:W-:Y:S01]  /*145a0*/  R2UR UR5, R5 ;  /* 0x00000000050572ca */ /* 0x000fe200000e0000 */
[C---:B------:R-:W-:Y:S01]  /*145b0*/  VIADD R8, R2.reuse, 0x40 ;  /* 0x0000004002087836 */ /* 0x040fe20000000000 */
[----:B------:R-:W-:Y:S01]  /*145c0*/  R2UR UR6, R2 ;  /* 0x00000000020672ca */ /* 0x000fe200000e0000 */
[----:B------:R-:W-:Y:S01]  /*145d0*/  IMAD.MOV.U32 R7, RZ, RZ, -0x3ffffff0 ;  /* 0xc0000010ff077424 */ /* 0x000fe200078e00ff */
[----:B------:R-:W-:Y:S01]  /*145e0*/  R2UR UR7, R3 ;  /* 0x00000000030772ca */ /* 0x000fe200000e0000 */
[----:B------:R-:W-:Y:S01]  /*145f0*/  WARPGROUP.ARRIVE ;  /* 0x00000000000079c5 */ /* 0x000fe20000000000 */
[----:B------:R-:W-:Y:S01]  /*14600*/  IMAD.MOV.U32 R9, RZ, RZ, -0x7fffffe0 ;  /* 0x80000020ff097424 */ /* 0x000fe200078e00ff */
[----:B------:R-:W2:Y:S04]  /*14610*/  LDL.LU R10, [R1+0x48] ;  /* 0x00004800010a7983 */ /* 0x000ea80000300800 */
[----:B------:R-:W4:Y:S01]  /*14620*/  LDL.LU R12, [R1+0x60] ;  /* 0x00006000010c7983 */ /* 0x000f220000300800 */
[----:B------:R-:W-:-:S02]  /*14630*/  IMAD.MOV.U32 R5, RZ, RZ, -0x3ffffff0 ;  /* 0xc0000010ff057424 */ /* 0x000fc400078e00ff */
[----:B------:R-:W-:Y:S01]  /*14640*/  IMAD.MOV.U32 R3, RZ, RZ, -0x7fffffe0 ;  /* 0x80000020ff037424 */ /* 0x000fe200078e00ff */
[----:B------:R-:W5:Y:S01]  /*14650*/  LDL.LU R13, [R1+0xa4] ;  /* 0x0000a400010d7983 */ /* 0x000f620000300800 */
[----:B------:R-:W-:Y:S01]  /*14660*/  VIADD R154, R154, 0x1 ;  /* 0x000000019a9a7836 */ /* 0x000fe20000000000 */
[----:B------:R-:W-:Y:S01]  /*14670*/  HGMMA.64x96x16.F32.BF16 R24, gdesc[UR4].tnspB, R24, gsb0 ;  /* 0x41600000041879f0 */ /* 0x000fe20008001818 */
[----:B------:R-:W-:Y:S01]  /*14680*/  R2UR UR4, R6 ;  /* 0x00000000060472ca */ /* 0x000fe200000e0000 */
[----:B------:R-:W-:Y:S01]  /*14690*/  VIADD R6, R4, 0x300 ;  /* 0x0000030004067836 */ /* 0x000fe20000000000 */
[----:B------:R-:W-:Y:S01]  /*146a0*/  R2UR UR5, R7 ;  /* 0x00000000070572ca */ /* 0x000fe200000e0000 */
[----:B------:R-:W-:Y:S01]  /*146b0*/  IMAD.MOV.U32 R7, RZ, RZ, -0x3ffffff0 ;  /* 0xc0000010ff077424 */ /* 0x000fe200078e00ff */
[----:B------:R-:W-:Y:S01]  /*146c0*/  R2UR UR6, R8 ;  /* 0x00000000080672ca */ /* 0x000fe200000e0000 */
[----:B------:R-:W-:Y:S01]  /*146d0*/  VIADD R8, R2, 0x80 ;  /* 0x0000008002087836 */ /* 0x000fe20000000000 */
[----:B------:R-:W-:Y:S01]  /*146e0*/  R2UR UR7, R9 ;  /* 0x00000000090772ca */ /* 0x000fe200000e0000 */
[----:B------:R-:W-:Y:S01]  /*146f0*/  IMAD.MOV.U32 R9, RZ, RZ, -0x7fffffe0 ;  /* 0x80000020ff097424 */ /* 0x000fe200078e00ff */
[----:B------:R-:W-:Y:S01]  /*14700*/  ISETP.NE.AND P2, PT, R154, 0x2, PT ;  /* 0x000000029a00780c */ /* 0x000fe20003f45270 */
[----:B------:R-:W-:-:S02]  /*14710*/  WARPGROUP.DEPBAR.LE gsb0, 0x0 ;  /* 0x00008000000079c5 */ /* 0x000fc40000010000 */
[----:B------:R-:W-:-:S08]  /*14720*/  WARPGROUP.ARRIVE ;  /* 0x00000000000079c5 */ /* 0x000fd00000000000 */
        /* <DEDUP_REMOVED lines=9> */
[----:B------:R-:W-:Y:S02]  /*147c0*/  WARPGROUP.DEPBAR.LE gsb0, 0x0 ;  /* 0x00008000000079c5 */ /* 0x000fe40000010000 */
[----:B------:R-:W-:-:S09]  /*147d0*/  WARPGROUP.ARRIVE ;  /* 0x00000000000079c5 */ /* 0x000fd20000000000 */
        /* <DEDUP_REMOVED lines=41> */
[----:B------:R-:W-:Y:S02]  /*14a70*/  IMAD.MOV.U32 R9, RZ, RZ, -0x7fffffe0 ;  /* 0x80000020ff097424 */ /* 0x000fe400078e00ff */
[----:B------:R-:W-:-:S02]  /*14a80*/  VIADD R4, R4, 0xc00 ;  /* 0x00000c0004047836 */ /* 0x000fc40000000000 */
[----:B------:R-:W-:Y:S01]  /*14a90*/  VIADD R2, R2, 0x200 ;  /* 0x0000020002027836 */ /* 0x000fe20000000000 */
[----:B------:R-:W-:Y:S02]  /*14aa0*/  WARPGROUP.DEPBAR.LE gsb0, 0x0 ;  /* 0x00008000000079c5 */ /* 0x000fe40000010000 */
[----:B------:R-:W-:-:S06]  /*14ab0*/  WARPGROUP.ARRIVE ;  /* 0x00000000000079c5 */ /* 0x000fcc0000000000 */
[----:B------:R-:W-:Y:S01]  /*14ac0*/  HGMMA.64x96x16.F32.BF16 R24, gdesc[UR4].tnspB, R24, gsb0 ;  /* 0x41600000041879f0 */ /* 0x000fe20008001818 */
[----:B------:R-:W-:Y:S02]  /*14ad0*/  R2UR UR4, R6 ;  /* 0x00000000060472ca */ /* 0x000fe400000e0000 */
[----:B------:R-:W-:Y:S02]  /*14ae0*/  R2UR UR5, R7 ;  /* 0x00000000070572ca */ /* 0x000fe400000e0000 */
[----:B------:R-:W-:Y:S02]  /*14af0*/  R2UR UR6, R8 ;  /* 0x00000000080672ca */ /* 0x000fe400000e0000 */
[----:B------:R-:W-:Y:S01]  /*14b00*/  R2UR UR7, R9 ;  /* 0x00000000090772ca */ /* 0x000fe200000e0000 */
[----:B------:R-:W-:Y:S02]  /*14b10*/  WARPGROUP.DEPBAR.LE gsb0, 0x0 ;  /* 0x00008000000079c5 */ /* 0x000fe40000010000 */
[----:B------:R-:W-:-:S10]  /*14b20*/  WARPGROUP.ARRIVE ;  /* 0x00000000000079c5 */ /* 0x000fd40000000000 */
[----:B------:R-:W-:Y:S01]  /*14b30*/  HGMMA.64x96x16.F32.BF16 R24, gdesc[UR4].tnspB, R24, gsb0 ;  /* 0x41600000041879f0 */ /* 0x000fe20008001818 */
[----:B------:R-:W-:Y:S02]  /*14b40*/  R2UR UR4, R4 ;  /* 0x00000000040472ca */ /* 0x000fe400000e0000 */
[----:B------:R-:W-:Y:S02]  /*14b50*/  R2UR UR5, R5 ;  /* 0x00000000050572ca */ /* 0x000fe400000e0000 */
[----:B------:R-:W-:Y:S02]  /*14b60*/  R2UR UR6, R2 ;  /* 0x00000000020672ca */ /* 0x000fe400000e0000 */
[----:B------:R-:W-:Y:S01]  /*14b70*/  R2UR UR7, R3 ;  /* 0x00000000030772ca */ /* 0x000fe200000e0000 */
[----:B---3--:R-:W0:Y:S04]  /*14b80*/  SHFL.BFLY PT, R2, R11, 0x2, 0x1f ;  /* 0x0c401f000b027f89 */ /* 0x008e2800000e0000 */
[----:B--2---:R-:W2:Y:S01]  /*14b90*/  SHFL.BFLY PT, R3, R10, 0x2, 0x1f ;  /* 0x0c401f000a037f89 */ /* 0x004ea200000e0000 */
[----:B0-----:R-:W-:Y:S01]  /*14ba0*/  FADD.FTZ R2, R2, R11 ;  /* 0x0000000b02027221 */ /* 0x001fe20000010000 */
[----:B--2---:R-:W-:Y:S01]  /*14bb0*/  FADD.FTZ R4, R3, R10 ;  /* 0x0000000a03047221 */ /* 0x004fe20000010000 */
[----:B------:R-:W-:-:S03]  /*14bc0*/  IMAD.MOV.U32 R10, RZ, RZ, RZ ;  /* 0x000000ffff0a7224 */ /* 0x000fc600078e00ff */
[----:B------:R-:W0:Y:S04]  /*14bd0*/  SHFL.BFLY PT, R3, R2, 0x1, 0x1f ;  /* 0x0c201f0002037f89 */ /* 0x000e2800000e0000 */
[----:B------:R-:W2:Y:S01]  /*14be0*/  SHFL.BFLY PT, R5, R4, 0x1, 0x1f ;  /* 0x0c201f0004057f89 */ /* 0x000ea200000e0000 */
[----:B0-----:R-:W-:Y:S01]  /*14bf0*/  FADD.FTZ R8, R2, R3 ;  /* 0x0000000302087221 */ /* 0x001fe20000010000 */
[----:B------:R-:W-:Y:S01]  /*14c00*/  SEL R2, RZ, 0x1, P2 ;  /* 0x00000001ff027807 */ /* 0x000fe20001000000 */
[----:B--2---:R-:W-:-:S03]  /*14c10*/  FADD.FTZ R11, R4, R5 ;  /* 0x00000005040b7221 */ /* 0x004fc60000010000 */
[----:B------:R-:W-:Y:S01]  /*14c20*/  FSETP.NE.FTZ.AND P0, PT, R8, RZ, PT ;  /* 0x000000ff0800720b */ /* 0x000fe20003f15000 */
[----:B-----5:R-:W-:Y:S01]  /*14c30*/  VIADD R13, R13, 0x1 ;  /* 0x000000010d0d7836 */ /* 0x020fe20000000000 */
[----:B----4-:R-:W-:Y:S02]  /*14c40*/  LOP3.LUT R12, R12, R2, RZ, 0x3c, !PT ;  /* 0x000000020c0c7212 */ /* 0x010fe400078e3cff */
[----:B------:R-:W-:-:S09]  /*14c50*/  FSETP.NE.FTZ.AND P3, PT, R11, RZ, PT ;  /* 0x000000ff0b00720b */ /* 0x000fd20003f75000 */
[----:B------:R-:W0:Y:S08]  /*14c60*/  @P0 MUFU.LG2 R6, R8 ;  /* 0x0000000800060308 */ /* 0x000e300000000c00 */
[----:B------:R-:W2:Y:S01]  /*14c70*/  @P3 MUFU.LG2 R7, R11 ;  /* 0x0000000b00073308 */ /* 0x000ea20000000c00 */
[----:B------:R-:W-:Y:S02]  /*14c80*/  WARPGROUP.DEPBAR.LE gsb0, 0x0 ;  /* 0x00008000000079c5 */ /* 0x000fe40000010000 */
[----:B------:R-:W-:-:S05]  /*14c90*/  WARPGROUP.ARRIVE ;  /* 0x00000000000079c5 */ /* 0x000fca0000000000 */
[----:B------:R-:W3:Y:S01]  /*14ca0*/  @P0 MUFU.RCP R10, R8 ;  /* 0x00000008000a0308 */ /* 0x000ee20000001000 */
[----:B------:R-:W-:Y:S01]  /*14cb0*/  HGMMA.64x96x16.F32.BF16 R24, gdesc[UR4].tnspB, R24, gsb0 ;  /* 0x41600000041879f0 */ /* 0x000fe20008001818 */
[----:B------:R-:W-:Y:S01]  /*14cc0*/  IMAD.MOV.U32 R3, RZ, RZ, RZ ;  /* 0x000000ffff037224 */ /* 0x000fe200078e00ff */
[----:B------:R4:W-:Y:S04]  /*14cd0*/  STL [R1+0x60], R12 ;  /* 0x0000600c01007387 */ /* 0x0009e80000100800 */
[----:B------:R1:W-:Y:S01]  /*14ce0*/  STL [R1+0xa4], R13 ;  /* 0x0000a40d01007387 */ /* 0x0003e20000100800 */
[----:B------:R-:W5:Y:S01]  /*14cf0*/  @P3 MUFU.RCP R3, R11 ;  /* 0x0000000b00033308 */ /* 0x000f620000001000 */
[----:B------:R-:W-:Y:S01]  /*14d00*/  @P0 FMUL.FTZ R5, R15, 0.69314718246459960938 ;  /* 0x3f3172180f050820 */ /* 0x000fe20000410000 */
[----:B0-----:R-:W-:Y:S01]  /*14d10*/  @P0 FMUL.FTZ R6, R6, 0.69314718246459960938 ;  /* 0x3f31721806060820 */ /* 0x001fe20000410000 */
[----:B--2---:R-:W-:Y:S01]  /*14d20*/  @P3 FMUL.FTZ R7, R7, 0.69314718246459960938 ;  /* 0x3f31721807073820 */ /* 0x004fe20000410000 */
[----:B----4-:R-:W-:Y:S01]  /*14d30*/  @P3 FMUL.FTZ R12, R15, 0.69314718246459960938 ;  /* 0x3f3172180f0c3820 */ /* 0x010fe20000410000 */
[----:B------:R-:W-:-:S02]  /*14d40*/  @!P1 VIADD R4, R0, 0x31c60 ;  /* 0x00031c6000049836 */ /* 0x000fc40000000000 */
[----:B------:R-:W-:Y:S02]  /*14d50*/  IMAD.MOV.U32 R2, RZ, RZ, -0x800000 ;  /* 0xff800000ff027424 */ /* 0x000fe400078e00ff */
[----:B------:R-:W-:Y:S01]  /*14d60*/  @P0 FFMA.FTZ R2, R5, R14, R6 ;  /* 0x0000000e05020223 */ /* 0x000fe20000010006 */
[----:B------:R-:W-:Y:S02]  /*14d70*/  IMAD.MOV.U32 R0, RZ, RZ, -0x800000 ;  /* 0xff800000ff007424 */ /* 0x000fe400078e00ff */
[----:B------:R-:W-:Y:S01]  /*14d80*/  @P3 FFMA.FTZ R0, R12, R72, R7 ;  /* 0x000000480c003223 */ /* 0x000fe20000010007 */
[----:B------:R-:W-:Y:S02]  /*14d90*/  @!P1 PRMT R4, RZ, 0x654, R4 ;  /* 0x00000654ff049816 */ /* 0x000fe40000000004 */
[----:B------:R-:W-:Y:S02]  /*14da0*/  PLOP3.LUT P0, PT, PT, PT, PT, 0x8, 0x0 ;  /* 0x000000000000781c */ /* 0x000fe40003f0e170 */
[----:B------:R-:W-:Y:S01]  /*14db0*/  SEL R154, R154, RZ, P2 ;  /* 0x000000ff9a9a7207 */ /* 0x000fe20001000000 */
[----:B------:R-:W-:-:S02]  /*14dc0*/  WARPGROUP.DEPBAR.LE gsb0, 0x0 ;  /* 0x00008000000079c5 */ /* 0x000fc40000010000 */
[-C--:B---3--:R-:W-:Y:S01]  /*14dd0*/  FMUL.FTZ R6, R28, R10.reuse ;  /* 0x0000000a1c067220 */ /* 0x088fe20000410000 */
        /* <DEDUP_REMOVED lines=23> */
[-C--:B-----5:R-:W-:Y:S01]  /*14f50*/  FMUL.FTZ R68, R26, R3.reuse ;  /* 0x000000031a447220 */ /* 0x0a0fe20000410000 */
[-C--:B------:R-:W-:Y:S01]  /*14f60*/  FMUL.FTZ R69, R27, R3.reuse ;  /* 0x000000031b457220 */ /* 0x080fe20000410000 */
[----:B0-----:R-:W-:Y:S01]  /*14f70*/  FMUL.FTZ R4, R24, R10 ;  /* 0x0000000a18047220 */ /* 0x001fe20000410000 */
[-C--:B------:R-:W-:Y:S01]  /*14f80*/  FMUL.FTZ R30, R30, R3.reuse ;  /* 0x000000031e1e7220 */ /* 0x080fe20000410000 */
[-C--:B------:R-:W-:Y:S01]  /*14f90*/  FMUL.FTZ R31, R31, R3.reuse ;  /* 0x000000031f1f7220 */ /* 0x080fe20000410000 */
        /* <DEDUP_REMOVED lines=20> */
.L_x_480:
[----:B------:R-:W-:Y:S05]  /*150e0*/  WARPSYNC.ALL ;  /* 0x0000000000007948 */ /* 0x000fea0003800000 */
[----:B------:R-:W0:Y:S08]  /*150f0*/  S2UR UR5, SR_CgaCtaId ;  /* 0x00000000000579c3 */ /* 0x000e300000008800 */
[----:B------:R-:W-:Y:S06]  /*15100*/  BAR.SYNC.DEFER_BLOCKING 0x5, 0x200 ;  /* 0x0148000000007b1d */ /* 0x000fec0000010000 */
[----:B------:R-:W-:Y:S01]  /*15110*/  UMOV UR4, 0x400 ;  /* 0x0000040000047882 */ /* 0x000fe20000000000 */
[----:B------:R-:W-:Y:S01]  /*15120*/  BSSY B0, `(.L_x_537) ;  /* 0x00002bb000007945 */ /* 0x000fe20003800000 */
[----:B0-----:R-:W-:-:S06]  /*15130*/  ULEA UR4, UR5, UR4, 0x18 ;  /* 0x0000000405047291 */ /* 0x001fcc000f8ec03f */
[----:B------:R-:W-:-:S05]  /*15140*/  IMAD.U32 R16, RZ, RZ, UR4 ;  /* 0x00000004ff107e24 */ /* 0x000fca000f8e00ff */
[----:B------:R0:W2:Y:S01]  /*15150*/  LDS.128 R108, [R16+0x31cd0] ;  /* 0x031cd000106c7984 */ /* 0x0000a20000000c00 */
[----:B------:R-:W-:Y:S06]  /*15160*/  BAR.ARV 0x4, 0x200 ;  /* 0x0108000000007b1d */ /* 0x000fec0000002000 */
[----:B------:R-:W-:Y:S05]  /*15170*/  @P0 BRA `(.L_x_538) ;  /* 0x0000001c00f00947 */ /* 0x000fea0003800000 */
[----:B------:R-:W3:Y:S01]  /*15180*/  LDL R12, [R1+0xe8] ;  /* 0x0000e800010c7983 */ /* 0x000ee20000100800 */
[----:B------:R-:W-:-:S03]  /*15190*/  ULDC UR4, c[0x0][0xad4] ;  /* 0x0002b50000047ab9 */ /* 0x000fc60000000800 */
[----:B------:R-:W4:Y:S04]  /*151a0*/  LDL.LU R74, [R1+0x94] ;  /* 0x00009400014a7983 */ /* 0x000f280000300800 */
[----:B------:R-:W2:Y:S04]  /*151b0*/  LDL.LU R80, [R1+0x9c] ;  /* 0x00009c0001507983 */ /* 0x000ea80000300800 */
[----:B------:R-:W2:Y:S01]  /*151c0*/  LDL.LU R79, [R1+0xa0] ;  /* 0x0000a000014f7983 */ /* 0x000ea20000300800 */
[----:B------:R-:W1:Y:S01]  /*151d0*/  S2R R3, SR_SWINHI ;  /* 0x0000000000037919 */ /* 0x000e620000002f00 */
[----:B------:R-:W-:-:S02]  /*151e0*/  MOV R10, R16 ;  /* 0x00000010000a7202 */ /* 0x000fc40000000f00 */
[----:B-1----:R-:W-:-:S03]  /*151f0*/  MOV R11, R3 ;  /* 0x00000003000b7202 */ /* 0x002fc60000000f00 */
[----:B---3--:R-:W-:-:S03]  /*15200*/  IMAD.WIDE R12, R12, 0x2, R10 ;  /* 0x000000020c0c7825 */ /* 0x008fc600078e020a */
[C---:B------:R-:W-:Y:S02]  /*15210*/  IADD3 R75, P0, R12.reuse, 0x6020, RZ ;  /* 0x000060200c4b7810 */ /* 0x040fe40007f1e0ff */
[----:B------:R-:W-:-:S03]  /*15220*/  LOP3.LUT R3, R12, 0x180, RZ, 0xc0, !PT ;  /* 0x000001800c037812 */ /* 0x000fc600078ec0ff */
[----:B------:R-:W-:Y:S01]  /*15230*/  IMAD.X R23, RZ, RZ, R13, P0 ;  /* 0x000000ffff177224 */ /* 0x000fe200000e060d */
[----:B----4-:R-:W-:Y:S02]  /*15240*/  ISETP.NE.AND P0, PT, R74, RZ, PT ;  /* 0x000000ff4a00720c */ /* 0x010fe40003f05270 */
[----:B------:R-:W-:Y:S02]  /*15250*/  IADD3 R20, P4, R12, 0x20, RZ ;  /* 0x000000200c147810 */ /* 0x000fe40007f9e0ff */
[----:B------:R-:W-:Y:S01]  /*15260*/  SEL R78, R74, UR4, P0 ;  /* 0x000000044a4e7c07 */ /* 0x000fe20008000000 */
[----:B------:R-:W-:Y:S05]  /*15270*/  WARPSYNC.ALL ;  /* 0x0000000000007948 */ /* 0x000fea0003800000 */
[----:B------:R-:W-:-:S02]  /*15280*/  SHF.R.U64 R3, R3, 0x3, RZ ;  /* 0x0000000303037819 */ /* 0x000fc400000012ff */
[----:B------:R-:W-:Y:S01]  /*15290*/  LOP3.LUT R14, R20, 0x180, RZ, 0xc0, !PT ;  /* 0x00000180140e7812 */ /* 0x000fe200078ec0ff */
[----:B------:R-:W-:Y:S01]  /*152a0*/  BAR.SYNC.DEFER_BLOCKING 0x1, 0x180 ;  /* 0x0046000000007b1d */ /* 0x000fe20000010000 */
[C---:B------:R-:W-:Y:S02]  /*152b0*/  IADD3 R22, P3, R12.reuse, 0x3000, RZ ;  /* 0x000030000c167810 */ /* 0x040fe40007f7e0ff */
[C---:B------:R-:W-:Y:S02]  /*152c0*/  IADD3 R15, P2, R12.reuse, 0x3020, RZ ;  /* 0x000030200c0f7810 */ /* 0x040fe40007f5e0ff */
[----:B------:R-:W-:Y:S02]  /*152d0*/  IADD3 R35, P1, R12, 0x6000, RZ ;  /* 0x000060000c237810 */ /* 0x000fe40007f3e0ff */
[----:B------:R-:W-:Y:S01]  /*152e0*/  LOP3.LUT R34, R75, 0x180, RZ, 0xc0, !PT ;  /* 0x000001804b227812 */ /* 0x000fe200078ec0ff */
[----:B------:R-:W-:Y:S01]  /*152f0*/  IMAD.X R25, RZ, RZ, R13, P4 ;  /* 0x000000ffff197224 */ /* 0x000fe200020e060d */
[----:B------:R-:W-:Y:S01]  /*15300*/  LOP3.LUT R12, R3, R12, RZ, 0x3c, !PT ;  /* 0x0000000c030c7212 */ /* 0x000fe200078e3cff */
[----:B------:R-:W-:Y:S01]  /*15310*/  ULDC.64 UR6, c[0x0][0xc08] ;  /* 0x0003020000067ab9 */ /* 0x000fe20000000a00 */
[----:B------:R-:W-:Y:S01]  /*15320*/  SHF.R.U64 R3, R14, 0x3, RZ ;  /* 0x000000030e037819 */ /* 0x000fe200000012ff */
[----:B------:R-:W-:Y:S01]  /*15330*/  ULDC.64 UR4, c[0x0][0xc00] ;  /* 0x0003000000047ab9 */ /* 0x000fe20000000a00 */
[----:B------:R-:W-:-:S02]  /*15340*/  LOP3.LUT R14, R15, 0x180, RZ, 0xc0, !PT ;  /* 0x000001800f0e7812 */ /* 0x000fc400078ec0ff */
[----:B------:R-:W-:Y:S02]  /*15350*/  LOP3.LUT R24, R3, R20, RZ, 0x3c, !PT ;  /* 0x0000001403187212 */ /* 0x000fe400078e3cff */
[----:B------:R-:W-:Y:S02]  /*15360*/  LOP3.LUT R3, R22, 0x180, RZ, 0xc0, !PT ;  /* 0x0000018016037812 */ /* 0x000fe400078ec0ff */
[----:B------:R-:W-:Y:S02]  /*15370*/  LOP3.LUT R20, R35, 0x180, RZ, 0xc0, !PT ;  /* 0x0000018023147812 */ /* 0x000fe400078ec0ff */
[----:B------:R-:W-:Y:S02]  /*15380*/  SHF.R.U64 R3, R3, 0x3, RZ ;  /* 0x0000000303037819 */ /* 0x000fe400000012ff */
[----:B------:R-:W-:Y:S02]  /*15390*/  SHF.R.U64 R20, R20, 0x3, RZ ;  /* 0x0000000314147819 */ /* 0x000fe400000012ff */
[----:B------:R-:W-:Y:S01]  /*153a0*/  SHF.R.U64 R14, R14, 0x3, RZ ;  /* 0x000000030e0e7819 */ /* 0x000fe200000012ff */
[--C-:B------:R-:W-:Y:S01]  /*153b0*/  IMAD.X R27, RZ, RZ, R13.reuse, P3 ;  /* 0x000000ffff1b7224 */ /* 0x100fe200018e060d */
[----:B------:R-:W-:Y:S01]  /*153c0*/  LOP3.LUT R26, R3, R22, RZ, 0x3c, !PT ;  /* 0x00000016031a7212 */ /* 0x000fe200078e3cff */
[--C-:B------:R-:W-:Y:S01]  /*153d0*/  IMAD.X R33, RZ, RZ, R13.reuse, P2 ;  /* 0x000000ffff217224 */ /* 0x100fe200010e060d */
[----:B------:R-:W-:Y:S01]  /*153e0*/  LOP3.LUT R20, R20, R35, RZ, 0x3c, !PT ;  /* 0x0000002314147212 */ /* 0x000fe200078e3cff */
[----:B------:R-:W-:Y:S01]  /*153f0*/  IMAD.X R21, RZ, RZ, R13, P1 ;  /* 0x000000ffff157224 */ /* 0x000fe200008e060d */
[----:B------:R-:W-:-:S02]  /*15400*/  SHF.R.U64 R34, R34, 0x3, RZ ;  /* 0x0000000322227819 */ /* 0x000fc400000012ff */
[----:B------:R-:W-:Y:S02]  /*15410*/  LOP3.LUT R32, R14, R15, RZ, 0x3c, !PT ;  /* 0x0000000f0e207212 */ /* 0x000fe400078e3cff */
[----:B------:R-:W-:Y:S02]  /*15420*/  MOV R35, R12 ;  /* 0x0000000c00237202 */ /* 0x000fe40000000f00 */
[----:B------:R-:W-:Y:S02]  /*15430*/  F2FP.BF16.F32.PACK_AB R12, R5, R4 ;  /* 0x00000004050c723e */ /* 0x000fe400000010ff */
[----:B------:R-:W-:Y:S02]  /*15440*/  F2FP.BF16.F32.PACK_AB R13, R69, R68 ;  /* 0x00000044450d723e */ /* 0x000fe400000010ff */
[----:B------:R-:W-:Y:S02]  /*15450*/  F2FP.BF16.F32.PACK_AB R14, R7, R6 ;  /* 0x00000006070e723e */ /* 0x000fe400000010ff */
[----:B------:R-:W-:-:S02]  /*15460*/  F2FP.BF16.F32.PACK_AB R15, R31, R30 ;  /* 0x0000001e1f0f723e */ /* 0x000fc400000010ff */
[----:B------:R-:W-:Y:S02]  /*15470*/  MOV R77, R24 ;  /* 0x00000018004d7202 */ /* 0x000fe40000000f00 */
[----:B------:R-:W-:Y:S02]  /*15480*/  MOV R3, R26 ;  /* 0x0000001a00037202 */ /* 0x000fe40000000f00 */
[----:B------:R-:W-:Y:S02]  /*15490*/  LOP3.LUT R22, R34, R75, RZ, 0x3c, !PT ;  /* 0x0000004b22167212 */ /* 0x000fe400078e3cff */
[----:B------:R-:W-:Y:S02]  /*154a0*/  F2FP.BF16.F32.PACK_AB R24, R9, R8 ;  /* 0x000000080918723e */ /* 0x000fe400000010ff */
[----:B------:R-:W-:Y:S02]  /*154b0*/  F2FP.BF16.F32.PACK_AB R25, R73, R72 ;  /* 0x000000484919723e */ /* 0x000fe400000010ff */
[----:B------:R-:W-:-:S02]  /*154c0*/  F2FP.BF16.F32.PACK_AB R26, R29, R28 ;  /* 0x0000001c1d1a723e */ /* 0x000fc400000010ff */
[----:B------:R-:W-:Y:S01]  /*154d0*/  F2FP.BF16.F32.PACK_AB R27, R39, R38 ;  /* 0x00000026271b723e */ /* 0x000fe200000010ff */
[----:B------:R1:W-:Y:S01]  /*154e0*/  STSM.16.M88.4 [R35], R12 ;  /* 0x0000000c23007844 */ /* 0x0003e20000000200 */
[----:B------:R-:W-:Y:S02]  /*154f0*/  MOV R76, R32 ;  /* 0x00000020004c7202 */ /* 0x000fe40000000f00 */
[----:B------:R-:W-:Y:S02]  /*15500*/  F2FP.BF16.F32.PACK_AB R32, R37, R36 ;  /* 0x000000242520723e */ /* 0x000fe400000010ff */
[----:B------:R-:W-:Y:S02]  /*15510*/  F2FP.BF16.F32.PACK_AB R33, R43, R42 ;  /* 0x0000002a2b21723e */ /* 0x000fe400000010ff */
[----:B------:R-:W-:Y:S01]  /*15520*/  F2FP.BF16.F32.PACK_AB R34, R41, R40 ;  /* 0x000000282922723e */ /* 0x000fe200000010ff */
[----:B------:R3:W-:Y:S01]  /*15530*/  STSM.16.M88.4 [R77], R24 ;  /* 0x000000184d007844 */ /* 0x0007e20000000200 */
[----:B------:R-:W-:-:S02]  /*15540*/  MOV R75, R20 ;  /* 0x00000014004b7202 */ /* 0x000fc40000000f00 */
[----:B------:R-:W-:Y:S02]  /*15550*/  MOV R74, R22 ;  /* 0x00000016004a7202 */ /* 0x000fe40000000f00 */
[----:B------:R-:W-:Y:S02]  /*15560*/  F2FP.BF16.F32.PACK_AB R20, R53, R52 ;  /* 0x000000343514723e */ /* 0x000fe400000010ff */
[----:B-1----:R-:W-:Y:S02]  /*15570*/  F2FP.BF16.F32.PACK_AB R35, R47, R46 ;  /* 0x0000002e2f23723e */ /* 0x002fe400000010ff */
[----:B------:R-:W-:Y:S02]  /*15580*/  F2FP.BF16.F32.PACK_AB R12, R45, R44 ;  /* 0x0000002c2d0c723e */ /* 0x000fe400000010ff */
[----:B------:R-:W-:Y:S02]  /*15590*/  F2FP.BF16.F32.PACK_AB R13, R51, R50 ;  /* 0x00000032330d723e */ /* 0x000fe400000010ff */
[----:B------:R-:W-:-:S02]  /*155a0*/  F2FP.BF16.F32.PACK_AB R14, R49, R48 ;  /* 0x00000030310e723e */ /* 0x000fc400000010ff */
[----:B------:R-:W-:Y:S02]  /*155b0*/  F2FP.BF16.F32.PACK_AB R15, R55, R54 ;  /* 0x00000036370f723e */ /* 0x000fe400000010ff */
[----:B------:R-:W-:Y:S02]  /*155c0*/  F2FP.BF16.F32.PACK_AB R21, R59, R58 ;  /* 0x0000003a3b15723e */ /* 0x000fe400000010ff */
[----:B------:R-:W-:Y:S02]  /*155d0*/  F2FP.BF16.F32.PACK_AB R22, R57, R56 ;  /* 0x000000383916723e */ /* 0x000fe400000010ff */
[----:B------:R-:W-:Y:S02]  /*155e0*/  F2FP.BF16.F32.PACK_AB R23, R63, R62 ;  /* 0x0000003e3f17723e */ /* 0x000fe400000010ff */
[----:B---3--:R-:W-:Y:S02]  /*155f0*/  F2FP.BF16.F32.PACK_AB R24, R61, R60 ;  /* 0x0000003c3d18723e */ /* 0x008fe400000010ff */
[----:B------:R-:W-:-:S02]  /*15600*/  F2FP.BF16.F32.PACK_AB R25, R67, R66 ;  /* 0x000000424319723e */ /* 0x000fc400000010ff */
[----:B------:R-:W-:Y:S02]  /*15610*/  F2FP.BF16.F32.PACK_AB R26, R65, R64 ;  /* 0x00000040411a723e */ /* 0x000fe400000010ff */
[----:B------:R-:W-:Y:S01]  /*15620*/  F2FP.BF16.F32.PACK_AB R27, R71, R70 ;  /* 0x00000046471b723e */ /* 0x000fe200000010ff */
[----:B------:R2:W-:Y:S01]  /*15630*/  STSM.16.M88.4 [R3], R32 ;  /* 0x0000002003007844 */ /* 0x0005e20000000200 */
[----:B------:R-:W-:-:S03]  /*15640*/  ISETP.NE.U32.AND P3, PT, RZ, UR6, PT ;  /* 0x00000006ff007c0c */ /* 0x000fc6000bf65070 */
[----:B------:R-:W-:Y:S01]  /*15650*/  STSM.16.M88.4 [R76], R12 ;  /* 0x0000000c4c007844 */ /* 0x000fe20000000200 */
[----:B------:R-:W-:-:S03]  /*15660*/  ISETP.NE.AND.EX P3, PT, RZ, UR7, PT, P3 ;  /* 0x00000007ff007c0c */ /* 0x000fc6000bf65330 */
[----:B------:R1:W-:Y:S04]  /*15670*/  STSM.16.M88.4 [R75], R20 ;  /* 0x000000144b007844 */ /* 0x0003e80000000200 */
[----:B------:R3:W-:Y:S01]  /*15680*/  STSM.16.M88.4 [R74], R24 ;  /* 0x000000184a007844 */ /* 0x0007e20000000200 */
[----:B------:R-:W-:Y:S01]  /*15690*/  BAR.SYNC.DEFER_BLOCKING 0x1, 0x180 ;  /* 0x0046000000007b1d */ /* 0x000fe20000010000 */
[----:B------:R-:W-:Y:S02]  /*156a0*/  ISETP.NE.U32.AND P0, PT, RZ, UR4, PT ;  /* 0x00000004ff007c0c */ /* 0x000fe4000bf05070 */
[----:B--2---:R-:W-:Y:S02]  /*156b0*/  IADD3 R32, P1, R80, UR4, RZ ;  /* 0x0000000450207c10 */ /* 0x004fe4000ff3e0ff */
[----:B------:R-:W-:-:S02]  /*156c0*/  ISETP.NE.AND.EX P0, PT, RZ, UR5, PT, P0 ;  /* 0x00000005ff007c0c */ /* 0x000fc4000bf05300 */
[C---:B------:R-:W-:Y:S02]  /*156d0*/  IADD3.X R33, R79.reuse, UR5, RZ, P1, !PT ;  /* 0x000000054f217c10 */ /* 0x040fe40008ffe4ff */
[----:B------:R-:W-:Y:S01]  /*156e0*/  @P3 IADD3 R34, P1, R80, UR6, RZ ;  /* 0x0000000650223c10 */ /* 0x000fe2000ff3e0ff */
[----:B------:R-:W-:Y:S01]  /*156f0*/  ULDC UR6, c[0x0][0xa88] ;  /* 0x0002a20000067ab9 */ /* 0x000fe20000000800 */
[----:B------:R-:W-:Y:S01]  /*15700*/  IMAD.MOV.U32 R3, RZ, RZ, RZ ;  /* 0x000000ffff037224 */ /* 0x000fe200078e00ff */
[----:B------:R-:W-:Y:S01]  /*15710*/  ISETP.GT.AND P2, PT, R78, 0x1, PT ;  /* 0x000000014e00780c */ /* 0x000fe20003f44270 */
[----:B-1----:R-:W-:Y:S01]  /*15720*/  IMAD.MOV.U32 R22, RZ, RZ, 0x9b8 ;  /* 0x000009b8ff167424 */ /* 0x002fe200078e00ff */
[----:B------:R-:W-:Y:S01]  /*15730*/  @P3 IADD3.X R35, R79, UR7, RZ, P1, !PT ;  /* 0x000000074f233c10 */ /* 0x000fe20008ffe4ff */
[----:B------:R-:W-:Y:S01]  /*15740*/  IMAD.U32 R79, RZ, RZ, UR6 ;  /* 0x00000006ff4f7e24 */ /* 0x000fe2000f8e00ff */
[----:B---3--:R-:W1:Y:S02]  /*15750*/  LDC R74, c[0x0][0xbe8] ;  /* 0x0002fa00ff4a7b82 */ /* 0x008e640000000800 */
[----:B------:R2:W5:Y:S04]  /*15760*/  @P0 LDG.E R3, desc[UR60][R32.64] ;  /* 0x0000003c20030981 */ /* 0x000568000c1e1900 */
[----:B------:R2:W5:Y:S01]  /*15770*/  @P3 LDG.E R79, desc[UR60][R34.64] ;  /* 0x0000003c224f3981 */ /* 0x000562000c1e1900 */
[----:B------:R-:W-:-:S04]  /*15780*/  SEL R22, R22, 0x978, P2 ;  /* 0x0000097816167807 */ /* 0x000fc80001000000 */
[----:B------:R2:W3:Y:S08]  /*15790*/  LDC.64 R12, c[0x0][R22+0x220] ;  /* 0x00008800160c7b82 */ /* 0x0004f00000000a00 */
[----:B------:R2:W4:Y:S08]  /*157a0*/  LDC.64 R14, c[0x0][R22+0x218] ;  /* 0x00008600160e7b82 */ /* 0x0005300000000a00 */
[----:B------:R2:W0:Y:S01]  /*157b0*/  LDC.64 R20, c[0x0][R22+0x228] ;  /* 0x00008a0016147b82 */ /* 0x0004220000000a00 */
[----:B-1----:R-:W-:Y:S01]  /*157c0*/  ISETP.NE.AND P1, PT, R74, 0x1, PT ;  /* 0x000000014a00780c */ /* 0x002fe20003f25270 */
[----:B--2---:R-:W-:-:S12]  /*157d0*/  @P3 BRA `(.L_x_539) ;  /* 0x0000000000103947 */ /* 0x004fd80003800000 */
[----:B------:R-:W-:Y:S05]  /*157e0*/  @!P0 BRA `(.L_x_539) ;  /* 0x00000000000c8947 */ /* 0x000fea0003800000 */
[----:B------:R-:W2:Y:S04]  /*157f0*/  LDG.E R24, desc[UR60][R32.64] ;  /* 0x0000003c20187981 */ /* 0x000ea8000c1e1900 */
[----:B-----5:R-:W2:Y:S02]  /*15800*/  LDG.E R79, desc[UR60][R32.64+0x4] ;  /* 0x0000043c204f7981 */ /* 0x020ea4000c1e1900 */
[----:B--2---:R-:W-:-:S07]  /*15810*/  IMAD.IADD R79, R79, 0x1, -R24 ;  /* 0x000000014f4f7824 */ /* 0x004fce00078e0a18 */
.L_x_539:
[----:B------:R-:W2:Y:S01]  /*15820*/  LDL.LU R24, [R1+0x98] ;  /* 0x0000980001187983 */ /* 0x000ea20000300800 */
[----:B------:R-:W1:Y:S03]  /*15830*/  LDC.64 R22, c[0x0][R22+0x210] ;  /* 0x0000840016167b82 */ /* 0x000e660000000a00 */
[----:B------:R-:W3:Y:S04]  /*15840*/  LDL.LU R27, [R1+0xc4] ;  /* 0x0000c400011b7983 */ /* 0x000ee80000300800 */
[----:B------:R-:W4:Y:S01]  /*15850*/  LDL R80, [R1+0x90] ;  /* 0x0000900001507983 */ /* 0x000f220000100800 */
[----:B------:R-:W-:Y:S01]  /*15860*/  ISETP.NE.U32.AND P0, PT, RZ, UR4, PT ;  /* 0x00000004ff007c0c */ /* 0x000fe2000bf05070 */
[----:B------:R-:W0:Y:S02]  /*15870*/  @P1 LDC R26, c[0x0][0xbec] ;  /* 0x0002fb00ff1a1b82 */ /* 0x000e240000000800 */
[----:B------:R-:W4:Y:S04]  /*15880*/  LDL R32, [R1+0xe4] ;  /* 0x0000e40001207983 */ /* 0x000f280000100800 */
[----:B------:R-:W4:Y:S02]  /*15890*/  LDL R82, [R1+0xa8] ;  /* 0x0000a80001527983 */ /* 0x000f240000100800 */
[----:B------:R-:W1:Y:S02]  /*158a0*/  @P1 LDC R81, c[0x0][0xbf0] ;  /* 0x0002fc00ff511b82 */ /* 0x000e640000000800 */
[----:B------:R-:W4:Y:S04]  /*158b0*/  LDL R78, [R1+0xb0] ;  /* 0x0000b000014e7983 */ /* 0x000f280000100800 */
[----:B------:R-:W4:Y:S04]  /*158c0*/  LDL R76, [R1+0xe0] ;  /* 0x0000e000014c7983 */ /* 0x000f280000100800 */
[----:B------:R-:W4:Y:S01]  /*158d0*/  LDL R34, [R1+0xcc] ;  /* 0x0000cc0001227983 */ /* 0x000f220000100800 */
[----:B------:R-:W-:-:S04]  /*158e0*/  ISETP.NE.AND.EX P0, PT, RZ, UR5, PT, P0 ;  /* 0x00000005ff007c0c */ /* 0x000fc8000bf05300 */
[----:B--2---:R-:W-:Y:S02]  /*158f0*/  SEL R75, R24, RZ, !P0 ;  /* 0x000000ff184b7207 */ /* 0x004fe40004000000 */
[----:B------:R-:W2:Y:S01]  /*15900*/  LDC.64 R24, c[0x0][0xba8] ;  /* 0x0002ea00ff187b82 */ /* 0x000ea20000000a00 */
[----:B---3--:R-:W-:Y:S02]  /*15910*/  SEL R27, R27, RZ, !P0 ;  /* 0x000000ff1b1b7207 */ /* 0x008fe40004000000 */
[----:B------:R-:W-:Y:S02]  /*15920*/  IMAD R13, R13, R75, RZ ;  /* 0x0000004b0d0d7224 */ /* 0x000fe400078e02ff */
[-C--:B----4-:R-:W-:Y:S02]  /*15930*/  IMAD R35, R15, R80.reuse, RZ ;  /* 0x000000500f237224 */ /* 0x090fe400078e02ff */
[----:B------:R-:W-:Y:S02]  /*15940*/  IMAD R77, R12, R27, R13 ;  /* 0x0000001b0c4d7224 */ /* 0x000fe400078e020d */
[----:B------:R-:W-:-:S04]  /*15950*/  IMAD.WIDE.U32 R14, R14, R80, RZ ;  /* 0x000000500e0e7225 */ /* 0x000fc800078e00ff */
[----:B------:R-:W-:-:S04]  /*15960*/  IMAD.WIDE.U32 R12, R12, R75, RZ ;  /* 0x0000004b0c0c7225 */ /* 0x000fc800078e00ff */
[----:B------:R-:W-:Y:S01]  /*15970*/  IMAD R27, R82, 0xc0, R32 ;  /* 0x000000c0521b7824 */ /* 0x000fe200078e0220 */
[----:B-----5:R-:W-:Y:S01]  /*15980*/  IADD3 R14, P0, P3, R12, R14, R3 ;  /* 0x0000000e0c0e7210 */ /* 0x020fe20007b1e003 */
[----:B------:R-:W-:Y:S02]  /*15990*/  IMAD.IADD R32, R15, 0x1, R35 ;  /* 0x000000010f207824 */ /* 0x000fe400078e0223 */
[----:B0-----:R-:W-:Y:S01]  /*159a0*/  @P1 IMAD.HI.U32 R12, R27, R26, RZ ;  /* 0x0000001a1b0c1227 */ /* 0x001fe200078e00ff */
[----:B------:R-:W-:Y:S01]  /*159b0*/  SEL R33, R78, RZ, P2 ;  /* 0x000000ff4e217207 */ /* 0x000fe20001000000 */
[----:B--2---:R-:W0:Y:S02]  /*159c0*/  @!P2 LDC R24, c[0x0][0xb50] ;  /* 0x0002d400ff18ab82 */ /* 0x004e240000000800 */
[----:B------:R-:W-:Y:S02]  /*159d0*/  IMAD.IADD R15, R13, 0x1, R77 ;  /* 0x000000010d0f7824 */ /* 0x000fe400078e024d */
[----:B------:R-:W-:Y:S01]  /*159e0*/  IMAD.MOV.U32 R13, RZ, RZ, R27 ;  /* 0x000000ffff0d7224 */ /* 0x000fe200078e001b */
[----:B-1----:R-:W-:Y:S01]  /*159f0*/  @P1 SHF.R.U32.HI R13, RZ, R81, R12 ;  /* 0x00000051ff0d1219 */ /* 0x002fe2000001160c */
[-C--:B------:R-:W-:Y:S01]  /*15a00*/  IMAD R35, R21, R33.reuse, RZ ;  /* 0x0000002115237224 */ /* 0x080fe200078e02ff */
[----:B------:R-:W-:Y:S01]  /*15a10*/  SHF.R.S32.HI R77, RZ, 0x1f, R3 ;  /* 0x0000001fff4d7819 */ /* 0x000fe20000011403 */
[----:B------:R-:W-:Y:S01]  /*15a20*/  IMAD.WIDE.U32 R20, R20, R33, RZ ;  /* 0x0000002114147225 */ /* 0x000fe200078e00ff */
[----:B------:R-:W1:Y:S03]  /*15a30*/  @!P2 LDC R25, c[0x0][0xb54] ;  /* 0x0002d500ff19ab82 */ /* 0x000e660000000800 */
[----:B------:R-:W-:Y:S01]  /*15a40*/  IMAD.MOV R26, RZ, RZ, -R13 ;  /* 0x000000ffff1a7224 */ /* 0x000fe200078e0a0d */
[----:B------:R-:W-:Y:S01]  /*15a50*/  IADD3.X R15, R15, R32, R77, P0, P3 ;  /* 0x000000200f0f7210 */ /* 0x000fe200007e644d */
[----:B------:R-:W-:Y:S01]  /*15a60*/  IMAD.IADD R35, R21, 0x1, R35 ;  /* 0x0000000115237824 */ /* 0x000fe200078e0223 */
[----:B------:R-:W-:-:S02]  /*15a70*/  IADD3 R20, P0, P3, R13, R14, R20 ;  /* 0x0000000e0d147210 */ /* 0x000fc40007b1e014 */
[----:B------:R-:W-:Y:S01]  /*15a80*/  SHF.R.S32.HI R12, RZ, 0x1f, R13 ;  /* 0x0000001fff0c7819 */ /* 0x000fe2000001140d */
[----:B------:R-:W-:-:S03]  /*15a90*/  IMAD R13, R74, R26, R27 ;  /* 0x0000001a4a0d7224 */ /* 0x000fc600078e021b */
[----:B------:R-:W-:Y:S01]  /*15aa0*/  IADD3.X R21, R12, R15, R35, P0, P3 ;  /* 0x0000000f0c157210 */ /* 0x000fe200007e6423 */
[-C--:B------:R-:W-:Y:S01]  /*15ab0*/  IMAD R12, R23, R13.reuse, RZ ;  /* 0x0000000d170c7224 */ /* 0x080fe200078e02ff */
[----:B------:R-:W-:Y:S01]  /*15ac0*/  SHF.R.S32.HI R15, RZ, 0x1f, R13 ;  /* 0x0000001fff0f7819 */ /* 0x000fe2000001140d */
[----:B------:R-:W-:-:S04]  /*15ad0*/  IMAD.WIDE.U32 R20, R22, R13, R20 ;  /* 0x0000000d16147225 */ /* 0x000fc800078e0014 */
[----:B------:R-:W-:Y:S01]  /*15ae0*/  IMAD R15, R22, R15, R12 ;  /* 0x0000000f160f7224 */ /* 0x000fe200078e020c */
[----:B0-----:R-:W-:-:S03]  /*15af0*/  LEA R24, P0, R20, R24, 0x2 ;  /* 0x0000001814187211 */ /* 0x001fc600078010ff */
[----:B------:R-:W-:-:S05]  /*15b00*/  IMAD.IADD R12, R21, 0x1, R15 ;  /* 0x00000001150c7824 */ /* 0x000fca00078e020f */
[----:B-1----:R-:W-:Y:S01]  /*15b10*/  LEA.HI.X R25, R20, R25, R12, 0x2, P0 ;  /* 0x0000001914197211 */ /* 0x002fe200000f140c */
[----:B------:R-:W-:Y:S01]  /*15b20*/  SHFL.IDX PT, R14, R24, 0x1, 0x1c1f ;  /* 0x003c1f00180e7f89 */ /* 0x000fe200000e0000 */
[----:B------:R-:W-:-:S03]  /*15b30*/  IMAD R23, R82, 0xc0, R76 ;  /* 0x000000c052177824 */ /* 0x000fc600078e024c */
[----:B------:R-:W-:Y:S04]  /*15b40*/  SHFL.IDX PT, R12, R24, RZ, 0x1c1f ;  /* 0x001c1fff180c7589 */ /* 0x000fe800000e0000 */
[----:B------:R-:W0:Y:S04]  /*15b50*/  SHFL.IDX PT, R13, R25, RZ, 0x1c1f ;  /* 0x001c1fff190d7589 */ /* 0x000e2800000e0000 */
[----:B------:R-:W1:Y:S01]  /*15b60*/  SHFL.IDX PT, R15, R25, 0x1, 0x1c1f ;  /* 0x003c1f00190f7f89 */ /* 0x000e6200000e0000 */
[----:B------:R-:W-:Y:S01]  /*15b70*/  IMAD R76, R79, R74, RZ ;  /* 0x0000004a4f4c7224 */ /* 0x000fe200078e02ff */
[----:B------:R-:W-:Y:S01]  /*15b80*/  LOP3.LUT P0, RZ, R34, 0x3, RZ, 0xc0, !PT ;  /* 0x0000000322ff7812 */ /* 0x000fe2000780c0ff */
[----:B------:R-:W-:-:S03]  /*15b90*/  VIADD R21, R23, 0x8 ;  /* 0x0000000817157836 */ /* 0x000fc60000000000 */
[-C--:B------:R-:W-:Y:S02]  /*15ba0*/  ISETP.GE.OR P3, PT, R23, R76.reuse, P0 ;  /* 0x0000004c1700720c */ /* 0x080fe40000766670 */
[----:B------:R-:W-:-:S11]  /*15bb0*/  ISETP.GE.OR P0, PT, R21, R76, P0 ;  /* 0x0000004c1500720c */ /* 0x000fd60000706670 */
[----:B0-----:R0:W-:Y:S04]  /*15bc0*/  @!P3 ST.E desc[UR60][R12.64], R2 ;  /* 0x000000020c00b985 */ /* 0x0011e8000c10193c */
[----:B-1----:R0:W-:Y:S01]  /*15bd0*/  @!P0 ST.E desc[UR60][R14.64], R0 ;  /* 0x000000000e008985 */ /* 0x0021e2000c10193c */
[----:B------:R-:W-:Y:S05]  /*15be0*/  @P2 BRA `(.L_x_540) ;  /* 0x00000008002c2947 */ /* 0x000fea0003800000 */
[----:B------:R-:W1:Y:S01]  /*15bf0*/  S2R R34, SR_TID.X ;  /* 0x0000000000227919 */ /* 0x000e620000002100 */
[----:B0-----:R-:W0:Y:S01]  /*15c00*/  @P1 LDC R15, c[0x0][0xbec] ;  /* 0x0002fb00ff0f1b82 */ /* 0x001e220000000800 */
[----:B------:R-:W-:-:S07]  /*15c10*/  ULDC.64 UR4, c[0x0][0xaa0] ;  /* 0x0002a80000047ab9 */ /* 0x000fce0000000a00 */
[----:B------:R-:W2:Y:S01]  /*15c20*/  @P1 LDC R41, c[0x0][0xbf0] ;  /* 0x0002fc00ff291b82 */ /* 0x000ea20000000800 */
[----:B-1----:R-:W-:-:S05]  /*15c30*/  VIADD R0, R34, 0xffffff80 ;  /* 0xffffff8022007836 */ /* 0x002fca0000000000 */
[----:B------:R-:W-:-:S04]  /*15c40*/  SHF.R.S32.HI R5, RZ, 0x1f, R0 ;  /* 0x0000001fff057819 */ /* 0x000fc80000011400 */
[----:B------:R-:W-:-:S04]  /*15c50*/  LEA.HI R5, R5, R0, RZ, 0x2 ;  /* 0x0000000005057211 */ /* 0x000fc800078f10ff */
[----:B------:R-:W-:Y:S02]  /*15c60*/  LOP3.LUT R7, R5, 0xfffffffc, RZ, 0xc0, !PT ;  /* 0xfffffffc05077812 */ /* 0x000fe400078ec0ff */
[----:B------:R-:W-:-:S03]  /*15c70*/  SHF.R.S32.HI R9, RZ, 0x2, R5 ;  /* 0x00000002ff097819 */ /* 0x000fc60000011405 */
[----:B------:R-:W-:-:S04]  /*15c80*/  IMAD.IADD R12, R0, 0x1, -R7 ;  /* 0x00000001000c7824 */ /* 0x000fc800078e0a07 */
[----:B------:R-:W-:-:S04]  /*15c90*/  IMAD.SHL.U32 R8, R12, 0x8, RZ ;  /* 0x000000080c087824 */ /* 0x000fc800078e00ff */
[----:B------:R-:W-:-:S04]  /*15ca0*/  IMAD R5, R9, 0x20, R8 ;  /* 0x0000002009057824 */ /* 0x000fc800078e0208 */
[----:B------:R-:W-:-:S03]  /*15cb0*/  IMAD.WIDE R10, R5, 0x2, R10 ;  /* 0x00000002050a7825 */ /* 0x000fc600078e020a */
[C---:B------:R-:W-:Y:S02]  /*15cc0*/  IADD3 R5, P5, R10.reuse, 0x7800, RZ ;  /* 0x000078000a057810 */ /* 0x040fe40007fbe0ff */
[C---:B------:R-:W-:Y:S02]  /*15cd0*/  LOP3.LUT R7, R10.reuse, 0x180, RZ, 0xc0, !PT ;  /* 0x000001800a077812 */ /* 0x040fe400078ec0ff */
[----:B------:R-:W-:Y:S01]  /*15ce0*/  LOP3.LUT R0, R5, 0x180, RZ, 0xc0, !PT ;  /* 0x0000018005007812 */ /* 0x000fe200078ec0ff */
[----:B------:R-:W-:Y:S01]  /*15cf0*/  IMAD.X R37, RZ, RZ, R11, P5 ;  /* 0x000000ffff257224 */ /* 0x000fe200028e060b */
[----:B------:R-:W-:Y:S02]  /*15d00*/  IADD3 R21, P0, R10, 0x1800, RZ ;  /* 0x000018000a157810 */ /* 0x000fe40007f1e0ff */
[----:B------:R-:W-:Y:S02]  /*15d10*/  SHF.R.U64 R0, R0, 0x3, RZ ;  /* 0x0000000300007819 */ /* 0x000fe400000012ff */
[----:B------:R-:W-:-:S02]  /*15d20*/  IADD3 R25, P2, R10, 0x3000, RZ ;  /* 0x000030000a197810 */ /* 0x000fc40007f5e0ff */
[----:B------:R-:W-:Y:S01]  /*15d30*/  LOP3.LUT R36, R0, R5, RZ, 0x3c, !PT ;  /* 0x0000000500247212 */ /* 0x000fe200078e3cff */
[----:B------:R-:W-:Y:S01]  /*15d40*/  IMAD R0, R77, UR4, RZ ;  /* 0x000000044d007c24 */ /* 0x000fe2000f8e02ff */
[C---:B------:R-:W-:Y:S02]  /*15d50*/  IADD3 R29, P3, R10.reuse, 0x4800, RZ ;  /* 0x000048000a1d7810 */ /* 0x040fe40007f7e0ff */
[----:B------:R-:W-:Y:S01]  /*15d60*/  IADD3 R33, P4, R10, 0x6000, RZ ;  /* 0x000060000a217810 */ /* 0x000fe20007f9e0ff */
[----:B------:R-:W-:Y:S01]  /*15d70*/  IMAD R13, R3, UR5, R0 ;  /* 0x00000005030d7c24 */ /* 0x000fe2000f8e0200 */
[----:B------:R-:W-:Y:S01]  /*15d80*/  SHF.R.U64 R7, R7, 0x3, RZ ;  /* 0x0000000307077819 */ /* 0x000fe200000012ff */
[----:B------:R-:W-:Y:S01]  /*15d90*/  IMAD.WIDE.U32 R2, R3, UR4, RZ ;  /* 0x0000000403027c25 */ /* 0x000fe2000f8e00ff */
[----:B------:R-:W-:Y:S01]  /*15da0*/  LOP3.LUT R20, R21, 0x180, RZ, 0xc0, !PT ;  /* 0x0000018015147812 */ /* 0x000fe200078ec0ff */
[----:B------:R-:W-:Y:S01]  /*15db0*/  ULDC.64 UR4, c[0x0][0xae8] ;  /* 0x0002ba0000047ab9 */ /* 0x000fe20000000a00 */
[----:B------:R-:W-:Y:S01]  /*15dc0*/  LOP3.LUT R24, R25, 0x180, RZ, 0xc0, !PT ;  /* 0x0000018019187812 */ /* 0x000fe200078ec0ff */
[----:B------:R-:W-:Y:S01]  /*15dd0*/  IMAD R0, R12, 0x60, R9 ;  /* 0x000000600c007824 */ /* 0x000fe200078e0209 */
[----:B------:R-:W-:Y:S01]  /*15de0*/  LOP3.LUT R28, R29, 0x180, RZ, 0xc0, !PT ;  /* 0x000001801d1c7812 */ /* 0x000fe200078ec0ff */
[----:B------:R-:W5:Y:S01]  /*15df0*/  LD.E.128 R36, desc[UR60][R36.64] ;  /* 0x0000003c24247980 */ /* 0x000f62000c101d00 */
[----:B------:R-:W-:Y:S01]  /*15e00*/  LOP3.LUT R32, R33, 0x180, RZ, 0xc0, !PT ;  /* 0x0000018021207812 */ /* 0x000fe200078ec0ff */
[----:B------:R-:W-:Y:S01]  /*15e10*/  IMAD.IADD R3, R3, 0x1, R13 ;  /* 0x0000000103037824 */ /* 0x000fe200078e020d */
[----:B------:R-:W-:Y:S01]  /*15e20*/  LOP3.LUT R10, R7, R10, RZ, 0x3c, !PT ;  /* 0x0000000a070a7212 */ /* 0x000fe200078e3cff */
[----:B------:R-:W-:Y:S01]  /*15e30*/  IMAD R12, R82, 0xc0, R0 ;  /* 0x000000c0520c7824 */ /* 0x000fe200078e0200 */
[----:B------:R-:W-:-:S02]  /*15e40*/  SHF.R.U64 R20, R20, 0x3, RZ ;  /* 0x0000000314147819 */ /* 0x000fc400000012ff */
[----:B------:R-:W-:Y:S02]  /*15e50*/  SHF.R.U64 R24, R24, 0x3, RZ ;  /* 0x0000000318187819 */ /* 0x000fe400000012ff */
[----:B------:R-:W-:Y:S02]  /*15e60*/  SHF.R.U64 R28, R28, 0x3, RZ ;  /* 0x000000031c1c7819 */ /* 0x000fe400000012ff */
[----:B------:R-:W-:Y:S01]  /*15e70*/  SHF.R.U64 R32, R32, 0x3, RZ ;  /* 0x0000000320207819 */ /* 0x000fe200000012ff */
[----:B------:R-:W-:Y:S01]  /*15e80*/  IMAD.WIDE.U32 R2, R80, UR4, R2 ;  /* 0x0000000450027c25 */ /* 0x000fe2000f8e0002 */
[----:B------:R1:W5:Y:S01]  /*15e90*/  LD.E.128 R4, desc[UR60][R10.64] ;  /* 0x0000003c0a047980 */ /* 0x000362000c101d00 */
[----:B------:R-:W-:Y:S02]  /*15ea0*/  LOP3.LUT R20, R20, R21, RZ, 0x3c, !PT ;  /* 0x0000001514147212 */ /* 0x000fe400078e3cff */
[----:B------:R-:W-:Y:S01]  /*15eb0*/  LOP3.LUT R24, R24, R25, RZ, 0x3c, !PT ;  /* 0x0000001918187212 */ /* 0x000fe200078e3cff */
[----:B0-----:R-:W-:Y:S01]  /*15ec0*/  @P1 IMAD.HI.U32 R0, R12, R15, RZ ;  /* 0x0000000f0c001227 */ /* 0x001fe200078e00ff */
[----:B------:R-:W-:-:S02]  /*15ed0*/  LOP3.LUT R28, R28, R29, RZ, 0x3c, !PT ;  /* 0x0000001d1c1c7212 */ /* 0x000fc400078e3cff */
[----:B------:R-:W-:Y:S01]  /*15ee0*/  LOP3.LUT R32, R32, R33, RZ, 0x3c, !PT ;  /* 0x0000002120207212 */ /* 0x000fe200078e3cff */
[----:B------:R-:W-:Y:S01]  /*15ef0*/  IMAD.X R21, RZ, RZ, R11, P0 ;  /* 0x000000ffff157224 */ /* 0x000fe200000e060b */
[----:B-1----:R-:W-:Y:S01]  /*15f00*/  SHF.R.S32.HI R10, RZ, 0x1f, R75 ;  /* 0x0000001fff0a7819 */ /* 0x002fe2000001144b */
[--C-:B------:R-:W-:Y:S02]  /*15f10*/  IMAD.X R25, RZ, RZ, R11.reuse, P2 ;  /* 0x000000ffff197224 */ /* 0x100fe400010e060b */
[--C-:B------:R-:W-:Y:S02]  /*15f20*/  IMAD.X R29, RZ, RZ, R11.reuse, P3 ;  /* 0x000000ffff1d7224 */ /* 0x100fe400018e060b */
[----:B------:R-:W5:Y:S01]  /*15f30*/  LD.E.128 R20, desc[UR60][R20.64] ;  /* 0x0000003c14147980 */ /* 0x000f62000c101d00 */
[----:B------:R-:W-:Y:S02]  /*15f40*/  IMAD.X R33, RZ, RZ, R11, P4 ;  /* 0x000000ffff217224 */ /* 0x000fe400020e060b */
[----:B------:R-:W-:Y:S01]  /*15f50*/  IMAD R3, R80, UR5, R3 ;  /* 0x0000000550037c24 */ /* 0x000fe2000f8e0203 */
[----:B------:R-:W-:Y:S01]  /*15f60*/  ULDC.64 UR4, c[0x0][0xaf0] ;  /* 0x0002bc0000047ab9 */ /* 0x000fe20000000a00 */
[----:B------:R-:W-:Y:S01]  /*15f70*/  IMAD.MOV.U32 R11, RZ, RZ, R12 ;  /* 0x000000ffff0b7224 */ /* 0x000fe200078e000c */
[----:B--2---:R-:W-:Y:S01]  /*15f80*/  @P1 SHF.R.U32.HI R11, RZ, R41, R0 ;  /* 0x00000029ff0b1219 */ /* 0x004fe20000011600 */
[----:B------:R-:W-:Y:S01]  /*15f90*/  IMAD R10, R10, UR4, RZ ;  /* 0x000000040a0a7c24 */ /* 0x000fe2000f8e02ff */
[----:B------:R-:W5:Y:S01]  /*15fa0*/  LD.E.128 R24, desc[UR60][R24.64] ;  /* 0x0000003c18187980 */ /* 0x000f62000c101d00 */
[----:B------:R-:W-:-:S03]  /*15fb0*/  IMAD.WIDE.U32 R2, R75, UR4, R2 ;  /* 0x000000044b027c25 */ /* 0x000fc6000f8e0002 */
[----:B------:R-:W5:Y:S01]  /*15fc0*/  LD.E.128 R28, desc[UR60][R28.64] ;  /* 0x0000003c1c1c7980 */ /* 0x000f62000c101d00 */
[----:B------:R-:W-:-:S03]  /*15fd0*/  IMAD R13, R75, UR5, R10 ;  /* 0x000000054b0d7c24 */ /* 0x000fc6000f8e020a */
[----:B------:R-:W5:Y:S01]  /*15fe0*/  LD.E.128 R32, desc[UR60][R32.64] ;  /* 0x0000003c20207980 */ /* 0x000f62000c101d00 */
[--C-:B------:R-:W-:Y:S01]  /*15ff0*/  IMAD.MOV R15, RZ, RZ, -R11.reuse ;  /* 0x000000ffff0f7224 */ /* 0x100fe200078e0a0b */
[----:B------:R-:W-:Y:S01]  /*16000*/  SHF.R.S32.HI R0, RZ, 0x1f, R11 ;  /* 0x0000001fff007819 */ /* 0x000fe2000001140b */
[----:B------:R-:W-:Y:S01]  /*16010*/  ULDC.64 UR4, c[0x0][0xae0] ;  /* 0x0002b80000047ab9 */ /* 0x000fe20000000a00 */
[----:B------:R-:W-:Y:S01]  /*16020*/  @!PT LDS RZ, [RZ] ;  /* 0x00000000fffff984 */ /* 0x000fe20000000800 */
[----:B------:R-:W-:Y:S01]  /*16030*/  @!PT LDS RZ, [RZ] ;  /* 0x00000000fffff984 */ /* 0x000fe20000000800 */
[----:B------:R-:W-:Y:S01]  /*16040*/  @!PT LDS RZ, [RZ] ;  /* 0x00000000fffff984 */ /* 0x000fe20000000800 */
[----:B------:R-:W-:Y:S01]  /*16050*/  @!PT LDS RZ, [RZ] ;  /* 0x00000000fffff984 */ /* 0x000fe20000000800 */
[----:B------:R0:W-:Y:S06]  /*16060*/  MEMBAR.ALL.CTA ;  /* 0x0000000000007992 */ /* 0x0001ec0000008000 */
[----:B0-----:R-:W0:Y:S01]  /*16070*/  FENCE.VIEW.ASYNC.S ;  /* 0x00000000000073c6 */ /* 0x001e220000000000 */
[----:B------:R-:W-:-:S02]  /*16080*/  IMAD.IADD R3, R3, 0x1, R13 ;  /* 0x0000000103037824 */ /* 0x000fc400078e020d */
[----:B------:R-:W-:Y:S02]  /*16090*/  IMAD R13, R74, R15, R12 ;  /* 0x0000000f4a0d7224 */ /* 0x000fe400078e020c */
[----:B------:R-:W-:Y:S02]  /*160a0*/  IMAD R0, R0, UR4, RZ ;  /* 0x0000000400007c24 */ /* 0x000fe4000f8e02ff */
[----:B------:R-:W-:Y:S01]  /*160b0*/  IMAD.WIDE.U32 R2, R11, UR4, R2 ;  /* 0x000000040b027c25 */ /* 0x000fe2000f8e0002 */
[----:B------:R-:W-:-:S03]  /*160c0*/  SHF.R.S32.HI R10, RZ, 0x1f, R13 ;  /* 0x0000001fff0a7819 */ /* 0x000fc6000001140d */
[----:B------:R-:W-:Y:S01]  /*160d0*/  IMAD R11, R11, UR5, R0 ;  /* 0x000000050b0b7c24 */ /* 0x000fe2000f8e0200 */
[----:B------:R-:W-:Y:S01]  /*160e0*/  ULDC.64 UR4, c[0x0][0xad8] ;  /* 0x0002b60000047ab9 */ /* 0x000fe20000000a00 */
[----:B------:R-:W-:Y:S02]  /*160f0*/  VIADD R0, R16, 0x31c20 ;  /* 0x00031c2010007836 */ /* 0x000fe40000000000 */
[----:B------:R-:W-:Y:S02]  /*16100*/  IMAD.IADD R3, R3, 0x1, R11 ;  /* 0x0000000103037824 */ /* 0x000fe400078e020b */
[----:B------:R-:W-:Y:S01]  /*16110*/  IMAD R10, R10, UR4, RZ ;  /* 0x000000040a0a7c24 */ /* 0x000fe2000f8e02ff */
[----:B------:R-:W-:Y:S01]  /*16120*/  PRMT R0, RZ, 0x654, R0 ;  /* 0x00000654ff007816 */ /* 0x000fe20000000000 */
[----:B------:R-:W-:-:S04]  /*16130*/  IMAD.WIDE.U32 R2, R13, UR4, R2 ;  /* 0x000000040d027c25 */ /* 0x000fc8000f8e0002 */
[----:B------:R-:W-:Y:S01]  /*16140*/  IMAD R11, R13, UR5, R10 ;  /* 0x000000050d0b7c24 */ /* 0x000fe2000f8e020a */
[----:B------:R-:W-:Y:S01]  /*16150*/  ULDC.64 UR4, c[0x0][0xa80] ;  /* 0x0002a00000047ab9 */ /* 0x000fe20000000a00 */
[----:B0-----:R0:W-:Y:S02]  /*16160*/  SYNCS.ARRIVE.TRANS64.RED.A1T0 RZ, [R0+URZ], RZ ;  /* 0x000000ff00ff79a7 */ /* 0x0011e4000810043f */
[----:B------:R-:W-:Y:S02]  /*16170*/  IMAD.IADD R3, R3, 0x1, R11 ;  /* 0x0000000103037824 */ /* 0x000fe400078e020b */
[C---:B------:R-:W-:Y:S02]  /*16180*/  VIADD R42, R8.reuse, 0x20 ;  /* 0x00000020082a7836 */ /* 0x040fe40000000000 */
[----:B------:R-:W-:Y:S01]  /*16190*/  VIADD R44, R8, 0x40 ;  /* 0x00000040082c7836 */ /* 0x000fe20000000000 */
[----:B0-----:R-:W-:Y:S01]  /*161a0*/  LEA R0, P0, R2, UR4, 0x1 ;  /* 0x0000000402007c11 */ /* 0x001fe2000f8008ff */
[----:B------:R-:W-:-:S03]  /*161b0*/  UMOV UR4, 0xffffffff ;  /* 0xffffffff00047882 */ /* 0x000fc60000000000 */
[----:B------:R-:W-:Y:S02]  /*161c0*/  LEA.HI.X R2, R2, UR5, R3, 0x1, P0 ;  /* 0x0000000502027c11 */ /* 0x000fe400080f0c03 */
[----:B------:R-:W-:Y:S02]  /*161d0*/  SHF.R.S32.HI R43, RZ, 0x1f, R42 ;  /* 0x0000001fff2b7819 */ /* 0x000fe4000001142a */
[----:B------:R-:W-:Y:S01]  /*161e0*/  SHF.R.S32.HI R45, RZ, 0x1f, R44 ;  /* 0x0000001fff2d7819 */ /* 0x000fe2000001142c */
[----:B------:R-:W-:Y:S06]  /*161f0*/  BRA.DIV UR4, `(.L_x_541) ;  /* 0x000000a204707947 */ /* 0x000fec000b800000 */
[----:B------:R0:W1:Y:S04]  /*16200*/  SHFL.IDX PT, R3, R2, RZ, 0x1c1f ;  /* 0x001c1fff02037589 */ /* 0x00006800000e0000 */
[----:B------:R0:W2:Y:S02]  /*16210*/  SHFL.IDX PT, R14, R0, RZ, 0x1c1f ;  /* 0x001c1fff000e7589 */ /* 0x0000a400000e0000 */
.L_x_745:
[----:B------:R-:W-:Y:S01]  /*16220*/  IMAD R9, R82, 0xc0, R9 ;  /* 0x000000c052097824 */ /* 0x000fe200078e0209 */
[----:B------:R-:W-:Y:S04]  /*16230*/  BSSY B1, `(.L_x_542) ;  /* 0x0000010000017945 */ /* 0x000fe80003800000 */
[----:B------:R-:W-:-:S13]  /*16240*/  ISETP.GE.AND P0, PT, R9, R76, PT ;  /* 0x0000004c0900720c */ /* 0x000fda0003f06270 */
[----:B------:R-:W-:Y:S05]  /*16250*/  @P0 BRA `(.L_x_543) ;  /* 0x0000000000340947 */ /* 0x000fea0003800000 */
[----:B------:R-:W-:Y:S02]  /*16260*/  ULDC UR4, c[0x0][0xac8] ;  /* 0x0002b20000047ab9 */ /* 0x000fe40000000800 */
[----:B------:R-:W-:Y:S02]  /*16270*/  ISETP.GE.AND P0, PT, R8, UR4, PT ;  /* 0x0000000408007c0c */ /* 0x000fe4000bf06270 */
[----:B------:R-:W-:Y:S02]  /*16280*/  ISETP.GE.AND P1, PT, R42, UR4, PT ;  /* 0x000000042a007c0c */ /* 0x000fe4000bf26270 */
[----:B------:R-:W-:-:S09]  /*16290*/  ISETP.GE.AND P2, PT, R44, UR4, PT ;  /* 0x000000042c007c0c */ /* 0x000fd2000bf46270 */
[----:B-1----:R-:W-:Y:S02]  /*162a0*/  @!P0 IMAD.MOV.U32 R15, RZ, RZ, R3 ;  /* 0x000000ffff0f8224 */ /* 0x002fe400078e0003 */
[-C--:B--2---:R-:W-:Y:S02]  /*162b0*/  @!P1 LEA R12, P3, R42, R14.reuse, 0x1 ;  /* 0x0000000e2a0c9211 */ /* 0x084fe400078608ff */
[----:B------:R-:W-:Y:S01]  /*162c0*/  @!P2 LEA R40, P4, R44, R14, 0x1 ;  /* 0x0000000e2c28a211 */ /* 0x000fe200078808ff */
[----:B------:R-:W-:Y:S01]  /*162d0*/  @!P0 IMAD.WIDE R10, R8, 0x2, R14 ;  /* 0x00000002080a8825 */ /* 0x000fe200078e020e */
[-C--:B------:R-:W-:Y:S02]  /*162e0*/  @!P1 LEA.HI.X R13, R42, R3.reuse, R43, 0x1, P3 ;  /* 0x000000032a0d9211 */ /* 0x080fe400018f0c2b */
[----:B------:R-:W-:Y:S02]  /*162f0*/  @!P2 LEA.HI.X R41, R44, R3, R45, 0x1, P4 ;  /* 0x000000032c29a211 */ /* 0x000fe400020f0c2d */
[----:B-----5:R3:W-:Y:S04]  /*16300*/  @!P0 ST.E.128 desc[UR60][R10.64], R4 ;  /* 0x000000040a008985 */ /* 0x0207e8000c101d3c */
[----:B------:R3:W-:Y:S04]  /*16310*/  @!P1 ST.E.128 desc[UR60][R12.64], R24 ;  /* 0x000000180c009985 */ /* 0x0007e8000c101d3c */
[----:B------:R3:W-:Y:S02]  /*16320*/  @!P2 ST.E.128 desc[UR60][R40.64], R32 ;  /* 0x000000202800a985 */ /* 0x0007e4000c101d3c */
.L_x_543:
[----:B------:R-:W-:Y:S05]  /*16330*/  BSYNC B1 ;  /* 0x0000000000017941 */ /* 0x000fea0003800000 */
.L_x_542:
[----:B------:R-:W-:-:S03]  /*16340*/  UMOV UR4, 0xffffffff ;  /* 0xffffffff00047882 */ /* 0x000fc60000000000 */
[----:B------:R-:W-:Y:S05]  /*16350*/  BRA.DIV UR4, `(.L_x_544) ;  /* 0x000000a2044c7947 */ /* 0x000fea000b800000 */
[----:B-1----:R1:W4:Y:S04]  /*16360*/  SHFL.IDX PT, R3, R2, 0x1, 0x1c1f ;  /* 0x003c1f0002037f89 */ /* 0x00232800000e0000 */
[----:B--2---:R1:W2:Y:S02]  /*16370*/  SHFL.IDX PT, R14, R0, 0x1, 0x1c1f ;  /* 0x003c1f00000e7f89 */ /* 0x0042a400000e0000 */
.L_x_749:
[----:B---3-5:R-:W-:-:S05]  /*16380*/  VIADD R5, R9, 0x60 ;  /* 0x0000006009057836 */ /* 0x028fca0000000000 */
[----:B------:R-:W-:-:S13]  /*16390*/  ISETP.GE.AND P0, PT, R5, R76, PT ;  /* 0x0000004c0500720c */ /* 0x000fda0003f06270 */
[----:B------:R-:W-:Y:S05]  /*163a0*/  @P0 BRA `(.L_x_545) ;  /* 0x0000001800480947 */ /* 0x000fea0003800000 */
[----:B------:R-:W-:Y:S02]  /*163b0*/  ULDC UR4, c[0x0][0xac8] ;  /* 0x0002b20000047ab9 */ /* 0x000fe40000000800 */
[----:B------:R-:W-:Y:S02]  /*163c0*/  ISETP.GE.AND P1, PT, R8, UR4, PT ;  /* 0x0000000408007c0c */ /* 0x000fe4000bf26270 */
[----:B------:R-:W-:-:S11]  /*163d0*/  ISETP.GE.AND P2, PT, R42, UR4, PT ;  /* 0x000000042a007c0c */ /* 0x000fd6000bf46270 */
[----:B012---:R-:W-:Y:S02]  /*163e0*/  @!P1 IMAD.MOV.U32 R2, RZ, RZ, R14 ;  /* 0x000000ffff029224 */ /* 0x007fe400078e000e */
[----:B------:R-:W-:Y:S02]  /*163f0*/  @!P2 LEA R4, P0, R42, R14, 0x1 ;  /* 0x0000000e2a04a211 */ /* 0x000fe400078008ff */
[----:B----4-:R-:W-:Y:S02]  /*16400*/  @!P1 IMAD.WIDE R8, R8, 0x2, R2 ;  /* 0x0000000208089825 */ /* 0x010fe400078e0202 */
[----:B------:R-:W-:Y:S02]  /*16410*/  @!P2 LEA.HI.X R5, R42, R3, R43, 0x1, P0 ;  /* 0x000000032a05a211 */ /* 0x000fe400000f0c2b */
[----:B------:R-:W-:Y:S01]  /*16420*/  ISETP.GE.AND P0, PT, R44, UR4, PT ;  /* 0x000000042c007c0c */ /* 0x000fe2000bf06270 */
[----:B------:R0:W-:Y:S04]  /*16430*/  @!P1 ST.E.128 desc[UR60][R8.64], R20 ;  /* 0x0000001408009985 */ /* 0x0001e8000c101d3c */
[----:B------:R0:W-:Y:S08]  /*16440*/  @!P2 ST.E.128 desc[UR60][R4.64], R28 ;  /* 0x0000001c0400a985 */ /* 0x0001f0000c101d3c */
[----:B------:R-:W-:Y:S05]  /*16450*/  @P0 BRA `(.L_x_545) ;  /* 0x00000018001c0947 */ /* 0x000fea0003800000 */
[----:B------:R-:W-:-:S04]  /*16460*/  LEA R14, P0, R44, R14, 0x1 ;  /* 0x0000000e2c0e7211 */ /* 0x000fc800078008ff */
[----:B------:R-:W-:-:S05]  /*16470*/  LEA.HI.X R15, R44, R3, R45, 0x1, P0 ;  /* 0x000000032c0f7211 */ /* 0x000fca00000f0c2d */
[----:B------:R1:W-:Y:S01]  /*16480*/  ST.E.128 desc[UR60][R14.64], R36 ;  /* 0x000000240e007985 */ /* 0x0003e2000c101d3c */
[----:B------:R-:W-:Y:S05]  /*16490*/  BRA `(.L_x_545) ;  /* 0x00000018000c7947 */ /* 0x000fea0003800000 */
.L_x_540:
[----:B------:R-:W-:Y:S01]  /*164a0*/  ULDC.64 UR4, c[0x0][0xb08] ;  /* 0x0002c20000047ab9 */ /* 0x000fe20000000a00 */
[----:B0-----:R-:W0:Y:S01]  /*164b0*/  @P1 LDC R12, c[0x0][0xbec] ;  /* 0x0002fb00ff0c1b82 */ /* 0x001e220000000800 */
[----:B------:R-:W-:Y:S02]  /*164c0*/  IMAD R0, R77, UR4, RZ ;  /* 0x000000044d007c24 */ /* 0x000fe4000f8e02ff */
[----:B------:R-:W-:-:S04]  /*164d0*/  IMAD.WIDE.U32 R10, R3, UR4, RZ ;  /* 0x00000004030a7c25 */ /* 0x000fc8000f8e00ff */
[----:B------:R-:W-:Y:S01]  /*164e0*/  IMAD R3, R3, UR5, R0 ;  /* 0x0000000503037c24 */ /* 0x000fe2000f8e0200 */
[----:B------:R-:W1:Y:S01]  /*164f0*/  @P1 LDC R15, c[0x0][0xbf0] ;  /* 0x0002fc00ff0f1b82 */ /* 0x000e620000000800 */
[----:B------:R-:W-:Y:S01]  /*16500*/  ULDC.64 UR4, c[0x0][0xb38] ;  /* 0x0002ce0000047ab9 */ /* 0x000fe20000000a00 */
[----:B------:R-:W-:Y:S01]  /*16510*/  SHF.R.S32.HI R0, RZ, 0x1f, R75 ;  /* 0x0000001fff007819 */ /* 0x000fe2000001144b */
[----:B------:R-:W-:Y:S02]  /*16520*/  IMAD.IADD R11, R11, 0x1, R3 ;  /* 0x000000010b0b7824 */ /* 0x000fe400078e0203 */
[----:B------:R-:W-:-:S04]  /*16530*/  IMAD.WIDE.U32 R2, R80, UR4, R10 ;  /* 0x0000000450027c25 */ /* 0x000fc8000f8e000a */
[----:B------:R-:W-:Y:S01]  /*16540*/  IMAD R3, R80, UR5, R3 ;  /* 0x0000000550037c24 */ /* 0x000fe2000f8e0203 */
[----:B------:R-:W-:Y:S01]  /*16550*/  ULDC.64 UR4, c[0x0][0xb40] ;  /* 0x0002d00000047ab9 */ /* 0x000fe20000000a00 */
[----:B------:R-:W-:Y:S02]  /*16560*/  IMAD.MOV.U32 R11, RZ, RZ, R27 ;  /* 0x000000ffff0b7224 */ /* 0x000fe400078e001b */
[----:B------:R-:W-:Y:S02]  /*16570*/  IMAD R0, R0, UR4, RZ ;  /* 0x0000000400007c24 */ /* 0x000fe4000f8e02ff */
[----:B------:R-:W-:-:S04]  /*16580*/  IMAD.WIDE.U32 R2, R75, UR4, R2 ;  /* 0x000000044b027c25 */ /* 0x000fc8000f8e0002 */
[----:B------:R-:W-:Y:S01]  /*16590*/  IMAD R13, R75, UR5, R0 ;  /* 0x000000054b0d7c24 */ /* 0x000fe2000f8e0200 */
[----:B------:R-:W-:Y:S01]  /*165a0*/  ULDC.64 UR4, c[0x0][0xb48] ;  /* 0x0002d20000047ab9 */ /* 0x000fe20000000a00 */
[----:B0-----:R-:W-:-:S04]  /*165b0*/  @P1 IMAD.HI.U32 R12, R27, R12, RZ ;  /* 0x0000000c1b0c1227 */ /* 0x001fc800078e00ff */
[----:B------:R-:W-:Y:S01]  /*165c0*/  IMAD.IADD R3, R3, 0x1, R13 ;  /* 0x0000000103037824 */ /* 0x000fe200078e020d */
[----:B-1----:R-:W-:Y:S01]  /*165d0*/  @P1 SHF.R.U32.HI R11, RZ, R15, R12 ;  /* 0x0000000fff0b1219 */ /* 0x002fe2000001160c */
[----:B------:R-:W-:Y:S02]  /*165e0*/  VIADD R10, R16, 0x31c20 ;  /* 0x00031c20100a7836 */ /* 0x000fe40000000000 */
[C---:B------:R-:W-:Y:S01]  /*165f0*/  IMAD.WIDE.U32 R2, R78.reuse, UR4, R2 ;  /* 0x000000044e027c25 */ /* 0x040fe2000f8e0002 */
[--C-:B------:R-:W-:Y:S02]  /*16600*/  SHF.R.S32.HI R0, RZ, 0x1f, R11.reuse ;  /* 0x0000001fff007819 */ /* 0x100fe4000001140b */
[----:B------:R-:W-:Y:S01]  /*16610*/  PRMT R10, RZ, 0x654, R10 ;  /* 0x00000654ff0a7816 */ /* 0x000fe2000000000a */
[----:B------:R-:W-:Y:S02]  /*16620*/  IMAD.MOV R13, RZ, RZ, -R11 ;  /* 0x000000ffff0d7224 */ /* 0x000fe400078e0a0b */
[----:B------:R-:W-:Y:S01]  /*16630*/  IMAD R3, R78, UR5, R3 ;  /* 0x000000054e037c24 */ /* 0x000fe2000f8e0203 */
[----:B------:R-:W-:Y:S01]  /*16640*/  ULDC.64 UR4, c[0x0][0xb30] ;  /* 0x0002cc0000047ab9 */ /* 0x000fe20000000a00 */
[----:B------:R-:W-:Y:S01]  /*16650*/  IMAD R13, R74, R13, R27 ;  /* 0x0000000d4a0d7224 */ /* 0x000fe200078e021b */
[----:B------:R0:W-:Y:S01]  /*16660*/  SYNCS.ARRIVE.TRANS64.RED.A1T0 RZ, [R10+URZ], RZ ;  /* 0x000000ff0aff79a7 */ /* 0x0001e2000810043f */
[----:B------:R-:W-:-:S02]  /*16670*/  IMAD R0, R0, UR4, RZ ;  /* 0x0000000400007c24 */ /* 0x000fc4000f8e02ff */
[----:B------:R-:W-:-:S04]  /*16680*/  IMAD.WIDE.U32 R2, R11, UR4, R2 ;  /* 0x000000040b027c25 */ /* 0x000fc8000f8e0002 */
[----:B------:R-:W-:Y:S01]  /*16690*/  IMAD R15, R11, UR5, R0 ;  /* 0x000000050b0f7c24 */ /* 0x000fe2000f8e0200 */
[----:B------:R-:W-:Y:S01]  /*166a0*/  SHF.R.S32.HI R0, RZ, 0x1f, R13 ;  /* 0x0000001fff007819 */ /* 0x000fe2000001140d */
[----:B------:R-:W-:Y:S02]  /*166b0*/  ULDC.64 UR4, c[0x0][0xb28] ;  /* 0x0002ca0000047ab9 */ /* 0x000fe40000000a00 */
[----:B------:R-:W-:Y:S02]  /*166c0*/  IMAD.IADD R3, R3, 0x1, R15 ;  /* 0x0000000103037824 */ /* 0x000fe400078e020f */
[----:B------:R-:W-:Y:S02]  /*166d0*/  IMAD R0, R0, UR4, RZ ;  /* 0x0000000400007c24 */ /* 0x000fe4000f8e02ff */
[----:B------:R-:W-:-:S04]  /*166e0*/  IMAD.WIDE.U32 R2, R13, UR4, R2 ;  /* 0x000000040d027c25 */ /* 0x000fc8000f8e0002 */
[----:B------:R-:W-:Y:S01]  /*166f0*/  IMAD R13, R13, UR5, R0 ;  /* 0x000000050d0d7c24 */ /* 0x000fe2000f8e0200 */
[----:B------:R-:W-:Y:S02]  /*16700*/  ULDC.64 UR4, c[0x0][0xb00] ;  /* 0x0002c00000047ab9 */ /* 0x000fe40000000a00 */
[----:B------:R-:W-:Y:S01]  /*16710*/  LEA R0, P0, R2, UR4, 0x2 ;  /* 0x0000000402007c11 */ /* 0x000fe2000f8010ff */
[----:B------:R-:W-:Y:S01]  /*16720*/  IMAD.IADD R3, R3, 0x1, R13 ;  /* 0x0000000103037824 */ /* 0x000fe200078e020d */
[----:B------:R-:W-:-:S04]  /*16730*/  UMOV UR4, 0xffffffff ;  /* 0xffffffff00047882 */ /* 0x000fc80000000000 */
[----:B------:R-:W-:Y:S01]  /*16740*/  LEA.HI.X R2, R2, UR5, R3, 0x2, P0 ;  /* 0x0000000502027c11 */ /* 0x000fe200080f1403 */
[----:B0-----:R-:W-:Y:S06]  /*16750*/  BRA.DIV UR4, `(.L_x_546) ;  /* 0x0000009e04947947 */ /* 0x001fec000b800000 */
[----:B------:R0:W1:Y:S04]  /*16760*/  SHFL.IDX PT, R3, R2, RZ, 0x1c1f ;  /* 0x001c1fff02037589 */ /* 0x00006800000e0000 */
[----:B------:R0:W2:Y:S02]  /*16770*/  SHFL.IDX PT, R14, R0, RZ, 0x1c1f ;  /* 0x001c1fff000e7589 */ /* 0x0000a400000e0000 */
.L_x_752:
[----:B------:R-:W-:Y:S01]  /*16780*/  ISETP.GE.AND P0, PT, R23, R76, PT ;  /* 0x0000004c1700720c */ /* 0x000fe20003f06270 */
[----:B------:R-:W-:-:S12]  /*16790*/  BSSY B1, `(.L_x_547) ;  /* 0x000004a000017945 */ /* 0x000fd80003800000 */
[----:B------:R-:W-:Y:S05]  /*167a0*/  @P0 BRA `(.L_x_548) ;  /* 0x0000000400200947 */ /* 0x000fea0003800000 */
[----:B------:R-:W3:Y:S01]  /*167b0*/  LDL R35, [R1+0x8c] ;  /* 0x00008c0001237983 */ /* 0x000ee20000100800 */
[----:B------:R-:W-:-:S03]  /*167c0*/  ULDC UR4, c[0x0][0xac8] ;  /* 0x0002b20000047ab9 */ /* 0x000fc60000000800 */
[----:B------:R-:W4:Y:S04]  /*167d0*/  LDL R33, [R1+0xc0] ;  /* 0x0000c00001217983 */ /* 0x000f280000100800 */
[----:B------:R-:W5:Y:S04]  /*167e0*/  LDL R27, [R1+0xbc] ;  /* 0x0000bc00011b7983 */ /* 0x000f680000100800 */
[----:B------:R-:W2:Y:S04]  /*167f0*/  LDL R20, [R1+0xb8] ;  /* 0x0000b80001147983 */ /* 0x000ea80000100800 */
[----:B------:R-:W2:Y:S04]  /*16800*/  LDL R34, [R1+0xdc] ;  /* 0x0000dc0001227983 */ /* 0x000ea80000100800 */
[----:B------:R-:W2:Y:S04]  /*16810*/  LDL R32, [R1+0xd8] ;  /* 0x0000d80001207983 */ /* 0x000ea80000100800 */
[----:B------:R-:W2:Y:S04]  /*16820*/  LDL R75, [R1+0xb4] ;  /* 0x0000b400014b7983 */ /* 0x000ea80000100800 */
[----:B------:R-:W2:Y:S04]  /*16830*/  LDL R74, [R1+0xac] ;  /* 0x0000ac00014a7983 */ /* 0x000ea80000100800 */
[----:B------:R-:W2:Y:S04]  /*16840*/  LDL R26, [R1+0xd4] ;  /* 0x0000d400011a7983 */ /* 0x000ea80000100800 */
[----:B------:R-:W2:Y:S01]  /*16850*/  LDL R77, [R1+0xd0] ;  /* 0x0000d000014d7983 */ /* 0x000ea20000100800 */
[----:B---3--:R-:W-:-:S02]  /*16860*/  ISETP.GE.AND P1, PT, R35, UR4, PT ;  /* 0x0000000423007c0c */ /* 0x008fc4000bf26270 */
[----:B----4-:R-:W-:Y:S02]  /*16870*/  ISETP.GE.AND P0, PT, R33, UR4, PT ;  /* 0x0000000421007c0c */ /* 0x010fe4000bf06270 */
[----:B-----5:R-:W-:-:S09]  /*16880*/  ISETP.GE.AND P3, PT, R27, UR4, PT ;  /* 0x000000041b007c0c */ /* 0x020fd2000bf66270 */
[----:B-1----:R-:W-:Y:S01]  /*16890*/  @!P1 IMAD.MOV.U32 R15, RZ, RZ, R3 ;  /* 0x000000ffff0f9224 */ /* 0x002fe200078e0003 */
[----:B--2---:R-:W-:Y:S01]  /*168a0*/  ISETP.GE.AND P4, PT, R20, UR4, PT ;  /* 0x0000000414007c0c */ /* 0x004fe2000bf86270 */
[----:B------:R-:W-:Y:S01]  /*168b0*/  @!P1 IMAD.WIDE R10, R35, 0x4, R14 ;  /* 0x00000004230a9825 */ /* 0x000fe200078e020e */
[----:B------:R-:W-:-:S04]  /*168c0*/  @!P0 LEA R12, P2, R33, R14, 0x2 ;  /* 0x0000000e210c8211 */ /* 0x000fc800078410ff */
[----:B------:R1:W-:Y:S01]  /*168d0*/  @!P1 ST.E.64 desc[UR60][R10.64], R4 ;  /* 0x000000040a009985 */ /* 0x0003e2000c101b3c */
[-C--:B------:R-:W-:Y:S02]  /*168e0*/  @!P3 LEA R22, P1, R27, R14.reuse, 0x2 ;  /* 0x0000000e1b16b211 */ /* 0x080fe400078210ff */
[-C--:B------:R-:W-:Y:S02]  /*168f0*/  @!P0 LEA.HI.X R13, R33, R3.reuse, R34, 0x2, P2 ;  /* 0x00000003210d8211 */ /* 0x080fe400010f1422 */
[----:B------:R-:W-:Y:S02]  /*16900*/  ISETP.GE.AND P2, PT, R75, UR4, PT ;  /* 0x000000044b007c0c */ /* 0x000fe4000bf46270 */
[----:B------:R-:W-:Y:S02]  /*16910*/  @!P3 LEA.HI.X R23, R27, R3, R32, 0x2, P1 ;  /* 0x000000031b17b211 */ /* 0x000fe400008f1420 */
[----:B------:R-:W-:Y:S02]  /*16920*/  ISETP.GE.AND P1, PT, R74, UR4, PT ;  /* 0x000000044a007c0c */ /* 0x000fe4000bf26270 */
[----:B------:R-:W-:Y:S01]  /*16930*/  @!P4 LEA R24, P5, R20, R14, 0x2 ;  /* 0x0000000e1418c211 */ /* 0x000fe200078a10ff */
[----:B------:R-:W-:-:S02]  /*16940*/  VIADD R15, R35, 0x30 ;  /* 0x00000030230f7836 */ /* 0x000fc40000000000 */
[----:B------:R-:W-:Y:S01]  /*16950*/  VIADD R33, R35, 0x38 ;  /* 0x0000003823217836 */ /* 0x000fe20000000000 */
[----:B------:R-:W-:Y:S01]  /*16960*/  @!P4 LEA.HI.X R25, R20, R3, R26, 0x2, P5 ;  /* 0x000000031419c211 */ /* 0x000fe200028f141a */
[----:B------:R2:W-:Y:S01]  /*16970*/  @!P0 ST.E.64 desc[UR60][R12.64], R6 ;  /* 0x000000060c008985 */ /* 0x0005e2000c101b3c */
[----:B------:R-:W-:-:S03]  /*16980*/  ISETP.GE.AND P0, PT, R15, UR4, PT ;  /* 0x000000040f007c0c */ /* 0x000fc6000bf06270 */
[----:B------:R3:W-:Y:S01]  /*16990*/  @!P3 ST.E.64 desc[UR60][R22.64], R8 ;  /* 0x000000081600b985 */ /* 0x0007e2000c101b3c */
[----:B------:R-:W-:Y:S01]  /*169a0*/  ISETP.GE.AND P3, PT, R33, UR4, PT ;  /* 0x0000000421007c0c */ /* 0x000fe2000bf66270 */
[----:B------:R-:W-:Y:S01]  /*169b0*/  VIADD R34, R35, 0x40 ;  /* 0x0000004023227836 */ /* 0x000fe20000000000 */
[CC--:B-1----:R-:W-:Y:S01]  /*169c0*/  @!P2 LEA R10, P5, R75.reuse, R14.reuse, 0x2 ;  /* 0x0000000e4b0aa211 */ /* 0x0c2fe200078a10ff */
[----:B------:R-:W-:Y:S01]  /*169d0*/  @!P4 ST.E.64 desc[UR60][R24.64], R28 ;  /* 0x0000001c1800c985 */ /* 0x000fe2000c101b3c */
[----:B------:R-:W-:Y:S02]  /*169e0*/  SHF.R.S32.HI R20, RZ, 0x1f, R74 ;  /* 0x0000001fff147819 */ /* 0x000fe4000001144a */
[CC--:B------:R-:W-:Y:S02]  /*169f0*/  @!P1 LEA R26, P4, R74.reuse, R14.reuse, 0x2 ;  /* 0x0000000e4a1a9211 */ /* 0x0c0fe400078810ff */
[-C--:B------:R-:W-:Y:S02]  /*16a00*/  @!P2 LEA.HI.X R11, R75, R3.reuse, R77, 0x2, P5 ;  /* 0x000000034b0ba211 */ /* 0x080fe400028f144d */
[----:B------:R-:W-:Y:S01]  /*16a10*/  @!P1 LEA.HI.X R27, R74, R3, R20, 0x2, P4 ;  /* 0x000000034a1b9211 */ /* 0x000fe200020f1414 */
[C---:B------:R-:W-:Y:S01]  /*16a20*/  VIADD R20, R35.reuse, 0x48 ;  /* 0x0000004823147836 */ /* 0x040fe20000000000 */
[----:B------:R-:W-:Y:S01]  /*16a30*/  ISETP.GE.AND P4, PT, R34, UR4, PT ;  /* 0x0000000422007c0c */ /* 0x000fe2000bf86270 */
[----:B------:R1:W-:Y:S01]  /*16a40*/  @!P2 ST.E.64 desc[UR60][R10.64], R36 ;  /* 0x000000240a00a985 */ /* 0x0003e2000c101b3c */
[----:B------:R-:W-:Y:S01]  /*16a50*/  SHF.R.S32.HI R32, RZ, 0x1f, R15 ;  /* 0x0000001fff207819 */ /* 0x000fe2000001140f */
[----:B--2---:R-:W-:Y:S01]  /*16a60*/  VIADD R13, R35, 0x50 ;  /* 0x00000050230d7836 */ /* 0x004fe20000000000 */
[----:B------:R-:W-:Y:S01]  /*16a70*/  @!P0 LEA R4, P5, R15, R14, 0x2 ;  /* 0x0000000e0f048211 */ /* 0x000fe200078a10ff */
[----:B------:R4:W-:Y:S01]  /*16a80*/  @!P1 ST.E.64 desc[UR60][R26.64], R40 ;  /* 0x000000281a009985 */ /* 0x0009e2000c101b3c */
[----:B------:R-:W-:-:S02]  /*16a90*/  ISETP.GE.AND P2, PT, R20, UR4, PT ;  /* 0x0000000414007c0c */ /* 0x000fc4000bf46270 */
[----:B------:R-:W-:Y:S02]  /*16aa0*/  SHF.R.S32.HI R12, RZ, 0x1f, R33 ;  /* 0x0000001fff0c7819 */ /* 0x000fe40000011421 */
[----:B---3--:R-:W-:Y:S02]  /*16ab0*/  @!P3 LEA R8, P1, R33, R14, 0x2 ;  /* 0x0000000e2108b211 */ /* 0x008fe400078210ff */
[-C--:B------:R-:W-:Y:S01]  /*16ac0*/  @!P0 LEA.HI.X R5, R15, R3.reuse, R32, 0x2, P5 ;  /* 0x000000030f058211 */ /* 0x080fe200028f1420 */
[----:B------:R-:W-:Y:S01]  /*16ad0*/  VIADD R15, R35, 0x58 ;  /* 0x00000058230f7836 */ /* 0x000fe20000000000 */
[----:B------:R-:W-:Y:S02]  /*16ae0*/  @!P3 LEA.HI.X R9, R33, R3, R12, 0x2, P1 ;  /* 0x000000032109b211 */ /* 0x000fe400008f140c */
[----:B------:R-:W-:Y:S01]  /*16af0*/  ISETP.GE.AND P1, PT, R13, UR4, PT ;  /* 0x000000040d007c0c */ /* 0x000fe2000bf26270 */
[----:B------:R4:W-:Y:S01]  /*16b00*/  @!P0 ST.E.64 desc[UR60][R4.64], R44 ;  /* 0x0000002c04008985 */ /* 0x0009e2000c101b3c */
[----:B------:R-:W-:-:S02]  /*16b10*/  SHF.R.S32.HI R7, RZ, 0x1f, R34 ;  /* 0x0000001fff077819 */ /* 0x000fc40000011422 */
[CC--:B------:R-:W-:Y:S02]  /*16b20*/  @!P4 LEA R6, P5, R34.reuse, R14.reuse, 0x2 ;  /* 0x0000000e2206c211 */ /* 0x0c0fe400078a10ff */
[----:B------:R-:W-:Y:S02]  /*16b30*/  ISETP.GE.AND P0, PT, R15, UR4, PT ;  /* 0x000000040f007c0c */ /* 0x000fe4000bf06270 */
[----:B------:R-:W-:Y:S02]  /*16b40*/  @!P4 LEA.HI.X R7, R34, R3, R7, 0x2, P5 ;  /* 0x000000032207c211 */ /* 0x000fe400028f1407 */
[----:B-1----:R-:W-:Y:S02]  /*16b50*/  SHF.R.S32.HI R11, RZ, 0x1f, R20 ;  /* 0x0000001fff0b7819 */ /* 0x002fe40000011414 */
[----:B------:R-:W-:-:S04]  /*16b60*/  @!P2 LEA R10, P5, R20, R14, 0x2 ;  /* 0x0000000e140aa211 */ /* 0x000fc800078a10ff */
[----:B------:R-:W-:Y:S02]  /*16b70*/  @!P2 LEA.HI.X R11, R20, R3, R11, 0x2, P5 ;  /* 0x00000003140ba211 */ /* 0x000fe400028f140b */
[----:B------:R-:W-:Y:S02]  /*16b80*/  SHF.R.S32.HI R20, RZ, 0x1f, R13 ;  /* 0x0000001fff147819 */ /* 0x000fe4000001140d */
[----:B------:R-:W-:-:S04]  /*16b90*/  @!P1 LEA R12, P5, R13, R14, 0x2 ;  /* 0x0000000e0d0c9211 */ /* 0x000fc800078a10ff */
[-C--:B------:R-:W-:Y:S02]  /*16ba0*/  @!P1 LEA.HI.X R13, R13, R3.reuse, R20, 0x2, P5 ;  /* 0x000000030d0d9211 */ /* 0x080fe400028f1414 */
[----:B------:R-:W-:Y:S02]  /*16bb0*/  SHF.R.S32.HI R20, RZ, 0x1f, R15 ;  /* 0x0000001fff147819 */ /* 0x000fe4000001140f */
[C---:B------:R-:W-:Y:S01]  /*16bc0*/  @!P0 LEA R14, P5, R15.reuse, R14, 0x2 ;  /* 0x0000000e0f0e8211 */ /* 0x040fe200078a10ff */
[----:B------:R4:W-:Y:S03]  /*16bd0*/  @!P3 ST.E.64 desc[UR60][R8.64], R48 ;  /* 0x000000300800b985 */ /* 0x0009e6000c101b3c */
[----:B------:R-:W-:Y:S01]  /*16be0*/  @!P0 LEA.HI.X R15, R15, R3, R20, 0x2, P5 ;  /* 0x000000030f0f8211 */ /* 0x000fe200028f1414 */
[----:B------:R4:W-:Y:S04]  /*16bf0*/  @!P4 ST.E.64 desc[UR60][R6.64], R52 ;  /* 0x000000340600c985 */ /* 0x0009e8000c101b3c */
[----:B------:R4:W-:Y:S04]  /*16c00*/  @!P2 ST.E.64 desc[UR60][R10.64], R56 ;  /* 0x000000380a00a985 */ /* 0x0009e8000c101b3c */
[----:B------:R4:W-:Y:S04]  /*16c10*/  @!P1 ST.E.64 desc[UR60][R12.64], R60 ;  /* 0x0000003c0c009985 */ /* 0x0009e8000c101b3c */
[----:B------:R4:W-:Y:S02]  /*16c20*/  @!P0 ST.E.64 desc[UR60][R14.64], R64 ;  /* 0x000000400e008985 */ /* 0x0009e4000c101b3c */
.L_x_548:
[----:B------:R-:W-:Y:S05]  /*16c30*/  BSYNC B1 ;  /* 0x0000000000017941 */ /* 0x000fea0003800000 */
.L_x_547:
[----:B------:R-:W-:-:S03]  /*16c40*/  UMOV UR4, 0xffffffff ;  /* 0xffffffff00047882 */ /* 0x000fc60000000000 */
[----:B------:R-:W-:Y:S05]  /*16c50*/  BRA.DIV UR4, `(.L_x_549) ;  /* 0x0000009a04887947 */ /* 0x000fea000b800000 */
[----:B-1----:R1:W3:Y:S04]  /*16c60*/  SHFL.IDX PT, R3, R2, 0x1, 0x1c1f ;  /* 0x003c1f0002037f89 */ /* 0x0022e800000e0000 */
[----:B--2-4-:R1:W2:Y:S02]  /*16c70*/  SHFL.IDX PT, R14, R0, 0x1, 0x1c1f ;  /* 0x003c1f00000e7f89 */ /* 0x0142a400000e0000 */
.L_x_756:
[----:B------:R-:W-:-:S13]  /*16c80*/  ISETP.GE.AND P0, PT, R21, R76, PT ;  /* 0x0000004c1500720c */ /* 0x000fda0003f06270 */
[----:B------:R-:W-:Y:S05]  /*16c90*/  @P0 BRA `(.L_x_545) ;  /* 0x00000010000c0947 */ /* 0x000fea0003800000 */
[----:B------:R-:W4:Y:S01]  /*16ca0*/  LDL R8, [R1+0xc0] ;  /* 0x0000c00001087983 */ /* 0x000f220000100800 */
[----:B------:R-:W-:-:S03]  /*16cb0*/  ULDC UR4, c[0x0][0xac8] ;  /* 0x0002b20000047ab9 */ /* 0x000fc60000000800 */
[----:B------:R-:W5:Y:S04]  /*16cc0*/  LDL R23, [R1+0x8c] ;  /* 0x00008c0001177983 */ /* 0x000f680000100800 */
[----:B------:R-:W3:Y:S04]  /*16cd0*/  LDL R12, [R1+0xbc] ;  /* 0x0000bc00010c7983 */ /* 0x000ee80000100800 */
[----:B------:R-:W2:Y:S04]  /*16ce0*/  LDL R9, [R1+0xdc] ;  /* 0x0000dc0001097983 */ /* 0x000ea80000100800 */
[----:B------:R-:W2:Y:S04]  /*16cf0*/  LDL R22, [R1+0xb8] ;  /* 0x0000b80001167983 */ /* 0x000ea80000100800 */
[----:B01----:R-:W2:Y:S04]  /*16d00*/  LDL R0, [R1+0xb4] ;  /* 0x0000b40001007983 */ /* 0x003ea80000100800 */
[----:B------:R-:W2:Y:S04]  /*16d10*/  LDL R13, [R1+0xd8] ;  /* 0x0000d800010d7983 */ /* 0x000ea80000100800 */
[----:B------:R-:W2:Y:S04]  /*16d20*/  LDL R24, [R1+0xac] ;  /* 0x0000ac0001187983 */ /* 0x000ea80000100800 */
[----:B------:R-:W2:Y:S04]  /*16d30*/  LDL R25, [R1+0xd4] ;  /* 0x0000d40001197983 */ /* 0x000ea80000100800 */
[----:B------:R-:W2:Y:S01]  /*16d40*/  LDL R20, [R1+0xd0] ;  /* 0x0000d00001147983 */ /* 0x000ea20000100800 */
[----:B----4-:R-:W-:-:S02]  /*16d50*/  ISETP.GE.AND P1, PT, R8, UR4, PT ;  /* 0x0000000408007c0c */ /* 0x010fc4000bf26270 */
[----:B-----5:R-:W-:Y:S02]  /*16d60*/  ISETP.GE.AND P5, PT, R23, UR4, PT ;  /* 0x0000000417007c0c */ /* 0x020fe4000bfa6270 */
[----:B---3--:R-:W-:-:S09]  /*16d70*/  ISETP.GE.AND P0, PT, R12, UR4, PT ;  /* 0x000000040c007c0c */ /* 0x008fd2000bf06270 */
[-C--:B--2---:R-:W-:Y:S02]  /*16d80*/  @!P1 LEA R6, P2, R8, R14.reuse, 0x2 ;  /* 0x0000000e08069211 */ /* 0x084fe400078410ff */
[----:B------:R-:W-:Y:S01]  /*16d90*/  ISETP.GE.AND P3, PT, R22, UR4, PT ;  /* 0x0000000416007c0c */ /* 0x000fe2000bf66270 */
[----:B------:R-:W-:Y:S01]  /*16da0*/  @!P5 IMAD.MOV.U32 R2, RZ, RZ, R14 ;  /* 0x000000ffff02d224 */ /* 0x000fe200078e000e */
[----:B------:R-:W-:Y:S02]  /*16db0*/  @!P1 LEA.HI.X R7, R8, R3, R9, 0x2, P2 ;  /* 0x0000000308079211 */ /* 0x000fe400010f1409 */
[----:B------:R-:W-:Y:S02]  /*16dc0*/  ISETP.GE.AND P4, PT, R0, UR4, PT ;  /* 0x0000000400007c0c */ /* 0x000fe4000bf86270 */
[----:B------:R-:W-:Y:S01]  /*16dd0*/  @!P0 LEA R8, P2, R12, R14, 0x2 ;  /* 0x0000000e0c088211 */ /* 0x000fe200078410ff */
[----:B------:R-:W-:-:S03]  /*16de0*/  @!P5 IMAD.WIDE R4, R23, 0x4, R2 ;  /* 0x000000041704d825 */ /* 0x000fc600078e0202 */
[----:B------:R-:W-:Y:S01]  /*16df0*/  @!P0 LEA.HI.X R9, R12, R3, R13, 0x2, P2 ;  /* 0x000000030c098211 */ /* 0x000fe200010f140d */
[----:B------:R-:W-:Y:S01]  /*16e00*/  VIADD R2, R23, 0x30 ;  /* 0x0000003017027836 */ /* 0x000fe20000000000 */
[----:B------:R0:W-:Y:S04]  /*16e10*/  @!P5 ST.E.64 desc[UR60][R4.64], R68 ;  /* 0x000000440400d985 */ /* 0x0001e8000c101b3c */
[----:B------:R1:W-:Y:S01]  /*16e20*/  @!P1 ST.E.64 desc[UR60][R6.64], R30 ;  /* 0x0000001e06009985 */ /* 0x0003e2000c101b3c */
[----:B------:R-:W-:-:S03]  /*16e30*/  ISETP.GE.AND P1, PT, R24, UR4, PT ;  /* 0x0000000418007c0c */ /* 0x000fc6000bf26270 */
[----:B------:R2:W-:Y:S01]  /*16e40*/  @!P0 ST.E.64 desc[UR60][R8.64], R72 ;  /* 0x0000004808008985 */ /* 0x0005e2000c101b3c */
[----:B------:R-:W-:Y:S01]  /*16e50*/  ISETP.GE.AND P0, PT, R2, UR4, PT ;  /* 0x0000000402007c0c */ /* 0x000fe2000bf06270 */
[C---:B------:R-:W-:Y:S01]  /*16e60*/  VIADD R15, R23.reuse, 0x38 ;  /* 0x00000038170f7836 */ /* 0x040fe20000000000 */
[-C--:B------:R-:W-:Y:S02]  /*16e70*/  @!P3 LEA R10, P5, R22, R14.reuse, 0x2 ;  /* 0x0000000e160ab211 */ /* 0x080fe400078a10ff */
[-C--:B------:R-:W-:Y:S02]  /*16e80*/  @!P4 LEA R12, P2, R0, R14.reuse, 0x2 ;  /* 0x0000000e000cc211 */ /* 0x080fe400078410ff */
[-C--:B------:R-:W-:Y:S01]  /*16e90*/  @!P3 LEA.HI.X R11, R22, R3.reuse, R25, 0x2, P5 ;  /* 0x00000003160bb211 */ /* 0x080fe200028f1419 */
[----:B------:R-:W-:Y:S01]  /*16ea0*/  VIADD R21, R23, 0x40 ;  /* 0x0000004017157836 */ /* 0x000fe20000000000 */
[----:B------:R-:W-:Y:S02]  /*16eb0*/  @!P4 LEA.HI.X R13, R0, R3, R20, 0x2, P2 ;  /* 0x00000003000dc211 */ /* 0x000fe400010f1414 */
[----:B------:R-:W-:Y:S01]  /*16ec0*/  ISETP.GE.AND P2, PT, R15, UR4, PT ;  /* 0x000000040f007c0c */ /* 0x000fe2000bf46270 */
[----:B------:R-:W-:Y:S01]  /*16ed0*/  @!P3 ST.E.64 desc[UR60][R10.64], R38 ;  /* 0x000000260a00b985 */ /* 0x000fe2000c101b3c */
[----:B------:R-:W-:Y:S01]  /*16ee0*/  SHF.R.S32.HI R22, RZ, 0x1f, R24 ;  /* 0x0000001fff167819 */ /* 0x000fe20000011418 */
[----:B------:R-:W-:Y:S01]  /*16ef0*/  VIADD R0, R23, 0x48 ;  /* 0x0000004817007836 */ /* 0x000fe20000000000 */
[----:B------:R-:W-:Y:S01]  /*16f00*/  ISETP.GE.AND P3, PT, R21, UR4, PT ;  /* 0x0000000415007c0c */ /* 0x000fe2000bf66270 */
[----:B------:R3:W-:Y:S01]  /*16f10*/  @!P4 ST.E.64 desc[UR60][R12.64], R42 ;  /* 0x0000002a0c00c985 */ /* 0x0007e2000c101b3c */
[----:B0-----:R-:W-:-:S02]  /*16f20*/  @!P1 LEA R4, P4, R24, R14, 0x2 ;  /* 0x0000000e18049211 */ /* 0x001fc400078810ff */
[----:B-1----:R-:W-:Y:S02]  /*16f30*/  SHF.R.S32.HI R7, RZ, 0x1f, R2 ;  /* 0x0000001fff077819 */ /* 0x002fe40000011402 */
[----:B------:R-:W-:Y:S02]  /*16f40*/  @!P0 LEA R6, P5, R2, R14, 0x2 ;  /* 0x0000000e02068211 */ /* 0x000fe400078a10ff */
[-C--:B------:R-:W-:Y:S02]  /*16f50*/  @!P1 LEA.HI.X R5, R24, R3.reuse, R22, 0x2, P4 ;  /* 0x0000000318059211 */ /* 0x080fe400020f1416 */
[----:B------:R-:W-:Y:S01]  /*16f60*/  @!P0 LEA.HI.X R7, R2, R3, R7, 0x2, P5 ;  /* 0x0000000302078211 */ /* 0x000fe200028f1407 */
[----:B------:R-:W-:Y:S01]  /*16f70*/  VIADD R2, R23, 0x50 ;  /* 0x0000005017027836 */ /* 0x000fe20000000000 */
[----:B------:R-:W-:Y:S01]  /*16f80*/  ISETP.GE.AND P5, PT, R0, UR4, PT ;  /* 0x0000000400007c0c */ /* 0x000fe2000bfa6270 */
[----:B------:R0:W-:Y:S01]  /*16f90*/  @!P1 ST.E.64 desc[UR60][R4.64], R46 ;  /* 0x0000002e04009985 */ /* 0x0001e2000c101b3c */
[----:B------:R-:W-:-:S02]  /*16fa0*/  SHF.R.S32.HI R20, RZ, 0x1f, R15 ;  /* 0x0000001fff147819 */ /* 0x000fc4000001140f */
[CC--:B--2---:R-:W-:Y:S02]  /*16fb0*/  @!P2 LEA R8, P4, R15.reuse, R14.reuse, 0x2 ;  /* 0x0000000e0f08a211 */ /* 0x0c4fe400078810ff */
[----:B------:R-:W-:Y:S02]  /*16fc0*/  ISETP.GE.AND P1, PT, R2, UR4, PT ;  /* 0x0000000402007c0c */ /* 0x000fe4000bf26270 */
[----:B------:R-:W-:Y:S02]  /*16fd0*/  @!P2 LEA.HI.X R9, R15, R3, R20, 0x2, P4 ;  /* 0x000000030f09a211 */ /* 0x000fe400020f1414 */
[----:B---3--:R-:W-:Y:S02]  /*16fe0*/  SHF.R.S32.HI R12, RZ, 0x1f, R21 ;  /* 0x0000001fff0c7819 */ /* 0x008fe40000011415 */
[----:B------:R-:W-:Y:S02]  /*16ff0*/  @!P3 LEA R10, P4, R21, R14, 0x2 ;  /* 0x0000000e150ab211 */ /* 0x000fe400078810ff */
[----:B------:R-:W-:-:S02]  /*17000*/  SHF.R.S32.HI R13, RZ, 0x1f, R0 ;  /* 0x0000001fff0d7819 */ /* 0x000fc40000011400 */
[----:B------:R-:W-:Y:S02]  /*17010*/  @!P3 LEA.HI.X R11, R21, R3, R12, 0x2, P4 ;  /* 0x00000003150bb211 */ /* 0x000fe400020f140c */
[----:B------:R-:W-:-:S04]  /*17020*/  @!P5 LEA R12, P4, R0, R14, 0x2 ;  /* 0x0000000e000cd211 */ /* 0x000fc800078810ff */
[-C--:B------:R-:W-:Y:S02]  /*17030*/  @!P5 LEA.HI.X R13, R0, R3.reuse, R13, 0x2, P4 ;  /* 0x00000003000dd211 */ /* 0x080fe400020f140d */
[----:B------:R-:W-:Y:S02]  /*17040*/  SHF.R.S32.HI R0, RZ, 0x1f, R2 ;  /* 0x0000001fff007819 */ /* 0x000fe40000011402 */
[C---:B------:R-:W-:Y:S01]  /*17050*/  @!P1 LEA R20, P4, R2.reuse, R14, 0x2 ;  /* 0x0000000e02149211 */ /* 0x040fe200078810ff */
[----:B------:R0:W-:Y:S03]  /*17060*/  @!P0 ST.E.64 desc[UR60][R6.64], R50 ;  /* 0x0000003206008985 */ /* 0x0001e6000c101b3c */
[----:B------:R-:W-:Y:S01]  /*17070*/  @!P1 LEA.HI.X R21, R2, R3, R0, 0x2, P4 ;  /* 0x0000000302159211 */ /* 0x000fe200020f1400 */
[----:B------:R0:W-:Y:S01]  /*17080*/  @!P2 ST.E.64 desc[UR60][R8.64], R54 ;  /* 0x000000360800a985 */ /* 0x0001e2000c101b3c */
[----:B------:R-:W-:-:S03]  /*17090*/  VIADD R0, R23, 0x58 ;  /* 0x0000005817007836 */ /* 0x000fc60000000000 */
[----:B------:R0:W-:Y:S04]  /*170a0*/  @!P3 ST.E.64 desc[UR60][R10.64], R58 ;  /* 0x0000003a0a00b985 */ /* 0x0001e8000c101b3c */
[----:B------:R0:W-:Y:S04]  /*170b0*/  @!P5 ST.E.64 desc[UR60][R12.64], R62 ;  /* 0x0000003e0c00d985 */ /* 0x0001e8000c101b3c */
[----:B------:R0:W-:Y:S01]  /*170c0*/  @!P1 ST.E.64 desc[UR60][R20.64], R66 ;  /* 0x0000004214009985 */ /* 0x0001e2000c101b3c */
[----:B------:R-:W-:-:S13]  /*170d0*/  ISETP.GE.AND P0, PT, R0, UR4, PT ;  /* 0x0000000400007c0c */ /* 0x000fda000bf06270 */
[----:B0-----:R-:W-:Y:S05]  /*170e0*/  @P0 BRA `(.L_x_545) ;  /* 0x0000000800f80947 */ /* 0x001fea0003800000 */
[----:B------:R-:W-:Y:S02]  /*170f0*/  LEA R14, P0, R0, R14, 0x2 ;  /* 0x0000000e000e7211 */ /* 0x000fe400078010ff */
[----:B------:R-:W-:-:S04]  /*17100*/  SHF.R.S32.HI R2, RZ, 0x1f, R0 ;  /* 0x0000001fff027819 */ /* 0x000fc80000011400 */
[----:B------:R-:W-:-:S05]  /*17110*/  LEA.HI.X R15, R0, R3, R2, 0x2, P0 ;  /* 0x00000003000f7211 */ /* 0x000fca00000f1402 */
[----:B------:R0:W-:Y:S01]  /*17120*/  ST.E.64 desc[UR60][R14.64], R70 ;  /* 0x000000460e007985 */ /* 0x0001e2000c101b3c */
[----:B------:R-:W-:Y:S05]  /*17130*/  BRA `(.L_x_545) ;  /* 0x0000000800e47947 */ /* 0x000fea0003800000 */
.L_x_538:
[----:B------:R-:W3:Y:S01]  /*17140*/  LDL.LU R4, [R1+0x9c] ;  /* 0x00009c0001047983 */ /* 0x000ee20000300800 */
[----:B------:R-:W-:Y:S01]  /*17150*/  ULDC.64 UR6, c[0x0][0xc08] ;  /* 0x0003020000067ab9 */ /* 0x000fe20000000a00 */
[----:B------:R-:W-:Y:S02]  /*17160*/  ULDC.64 UR4, c[0x0][0xc00] ;  /* 0x0003000000047ab9 */ /* 0x000fe40000000a00 */
[----:B------:R-:W4:Y:S04]  /*17170*/  LDL.LU R0, [R1+0xa0] ;  /* 0x0000a00001007983 */ /* 0x000f280000300800 */
[----:B------:R-:W2:Y:S01]  /*17180*/  LDL R8, [R1+0x94] ;  /* 0x0000940001087983 */ /* 0x000ea20000100800 */
[----:B------:R-:W-:Y:S01]  /*17190*/  ISETP.NE.U32.AND P1, PT, RZ, UR6, PT ;  /* 0x00000006ff007c0c */ /* 0x000fe2000bf25070 */
[----:B------:R-:W-:Y:S01]  /*171a0*/  IMAD.MOV.U32 R7, RZ, RZ, RZ ;  /* 0x000000ffff077224 */ /* 0x000fe200078e00ff */
[----:B------:R-:W-:-:S02]  /*171b0*/  ISETP.NE.U32.AND P0, PT, RZ, UR4, PT ;  /* 0x00000004ff007c0c */ /* 0x000fc4000bf05070 */
[----:B------:R-:W-:Y:S02]  /*171c0*/  ISETP.NE.AND.EX P1, PT, RZ, UR7, PT, P1 ;  /* 0x00000007ff007c0c */ /* 0x000fe4000bf25310 */
[----:B------:R-:W-:Y:S01]  /*171d0*/  ISETP.NE.AND.EX P0, PT, RZ, UR5, PT, P0 ;  /* 0x00000005ff007c0c */ /* 0x000fe2000bf05300 */
[----:B------:R-:W1:Y:S01]  /*171e0*/  S2R R9, SR_TID.X ;  /* 0x0000000000097919 */ /* 0x000e620000002100 */
[----:B---3--:R-:W-:Y:S01]  /*171f0*/  IADD3 R2, P2, R4, UR4, RZ ;  /* 0x0000000404027c10 */ /* 0x008fe2000ff5e0ff */
[----:B------:R-:W-:-:S03]  /*17200*/  ULDC UR4, c[0x0][0xa88] ;  /* 0x0002a20000047ab9 */ /* 0x000fc60000000800 */
[----:B----4-:R-:W-:-:S05]  /*17210*/  IADD3.X R3, R0, UR5, RZ, P2, !PT ;  /* 0x0000000500037c10 */ /* 0x010fca00097fe4ff */
[----:B------:R-:W-:Y:S01]  /*17220*/  @P1 IADD3 R4, P2, R4, UR6, RZ ;  /* 0x0000000604041c10 */ /* 0x000fe2000ff5e0ff */
[----:B------:R-:W-:Y:S01]  /*17230*/  IMAD.U32 R6, RZ, RZ, UR4 ;  /* 0x00000004ff067e24 */ /* 0x000fe2000f8e00ff */
[----:B------:R3:W5:Y:S02]  /*17240*/  @P0 LDG.E R7, desc[UR60][R2.64] ;  /* 0x0000003c02070981 */ /* 0x000764000c1e1900 */
[----:B------:R-:W-:-:S05]  /*17250*/  @P1 IADD3.X R5, R0, UR7, RZ, P2, !PT ;  /* 0x0000000700051c10 */ /* 0x000fca00097fe4ff */
[----:B------:R3:W5:Y:S01]  /*17260*/  @P1 LDG.E R6, desc[UR60][R4.64] ;  /* 0x0000003c04061981 */ /* 0x000762000c1e1900 */
[----:B--2---:R-:W-:Y:S01]  /*17270*/  ISETP.NE.AND P2, PT, R8, RZ, PT ;  /* 0x000000ff0800720c */ /* 0x004fe20003f45270 */
[----:B-1----:R-:W-:-:S05]  /*17280*/  VIADD R26, R9, 0xffffff80 ;  /* 0xffffff80091a7836 */ /* 0x002fca0000000000 */
[----:B------:R-:W-:-:S07]  /*17290*/  ISETP.GT.AND P3, PT, R26, 0xbf, PT ;  /* 0x000000bf1a00780c */ /* 0x000fce0003f64270 */
[----:B------:R-:W1:Y:S02]  /*172a0*/  @!P2 LDC R8, c[0x0][0xad4] ;  /* 0x0002b500ff08ab82 */ /* 0x000e640000000800 */
[----:B-1----:R3:W-:Y:S01]  /*172b0*/  @!P2 STL [R1+0x94], R8 ;  /* 0x000094080100a387 */ /* 0x0027e20000100800 */
[----:B------:R-:W-:Y:S01]  /*172c0*/  ISETP.GT.AND P2, PT, R8, 0x1, PT ;  /* 0x000000010800780c */ /* 0x000fe20003f44270 */
[----:B------:R-:W-:-:S12]  /*172d0*/  @P1 BRA `(.L_x_550) ;  /* 0x0000000000101947 */ /* 0x000fd80003800000 */
[----:B------:R-:W-:Y:S05]  /*172e0*/  @!P0 BRA `(.L_x_550) ;  /* 0x00000000000c8947 */ /* 0x000fea0003800000 */
[----:B---3--:R-:W2:Y:S04]  /*172f0*/  LDG.E R5, desc[UR60][R2.64] ;  /* 0x0000003c02057981 */ /* 0x008ea8000c1e1900 */
[----:B-----5:R-:W2:Y:S02]  /*17300*/  LDG.E R6, desc[UR60][R2.64+0x4] ;  /* 0x0000043c02067981 */ /* 0x020ea4000c1e1900 */
[----:B--2---:R-:W-:-:S07]  /*17310*/  IMAD.IADD R6, R6, 0x1, -R5 ;  /* 0x0000000106067824 */ /* 0x004fce00078e0a05 */
.L_x_550:
[----:B------:R-:W2:Y:S04]  /*17320*/  LDL.LU R0, [R1+0xc4] ;  /* 0x0000c40001007983 */ /* 0x000ea80000300800 */
[----:B---3--:R-:W3:Y:S01]  /*17330*/  LDL.LU R2, [R1+0x98] ;  /* 0x0000980001027983 */ /* 0x008ee20000300800 */
[----:B------:R-:W-:Y:S01]  /*17340*/  BSSY B1, `(.L_x_551) ;  /* 0x0000039000017945 */ /* 0x000fe20003800000 */
[----:B-----5:R-:W-:Y:S02]  /*17350*/  SHF.R.S32.HI R22, RZ, 0x1f, R7 ;  /* 0x0000001fff167819 */ /* 0x020fe40000011407 */
[----:B--2---:R-:W-:Y:S02]  /*17360*/  SEL R24, R0, RZ, !P0 ;  /* 0x000000ff00187207 */ /* 0x004fe40004000000 */
[----:B---3--:R-:W-:Y:S01]  /*17370*/  SEL R27, R2, RZ, !P0 ;  /* 0x000000ff021b7207 */ /* 0x008fe20004000000 */
[----:B------:R-:W-:Y:S06]  /*17380*/  @P3 BRA `(.L_x_552) ;  /* 0x0000000000d03947 */ /* 0x000fec0003800000 */
[----:B------:R-:W2:Y:S01]  /*17390*/  LDL R0, [R1+0xa8] ;  /* 0x0000a80001007983 */ /* 0x000ea20000100800 */
[----:B------:R-:W1:Y:S02]  /*173a0*/  LDC R31, c[0x0][0xbe8] ;  /* 0x0002fa00ff1f7b82 */ /* 0x000e640000000800 */
[----:B-1----:R-:W-:Y:S02]  /*173b0*/  IMAD R2, R6, R31, RZ ;  /* 0x0000001f06027224 */ /* 0x002fe400078e02ff */
[----:B--2---:R-:W-:-:S04]  /*173c0*/  IMAD R0, R0, 0xc0, R9 ;  /* 0x000000c000007824 */ /* 0x004fc800078e0209 */
[----:B------:R-:W-:-:S05]  /*173d0*/  VIADD R29, R0, 0xffffff80 ;  /* 0xffffff80001d7836 */ /* 0x000fca0000000000 */
[----:B------:R-:W-:-:S13]  /*173e0*/  ISETP.GE.AND P0, PT, R29, R2, PT ;  /* 0x000000021d00720c */ /* 0x000fda0003f06270 */
[----:B------:R-:W-:Y:S05]  /*173f0*/  @P0 BRA `(.L_x_552) ;  /* 0x0000000000b40947 */ /* 0x000fea0003800000 */
[----:B------:R-:W2:Y:S01]  /*17400*/  LDL R14, [R1+0x90] ;  /* 0x00009000010e7983 */ /* 0x000ea20000100800 */
[----:B------:R-:W-:Y:S01]  /*17410*/  IMAD.MOV.U32 R20, RZ, RZ, 0x9b8 ;  /* 0x000009b8ff147424 */ /* 0x000fe200078e00ff */
[----:B------:R-:W-:Y:S01]  /*17420*/  ISETP.GT.AND P0, PT, R8, 0x1, PT ;  /* 0x000000010800780c */ /* 0x000fe20003f04270 */
[----:B------:R-:W1:Y:S01]  /*17430*/  LDC.64 R2, c[0x0][0xba8] ;  /* 0x0002ea00ff027b82 */ /* 0x000e620000000a00 */
[----:B------:R-:W3:Y:S01]  /*17440*/  LDL.LU R28, [R1+0xb0] ;  /* 0x0000b000011c7983 */ /* 0x000ee20000300800 */
[----:B------:R-:W-:Y:S01]  /*17450*/  ISETP.NE.AND P1, PT, R31, 0x1, PT ;  /* 0x000000011f00780c */ /* 0x000fe20003f25270 */
[----:B------:R-:W-:Y:S01]  /*17460*/  IMAD.MOV.U32 R21, RZ, RZ, R29 ;  /* 0x000000ffff157224 */ /* 0x000fe200078e001d */
[----:B------:R-:W-:-:S04]  /*17470*/  SEL R20, R20, 0x978, P0 ;  /* 0x0000097814147807 */ /* 0x000fc80000000000 */
[----:B------:R-:W4:Y:S08]  /*17480*/  LDC.64 R10, c[0x0][R20+0x220] ;  /* 0x00008800140a7b82 */ /* 0x000f300000000a00 */
[----:B------:R-:W2:Y:S08]  /*17490*/  LDC.64 R8, c[0x0][R20+0x218] ;  /* 0x0000860014087b82 */ /* 0x000eb00000000a00 */
[----:B------:R-:W5:Y:S08]  /*174a0*/  LDC.64 R12, c[0x0][R20+0x228] ;  /* 0x00008a00140c7b82 */ /* 0x000f700000000a00 */
[----:B------:R-:W0:Y:S08]  /*174b0*/  @P1 LDC R0, c[0x0][0xbec] ;  /* 0x0002fb00ff001b82 */ /* 0x000e300000000800 */
[----:B------:R-:W5:Y:S08]  /*174c0*/  LDC.64 R4, c[0x0][R20+0x210] ;  /* 0x0000840014047b82 */ /* 0x000f700000000a00 */
[----:B------:R-:W5:Y:S01]  /*174d0*/  @P1 LDC R25, c[0x0][0xbf0] ;  /* 0x0002fc00ff191b82 */ /* 0x000f620000000800 */
[----:B0-----:R-:W-:-:S07]  /*174e0*/  @P1 IMAD.HI.U32 R0, R29, R0, RZ ;  /* 0x000000001d001227 */ /* 0x001fce00078e00ff */
[----:B-1----:R-:W0:Y:S01]  /*174f0*/  @!P0 LDC R2, c[0x0][0xb50] ;  /* 0x0002d400ff028b82 */ /* 0x002e220000000800 */
[----:B----4-:R-:W-:-:S07]  /*17500*/  IMAD R11, R11, R27, RZ ;  /* 0x0000001b0b0b7224 */ /* 0x010fce00078e02ff */
[----:B------:R-:W1:Y:S01]  /*17510*/  @!P0 LDC R3, c[0x0][0xb54] ;  /* 0x0002d500ff038b82 */ /* 0x000e620000000800 */
[----:B-----5:R-:W-:Y:S01]  /*17520*/  @P1 SHF.R.U32.HI R21, RZ, R25, R0 ;  /* 0x00000019ff151219 */ /* 0x020fe20000011600 */
[----:B------:R-:W-:Y:S02]  /*17530*/  IMAD R25, R10, R24, R11 ;  /* 0x000000180a197224 */ /* 0x000fe400078e020b */
[-C--:B--2---:R-:W-:Y:S02]  /*17540*/  IMAD R23, R9, R14.reuse, RZ ;  /* 0x0000000e09177224 */ /* 0x084fe400078e02ff */
[----:B------:R-:W-:Y:S01]  /*17550*/  IMAD.WIDE.U32 R8, R8, R14, RZ ;  /* 0x0000000e08087225 */ /* 0x000fe200078e00ff */
[----:B---3--:R-:W-:-:S03]  /*17560*/  SEL R11, R28, RZ, P0 ;  /* 0x000000ff1c0b7207 */ /* 0x008fc60000000000 */
[----:B------:R-:W-:-:S04]  /*17570*/  IMAD.WIDE.U32 R14, R10, R27, RZ ;  /* 0x0000001b0a0e7225 */ /* 0x000fc800078e00ff */
[----:B------:R-:W-:Y:S01]  /*17580*/  IMAD.IADD R23, R9, 0x1, R23 ;  /* 0x0000000109177824 */ /* 0x000fe200078e0217 */
[----:B------:R-:W-:Y:S01]  /*17590*/  IADD3 R0, P1, P3, R14, R8, R7 ;  /* 0x000000080e007210 */ /* 0x000fe20007b3e007 */
[----:B------:R-:W-:Y:S02]  /*175a0*/  IMAD.MOV R10, RZ, RZ, -R21 ;  /* 0x000000ffff0a7224 */ /* 0x000fe400078e0a15 */
[----:B------:R-:W-:Y:S02]  /*175b0*/  IMAD.IADD R25, R15, 0x1, R25 ;  /* 0x000000010f197824 */ /* 0x000fe400078e0219 */
[----:B------:R-:W-:-:S04]  /*175c0*/  IMAD.WIDE.U32 R8, R12, R11, RZ ;  /* 0x0000000b0c087225 */ /* 0x000fc800078e00ff */
[----:B------:R-:W-:Y:S02]  /*175d0*/  IMAD R13, R13, R11, RZ ;  /* 0x0000000b0d0d7224 */ /* 0x000fe400078e02ff */
[----:B------:R-:W-:Y:S01]  /*175e0*/  IMAD R11, R31, R10, R29 ;  /* 0x0000000a1f0b7224 */ /* 0x000fe200078e021d */
[----:B------:R-:W-:Y:S01]  /*175f0*/  IADD3.X R10, R25, R23, R22, P1, P3 ;  /* 0x00000017190a7210 */ /* 0x000fe20000fe6416 */
[----:B------:R-:W-:Y:S01]  /*17600*/  IMAD.IADD R13, R9, 0x1, R13 ;  /* 0x00000001090d7824 */ /* 0x000fe200078e020d */
[----:B------:R-:W-:Y:S01]  /*17610*/  IADD3 R8, P0, P1, R21, R0, R8 ;  /* 0x0000000015087210 */ /* 0x000fe2000791e008 */
[----:B------:R-:W-:Y:S01]  /*17620*/  IMAD R0, R5, R11, RZ ;  /* 0x0000000b05007224 */ /* 0x000fe200078e02ff */
[----:B------:R-:W-:-:S04]  /*17630*/  SHF.R.S32.HI R21, RZ, 0x1f, R21 ;  /* 0x0000001fff157819 */ /* 0x000fc80000011415 */
[----:B------:R-:W-:Y:S02]  /*17640*/  IADD3.X R9, R21, R10, R13, P0, P1 ;  /* 0x0000000a15097210 */ /* 0x000fe400007e240d */
[----:B------:R-:W-:-:S05]  /*17650*/  SHF.R.S32.HI R13, RZ, 0x1f, R11 ;  /* 0x0000001fff0d7819 */ /* 0x000fca000001140b */
[C---:B------:R-:W-:Y:S02]  /*17660*/  IMAD R13, R4.reuse, R13, R0 ;  /* 0x0000000d040d7224 */ /* 0x040fe400078e0200 */
[----:B------:R-:W-:-:S04]  /*17670*/  IMAD.WIDE.U32 R4, R4, R11, R8 ;  /* 0x0000000b04047225 */ /* 0x000fc800078e0008 */
[----:B------:R-:W-:Y:S01]  /*17680*/  IMAD.IADD R0, R5, 0x1, R13 ;  /* 0x0000000105007824 */ /* 0x000fe200078e020d */
[----:B0-----:R-:W-:Y:S01]  /*17690*/  LEA R2, P0, R4, R2, 0x2 ;  /* 0x0000000204027211 */ /* 0x001fe200078010ff */
[----:B------:R-:W-:-:S03]  /*176a0*/  IMAD.MOV.U32 R5, RZ, RZ, -0x800000 ;  /* 0xff800000ff057424 */ /* 0x000fc600078e00ff */
[----:B-1----:R-:W-:-:S05]  /*176b0*/  LEA.HI.X R3, R4, R3, R0, 0x2, P0 ;  /* 0x0000000304037211 */ /* 0x002fca00000f1400 */
[----:B------:R1:W-:Y:S04]  /*176c0*/  STG.E desc[UR60][R2.64], R5 ;  /* 0x0000000502007986 */ /* 0x0003e8000c10193c */
.L_x_552:
[----:B------:R-:W-:Y:S05]  /*176d0*/  BSYNC B1 ;  /* 0x0000000000017941 */ /* 0x000fea0003800000 */
.L_x_551:
[----:B------:R-:W-:Y:S05]  /*176e0*/  @P2 BRA `(.L_x_545) ;  /* 0x0000000400782947 */ /* 0x000fea0003800000 */
[----:B------:R-:W2:Y:S01]  /*176f0*/  LDL.LU R12, [R1+0x90] ;  /* 0x00009000010c7983 */ /* 0x000ea20000300800 */
[----:B------:R-:W3:Y:S01]  /*17700*/  LDC R21, c[0x0][0xbe8] ;  /* 0x0002fa00ff157b82 */ /* 0x000ee20000000800 */
[----:B-1----:R-:W-:Y:S01]  /*17710*/  SHF.R.S32.HI R3, RZ, 0x1f, R26 ;  /* 0x0000001fff037819 */ /* 0x002fe2000001141a */
[----:B------:R-:W-:Y:S01]  /*17720*/  ULDC.64 UR4, c[0x0][0xaa0] ;  /* 0x0002a80000047ab9 */ /* 0x000fe20000000a00 */
[----:B------:R-:W4:Y:S01]  /*17730*/  LDL R23, [R1+0xa8] ;  /* 0x0000a80001177983 */ /* 0x000f220000100800 */
[----:B------:R-:W-:Y:S01]  /*17740*/  IMAD R0, R22, UR4, RZ ;  /* 0x0000000416007c24 */ /* 0x000fe2000f8e02ff */
[----:B------:R-:W-:Y:S01]  /*17750*/  LEA.HI R4, R3, R26, RZ, 0x2 ;  /* 0x0000001a03047211 */ /* 0x000fe200078f10ff */
[C---:B------:R-:W-:Y:S01]  /*17760*/  IMAD.WIDE.U32 R2, R7.reuse, UR4, RZ ;  /* 0x0000000407027c25 */ /* 0x040fe2000f8e00ff */
[----:B------:R-:W-:Y:S02]  /*17770*/  ULDC.64 UR6, c[0x0][0xaf0] ;  /* 0x0002bc0000067ab9 */ /* 0x000fe40000000a00 */
[----:B------:R-:W-:Y:S01]  /*17780*/  LOP3.LUT R9, R4, 0xfffffffc, RZ, 0xc0, !PT ;  /* 0xfffffffc04097812 */ /* 0x000fe200078ec0ff */
[----:B------:R-:W-:Y:S01]  /*17790*/  IMAD R5, R7, UR5, R0 ;  /* 0x0000000507057c24 */ /* 0x000fe2000f8e0200 */
[----:B------:R-:W-:Y:S01]  /*177a0*/  SHF.R.S32.HI R10, RZ, 0x2, R4 ;  /* 0x00000002ff0a7819 */ /* 0x000fe20000011404 */
[----:B------:R-:W-:Y:S01]  /*177b0*/  ULDC.64 UR4, c[0x0][0xae8] ;  /* 0x0002ba0000047ab9 */ /* 0x000fe20000000a00 */
[----:B------:R-:W-:-:S02]  /*177c0*/  IMAD R4, R24, UR6, RZ ;  /* 0x0000000618047c24 */ /* 0x000fc4000f8e02ff */
[----:B------:R-:W-:Y:S02]  /*177d0*/  IMAD.IADD R13, R26, 0x1, -R9 ;  /* 0x000000011a0d7824 */ /* 0x000fe400078e0a09 */
[----:B------:R-:W-:Y:S02]  /*177e0*/  IMAD.IADD R3, R3, 0x1, R5 ;  /* 0x0000000103037824 */ /* 0x000fe400078e0205 */
[----:B------:R-:W-:Y:S02]  /*177f0*/  IMAD R0, R13, 0x60, R10 ;  /* 0x000000600d007824 */ /* 0x000fe400078e020a */
[----:B------:R-:W-:Y:S01]  /*17800*/  IMAD R7, R27, UR7, R4 ;  /* 0x000000071b077c24 */ /* 0x000fe2000f8e0204 */
[----:B---3--:R-:W-:-:S13]  /*17810*/  ISETP.NE.AND P0, PT, R21, 0x1, PT ;  /* 0x000000011500780c */ /* 0x008fda0003f05270 */
[----:B------:R-:W1:Y:S08]  /*17820*/  @P0 LDC R8, c[0x0][0xbec] ;  /* 0x0002fb00ff080b82 */ /* 0x000e700000000800 */
[----:B------:R-:W3:Y:S01]  /*17830*/  @P0 LDC R11, c[0x0][0xbf0] ;  /* 0x0002fc00ff0b0b82 */ /* 0x000ee20000000800 */
[----:B--2---:R-:W-:-:S04]  /*17840*/  IMAD.WIDE.U32 R2, R12, UR4, R2 ;  /* 0x000000040c027c25 */ /* 0x004fc8000f8e0002 */
[----:B----4-:R-:W-:Y:S02]  /*17850*/  IMAD R9, R23, 0xc0, R0 ;  /* 0x000000c017097824 */ /* 0x010fe400078e0200 */
[----:B------:R-:W-:Y:S01]  /*17860*/  IMAD R3, R12, UR5, R3 ;  /* 0x000000050c037c24 */ /* 0x000fe2000f8e0203 */
[----:B------:R-:W-:Y:S01]  /*17870*/  ULDC.64 UR4, c[0x0][0xae0] ;  /* 0x0002b80000047ab9 */ /* 0x000fe20000000a00 */
[----:B-1----:R-:W-:-:S04]  /*17880*/  @P0 IMAD.HI.U32 R0, R9, R8, RZ ;  /* 0x0000000809000227 */ /* 0x002fc800078e00ff */
[----:B------:R-:W-:Y:S01]  /*17890*/  IMAD.MOV.U32 R5, RZ, RZ, R9 ;  /* 0x000000ffff057224 */ /* 0x000fe200078e0009 */
[----:B---3--:R-:W-:Y:S01]  /*178a0*/  @P0 SHF.R.U32.HI R5, RZ, R11, R0 ;  /* 0x0000000bff050219 */ /* 0x008fe20000011600 */
[----:B------:R-:W-:-:S03]  /*178b0*/  IMAD.WIDE.U32 R2, R27, UR6, R2 ;  /* 0x000000061b027c25 */ /* 0x000fc6000f8e0002 */
[--C-:B------:R-:W-:Y:S01]  /*178c0*/  SHF.R.S32.HI R0, RZ, 0x1f, R5.reuse ;  /* 0x0000001fff007819 */ /* 0x100fe20000011405 */
[----:B------:R-:W-:Y:S02]  /*178d0*/  IMAD.MOV R4, RZ, RZ, -R5 ;  /* 0x000000ffff047224 */ /* 0x000fe400078e0a05 */
[----:B------:R-:W-:Y:S02]  /*178e0*/  IMAD.IADD R3, R3, 0x1, R7 ;  /* 0x0000000103037824 */ /* 0x000fe400078e0207 */
[----:B------:R-:W-:Y:S02]  /*178f0*/  IMAD R0, R0, UR4, RZ ;  /* 0x0000000400007c24 */ /* 0x000fe4000f8e02ff */
[----:B------:R-:W-:Y:S02]  /*17900*/  IMAD R7, R21, R4, R9 ;  /* 0x0000000415077224 */ /* 0x000fe400078e0209 */
[C---:B------:R-:W-:Y:S02]  /*17910*/  IMAD R9, R5.reuse, UR5, R0 ;  /* 0x0000000505097c24 */ /* 0x040fe4000f8e0200 */
[----:B------:R-:W-:Y:S01]  /*17920*/  IMAD.WIDE.U32 R2, R5, UR4, R2 ;  /* 0x0000000405027c25 */ /* 0x000fe2000f8e0002 */
[----:B------:R-:W-:Y:S01]  /*17930*/  SHF.R.S32.HI R0, RZ, 0x1f, R7 ;  /* 0x0000001fff007819 */ /* 0x000fe20000011407 */
[----:B------:R-:W-:-:S02]  /*17940*/  ULDC.64 UR4, c[0x0][0xad8] ;  /* 0x0002b60000047ab9 */ /* 0x000fc40000000a00 */
[----:B------:R-:W-:Y:S02]  /*17950*/  IMAD.IADD R3, R3, 0x1, R9 ;  /* 0x0000000103037824 */ /* 0x000fe400078e0209 */
[----:B------:R-:W-:Y:S02]  /*17960*/  IMAD R0, R0, UR4, RZ ;  /* 0x0000000400007c24 */ /* 0x000fe4000f8e02ff */
[----:B------:R-:W-:-:S04]  /*17970*/  IMAD.WIDE.U32 R2, R7, UR4, R2 ;  /* 0x0000000407027c25 */ /* 0x000fc8000f8e0002 */
[----:B------:R-:W-:Y:S01]  /*17980*/  IMAD R7, R7, UR5, R0 ;  /* 0x0000000507077c24 */ /* 0x000fe2000f8e0200 */
[----:B------:R-:W-:Y:S01]  /*17990*/  ULDC.64 UR4, c[0x0][0xa80] ;  /* 0x0002a00000047ab9 */ /* 0x000fe20000000a00 */
[----:B------:R-:W-:Y:S01]  /*179a0*/  IMAD.SHL.U32 R5, R13, 0x8, RZ ;  /* 0x000000080d057824 */ /* 0x000fe200078e00ff */
[C---:B------:R-:W-:Y:S01]  /*179b0*/  LEA R0, P0, R2.reuse, UR4, 0x1 ;  /* 0x0000000402007c11 */ /* 0x040fe2000f8008ff */
[----:B------:R-:W-:Y:S01]  /*179c0*/  IMAD.IADD R3, R3, 0x1, R7 ;  /* 0x0000000103037824 */ /* 0x000fe200078e0207 */
[----:B------:R-:W-:Y:S01]  /*179d0*/  UMOV UR4, 0xffffffff ;  /* 0xffffffff00047882 */ /* 0x000fe20000000000 */
[C---:B------:R-:W-:Y:S02]  /*179e0*/  VIADD R8, R5.reuse, 0x20 ;  /* 0x0000002005087836 */ /* 0x040fe40000000000 */
[----:B------:R-:W-:Y:S01]  /*179f0*/  VIADD R9, R5, 0x40 ;  /* 0x0000004005097836 */ /* 0x000fe20000000000 */
[----:B------:R-:W-:Y:S02]  /*17a00*/  LEA.HI.X R2, R2, UR5, R3, 0x1, P0 ;  /* 0x0000000502027c11 */ /* 0x000fe400080f0c03 */
[----:B------:R-:W-:-:S02]  /*17a10*/  SHF.R.S32.HI R7, RZ, 0x1f, R8 ;  /* 0x0000001fff077819 */ /* 0x000fc40000011408 */
[----:B------:R-:W-:Y:S01]  /*17a20*/  SHF.R.S32.HI R20, RZ, 0x1f, R9 ;  /* 0x0000001fff147819 */ /* 0x000fe20000011409 */
[----:B------:R-:W-:Y:S06]  /*17a30*/  BRA.DIV UR4, `(.L_x_553) ;  /* 0x0000008e04587947 */ /* 0x000fec000b800000 */
[----:B------:R1:W2:Y:S04]  /*17a40*/  SHFL.IDX PT, R3, R2, RZ, 0x1c1f ;  /* 0x001c1fff02037589 */ /* 0x0002a800000e0000 */
[----:B------:R1:W3:Y:S02]  /*17a50*/  SHFL.IDX PT, R14, R0, RZ, 0x1c1f ;  /* 0x001c1fff000e7589 */ /* 0x0002e400000e0000 */
.L_x_759:
[----:B------:R-:W-:Y:S01]  /*17a60*/  IMAD R21, R6, R21, RZ ;  /* 0x0000001506157224 */ /* 0x000fe200078e02ff */
[----:B------:R-:W-:Y:S01]  /*17a70*/  BSSY B1, `(.L_x_554) ;  /* 0x0000011000017945 */ /* 0x000fe20003800000 */
[----:B------:R-:W-:-:S05]  /*17a80*/  IMAD R4, R23, 0xc0, R10 ;  /* 0x000000c017047824 */ /* 0x000fca00078e020a */
[----:B------:R-:W-:-:S13]  /*17a90*/  ISETP.GE.AND P0, PT, R4, R21, PT ;  /* 0x000000150400720c */ /* 0x000fda0003f06270 */
[----:B------:R-:W-:Y:S05]  /*17aa0*/  @P0 BRA `(.L_x_555) ;  /* 0x0000000000340947 */ /* 0x000fea0003800000 */
[----:B------:R-:W-:Y:S02]  /*17ab0*/  ULDC UR4, c[0x0][0xac8] ;  /* 0x0002b20000047ab9 */ /* 0x000fe40000000800 */
[----:B------:R-:W-:Y:S02]  /*17ac0*/  ISETP.GE.AND P2, PT, R5, UR4, PT ;  /* 0x0000000405007c0c */ /* 0x000fe4000bf46270 */
[----:B------:R-:W-:Y:S02]  /*17ad0*/  ISETP.GE.AND P3, PT, R8, UR4, PT ;  /* 0x0000000408007c0c */ /* 0x000fe4000bf66270 */
[----:B------:R-:W-:-:S09]  /*17ae0*/  ISETP.GE.AND P4, PT, R9, UR4, PT ;  /* 0x0000000409007c0c */ /* 0x000fd2000bf86270 */
[----:B--2---:R-:W-:Y:S02]  /*17af0*/  @!P2 IMAD.MOV.U32 R15, RZ, RZ, R3 ;  /* 0x000000ffff0fa224 */ /* 0x004fe400078e0003 */
[CC--:B---3--:R-:W-:Y:S02]  /*17b00*/  @!P3 LEA R12, P0, R8.reuse, R14.reuse, 0x1 ;  /* 0x0000000e080cb211 */ /* 0x0c8fe400078008ff */
[----:B------:R-:W-:Y:S01]  /*17b10*/  @!P4 LEA R22, P1, R9, R14, 0x1 ;  /* 0x0000000e0916c211 */ /* 0x000fe200078208ff */
[----:B------:R-:W-:Y:S01]  /*17b20*/  @!P2 IMAD.WIDE R10, R5, 0x2, R14 ;  /* 0x00000002050aa825 */ /* 0x000fe200078e020e */
[-C--:B------:R-:W-:Y:S02]  /*17b30*/  @!P3 LEA.HI.X R13, R8, R3.reuse, R7, 0x1, P0 ;  /* 0x00000003080db211 */ /* 0x080fe400000f0c07 */
[----:B------:R-:W-:Y:S02]  /*17b40*/  @!P4 LEA.HI.X R23, R9, R3, R20, 0x1, P1 ;  /* 0x000000030917c211 */ /* 0x000fe400008f0c14 */
[----:B------:R4:W-:Y:S04]  /*17b50*/  @!P2 ST.E.128 desc[UR60][R10.64], RZ ;  /* 0x000000ff0a00a985 */ /* 0x0009e8000c101d3c */
[----:B------:R4:W-:Y:S04]  /*17b60*/  @!P3 ST.E.128 desc[UR60][R12.64], RZ ;  /* 0x000000ff0c00b985 */ /* 0x0009e8000c101d3c */
[----:B------:R4:W-:Y:S02]  /*17b70*/  @!P4 ST.E.128 desc[UR60][R22.64], RZ ;  /* 0x000000ff1600c985 */ /* 0x0009e4000c101d3c */
.L_x_555:
[----:B------:R-:W-:Y:S05]  /*17b80*/  BSYNC B1 ;  /* 0x0000000000017941 */ /* 0x000fea0003800000 */
.L_x_554:
[----:B------:R-:W-:-:S03]  /*17b90*/  UMOV UR4, 0xffffffff ;  /* 0xffffffff00047882 */ /* 0x000fc60000000000 */
[----:B------:R-:W-:Y:S05]  /*17ba0*/  BRA.DIV UR4, `(.L_x_556) ;  /* 0x0000008e04307947 */ /* 0x000fea000b800000 */
[----:B--2---:R2:W0:Y:S04]  /*17bb0*/  SHFL.IDX PT, R3, R2, 0x1, 0x1c1f ;  /* 0x003c1f0002037f89 */ /* 0x00442800000e0000 */
[----:B---3--:R2:W3:Y:S02]  /*17bc0*/  SHFL.IDX PT, R14, R0, 0x1, 0x1c1f ;  /* 0x003c1f00000e7f89 */ /* 0x0084e400000e0000 */
.L_x_763:
[----:B-12---:R-:W-:-:S05]  /*17bd0*/  VIADD R0, R4, 0x60 ;  /* 0x0000006004007836 */ /* 0x006fca0000000000 */
[----:B------:R-:W-:-:S13]  /*17be0*/  ISETP.GE.AND P0, PT, R0, R21, PT ;  /* 0x000000150000720c */ /* 0x000fda0003f06270 */
[----:B------:R-:W-:Y:S05]  /*17bf0*/  @P0 BRA `(.L_x_545) ;  /* 0x0000000000340947 */ /* 0x000fea0003800000 */
[----:B------:R-:W-:Y:S02]  /*17c00*/  ULDC UR4, c[0x0][0xac8] ;  /* 0x0002b20000047ab9 */ /* 0x000fe40000000800 */
[----:B------:R-:W-:Y:S02]  /*17c10*/  ISETP.GE.AND P2, PT, R5, UR4, PT ;  /* 0x0000000405007c0c */ /* 0x000fe4000bf46270 */
[----:B------:R-:W-:Y:S02]  /*17c20*/  ISETP.GE.AND P3, PT, R8, UR4, PT ;  /* 0x0000000408007c0c */ /* 0x000fe4000bf66270 */
[----:B------:R-:W-:-:S09]  /*17c30*/  ISETP.GE.AND P4, PT, R9, UR4, PT ;  /* 0x0000000409007c0c */ /* 0x000fd2000bf86270 */
[----:B0-----:R-:W-:Y:S02]  /*17c40*/  @!P2 IMAD.MOV.U32 R15, RZ, RZ, R3 ;  /* 0x000000ffff0fa224 */ /* 0x001fe400078e0003 */
        /* <DEDUP_REMOVED lines=8> */
.L_x_545:
[----:B------:R-:W-:Y:S05]  /*17cd0*/  BSYNC B0 ;  /* 0x0000000000007941 */ /* 0x000fea0003800000 */
.L_x_537:
[----:B------:R-:W-:Y:S02]  /*17ce0*/  ULDC UR4, c[0x0][0xc3c] ;  /* 0x00030f0000047ab9 */ /* 0x000fe40000000800 */
[----:B------:R-:W-:-:S13]  /*17cf0*/  ISETP.GE.AND P0, PT, R111, UR4, PT ;  /* 0x000000046f007c0c */ /* 0x000fda000bf06270 */
[----:B------:R-:W-:Y:S05]  /*17d00*/  @!P0 BRA `(.L_x_557) ;  /* 0xfffffe9400908947 */ /* 0x000fea000383ffff */
[----:B------:R-:W-:Y:S05]  /*17d10*/  BRA `(.L_x_410) ;  /* 0x0000007c00c47947 */ /* 0x000fea0003800000 */
.L_x_408:
[----:B------:R-:W-:-:S08]  /*17d20*/  NOP ;  /* 0x0000000000007918 */ /* 0x000fd00000000000 */
[----:B--2---:R-:W0:-:S00]  /*17d30*/  USETMAXREG.DEALLOC.CTAPOOL 0x20 ;  /* 0x00000020000079c8 */ /* 0x004e0000080e0500 */
[----:B0-----:R-:W2:Y:S01]  /*17d40*/  LDL.LU R2, [R1+0x50] ;  /* 0x0000500001027983 */ /* 0x001ea20000300800 */
[----:B------:R-:W-:Y:S01]  /*17d50*/  LOP3.LUT R0, R0, 0x3, RZ, 0xc0, !PT ;  /* 0x0000000300007812 */ /* 0x000fe200078ec0ff */
[----:B------:R-:W-:-:S05]  /*17d60*/  IMAD.MOV.U32 R6, RZ, RZ, RZ ;  /* 0x000000ffff067224 */ /* 0x000fca00078e00ff */
[----:B------:R-:W0:Y:S02]  /*17d70*/  SHFL.IDX PT, R0, R0, RZ, 0x1f ;  /* 0x00001fff00007589 */ /* 0x000e2400000e0000 */
[----:B0-----:R-:W-:Y:S02]  /*17d80*/  ISETP.NE.AND P0, PT, R0, RZ, PT ;  /* 0x000000ff0000720c */ /* 0x001fe40003f05270 */
[----:B--2---:R-:W-:-:S11]  /*17d90*/  LOP3.LUT R2, R2, 0xfffffffd, RZ, 0xc0, !PT ;  /* 0xfffffffd02027812 */ /* 0x004fd600078ec0ff */
[----:B------:R-:W-:-:S05]  /*17da0*/  @P0 LOP3.LUT R2, R2, 0x2, RZ, 0xfc, !PT ;  /* 0x0000000202020812 */ /* 0x000fca00078efcff */
[----:B------:R0:W-:Y:S01]  /*17db0*/  STL [R1+0x50], R2 ;  /* 0x0000500201007387 */ /* 0x0001e20000100800 */
[----:B------:R-:W-:Y:S05]  /*17dc0*/  @!P0 BRA `(.L_x_558) ;  /* 0x00000000001c8947 */ /* 0x000fea0003800000 */
[----:B------:R-:W1:Y:S08]  /*17dd0*/  S2UR UR5, SR_CgaCtaId ;  /* 0x00000000000579c3 */ /* 0x000e700000008800 */
[----:B------:R-:W-:Y:S06]  /*17de0*/  BAR.SYNC.DEFER_BLOCKING 0x5, 0x200 ;  /* 0x0148000000007b1d */ /* 0x000fec0000010000 */
[----:B------:R-:W-:-:S02]  /*17df0*/  UMOV UR4, 0x400 ;  /* 0x0000040000047882 */ /* 0x000fc40000000000 */
[----:B-1----:R-:W-:-:S09]  /*17e00*/  ULEA UR4, UR5, UR4, 0x18 ;  /* 0x0000000405047291 */ /* 0x002fd2000f8ec03f */
[----:B------:R-:W1:Y:S01]  /*17e10*/  LDS.128 R24, [UR4+0x31cd0] ;  /* 0x031cd004ff187984 */ /* 0x000e620008000c00 */
[----:B------:R-:W-:Y:S06]  /*17e20*/  BAR.ARV 0x4, 0x200 ;  /* 0x0108000000007b1d */ /* 0x000fec0000002000 */
[----:B------:R-:W-:Y:S05]  /*17e30*/  BRA `(.L_x_559) ;  /* 0x0000000800887947 */ /* 0x000fea0003800000 */
.L_x_558:
[----:B------:R-:W1:Y:S01]  /*17e40*/  S2R R0, SR_TID.X ;  /* 0x0000000000007919 */ /* 0x000e620000002100 */
[----:B------:R-:W-:Y:S01]  /*17e50*/  ULDC UR4, c[0x0][0xc3c] ;  /* 0x00030f0000047ab9 */ /* 0x000fe20000000800 */
[----:B------:R-:W-:Y:S01]  /*17e60*/  IMAD.MOV.U32 R7, RZ, RZ, RZ ;  /* 0x000000ffff077224 */ /* 0x000fe200078e00ff */
[----:B------:R-:W2:Y:S01]  /*17e70*/  S2UR UR6, SR_CTAID.X ;  /* 0x00000000000679c3 */ /* 0x000ea20000002500 */
[----:B------:R-:W-:Y:S01]  /*17e80*/  ULDC UR5, c[0x0][0xc38] ;  /* 0x00030e0000057ab9 */ /* 0x000fe20000000800 */
[----:B-1----:R-:W-:-:S04]  /*17e90*/  LOP3.LUT R0, R0, 0x1f, RZ, 0xc0, !PT ;  /* 0x0000001f00007812 */ /* 0x002fc800078ec0ff */
[----:B------:R-:W-:-:S04]  /*17ea0*/  ISETP.NE.AND P0, PT, R0, 0x1f, PT ;  /* 0x0000001f0000780c */ /* 0x000fc80003f05270 */
[----:B------:R-:W-:-:S13]  /*17eb0*/  ISETP.GE.OR P1, PT, R0, UR4, !P0 ;  /* 0x0000000400007c0c */ /* 0x000fda000c726670 */
[----:B------:R-:W1:Y:S08]  /*17ec0*/  @!P1 LDC.64 R4, c[0x0][0xc80] ;  /* 0x00032000ff049b82 */ /* 0x000e700000000a00 */
[----:B0-----:R-:W0:Y:S01]  /*17ed0*/  @!P1 LDC.64 R2, c[0x0][0xc78] ;  /* 0x00031e00ff029b82 */ /* 0x001e220000000a00 */
[----:B-1----:R-:W-:-:S05]  /*17ee0*/  @!P1 IMAD.WIDE.U32 R4, R0, 0x4, R4 ;  /* 0x0000000400049825 */ /* 0x002fca00078e0004 */
[----:B------:R-:W3:Y:S01]  /*17ef0*/  @!P1 LDG.E R6, desc[UR60][R4.64] ;  /* 0x0000003c04069981 */ /* 0x000ee2000c1e1900 */
[----:B0-----:R-:W-:-:S05]  /*17f00*/  @!P1 IMAD.WIDE.U32 R2, R0, 0x4, R2 ;  /* 0x0000000400029825 */ /* 0x001fca00078e0002 */
[----:B------:R-:W3:Y:S01]  /*17f10*/  @!P1 LDG.E R7, desc[UR60][R2.64] ;  /* 0x0000003c02079981 */ /* 0x000ee2000c1e1900 */
[C---:B------:R-:W-:Y:S02]  /*17f20*/  ISETP.NE.AND P1, PT, R0.reuse, RZ, PT ;  /* 0x000000ff0000720c */ /* 0x040fe40003f25270 */
[C---:B------:R-:W-:Y:S02]  /*17f30*/  ISETP.GE.U32.AND P2, PT, R0.reuse, 0x2, PT ;  /* 0x000000020000780c */ /* 0x040fe40003f46070 */
[C---:B------:R-:W-:Y:S02]  /*17f40*/  ISETP.GE.U32.AND P3, PT, R0.reuse, 0x4, PT ;  /* 0x000000040000780c */ /* 0x040fe40003f66070 */
[C---:B------:R-:W-:Y:S02]  /*17f50*/  ISETP.GE.U32.AND P4, PT, R0.reuse, 0x8, PT ;  /* 0x000000080000780c */ /* 0x040fe40003f86070 */
[----:B------:R-:W-:Y:S01]  /*17f60*/  ISETP.GE.U32.AND P5, PT, R0, 0x10, PT ;  /* 0x000000100000780c */ /* 0x000fe20003fa6070 */
[----:B------:R-:W-:Y:S01]  /*17f70*/  UMOV UR4, URZ ;  /* 0x0000003f00047c82 */ /* 0x000fe20008000000 */
[----:B---3--:R-:W-:-:S05]  /*17f80*/  IMAD R8, R6, R7, RZ ;  /* 0x0000000706087224 */ /* 0x008fca00078e02ff */
        /* <DEDUP_REMOVED lines=16> */
[----:B0-----:R-:W-:-:S05]  /*18090*/  IMAD R8, R8, UR5, RZ ;  /* 0x0000000508087c24 */ /* 0x001fca000f8e02ff */
[----:B--2---:R-:W-:Y:S01]  /*180a0*/  ISETP.GT.AND P6, PT, R8, UR6, PT ;  /* 0x0000000608007c0c */ /* 0x004fe2000bfc4270 */
[----:B------:R-:W-:-:S12]  /*180b0*/  IMAD.MOV.U32 R3, RZ, RZ, R8 ;  /* 0x000000ffff037224 */ /* 0x000fd800078e0008 */
[----:B------:R-:W-:Y:S05]  /*180c0*/  @P6 BRA `(.L_x_560) ;  /* 0x00000000009c6947 */ /* 0x000fea0003800000 */
[----:B------:R-:W-:Y:S01]  /*180d0*/  IMAD.MOV.U32 R8, RZ, RZ, R3 ;  /* 0x000000ffff087224 */ /* 0x000fe200078e0003 */
[----:B------:R-:W-:Y:S01]  /*180e0*/  UMOV UR4, URZ ;  /* 0x0000003f00047c82 */ /* 0x000fe20008000000 */
[----:B------:R-:W-:-:S05]  /*180f0*/  ULDC UR5, c[0x0][0xc38] ;  /* 0x00030e0000057ab9 */ /* 0x000fca0000000800 */
.L_x_562:
[----:B------:R-:W0:Y:S01]  /*18100*/  LDC R2, c[0x0][0xc3c] ;  /* 0x00030f00ff027b82 */ /* 0x000e220000000800 */
[----:B------:R-:W-:Y:S01]  /*18110*/  UIADD3 UR4, UR4, 0x1f, URZ ;  /* 0x0000001f04047890 */ /* 0x000fe2000fffe03f */
[----:B------:R-:W-:Y:S02]  /*18120*/  ULDC UR7, c[0x0][0xc3c] ;  /* 0x00030f0000077ab9 */ /* 0x000fe40000000800 */
[----:B------:R-:W-:-:S03]  /*18130*/  IMAD.U32 R27, RZ, RZ, UR7 ;  /* 0x00000007ff1b7e24 */ /* 0x000fc6000f8e00ff */
[----:B0-----:R-:W-:-:S13]  /*18140*/  ISETP.LE.AND P6, PT, R2, UR4, PT ;  /* 0x0000000402007c0c */ /* 0x001fda000bfc3270 */
[----:B------:R-:W-:Y:S05]  /*18150*/  @P6 BRA `(.L_x_561) ;  /* 0x00000004009c6947 */ /* 0x000fea0003800000 */
[----:B------:R-:W-:-:S05]  /*18160*/  VIADD R7, R0, UR4 ;  /* 0x0000000400077c36 */ /* 0x000fca0008000000 */
        /* <DEDUP_REMOVED lines=29> */
.L_x_560:
        /* <DEDUP_REMOVED lines=19> */
.L_x_563:
[----:B0-----:R-:W-:Y:S02]  /*18470*/  IMAD.MOV.U32 R5, RZ, RZ, R10 ;  /* 0x000000ffff057224 */ /* 0x001fe400078e000a */
[----:B-1----:R-:W-:Y:S02]  /*18480*/  IMAD R24, R24, UR5, R9 ;  /* 0x0000000518187c24 */ /* 0x002fe4000f8e0209 */
[----:B------:R-:W0:Y:S01]  /*18490*/  I2F.RP R8, R5 ;  /* 0x0000000500087306 */ /* 0x000e220000209400 */
[----:B------:R-:W-:Y:S02]  /*184a0*/  IMAD R9, R11, R4, RZ ;  /* 0x000000040b097224 */ /* 0x000fe400078e02ff */
[----:B------:R-:W-:Y:S01]  /*184b0*/  IMAD.MOV.U32 R2, RZ, RZ, RZ ;  /* 0x000000ffff027224 */ /* 0x000fe200078e00ff */
[----:B------:R-:W-:Y:S01]  /*184c0*/  IADD3 R25, -R24, UR6, RZ ;  /* 0x0000000618197c10 */ /* 0x000fe2000fffe1ff */
[----:B------:R-:W-:Y:S02]  /*184d0*/  VIADD R27, R27, UR4 ;  /* 0x000000041b1b7c36 */ /* 0x000fe40008000000 */
[----:B------:R-:W-:Y:S01]  /*184e0*/  IMAD.HI.U32 R2, R3, R9, R2 ;  /* 0x0000000903027227 */ /* 0x000fe200078e0002 */
[----:B------:R-:W-:-:S02]  /*184f0*/  IABS R3, R6 ;  /* 0x0000000600037213 */ /* 0x000fc40000000000 */
[----:B------:R-:W-:-:S03]  /*18500*/  IABS R9, R25 ;  /* 0x0000001900097213 */ /* 0x000fc60000000000 */
[----:B------:R-:W-:Y:S02]  /*18510*/  IMAD.MOV R3, RZ, RZ, -R3 ;  /* 0x000000ffff037224 */ /* 0x000fe400078e0a03 */
[----:B------:R-:W-:Y:S01]  /*18520*/  IMAD.HI.U32 R2, R2, R9, RZ ;  /* 0x0000000902027227 */ /* 0x000fe200078e00ff */
[----:B0-----:R-:W0:Y:S03]  /*18530*/  MUFU.RCP R8, R8 ;  /* 0x0000000800087308 */ /* 0x001e260000001000 */
[----:B------:R-:W-:-:S05]  /*18540*/  IMAD R9, R2, R3, R9 ;  /* 0x0000000302097224 */ /* 0x000fca00078e0209 */
[----:B------:R-:W-:Y:S01]  /*18550*/  ISETP.GT.U32.AND P1, PT, R4, R9, PT ;  /* 0x000000090400720c */ /* 0x000fe20003f24070 */
[----:B0-----:R-:W-:-:S12]  /*18560*/  VIADD R3, R8, 0xffffffe ;  /* 0x0ffffffe08037836 */ /* 0x001fd80000000000 */
[----:B------:R-:W-:Y:S01]  /*18570*/  @!P1 IMAD.IADD R9, R9, 0x1, -R4 ;  /* 0x0000000109099824 */ /* 0x000fe200078e0a04 */
[----:B------:R-:W0:Y:S01]  /*18580*/  F2I.FTZ.U32.TRUNC.NTZ R3, R3 ;  /* 0x0000000300037305 */ /* 0x000e22000021f000 */
[----:B------:R-:W-:Y:S01]  /*18590*/  @!P1 VIADD R2, R2, 0x1 ;  /* 0x0000000102029836 */ /* 0x000fe20000000000 */
[----:B------:R-:W-:Y:S02]  /*185a0*/  ISETP.NE.AND P1, PT, R6, RZ, PT ;  /* 0x000000ff0600720c */ /* 0x000fe40003f25270 */
[----:B------:R-:W-:Y:S02]  /*185b0*/  ISETP.GE.U32.AND P0, PT, R9, R4, PT ;  /* 0x000000040900720c */ /* 0x000fe40003f06070 */
[----:B------:R-:W-:-:S04]  /*185c0*/  LOP3.LUT R4, R25, R6, RZ, 0x3c, !PT ;  /* 0x0000000619047212 */ /* 0x000fc800078e3cff */
[----:B------:R-:W-:Y:S01]  /*185d0*/  ISETP.GE.AND P2, PT, R4, RZ, PT ;  /* 0x000000ff0400720c */ /* 0x000fe20003f46270 */
[----:B0-----:R-:W-:-:S06]  /*185e0*/  IMAD.MOV R8, RZ, RZ, -R3 ;  /* 0x000000ffff087224 */ /* 0x001fcc00078e0a03 */
[----:B------:R-:W-:-:S04]  /*185f0*/  @P0 VIADD R2, R2, 0x1 ;  /* 0x0000000102020836 */ /* 0x000fc80000000000 */
[----:B------:R-:W-:Y:S02]  /*18600*/  IMAD.MOV.U32 R4, RZ, RZ, R2 ;  /* 0x000000ffff047224 */ /* 0x000fe400078e0002 */
[----:B------:R-:W-:Y:S01]  /*18610*/  IMAD.MOV.U32 R2, RZ, RZ, R8 ;  /* 0x000000ffff027224 */ /* 0x000fe200078e0008 */
[----:B------:R-:W-:Y:S01]  /*18620*/  IABS R8, R7 ;  /* 0x0000000700087213 */ /* 0x000fe20000000000 */
[----:B------:R-:W-:Y:S01]  /*18630*/  @!P2 IMAD.MOV R4, RZ, RZ, -R4 ;  /* 0x000000ffff04a224 */ /* 0x000fe200078e0a04 */
[----:B------:R-:W-:Y:S01]  /*18640*/  @!P1 LOP3.LUT R4, RZ, R6, RZ, 0x33, !PT ;  /* 0x00000006ff049212 */ /* 0x000fe200078e33ff */
[----:B------:R-:W-:Y:S02]  /*18650*/  IMAD R9, R2, R5, RZ ;  /* 0x0000000502097224 */ /* 0x000fe400078e02ff */
[----:B------:R-:W-:Y:S02]  /*18660*/  IMAD.MOV.U32 R2, RZ, RZ, RZ ;  /* 0x000000ffff027224 */ /* 0x000fe400078e00ff */
[----:B------:R-:W-:-:S02]  /*18670*/  IMAD.MOV R8, RZ, RZ, -R8 ;  /* 0x000000ffff087224 */ /* 0x000fc400078e0a08 */
[----:B------:R-:W-:Y:S01]  /*18680*/  IMAD.HI.U32 R2, R3, R9, R2 ;  /* 0x0000000903027227 */ /* 0x000fe200078e0002 */
[----:B------:R-:W-:-:S03]  /*18690*/  IABS R3, R4 ;  /* 0x0000000400037213 */ /* 0x000fc60000000000 */
[----:B------:R-:W-:Y:S02]  /*186a0*/  IMAD R6, R6, R4, RZ ;  /* 0x0000000406067224 */ /* 0x000fe400078e02ff */
        /* <DEDUP_REMOVED lines=18> */
.L_x_561:
[----:B------:R-:W-:Y:S02]  /*187d0*/  IMAD.MOV.U32 R25, RZ, RZ, RZ ;  /* 0x000000ffff197224 */ /* 0x000fe400078e00ff */
[----:B------:R-:W-:Y:S02]  /*187e0*/  IMAD.U32 R24, RZ, RZ, UR6 ;  /* 0x00000006ff187e24 */ /* 0x000fe4000f8e00ff */
[----:B------:R-:W-:-:S07]  /*187f0*/  IMAD.MOV.U32 R26, RZ, RZ, RZ ;  /* 0x000000ffff1a7224 */ /* 0x000fce00078e00ff */
.L_x_564:
[----:B------:R-:W-:-:S13]  /*18800*/  ISETP.NE.AND P0, PT, R0, RZ, PT ;  /* 0x000000ff0000720c */ /* 0x000fda0003f05270 */
[----:B------:R-:W0:Y:S01]  /*18810*/  @!P0 S2R R3, SR_CgaCtaId ;  /* 0x0000000000038919 */ /* 0x000e220000008800 */
[----:B------:R-:W-:-:S04]  /*18820*/  @!P0 MOV R0, 0x400 ;  /* 0x0000040000008802 */ /* 0x000fc80000000f00 */
[----:B0-----:R-:W-:-:S05]  /*18830*/  @!P0 LEA R0, R3, R0, 0x18 ;  /* 0x0000000003008211 */ /* 0x001fca00078ec0ff */
[----:B------:R2:W-:Y:S01]  /*18840*/  @!P0 STS.128 [R0+0x31cd0], R24 ;  /* 0x031cd01800008388 */ /* 0x0005e20000000c00 */
[----:B------:R-:W-:Y:S06]  /*18850*/  BAR.ARV 0x5, 0x200 ;  /* 0x0148000000007b1d */ /* 0x000fec0000002000 */
.L_x_559:
[----:B------:R3:W-:Y:S01]  /*18860*/  STL [R1+0x34], RZ ;  /* 0x000034ff01007387 */ /* 0x0007e20000100800 */
[----:B------:R-:W-:Y:S01]  /*18870*/  ULDC UR4, c[0x0][0xc3c] ;  /* 0x00030f0000047ab9 */ /* 0x000fe20000000800 */
[----:B------:R-:W-:Y:S01]  /*18880*/  IMAD.MOV.U32 R28, RZ, RZ, 0x1 ;  /* 0x00000001ff1c7424 */ /* 0x000fe200078e00ff */
[----:B-1----:R-:W-:Y:S01]  /*18890*/  ISETP.GE.AND P0, PT, R27, UR4, PT ;  /* 0x000000041b007c0c */ /* 0x002fe2000bf06270 */
[----:B------:R-:W-:-:S12]  /*188a0*/  IMAD.MOV.U32 R18, RZ, RZ, RZ ;  /* 0x000000ffff127224 */ /* 0x000fd800078e00ff */
[----:B---3--:R-:W-:Y:S05]  /*188b0*/  @P0 BRA `(.L_x_565) ;  /* 0x0000007000000947 */ /* 0x008fea0003800000 */
[----:B------:R-:W1:Y:S01]  /*188c0*/  S2R R6, SR_TID.X ;  /* 0x0000000000067919 */ /* 0x000e620000002100 */
[----:B------:R-:W3:Y:S01]  /*188d0*/  S2UR UR5, SR_CgaCtaId ;  /* 0x00000000000579c3 */ /* 0x000ee20000008800 */
[----:B------:R-:W-:Y:S01]  /*188e0*/  UMOV UR4, 0x400 ;  /* 0x0000040000047882 */ /* 0x000fe20000000000 */
[----:B------:R-:W-:Y:S01]  /*188f0*/  BSSY B8, `(.L_x_565) ;  /* 0x00006fc000087945 */ /* 0x000fe20003800000 */
[----:B------:R-:W-:Y:S01]  /*18900*/  STL [R1+0x34], RZ ;  /* 0x000034ff01007387 */ /* 0x000fe20000100800 */
[----:B------:R-:W-:Y:S01]  /*18910*/  IMAD.MOV.U32 R29, RZ, RZ, RZ ;  /* 0x000000ffff1d7224 */ /* 0x000fe200078e00ff */
[----:B------:R-:W-:Y:S01]  /*18920*/  ULDC.64 UR36, c[0x0][0x198] ;  /* 0x0000660000247ab9 */ /* 0x000fe20000000a00 */
[----:B------:R-:W-:Y:S01]  /*18930*/  IMAD.MOV.U32 R18, RZ, RZ, RZ ;  /* 0x000000ffff127224 */ /* 0x000fe200078e00ff */
[----:B------:R-:W-:Y:S01]  /*18940*/  ULDC UR38, c[0x0][0xc] ;  /* 0x0000030000267ab9 */ /* 0x000fe20000000800 */
[----:B------:R-:W-:Y:S01]  /*18950*/  IMAD.MOV.U32 R28, RZ, RZ, 0x1 ;  /* 0x00000001ff1c7424 */ /* 0x000fe200078e00ff */
[----:B---3--:R-:W-:-:S06]  /*18960*/  ULEA UR4, UR5, UR4, 0x18 ;  /* 0x0000000405047291 */ /* 0x008fcc000f8ec03f */
[----:B------:R-:W-:Y:S01]  /*18970*/  IMAD.U32 R16, RZ, RZ, UR4 ;  /* 0x00000004ff107e24 */ /* 0x000fe2000f8e00ff */
[C---:B-1----:R-:W-:Y:S01]  /*18980*/  LOP3.LUT R5, R6.reuse, 0x7f, RZ, 0xc0, !PT ;  /* 0x0000007f06057812 */ /* 0x042fe200078ec0ff */
[----:B--2---:R-:W-:-:S04]  /*18990*/  IMAD.SHL.U32 R0, R6, 0x8, RZ ;  /* 0x0000000806007824 */ /* 0x004fc800078e00ff */
[----:B------:R-:W-:Y:S01]  /*189a0*/  IMAD.SHL.U32 R4, R5, 0x8, RZ ;  /* 0x0000000805047824 */ /* 0x000fe200078e00ff */
[C---:B------:R-:W-:Y:S02]  /*189b0*/  LOP3.LUT R3, R0.reuse, 0x20, RZ, 0xc0, !PT ;  /* 0x0000002000037812 */ /* 0x040fe400078ec0ff */
[----:B0-----:R-:W-:Y:S02]  /*189c0*/  LOP3.LUT R2, R0, 0xd8, RZ, 0xc0, !PT ;  /* 0x000000d800027812 */ /* 0x001fe400078ec0ff */
[----:B------:R-:W-:Y:S02]  /*189d0*/  LOP3.LUT R3, R3, 0x300, R4, 0xf8, !PT ;  /* 0x0000030003037812 */ /* 0x000fe400078ef804 */
[----:B------:R-:W-:Y:S02]  /*189e0*/  LOP3.LUT R2, R2, 0x18, R6, 0x78, !PT ;  /* 0x0000001802027812 */ /* 0x000fe400078e7806 */
[----:B------:R-:W-:Y:S01]  /*189f0*/  SHF.R.U32.HI R4, RZ, 0x2, R5 ;  /* 0x00000002ff047819 */ /* 0x000fe20000011605 */
[----:B------:R-:W-:Y:S01]  /*18a00*/  IMAD.MOV.U32 R5, RZ, RZ, 0x1 ;  /* 0x00000001ff057424 */ /* 0x000fe200078e00ff */
[----:B------:R-:W-:Y:S01]  /*18a10*/  LOP3.LUT R3, R3, R2, RZ, 0xfc, !PT ;  /* 0x0000000203037212 */ /* 0x000fe200078efcff */
[----:B------:R-:W-:Y:S01]  /*18a20*/  IMAD.SHL.U32 R2, R6, 0x20, RZ ;  /* 0x0000002006027824 */ /* 0x000fe200078e00ff */
[----:B------:R-:W-:-:S02]  /*18a30*/  LOP3.LUT R0, R0, 0x18, RZ, 0xc0, !PT ;  /* 0x0000001800007812 */ /* 0x000fc400078ec0ff */
[----:B------:R-:W-:Y:S02]  /*18a40*/  STL [R1], R5 ;  /* 0x0000000501007387 */ /* 0x000fe40000100800 */
[----:B------:R-:W-:Y:S01]  /*18a50*/  LOP3.LUT R4, R4, 0x60, R2, 0xf8, !PT ;  /* 0x0000006004047812 */ /* 0x000fe200078ef802 */
[----:B------:R-:W-:-:S05]  /*18a60*/  IMAD R2, R3, 0x2, R16 ;  /* 0x0000000203027824 */ /* 0x000fca00078e0210 */
[----:B------:R0:W-:Y:S02]  /*18a70*/  STL [R1+0xc], R2 ;  /* 0x00000c0201007387 */ /* 0x0001e40000100800 */
[C---:B0-----:R-:W-:Y:S02]  /*18a80*/  LOP3.LUT R2, R0.reuse, 0x20, RZ, 0xfc, !PT ;  /* 0x0000002000027812 */ /* 0x041fe400078efcff */
[----:B------:R-:W-:-:S07]  /*18a90*/  LOP3.LUT R0, R0, 0x40, RZ, 0xfc, !PT ;  /* 0x0000004000007812 */ /* 0x000fce00078efcff */
.L_x_711:
[----:B------:R-:W0:Y:S02]  /*18aa0*/  LDC.64 R2, c[0x0][0xc88] ;  /* 0x00032200ff027b82 */ /* 0x000e240000000a00 */
[----:B0-----:R-:W-:-:S05]  /*18ab0*/  IMAD.WIDE R2, R27, 0x4, R2 ;  /* 0x000000041b027825 */ /* 0x001fca00078e0202 */
[----:B--2---:R-:W2:Y:S01]  /*18ac0*/  LDG.E R13, desc[UR60][R2.64] ;  /* 0x0000003c020d7981 */ /* 0x004ea2000c1e1900 */
[----:B------:R-:W-:Y:S05]  /*18ad0*/  YIELD ;  /* 0x0000000000007946 */ /* 0x000fea0003800000 */
[----:B------:R-:W-:Y:S01]  /*18ae0*/  ULDC.64 UR4, c[0x0][0xa28] ;  /* 0x00028a0000047ab9 */ /* 0x000fe20000000a00 */
[----:B------:R-:W-:Y:S02]  /*18af0*/  CS2R R8, SRZ ;  /* 0x0000000000087805 */ /* 0x000fe4000001ff00 */
[----:B------:R-:W-:Y:S01]  /*18b00*/  ISETP.NE.U32.AND P0, PT, RZ, UR4, PT ;  /* 0x00000004ff007c0c */ /* 0x000fe2000bf05070 */
[----:B------:R-:W-:-:S03]  /*18b10*/  ULDC.64 UR6, c[0x0][0xa00] ;  /* 0x0002800000067ab9 */ /* 0x000fc60000000a00 */
[----:B------:R-:W-:Y:S02]  /*18b20*/  ISETP.NE.AND.EX P0, PT, RZ, UR5, PT, P0 ;  /* 0x00000005ff007c0c */ /* 0x000fe4000bf05300 */
[----:B--2---:R-:W-:Y:S01]  /*18b30*/  SHF.R.S32.HI R0, RZ, 0x1f, R13 ;  /* 0x0000001fff007819 */ /* 0x004fe2000001140d */
[----:B------:R-:W-:-:S10]  /*18b40*/  IMAD.SHL.U32 R19, R13, 0x4, RZ ;  /* 0x000000040d137824 */ /* 0x000fd400078e00ff */
[C---:B------:R-:W-:Y:S01]  /*18b50*/  @P0 LEA R4, P1, R13.reuse, UR4, 0x2 ;  /* 0x000000040d040c11 */ /* 0x040fe2000f8210ff */
[----:B------:R-:W-:Y:S01]  /*18b60*/  STL [R1+0x10], R13 ;  /* 0x0000100d01007387 */ /* 0x000fe20000100800 */
[C-C-:B------:R-:W-:Y:S02]  /*18b70*/  SHF.L.U64.HI R22, R13.reuse, 0x2, R0.reuse ;  /* 0x000000020d167819 */ /* 0x140fe40000010200 */
[----:B-1-3--:R-:W-:Y:S01]  /*18b80*/  @P0 LEA.HI.X R5, R13, UR5, R0, 0x2, P1 ;  /* 0x000000050d050c11 */ /* 0x00afe200088f1400 */
[----:B------:R-:W-:Y:S01]  /*18b90*/  ULDC.64 UR4, c[0x0][0xa08] ;  /* 0x0002820000047ab9 */ /* 0x000fe20000000a00 */
[----:B------:R-:W-:Y:S01]  /*18ba0*/  ISETP.NE.U32.AND P1, PT, RZ, UR6, PT ;  /* 0x00000006ff007c0c */ /* 0x000fe2000bf25070 */
[----:B------:R0:W-:Y:S01]  /*18bb0*/  STL [R1+0x30], R0 ;  /* 0x0000300001007387 */ /* 0x0001e20000100800 */
[----:B------:R-:W-:-:S03]  /*18bc0*/  IADD3 R2, P2, R19, UR6, RZ ;  /* 0x0000000613027c10 */ /* 0x000fc6000ff5e0ff */
[----:B------:R1:W5:Y:S01]  /*18bd0*/  @P0 LDG.E R9, desc[UR60][R4.64] ;  /* 0x0000003c04090981 */ /* 0x000362000c1e1900 */
[----:B------:R-:W-:Y:S01]  /*18be0*/  ISETP.NE.AND.EX P0, PT, RZ, UR7, PT, P1 ;  /* 0x00000007ff007c0c */ /* 0x000fe2000bf05310 */
[----:B------:R-:W-:Y:S01]  /*18bf0*/  IMAD.MOV.U32 R12, RZ, RZ, RZ ;  /* 0x000000ffff0c7224 */ /* 0x000fe200078e00ff */
[C---:B------:R-:W-:Y:S01]  /*18c00*/  IADD3.X R3, R22.reuse, UR7, RZ, P2, !PT ;  /* 0x0000000716037c10 */ /* 0x040fe200097fe4ff */
[----:B------:R-:W-:Y:S01]  /*18c10*/  ULDC.64 UR6, c[0x0][0xa10] ;  /* 0x0002840000067ab9 */ /* 0x000fe20000000a00 */
[----:B------:R-:W-:Y:S01]  /*18c20*/  ISETP.NE.U32.AND P1, PT, RZ, UR4, PT ;  /* 0x00000004ff007c0c */ /* 0x000fe2000bf25070 */
[----:B0-----:R-:W-:Y:S01]  /*18c30*/  IMAD.MOV.U32 R0, RZ, RZ, RZ ;  /* 0x000000ffff007224 */ /* 0x001fe200078e00ff */
[C---:B------:R-:W-:Y:S02]  /*18c40*/  IADD3 R6, P3, R19.reuse, UR4, RZ ;  /* 0x0000000413067c10 */ /* 0x040fe4000ff7e0ff */
[----:B------:R-:W-:Y:S02]  /*18c50*/  ISETP.NE.AND.EX P1, PT, RZ, UR5, PT, P1 ;  /* 0x00000005ff007c0c */ /* 0x000fe4000bf25310 */
[----:B------:R-:W-:Y:S01]  /*18c60*/  IADD3.X R7, R22, UR5, RZ, P3, !PT ;  /* 0x0000000516077c10 */ /* 0x000fe20009ffe4ff */
[----:B------:R-:W-:Y:S01]  /*18c70*/  ULDC.64 UR4, c[0x0][0xa18] ;  /* 0x0002860000047ab9 */ /* 0x000fe20000000a00 */
[----:B-1----:R-:W-:Y:S01]  /*18c80*/  IADD3 R4, P4, R19, UR6, RZ ;  /* 0x0000000613047c10 */ /* 0x002fe2000ff9e0ff */
[----:B------:R-:W2:Y:S01]  /*18c90*/  @P0 LDG.E R8, desc[UR60][R2.64] ;  /* 0x0000003c02080981 */ /* 0x000ea2000c1e1900 */
[----:B------:R-:W-:-:S02]  /*18ca0*/  ISETP.NE.U32.AND P3, PT, RZ, UR4, PT ;  /* 0x00000004ff007c0c */ /* 0x000fc4000bf65070 */
[----:B------:R-:W-:Y:S02]  /*18cb0*/  IADD3.X R5, R22, UR7, RZ, P4, !PT ;  /* 0x0000000716057c10 */ /* 0x000fe4000a7fe4ff */
[----:B------:R-:W-:Y:S02]  /*18cc0*/  ISETP.NE.AND.EX P3, PT, RZ, UR5, PT, P3 ;  /* 0x00000005ff007c0c */ /* 0x000fe4000bf65330 */
[----:B------:R-:W-:Y:S01]  /*18cd0*/  ISETP.NE.U32.AND P2, PT, RZ, UR6, PT ;  /* 0x00000006ff007c0c */ /* 0x000fe2000bf45070 */
[----:B------:R-:W5:Y:S03]  /*18ce0*/  @P1 LDG.E R12, desc[UR60][R6.64] ;  /* 0x0000003c060c1981 */ /* 0x000f66000c1e1900 */
[----:B------:R-:W-:-:S07]  /*18cf0*/  ISETP.NE.AND.EX P2, PT, RZ, UR7, PT, P2 ;  /* 0x00000007ff007c0c */ /* 0x000fce000bf45320 */
[----:B------:R-:W-:Y:S01]  /*18d00*/  @P3 IADD3 R10, P4, R19, UR4, RZ ;  /* 0x00000004130a3c10 */ /* 0x000fe2000ff9e0ff */
[----:B------:R-:W-:-:S03]  /*18d10*/  ULDC UR4, c[0x0][0x288] ;  /* 0x0000a20000047ab9 */ /* 0x000fc60000000800 */
[----:B------:R-:W-:Y:S02]  /*18d20*/  @P3 IADD3.X R11, R22, UR5, RZ, P4, !PT ;  /* 0x00000005160b3c10 */ /* 0x000fe4000a7fe4ff */
[----:B------:R-:W5:Y:S04]  /*18d30*/  @P2 LDG.E R0, desc[UR60][R4.64] ;  /* 0x0000003c04002981 */ /* 0x000f68000c1e1900 */
[----:B--2---:R0:W-:Y:S02]  /*18d40*/  STL [R1+0x18], R8 ;  /* 0x0000180801007387 */ /* 0x0041e40000100800 */
[----:B0-----:R-:W-:Y:S01]  /*18d50*/  IMAD.U32 R8, RZ, RZ, UR4 ;  /* 0x00000004ff087e24 */ /* 0x001fe2000f8e00ff */
[----:B------:R-:W-:-:S05]  /*18d60*/  ULDC.64 UR4, c[0x0][0x418] ;  /* 0x0001060000047ab9 */ /* 0x000fca0000000a00 */
[----:B------:R0:W2:Y:S01]  /*18d70*/  @P3 LDG.E R8, desc[UR60][R10.64] ;  /* 0x0000003c0a083981 */ /* 0x0000a2000c1e1900 */
[----:B------:R-:W-:-:S03]  /*18d80*/  UISETP.NE.U32.AND UP0, UPT, UR4, URZ, UPT ;  /* 0x0000003f0400728c */ /* 0x000fc6000bf05070 */
[----:B------:R-:W-:Y:S01]  /*18d90*/  ULDC UR4, c[0x0][0x424] ;  /* 0x0001090000047ab9 */ /* 0x000fe20000000800 */
[----:B------:R-:W-:-:S03]  /*18da0*/  UISETP.NE.AND.EX UP0, UPT, UR5, URZ, UPT, UP0 ;  /* 0x0000003f0500728c */ /* 0x000fc6000bf05300 */
[----:B------:R-:W-:Y:S01]  /*18db0*/  ULDC UR5, c[0x0][0x2f0] ;  /* 0x0000bc0000057ab9 */ /* 0x000fe20000000800 */
[----:B------:R-:W-:-:S04]  /*18dc0*/  USEL UR4, UR4, 0x1, UP0 ;  /* 0x0000000104047887 */ /* 0x000fc80008000000 */
[----:B------:R-:W-:-:S03]  /*18dd0*/  UIMAD UR4, UR4, UR5, URZ ;  /* 0x00000005040472a4 */ /* 0x000fc6000f8e023f */
[----:B------:R-:W-:-:S03]  /*18de0*/  ULDC UR5, c[0x0][0x348] ;  /* 0x0000d20000057ab9 */ /* 0x000fc60000000800 */
[----:B0-----:R-:W-:Y:S01]  /*18df0*/  IMAD.U32 R10, RZ, RZ, UR4 ;  /* 0x00000004ff0a7e24 */ /* 0x001fe2000f8e00ff */
[----:B--2---:R0:W-:Y:S02]  /*18e00*/  STL [R1+0x38], R8 ;  /* 0x0000380801007387 */ /* 0x0041e40000100800 */
[----:B0-----:R-:W-:Y:S01]  /*18e10*/  IMAD.U32 R8, RZ, RZ, UR5 ;  /* 0x00000005ff087e24 */ /* 0x001fe2000f8e00ff */
[----:B----4-:R-:W-:Y:S06]  /*18e20*/  @P3 BRA `(.L_x_566) ;  /* 0x0000000000143947 */ /* 0x010fec0003800000 */
[----:B------:R-:W-:Y:S05]  /*18e30*/  @!P0 BRA `(.L_x_566) ;  /* 0x0000000000108947 */ /* 0x000fea0003800000 */
[----:B------:R-:W2:Y:S04]  /*18e40*/  LDG.E R11, desc[UR60][R2.64] ;  /* 0x0000003c020b7981 */ /* 0x000ea8000c1e1900 */
[----:B------:R-:W2:Y:S02]  /*18e50*/  LDG.E R2, desc[UR60][R2.64+0x4] ;  /* 0x0000043c02027981 */ /* 0x000ea4000c1e1900 */
[----:B--2---:R-:W-:-:S05]  /*18e60*/  IMAD.IADD R2, R2, 0x1, -R11 ;  /* 0x0000000102027824 */ /* 0x004fca00078e0a0b */
[----:B------:R0:W-:Y:S02]  /*18e70*/  STL [R1+0x38], R2 ;  /* 0x0000380201007387 */ /* 0x0001e40000100800 */
.L_x_566:
[----:B------:R-:W-:Y:S01]  /*18e80*/  ULDC.64 UR4, c[0x0][0xa20] ;  /* 0x0002880000047ab9 */ /* 0x000fe20000000a00 */
[C---:B------:R-:W-:Y:S01]  /*18e90*/  LOP3.LUT R11, R26.reuse, 0xff000000, RZ, 0xc0, !PT ;  /* 0xff0000001a0b7812 */ /* 0x040fe200078ec0ff */
[----:B------:R-:W-:Y:S01]  /*18ea0*/  IMAD.MOV.U32 R23, RZ, RZ, R13 ;  /* 0x000000ffff177224 */ /* 0x000fe200078e000d */
[----:B------:R-:W-:Y:S02]  /*18eb0*/  ISETP.NE.U32.AND P0, PT, RZ, UR4, PT ;  /* 0x00000004ff007c0c */ /* 0x000fe4000bf05070 */
[----:B------:R-:W-:Y:S02]  /*18ec0*/  SHF.R.U32.HI R11, RZ, 0x8, R11 ;  /* 0x00000008ff0b7819 */ /* 0x000fe4000001160b */
[----:B------:R-:W-:Y:S02]  /*18ed0*/  ISETP.NE.AND.EX P0, PT, RZ, UR5, PT, P0 ;  /* 0x00000005ff007c0c */ /* 0x000fe4000bf05300 */
[C---:B0-----:R-:W-:Y:S02]  /*18ee0*/  LOP3.LUT R2, R26.reuse, 0xff0000, RZ, 0xc0, !PT ;  /* 0x00ff00001a027812 */ /* 0x041fe400078ec0ff */
[----:B------:R-:W-:Y:S01]  /*18ef0*/  LOP3.LUT R17, R26, 0xffff, RZ, 0xc0, !PT ;  /* 0x0000ffff1a117812 */ /* 0x000fe200078ec0ff */
[----:B-----5:R-:W-:Y:S01]  /*18f00*/  IMAD.IADD R26, R12, 0x1, R9 ;  /* 0x000000010c1a7824 */ /* 0x020fe200078e0209 */
[----:B------:R-:W-:-:S07]  /*18f10*/  LEA.HI R11, R2, R11, RZ, 0x10 ;  /* 0x0000000b020b7211 */ /* 0x000fce00078f80ff */
[----:B------:R-:W-:Y:S05]  /*18f20*/  @!P0 BRA `(.L_x_567) ;  /* 0x0000000000108947 */ /* 0x000fea0003800000 */
[----:B------:R-:W-:-:S04]  /*18f30*/  IADD3 R2, P0, R19, UR4, RZ ;  /* 0x0000000413027c10 */ /* 0x000fc8000ff1e0ff */
[----:B------:R-:W-:-:S05]  /*18f40*/  IADD3.X R3, R22, UR5, RZ, P0, !PT ;  /* 0x0000000516037c10 */ /* 0x000fca00087fe4ff */
[----:B------:R0:W5:Y:S01]  /*18f50*/  LDG.E R10, desc[UR60][R2.64] ;  /* 0x0000003c020a7981 */ /* 0x000162000c1e1900 */
[----:B------:R-:W-:Y:S05]  /*18f60*/  BRA `(.L_x_568) ;  /* 0x0000000000107947 */ /* 0x000fea0003800000 */
.L_x_567:
[----:B------:R-:W-:Y:S05]  /*18f70*/  @!P1 BRA `(.L_x_568) ;  /* 0x00000000000c9947 */ /* 0x000fea0003800000 */
[----:B------:R-:W2:Y:S04]  /*18f80*/  LDG.E R10, desc[UR60][R6.64] ;  /* 0x0000003c060a7981 */ /* 0x000ea8000c1e1900 */
[----:B------:R-:W2:Y:S02]  /*18f90*/  LDG.E R6, desc[UR60][R6.64+0x4] ;  /* 0x0000043c06067981 */ /* 0x000ea4000c1e1900 */
[----:B--2---:R-:W-:-:S07]  /*18fa0*/  IMAD.IADD R10, R6, 0x1, -R10 ;  /* 0x00000001060a7824 */ /* 0x004fce00078e0a0a */
.L_x_568:
[----:B0-----:R-:W2:Y:S01]  /*18fb0*/  @P2 LDG.E R2, desc[UR60][R4.64] ;  /* 0x0000003c04022981 */ /* 0x001ea2000c1e1900 */
[----:B-----5:R-:W-:-:S03]  /*18fc0*/  IMAD.IADD R10, R10, 0x1, -R9 ;  /* 0x000000010a0a7824 */ /* 0x020fc600078e0a09 */
[----:B------:R-:W2:Y:S01]  /*18fd0*/  @P2 LDG.E R4, desc[UR60][R4.64+0x4] ;  /* 0x0000043c04042981 */ /* 0x000ea2000c1e1900 */
[----:B------:R-:W-:Y:S01]  /*18fe0*/  LOP3.LUT R13, R11, 0xff, RZ, 0xc0, !PT ;  /* 0x000000ff0b0d7812 */ /* 0x000fe200078ec0ff */
[----:B------:R-:W-:Y:S01]  /*18ff0*/  BSSY B0, `(.L_x_569) ;  /* 0x000002b000007945 */ /* 0x000fe20003800000 */
[----:B--2---:R-:W-:-:S04]  /*19000*/  @P2 IMAD.IADD R8, R4, 0x1, -R2 ;  /* 0x0000000104082824 */ /* 0x004fc800078e0a02 */
[----:B------:R-:W-:-:S04]  /*19010*/  IMAD.IADD R2, R10, 0x1, R8 ;  /* 0x000000010a027824 */ /* 0x000fc800078e0208 */
[----:B------:R-:W-:-:S04]  /*19020*/  VIADD R3, R2, 0x8f ;  /* 0x0000008f02037836 */ /* 0x000fc80000000000 */
[----:B------:R-:W-:Y:S01]  /*19030*/  IMAD.HI R3, R3, 0x38e38e39, RZ ;  /* 0x38e38e3903037827 */ /* 0x000fe200078e02ff */
[----:B------:R-:W-:-:S04]  /*19040*/  ISETP.GE.AND P1, PT, R2, 0x1, PT ;  /* 0x000000010200780c */ /* 0x000fc80003f26270 */
[----:B------:R-:W-:-:S04]  /*19050*/  SHF.R.U32.HI R2, RZ, 0x1f, R3 ;  /* 0x0000001fff027819 */ /* 0x000fc80000011603 */
[----:B------:R-:W-:-:S05]  /*19060*/  LEA.HI.SX32 R12, R3, R2, 0x1b ;  /* 0x00000002030c7211 */ /* 0x000fca00078fdaff */
[----:B------:R0:W-:Y:S04]  /*19070*/  STL [R1+0x14], R12 ;  /* 0x0000140c01007387 */ /* 0x0001e80000100800 */
[----:B------:R0:W-:Y:S01]  /*19080*/  STL [R1+0x3c], R13 ;  /* 0x00003c0d01007387 */ /* 0x0001e20000100800 */
[----:B------:R-:W-:Y:S01]  /*19090*/  SHF.R.U32.HI R4, RZ, 0x10, R11 ;  /* 0x00000010ff047819 */ /* 0x000fe2000001160b */
[----:B------:R-:W-:Y:S01]  /*190a0*/  IMAD.MOV.U32 R3, RZ, RZ, RZ ;  /* 0x000000ffff037224 */ /* 0x000fe200078e00ff */
[----:B------:R-:W-:Y:S06]  /*190b0*/  @!P1 BRA `(.L_x_570) ;  /* 0x0000000000789947 */ /* 0x000fec0003800000 */
[----:B------:R-:W-:Y:S01]  /*190c0*/  ISETP.NE.AND P0, PT, R4, RZ, PT ;  /* 0x000000ff0400720c */ /* 0x000fe20003f05270 */
[----:B------:R-:W-:-:S03]  /*190d0*/  ULDC UR4, c[0x0][0x9f0] ;  /* 0x00027c0000047ab9 */ /* 0x000fc60000000800 */
[----:B------:R-:W-:-:S04]  /*190e0*/  SEL R5, R4, UR4, P0 ;  /* 0x0000000404057c07 */ /* 0x000fc80008000000 */
[----:B------:R-:W-:Y:S02]  /*190f0*/  IABS R6, R5 ;  /* 0x0000000500067213 */ /* 0x000fe40000000000 */
[----:B------:R-:W-:Y:S02]  /*19100*/  IADD3 R7, R5, -0x1, R12 ;  /* 0xffffffff05077810 */ /* 0x000fe40007ffe00c */
[----:B------:R-:W1:Y:S08]  /*19110*/  I2F.RP R2, R6 ;  /* 0x0000000600027306 */ /* 0x000e700000209400 */
[----:B-1----:R-:W1:Y:S02]  /*19120*/  MUFU.RCP R2, R2 ;  /* 0x0000000200027308 */ /* 0x002e640000001000 */
[----:B-1----:R-:W-:-:S06]  /*19130*/  VIADD R2, R2, 0xffffffe ;  /* 0x0ffffffe02027836 */ /* 0x002fcc0000000000 */
[----:B------:R1:W2:Y:S02]  /*19140*/  F2I.FTZ.U32.TRUNC.NTZ R3, R2 ;  /* 0x0000000200037305 */ /* 0x0002a4000021f000 */
[----:B-1----:R-:W-:-:S04]  /*19150*/  LOP3.LUT R2, R7, R5, RZ, 0x3c, !PT ;  /* 0x0000000507027212 */ /* 0x002fc800078e3cff */
[----:B------:R-:W-:Y:S01]  /*19160*/  ISETP.GE.AND P4, PT, R2, RZ, PT ;  /* 0x000000ff0200720c */ /* 0x000fe20003f86270 */
[----:B--2---:R-:W-:-:S04]  /*19170*/  IMAD.MOV R2, RZ, RZ, -R3 ;  /* 0x000000ffff027224 */ /* 0x004fc800078e0a03 */
[----:B------:R-:W-:Y:S02]  /*19180*/  IMAD R9, R2, R6, RZ ;  /* 0x0000000602097224 */ /* 0x000fe400078e02ff */
[----:B------:R-:W-:-:S04]  /*19190*/  IMAD.MOV.U32 R2, RZ, RZ, RZ ;  /* 0x000000ffff027224 */ /* 0x000fc800078e00ff */
[----:B------:R-:W-:Y:S01]  /*191a0*/  IMAD.HI.U32 R9, R3, R9, R2 ;  /* 0x0000000903097227 */ /* 0x000fe200078e0002 */
[----:B------:R-:W-:Y:S02]  /*191b0*/  IABS R2, R5 ;  /* 0x0000000500027213 */ /* 0x000fe40000000000 */
[----:B------:R-:W-:-:S03]  /*191c0*/  IABS R3, R7 ;  /* 0x0000000700037213 */ /* 0x000fc60000000000 */
[----:B------:R-:W-:-:S04]  /*191d0*/  IMAD.MOV R2, RZ, RZ, -R2 ;  /* 0x000000ffff027224 */ /* 0x000fc800078e0a02 */
        /* <DEDUP_REMOVED lines=12> */
.L_x_570:
[----:B------:R-:W-:Y:S05]  /*192a0*/  BSYNC B0 ;  /* 0x0000000000007941 */ /* 0x000fea0003800000 */
.L_x_569:
[-C--:B------:R-:W-:Y:S01]  /*192b0*/  IMAD R2, R13, R3.reuse, RZ ;  /* 0x000000030d027224 */ /* 0x080fe200078e02ff */
[----:B------:R-:W-:Y:S04]  /*192c0*/  BSSY B0, `(.L_x_571) ;  /* 0x0000157000007945 */ /* 0x000fe80003800000 */
[C---:B------:R-:W-:Y:S01]  /*192d0*/  VIADDMNMX R3, R2.reuse, R3, R12, PT ;  /* 0x0000000302037246 */ /* 0x040fe2000380010c */
[----:B------:R-:W-:-:S04]  /*192e0*/  IMAD R2, R2, 0x90, -R10 ;  /* 0x0000009002027824 */ /* 0x000fc800078e0a0a */
[----:B------:R-:W-:Y:S01]  /*192f0*/  IMAD R3, R3, 0x90, -R10 ;  /* 0x0000009003037824 */ /* 0x000fe200078e0a0a */
[----:B------:R-:W-:-:S04]  /*19300*/  VIMNMX R2, RZ, R2, !PT ;  /* 0x00000002ff027248 */ /* 0x000fc80007fe0100 */
[----:B------:R-:W-:-:S04]  /*19310*/  VIMNMX R3, R3, R8, PT ;  /* 0x0000000803037248 */ /* 0x000fc80003fe0100 */
[----:B------:R-:W-:-:S13]  /*19320*/  ISETP.GT.AND P0, PT, R3, R2, PT ;  /* 0x000000020300720c */ /* 0x000fda0003f04270 */
[----:B------:R-:W-:Y:S02]  /*19330*/  @P0 VIADD R5, R3, 0x8f ;  /* 0x0000008f03050836 */ /* 0x000fe40000000000 */
[----:B------:R-:W-:-:S04]  /*19340*/  IMAD.WIDE.U32 R2, R2, 0x38e38e39, RZ ;  /* 0x38e38e3902027825 */ /* 0x000fc800078e00ff */
[----:B------:R-:W-:Y:S01]  /*19350*/  @P0 IMAD.HI R2, R5, 0x38e38e39, RZ ;  /* 0x38e38e3905020827 */ /* 0x000fe200078e02ff */
[----:B------:R-:W-:-:S04]  /*19360*/  SHF.R.U32.HI R3, RZ, 0x5, R3 ;  /* 0x00000005ff037819 */ /* 0x000fc80000011603 */
[----:B------:R-:W-:Y:S01]  /*19370*/  @P0 SHF.R.U32.HI R6, RZ, 0x1f, R2 ;  /* 0x0000001fff060819 */ /* 0x000fe20000011602 */
[----:B------:R-:W-:-:S03]  /*19380*/  IMAD.MOV.U32 R5, RZ, RZ, R3 ;  /* 0x000000ffff057224 */ /* 0x000fc600078e0003 */
[----:B------:R-:W-:Y:S02]  /*19390*/  @P0 LEA.HI.SX32 R5, R2, R6, 0x1b ;  /* 0x0000000602050211 */ /* 0x000fe400078fdaff */
[----:B------:R-:W-:Y:S02]  /*193a0*/  PLOP3.LUT P0, PT, PT, PT, PT, 0x80, 0x0 ;  /* 0x000000000000781c */ /* 0x000fe40003f0f070 */
[----:B------:R-:W-:-:S13]  /*193b0*/  ISETP.GT.AND P3, PT, R5, R3, PT ;  /* 0x000000030500720c */ /* 0x000fda0003f64270 */
[----:B------:R-:W-:Y:S05]  /*193c0*/  @!P3 BRA `(.L_x_572) ;  /* 0x000000140018b947 */ /* 0x000fea0003800000 */
[----:B------:R-:W-:Y:S01]  /*193d0*/  UMOV UR4, 0xffffffff ;  /* 0xffffffff00047882 */ /* 0x000fe20000000000 */
[----:B------:R-:W-:Y:S02]  /*193e0*/  SEL R2, R23, RZ, !P2 ;  /* 0x000000ff17027207 */ /* 0x000fe40005000000 */
[----:B------:R-:W-:Y:S05]  /*193f0*/  BRA.DIV UR4, `(.L_x_573) ;  /* 0x0000007604647947 */ /* 0x000fea000b800000 */
[----:B------:R-:W1:Y:S02]  /*19400*/  S2R R6, SR_TID.X ;  /* 0x0000000000067919 */ /* 0x000e640000002100 */
[----:B-1----:R-:W-:-:S04]  /*19410*/  SHF.R.U32.HI R6, RZ, 0x5, R6 ;  /* 0x00000005ff067819 */ /* 0x002fc80000011606 */
[----:B------:R-:W-:-:S05]  /*19420*/  LOP3.LUT R6, R6, 0x3, RZ, 0xc0, !PT ;  /* 0x0000000306067812 */ /* 0x000fca00078ec0ff */
[----:B------:R1:W2:Y:S02]  /*19430*/  SHFL.IDX PT, R14, R6, RZ, 0x1f ;  /* 0x00001fff060e7589 */ /* 0x0002a400000e0000 */
.L_x_766:
[----:B--2---:R-:W-:Y:S02]  /*19440*/  ISETP.NE.AND P0, PT, R14, RZ, PT ;  /* 0x000000ff0e00720c */ /* 0x004fe40003f05270 */
[----:B------:R-:W-:-:S11]  /*19450*/  PLOP3.LUT P6, PT, PT, PT, PT, 0x8, 0x0 ;  /* 0x000000000000781c */ /* 0x000fd60003fce170 */
[----:B------:R-:W-:Y:S05]  /*19460*/  @P0 BRA `(.L_x_574) ;  /* 0x00000000000c0947 */ /* 0x000fea0003800000 */
[----:B------:R-:W-:-:S03]  /*19470*/  UMOV UR4, 0xffffffff ;  /* 0xffffffff00047882 */ /* 0x000fc60000000000 */
[----:B------:R-:W-:Y:S05]  /*19480*/  BRA.DIV UR4, `(.L_x_575) ;  /* 0x0000007604747947 */ /* 0x000fea000b800000 */
[----:B------:R-:W-:-:S13]  /*19490*/  ELECT P6, URZ, PT ;  /* 0x00000000003f782f */ /* 0x000fda00038c0000 */
.L_x_574:
[----:B-1----:R-:W2:Y:S01]  /*194a0*/  LDL R6, [R1+0x34] ;  /* 0x0000340001067983 */ /* 0x002ea20000100800 */
[----:B------:R-:W-:Y:S01]  /*194b0*/  BSSY B1, `(.L_x_576) ;  /* 0x0000008000017945 */ /* 0x000fe20003800000 */
[----:B--2---:R-:W-:-:S05]  /*194c0*/  VIADD R6, R6, 0x1 ;  /* 0x0000000106067836 */ /* 0x004fca0000000000 */
[----:B------:R-:W-:-:S04]  /*194d0*/  LEA.HI R7, R6, R6, RZ, 0x1 ;  /* 0x0000000606077211 */ /* 0x000fc800078f08ff */
[----:B------:R-:W-:-:S05]  /*194e0*/  LOP3.LUT R7, R7, 0xfffffffe, RZ, 0xc0, !PT ;  /* 0xfffffffe07077812 */ /* 0x000fca00078ec0ff */
[----:B------:R-:W-:-:S05]  /*194f0*/  IMAD.IADD R6, R6, 0x1, -R7 ;  /* 0x0000000106067824 */ /* 0x000fca00078e0a07 */
[----:B------:R-:W-:-:S04]  /*19500*/  SHF.L.U32 R6, R6, 0x1f, RZ ;  /* 0x0000001f06067819 */ /* 0x000fc800000006ff */
[----:B------:R-:W1:Y:S02]  /*19510*/  SYNCS.PHASECHK.TRANS64.TRYWAIT P0, [R16+URZ+0x31c20], R6 ;  /* 0x031c2006100075a7 */ /* 0x000e64000800017f */
[----:B-1----:R-:W-:Y:S05]  /*19520*/  @!P0 BRA `(.L_x_577) ;  /* 0x00000074006c8947 */ /* 0x002fea0003800000 */
.L_x_769:
[----:B------:R-:W-:Y:S05]  /*19530*/  BSYNC B1 ;  /* 0x0000000000017941 */ /* 0x000fea0003800000 */
.L_x_576:
[----:B------:R-:W-:Y:S04]  /*19540*/  BSSY B1, `(.L_x_578) ;  /* 0x000008c000017945 */ /* 0x000fe80003800000 */
[----:B------:R-:W-:Y:S05]  /*19550*/  @!P6 BRA `(.L_x_579) ;  /* 0x000000080028e947 */ /* 0x000fea0003800000 */
[----:B------:R-:W2:Y:S01]  /*19560*/  LDL R8, [R1] ;  /* 0x0000000001087983 */ /* 0x000ea20000100800 */
[----:B------:R-:W-:Y:S01]  /*19570*/  IMAD R9, R29, 0x8, R16 ;  /* 0x000000081d097824 */ /* 0x000fe200078e0210 */
[----:B------:R-:W3:Y:S01]  /*19580*/  S2R R7, SR_TID.X ;  /* 0x0000000000077919 */ /* 0x000ee20000002100 */
[----:B------:R-:W-:Y:S01]  /*19590*/  BSSY B2, `(.L_x_580) ;  /* 0x0000006000027945 */ /* 0x000fe20003800000 */
[----:B---3--:R-:W-:-:S04]  /*195a0*/  LOP3.LUT R7, R7, 0x7f, RZ, 0xc0, !PT ;  /* 0x0000007f07077812 */ /* 0x008fc800078ec0ff */
[----:B------:R-:W-:Y:S02]  /*195b0*/  ISETP.NE.AND P2, PT, R7, RZ, PT ;  /* 0x000000ff0700720c */ /* 0x000fe40003f45270 */
[----:B--2---:R-:W-:-:S04]  /*195c0*/  SHF.L.U32 R11, R8, 0x1f, RZ ;  /* 0x0000001f080b7819 */ /* 0x004fc800000006ff */
[----:B------:R-:W2:Y:S02]  /*195d0*/  SYNCS.PHASECHK.TRANS64.TRYWAIT P0, [R9+URZ+0x31ca0], R11 ;  /* 0x031ca00b090075a7 */ /* 0x000ea4000800017f */
[----:B--2---:R-:W-:Y:S05]  /*195e0*/  @!P0 BRA `(.L_x_581) ;  /* 0x0000007400508947 */ /* 0x004fea0003800000 */
.L_x_770:
[----:B------:R-:W-:Y:S05]  /*195f0*/  BSYNC B2 ;  /* 0x0000000000027941 */ /* 0x000fea0003800000 */
.L_x_580:
[----:B------:R-:W-:Y:S04]  /*19600*/  BSSY B2, `(.L_x_582) ;  /* 0x0000009000027945 */ /* 0x000fe80003800000 */
[----:B------:R-:W-:Y:S05]  /*19610*/  @P2 BRA `(.L_x_583) ;  /* 0x00000000001c2947 */ /* 0x000fea0003800000 */
[----:B-1----:R-:W1:Y:S02]  /*19620*/  S2R R6, SR_TID.X ;  /* 0x0000000000067919 */ /* 0x002e640000002100 */
[----:B-1----:R-:W-:Y:S01]  /*19630*/  LOP3.LUT R7, R6, 0x1f, RZ, 0xc0, !PT ;  /* 0x0000001f06077812 */ /* 0x002fe200078ec0ff */
[----:B------:R-:W-:-:S03]  /*19640*/  IMAD.MOV.U32 R6, RZ, RZ, 0x6c00 ;  /* 0x00006c00ff067424 */ /* 0x000fc600078e00ff */
[----:B------:R-:W-:Y:S01]  /*19650*/  ISETP.NE.AND P0, PT, R7, RZ, PT ;  /* 0x000000ff0700720c */ /* 0x000fe20003f05270 */
[----:B------:R3:W-:-:S12]  /*19660*/  SYNCS.ARRIVE.TRANS64 RZ, [R9+URZ+0x31c90], R6 ;  /* 0x031c900609ff79a7 */ /* 0x0007d8000800003f */
[----:B---3--:R-:W-:Y:S05]  /*19670*/  @!P0 BRA `(.L_x_583) ;  /* 0x0000000000048947 */ /* 0x008fea0003800000 */
[----:B------:R-:W-:Y:S01]  /*19680*/  BPT.TRAP 0x1 ;  /* 0x000000040000795c */ /* 0x000fe20000300000 */
.L_x_583:
[----:B------:R-:W-:Y:S05]  /*19690*/  BSYNC B2 ;  /* 0x0000000000027941 */ /* 0x000fea0003800000 */
.L_x_582:
[----:B------:R-:W-:Y:S01]  /*196a0*/  IMAD.MOV.U32 R14, RZ, RZ, RZ ;  /* 0x000000ffff0e7224 */ /* 0x000fe200078e00ff */
[----:B------:R-:W-:Y:S01]  /*196b0*/  UIADD3 UR4, UP0, UR36, 0x570, URZ ;  /* 0x0000057024047890 */ /* 0x000fe2000ff1e03f */
[----:B------:R-:W-:Y:S01]  /*196c0*/  IMAD R7, R5, 0x90, R0 ;  /* 0x0000009005077824 */ /* 0x000fe200078e0200 */
[----:B------:R-:W-:Y:S01]  /*196d0*/  PLOP3.LUT P0, PT, PT, PT, PT, 0x80, 0x0 ;  /* 0x000000000000781c */ /* 0x000fe20003f0f070 */
[----:B------:R-:W-:Y:S01]  /*196e0*/  IMAD R8, R29, 0x6c00, R16 ;  /* 0x00006c001d087824 */ /* 0x000fe200078e0210 */
[----:B------:R-:W-:Y:S01]  /*196f0*/  R2UR UR10, R14 ;  /* 0x000000000e0a72ca */ /* 0x000fe200000e0000 */
[----:B------:R-:W-:Y:S01]  /*19700*/  VIADD R7, R7, 0xffffff70 ;  /* 0xffffff7007077836 */ /* 0x000fe20000000000 */
[----:B------:R-:W-:Y:S01]  /*19710*/  UIADD3.X UR5, URZ, UR37, URZ, UP0, !UPT ;  /* 0x000000253f057290 */ /* 0x000fe200087fe43f */
[----:B-1----:R-:W-:Y:S01]  /*19720*/  VIADD R6, R9, 0x31c90 ;  /* 0x00031c9009067836 */ /* 0x002fe20000000000 */
[----:B------:R-:W-:Y:S01]  /*19730*/  UMOV UR6, 0x0 ;  /* 0x0000000000067882 */ /* 0x000fe20000000000 */
[----:B------:R-:W-:Y:S01]  /*19740*/  VIADD R10, R8, 0x16a00 ;  /* 0x00016a00080a7836 */ /* 0x000fe20000000000 */
[----:B------:R-:W-:-:S09]  /*19750*/  UMOV UR7, 0x12f00000 ;  /* 0x12f0000000077882 */ /* 0x000fd20000000000 */
.L_x_584:
        /* <DEDUP_REMOVED lines=10> */
[----:B0-----:R-:W-:Y:S01]  /*19800*/  IMAD.MOV.U32 R13, RZ, RZ, 0x20 ;  /* 0x00000020ff0d7424 */ /* 0x001fe200078e00ff */
[----:B------:R-:W-:Y:S01]  /*19810*/  PLOP3.LUT P0, PT, PT, PT, PT, 0x80, 0x0 ;  /* 0x000000000000781c */ /* 0x000fe20003f0f070 */
[----:B------:R-:W-:Y:S01]  /*19820*/  VIADD R10, R8, 0x18e00 ;  /* 0x00018e00080a7836 */ /* 0x000fe20000000000 */
[----:B------:R-:W-:Y:S01]  /*19830*/  UMOV UR6, 0x0 ;  /* 0x0000000000067882 */ /* 0x000fe20000000000 */
[----:B------:R-:W-:Y:S01]  /*19840*/  UMOV UR7, 0x12f00000 ;  /* 0x12f0000000077882 */ /* 0x000fe20000000000 */
[----:B------:R-:W-:-:S15]  /*19850*/  R2UR UR10, R13 ;  /* 0x000000000d0a72ca */ /* 0x000fde00000e0000 */
.L_x_585:
        /* <DEDUP_REMOVED lines=16> */
.L_x_586:
        /* <DEDUP_REMOVED lines=10> */
[----:B------:R-:W0:Y:S01]  /*19a00*/  SYNCS.PHASECHK.TRANS64.TRYWAIT P0, [R9+URZ+0x31cc0], R11 ;  /* 0x031cc00b090075a7 */ /* 0x000e22000800017f */
[----:B------:R-:W-:Y:S04]  /*19a10*/  BSSY B2, `(.L_x_587) ;  /* 0x0000002000027945 */ /* 0x000fe80003800000 */
[----:B0-----:R-:W-:Y:S05]  /*19a20*/  @!P0 BRA `(.L_x_588) ;  /* 0x0000007000548947 */ /* 0x001fea0003800000 */
.L_x_771:
[----:B------:R-:W-:Y:S05]  /*19a30*/  BSYNC B2 ;  /* 0x0000000000027941 */ /* 0x000fea0003800000 */
.L_x_587:
[----:B------:R-:W-:Y:S01]  /*19a40*/  BSSY B2, `(.L_x_589) ;  /* 0x000000b000027945 */ /* 0x000fe20003800000 */
[----:B------:R-:W-:Y:S02]  /*19a50*/  IMAD.MOV.U32 R10, RZ, RZ, 0x0 ;  /* 0x00000000ff0a7424 */ /* 0x000fe400078e00ff */
[----:B0-2---:R-:W-:Y:S01]  /*19a60*/  IMAD.MOV.U32 R11, RZ, RZ, 0x12f00000 ;  /* 0x12f00000ff0b7424 */ /* 0x005fe200078e00ff */
        /* <DEDUP_REMOVED lines=8> */
.L_x_590:
[----:B------:R-:W-:Y:S05]  /*19af0*/  BSYNC B2 ;  /* 0x0000000000027941 */ /* 0x000fea0003800000 */
.L_x_589:
[----:B------:R-:W-:Y:S01]  /*19b00*/  R2UR UR10, R14 ;  /* 0x000000000e0a72ca */ /* 0x000fe200000e0000 */
[----:B------:R-:W-:Y:S01]  /*19b10*/  UIADD3 UR4, UP0, UR36, 0x670, URZ ;  /* 0x0000067024047890 */ /* 0x000fe2000ff1e03f */
[----:B------:R-:W-:Y:S01]  /*19b20*/  R2UR UR6, R10 ;  /* 0x000000000a0672ca */ /* 0x000fe200000e0000 */
[----:B------:R-:W-:Y:S01]  /*19b30*/  VIADD R9, R9, 0x31cb0 ;  /* 0x00031cb009097836 */ /* 0x000fe20000000000 */
[----:B------:R-:W-:Y:S01]  /*19b40*/  R2UR UR7, R11 ;  /* 0x000000000b0772ca */ /* 0x000fe200000e0000 */
[----:B------:R-:W-:Y:S01]  /*19b50*/  VIADD R6, R8, 0x200 ;  /* 0x0000020008067836 */ /* 0x000fe20000000000 */
[----:B------:R-:W-:Y:S01]  /*19b60*/  PLOP3.LUT P0, PT, PT, PT, PT, 0x80, 0x0 ;  /* 0x000000000000781c */ /* 0x000fe20003f0f070 */
[----:B------:R-:W-:-:S12]  /*19b70*/  UIADD3.X UR5, URZ, UR37, URZ, UP0, !UPT ;  /* 0x000000253f057290 */ /* 0x000fd800087fe43f */
.L_x_591:
        /* <DEDUP_REMOVED lines=15> */
.L_x_592:
        /* <DEDUP_REMOVED lines=15> */
.L_x_593:
        /* <DEDUP_REMOVED lines=9> */
[----:B--2---:R-:W-:Y:S05]  /*19df0*/  @P0 BRA.U.ANY `(.L_x_593) ;  /* 0xfffffffd00d80947 */ /* 0x004fea000393ffff */
.L_x_579:
[----:B------:R-:W-:Y:S05]  /*19e00*/  BSYNC B1 ;  /* 0x0000000000017941 */ /* 0x000fea0003800000 */
.L_x_578:
[----:B-1----:R-:W2:Y:S01]  /*19e10*/  LDL.LU R6, [R1] ;  /* 0x0000000001067983 */ /* 0x002ea20000300800 */
[----:B------:R-:W-:Y:S01]  /*19e20*/  VIADD R29, R29, 0x1 ;  /* 0x000000011d1d7836 */ /* 0x000fe20000000000 */
[----:B------:R-:W-:Y:S01]  /*19e30*/  PLOP3.LUT P0, PT, PT, PT, PT, 0x8, 0x0 ;  /* 0x000000000000781c */ /* 0x000fe20003f0e170 */
[----:B------:R-:W-:-:S03]  /*19e40*/  VIADD R10, R5, 0xfffffffe ;  /* 0xfffffffe050a7836 */ /* 0x000fc60000000000 */
[C---:B------:R-:W-:Y:S02]  /*19e50*/  ISETP.NE.AND P2, PT, R29.reuse, 0x2, PT ;  /* 0x000000021d00780c */ /* 0x040fe40003f45270 */
[----:B------:R-:W-:Y:S02]  /*19e60*/  ISETP.GE.AND P3, PT, R10, R3, PT ;  /* 0x000000030a00720c */ /* 0x000fe40003f66270 */
[----:B------:R-:W-:Y:S02]  /*19e70*/  SEL R5, RZ, 0x1, P2 ;  /* 0x00000001ff057807 */ /* 0x000fe40001000000 */
[----:B------:R-:W-:Y:S02]  /*19e80*/  SEL R29, R29, RZ, P2 ;  /* 0x000000ff1d1d7207 */ /* 0x000fe40001000000 */
[----:B--2---:R-:W-:-:S05]  /*19e90*/  LOP3.LUT R6, R6, R5, RZ, 0x3c, !PT ;  /* 0x0000000506067212 */ /* 0x004fca00078e3cff */
[----:B------:R1:W-:Y:S02]  /*19ea0*/  STL [R1], R6 ;  /* 0x0000000601007387 */ /* 0x0003e40000100800 */
[----:B------:R-:W-:Y:S05]  /*19eb0*/  @!P3 BRA `(.L_x_572) ;  /* 0x00000008005cb947 */ /* 0x000fea0003800000 */
.L_x_610:
[----:B------:R-:W-:Y:S05]  /*19ec0*/  YIELD ;  /* 0x0000000000007946 */ /* 0x000fea0003800000 */
[----:B------:R-:W-:Y:S04]  /*19ed0*/  BSSY B1, `(.L_x_594) ;  /* 0x000008b000017945 */ /* 0x000fe80003800000 */
[----:B--2---:R-:W-:Y:S05]  /*19ee0*/  @!P6 BRA `(.L_x_595) ;  /* 0x000000080024e947 */ /* 0x004fea0003800000 */
[----:B-1----:R-:W2:Y:S01]  /*19ef0*/  LDL R6, [R1] ;  /* 0x0000000001067983 */ /* 0x002ea20000100800 */
[----:B------:R-:W-:Y:S01]  /*19f00*/  IMAD R9, R29, 0x8, R16 ;  /* 0x000000081d097824 */ /* 0x000fe200078e0210 */
[----:B------:R-:W1:Y:S01]  /*19f10*/  S2R R5, SR_TID.X ;  /* 0x0000000000057919 */ /* 0x000e620000002100 */
[----:B------:R-:W-:Y:S01]  /*19f20*/  BSSY B2, `(.L_x_596) ;  /* 0x0000006000027945 */ /* 0x000fe20003800000 */
[----:B-1----:R-:W-:-:S04]  /*19f30*/  LOP3.LUT R5, R5, 0x7f, RZ, 0xc0, !PT ;  /* 0x0000007f05057812 */ /* 0x002fc800078ec0ff */
[----:B------:R-:W-:Y:S02]  /*19f40*/  ISETP.NE.AND P3, PT, R5, RZ, PT ;  /* 0x000000ff0500720c */ /* 0x000fe40003f65270 */
[----:B--2---:R-:W-:-:S04]  /*19f50*/  SHF.L.U32 R8, R6, 0x1f, RZ ;  /* 0x0000001f06087819 */ /* 0x004fc800000006ff */
[----:B------:R-:W1:Y:S02]  /*19f60*/  SYNCS.PHASECHK.TRANS64.TRYWAIT P2, [R9+URZ+0x31ca0], R8 ;  /* 0x031ca008090075a7 */ /* 0x000e64000804017f */
[----:B-1----:R-:W-:Y:S05]  /*19f70*/  @!P2 BRA `(.L_x_597) ;  /* 0x0000006c0014a947 */ /* 0x002fea0003800000 */
.L_x_772:
[----:B------:R-:W-:Y:S05]  /*19f80*/  BSYNC B2 ;  /* 0x0000000000027941 */ /* 0x000fea0003800000 */
.L_x_596:
[----:B------:R-:W-:Y:S04]  /*19f90*/  BSSY B2, `(.L_x_598) ;  /* 0x0000009000027945 */ /* 0x000fe80003800000 */
[----:B------:R-:W-:Y:S05]  /*19fa0*/  @P3 BRA `(.L_x_599) ;  /* 0x00000000001c3947 */ /* 0x000fea0003800000 */
[----:B------:R-:W2:Y:S02]  /*19fb0*/  S2R R5, SR_TID.X ;  /* 0x0000000000057919 */ /* 0x000ea40000002100 */
[----:B--2---:R-:W-:Y:S01]  /*19fc0*/  LOP3.LUT R6, R5, 0x1f, RZ, 0xc0, !PT ;  /* 0x0000001f05067812 */ /* 0x004fe200078ec0ff */
[----:B------:R-:W-:-:S03]  /*19fd0*/  IMAD.MOV.U32 R5, RZ, RZ, 0x6c00 ;  /* 0x00006c00ff057424 */ /* 0x000fc600078e00ff */
[----:B------:R-:W-:Y:S01]  /*19fe0*/  ISETP.NE.AND P2, PT, R6, RZ, PT ;  /* 0x000000ff0600720c */ /* 0x000fe20003f45270 */
[----:B------:R2:W-:-:S12]  /*19ff0*/  SYNCS.ARRIVE.TRANS64 RZ, [R9+URZ+0x31c90], R5 ;  /* 0x031c900509ff79a7 */ /* 0x0005d8000800003f */
[----:B--2---:R-:W-:Y:S05]  /*1a000*/  @!P2 BRA `(.L_x_599) ;  /* 0x000000000004a947 */ /* 0x004fea0003800000 */
[----:B------:R-:W-:Y:S01]  /*1a010*/  BPT.TRAP 0x1 ;  /* 0x000000040000795c */ /* 0x000fe20000300000 */
.L_x_599:
[----:B------:R-:W-:Y:S05]  /*1a020*/  BSYNC B2 ;  /* 0x0000000000027941 */ /* 0x000fea0003800000 */
.L_x_598:
        /* <DEDUP_REMOVED lines=8> */
[----:B------:R-:W-:Y:S01]  /*1a0b0*/  VIADD R11, R7, 0x16a00 ;  /* 0x00016a00070b7836 */ /* 0x000fe20000000000 */
[----:B------:R-:W-:Y:S01]  /*1a0c0*/  UMOV UR6, 0x0 ;  /* 0x0000000000067882 */ /* 0x000fe20000000000 */
[----:B------:R-:W-:-:S10]  /*1a0d0*/  UMOV UR7, 0x12f00000 ;  /* 0x12f0000000077882 */ /* 0x000fd40000000000 */
.L_x_600:
        /* <DEDUP_REMOVED lines=10> */
[----:B------:R-:W-:Y:S01]  /*1a180*/  IMAD.MOV.U32 R20, RZ, RZ, 0x20 ;  /* 0x00000020ff147424 */ /* 0x000fe200078e00ff */
[----:B------:R-:W-:Y:S01]  /*1a190*/  PLOP3.LUT P2, PT, PT, PT, PT, 0x80, 0x0 ;  /* 0x000000000000781c */ /* 0x000fe20003f4f070 */
[----:B------:R-:W-:Y:S01]  /*1a1a0*/  VIADD R11, R7, 0x18e00 ;  /* 0x00018e00070b7836 */ /* 0x000fe20000000000 */
[----:B------:R-:W-:Y:S01]  /*1a1b0*/  UMOV UR6, 0x0 ;  /* 0x0000000000067882 */ /* 0x000fe20000000000 */
[----:B------:R-:W-:Y:S01]  /*1a1c0*/  UMOV UR7, 0x12f00000 ;  /* 0x12f0000000077882 */ /* 0x000fe20000000000 */
[----:B------:R-:W-:-:S15]  /*1a1d0*/  R2UR UR10, R20 ;  /* 0x00000000140a72ca */ /* 0x000fde00000e0000 */
.L_x_601:
        /* <DEDUP_REMOVED lines=16> */
.L_x_602:
        /* <DEDUP_REMOVED lines=10> */
[----:B------:R-:W2:Y:S01]  /*1a380*/  SYNCS.PHASECHK.TRANS64.TRYWAIT P2, [R9+URZ+0x31cc0], R8 ;  /* 0x031cc008090075a7 */ /* 0x000ea2000804017f */
[----:B------:R-:W-:Y:S04]  /*1a390*/  BSSY B2, `(.L_x_603) ;  /* 0x0000002000027945 */ /* 0x000fe80003800000 */
[----:B--2---:R-:W-:Y:S05]  /*1a3a0*/  @!P2 BRA `(.L_x_604) ;  /* 0x00000068001ca947 */ /* 0x004fea0003800000 */
.L_x_773:
[----:B------:R-:W-:Y:S05]  /*1a3b0*/  BSYNC B2 ;  /* 0x0000000000027941 */ /* 0x000fea0003800000 */
.L_x_603:
        /* <DEDUP_REMOVED lines=11> */
.L_x_606:
[----:B------:R-:W-:Y:S05]  /*1a470*/  BSYNC B2 ;  /* 0x0000000000027941 */ /* 0x000fea0003800000 */
.L_x_605:
[----:B------:R-:W-:Y:S01]  /*1a480*/  R2UR UR10, R14 ;  /* 0x000000000e0a72ca */ /* 0x000fe200000e0000 */
[----:B------:R-:W-:Y:S01]  /*1a490*/  UIADD3 UR4, UP0, UR36, 0x670, URZ ;  /* 0x0000067024047890 */ /* 0x000fe2000ff1e03f */
[----:B------:R-:W-:Y:S01]  /*1a4a0*/  R2UR UR6, R12 ;  /* 0x000000000c0672ca */ /* 0x000fe200000e0000 */
[----:B-12---:R-:W-:Y:S01]  /*1a4b0*/  VIADD R9, R9, 0x31cb0 ;  /* 0x00031cb009097836 */ /* 0x006fe20000000000 */
[----:B------:R-:W-:Y:S01]  /*1a4c0*/  R2UR UR7, R13 ;  /* 0x000000000d0772ca */ /* 0x000fe200000e0000 */
[----:B------:R-:W-:Y:S01]  /*1a4d0*/  VIADD R5, R7, 0x200 ;  /* 0x0000020007057836 */ /* 0x000fe20000000000 */
[----:B------:R-:W-:Y:S01]  /*1a4e0*/  PLOP3.LUT P2, PT, PT, PT, PT, 0x80, 0x0 ;  /* 0x000000000000781c */ /* 0x000fe20003f4f070 */
[----:B------:R-:W-:-:S12]  /*1a4f0*/  UIADD3.X UR5, URZ, UR37, URZ, UP0, !UPT ;  /* 0x000000253f057290 */ /* 0x000fd800087fe43f */
.L_x_607:
        /* <DEDUP_REMOVED lines=15> */
.L_x_608:
        /* <DEDUP_REMOVED lines=15> */
.L_x_609:
        /* <DEDUP_REMOVED lines=10> */
.L_x_595:
[----:B------:R-:W-:Y:S05]  /*1a780*/  BSYNC B1 ;  /* 0x0000000000017941 */ /* 0x000fea0003800000 */
.L_x_594:
[----:B------:R-:W2:Y:S01]  /*1a790*/  LDL.LU R8, [R1] ;  /* 0x0000000001087983 */ /* 0x000ea20000300800 */
[----:B------:R-:W-:Y:S01]  /*1a7a0*/  VIADD R29, R29, 0x1 ;  /* 0x000000011d1d7836 */ /* 0x000fe20000000000 */
[C---:B------:R-:W-:Y:S01]  /*1a7b0*/  ISETP.GT.AND P3, PT, R10.reuse, R3, PT ;  /* 0x000000030a00720c */ /* 0x040fe20003f64270 */
[----:B------:R-:W-:-:S03]  /*1a7c0*/  VIADD R10, R10, 0xffffffff ;  /* 0xffffffff0a0a7836 */ /* 0x000fc60000000000 */
[----:B------:R-:W-:-:S04]  /*1a7d0*/  ISETP.NE.AND P2, PT, R29, 0x2, PT ;  /* 0x000000021d00780c */ /* 0x000fc80003f45270 */
[----:B------:R-:W-:Y:S02]  /*1a7e0*/  SEL R5, RZ, 0x1, P2 ;  /* 0x00000001ff057807 */ /* 0x000fe40001000000 */
[----:B------:R-:W-:Y:S02]  /*1a7f0*/  SEL R29, R29, RZ, P2 ;  /* 0x000000ff1d1d7207 */ /* 0x000fe40001000000 */
[----:B--2---:R-:W-:-:S05]  /*1a800*/  LOP3.LUT R8, R8, R5, RZ, 0x3c, !PT ;  /* 0x0000000508087212 */ /* 0x004fca00078e3cff */
[----:B------:R2:W-:Y:S01]  /*1a810*/  STL [R1], R8 ;  /* 0x0000000801007387 */ /* 0x0005e20000100800 */
[----:B------:R-:W-:Y:S05]  /*1a820*/  @P3 BRA `(.L_x_610) ;  /* 0xfffffff400a43947 */ /* 0x000fea000383ffff */
.L_x_572:
[----:B------:R-:W-:Y:S05]  /*1a830*/  BSYNC B0 ;  /* 0x0000000000007941 */ /* 0x000fea0003800000 */
.L_x_571:
[----:B------:R3:W5:Y:S01]  /*1a840*/  LDL R7, [R1+0x14] ;  /* 0x0000140001077983 */ /* 0x0007620000100800 */
[----:B------:R-:W-:Y:S05]  /*1a850*/  @!P0 WARPSYNC.ALL ;  /* 0x0000000000008948 */ /* 0x000fea0003800000 */
[----:B------:R3:W-:Y:S01]  /*1a860*/  STL [R1+0x20], RZ ;  /* 0x000020ff01007387 */ /* 0x0007e20000100800 */
[----:B------:R-:W-:Y:S01]  /*1a870*/  BSSY B0, `(.L_x_611) ;  /* 0x000001f000007945 */ /* 0x000fe20003800000 */
[----:B------:R-:W-:Y:S06]  /*1a880*/  @!P0 BAR.SYNC.DEFER_BLOCKING 0xc, 0x200 ;  /* 0x0308000000008b1d */ /* 0x000fec0000010000 */
[----:B---3--:R-:W-:Y:S05]  /*1a890*/  @!P1 BRA `(.L_x_612) ;  /* 0x0000000000709947 */ /* 0x008fea0003800000 */
[----:B------:R-:W-:-:S13]  /*1a8a0*/  ISETP.NE.AND P0, PT, R4, RZ, PT ;  /* 0x000000ff0400720c */ /* 0x000fda0003f05270 */
[----:B------:R-:W3:Y:S02]  /*1a8b0*/  @!P0 LDC R4, c[0x0][0x9f0] ;  /* 0x00027c00ff048b82 */ /* 0x000ee40000000800 */
[-C--:B---3--:R-:W-:Y:S02]  /*1a8c0*/  IABS R0, R4.reuse ;  /* 0x0000000400007213 */ /* 0x088fe40000000000 */
[----:B-1----:R-:W-:Y:S02]  /*1a8d0*/  IABS R6, R4 ;  /* 0x0000000400067213 */ /* 0x002fe40000000000 */
[----:B------:R-:W1:Y:S03]  /*1a8e0*/  I2F.RP R2, R0 ;  /* 0x0000000000027306 */ /* 0x000e660000209400 */
[----:B------:R-:W-:-:S05]  /*1a8f0*/  IMAD.MOV R6, RZ, RZ, -R6 ;  /* 0x000000ffff067224 */ /* 0x000fca00078e0a06 */
[----:B-1----:R-:W1:Y:S02]  /*1a900*/  MUFU.RCP R2, R2 ;  /* 0x0000000200027308 */ /* 0x002e640000001000 */
[----:B-1----:R-:W-:-:S06]  /*1a910*/  VIADD R2, R2, 0xffffffe ;  /* 0x0ffffffe02027836 */ /* 0x002fcc0000000000 */
[----:B------:R-:W1:Y:S02]  /*1a920*/  F2I.FTZ.U32.TRUNC.NTZ R3, R2 ;  /* 0x0000000200037305 */ /* 0x000e64000021f000 */
[----:B-1----:R-:W-:-:S04]  /*1a930*/  IMAD.MOV R2, RZ, RZ, -R3 ;  /* 0x000000ffff027224 */ /* 0x002fc800078e0a03 */
[----:B------:R-:W-:Y:S02]  /*1a940*/  IMAD R5, R2, R0, RZ ;  /* 0x0000000002057224 */ /* 0x000fe400078e02ff */
[----:B------:R-:W-:-:S04]  /*1a950*/  IMAD.MOV.U32 R2, RZ, RZ, RZ ;  /* 0x000000ffff027224 */ /* 0x000fc800078e00ff */
[----:B------:R-:W-:Y:S01]  /*1a960*/  IMAD.HI.U32 R5, R3, R5, R2 ;  /* 0x0000000503057227 */ /* 0x000fe200078e0002 */
[----:B-----5:R-:W-:-:S04]  /*1a970*/  IADD3 R3, R7, -0x1, R4 ;  /* 0xffffffff07037810 */ /* 0x020fc80007ffe004 */
        /* <DEDUP_REMOVED lines=13> */
[----:B------:R3:W-:Y:S02]  /*1aa50*/  STL [R1+0x20], R5 ;  /* 0x0000200501007387 */ /* 0x0007e40000100800 */
.L_x_612:
[----:B------:R-:W-:Y:S05]  /*1aa60*/  BSYNC B0 ;  /* 0x0000000000007941 */ /* 0x000fea0003800000 */
.L_x_611:
[----:B------:R-:W4:Y:S04]  /*1aa70*/  LDL R0, [R1+0x20] ;  /* 0x0000200001007983 */ /* 0x000f280000100800 */
[----:B------:R-:W4:Y:S01]  /*1aa80*/  LDL R2, [R1+0x3c] ;  /* 0x00003c0001027983 */ /* 0x000f220000100800 */
[----:B------:R-:W-:Y:S01]  /*1aa90*/  BSSY B7, `(.L_x_613) ;  /* 0x000041e000077945 */ /* 0x000fe20003800000 */
[----:B----4-:R-:W-:-:S05]  /*1aaa0*/  IMAD R2, R2, R0, RZ ;  /* 0x0000000002027224 */ /* 0x010fca00078e02ff */
[----:B-----5:R-:W-:Y:S01]  /*1aab0*/  VIADDMNMX R0, R2, R0, R7, PT ;  /* 0x0000000002007246 */ /* 0x020fe20003800107 */
[----:B------:R4:W-:Y:S03]  /*1aac0*/  STL [R1+0x8], R2 ;  /* 0x0000080201007387 */ /* 0x0009e60000100800 */
[----:B------:R-:W-:Y:S01]  /*1aad0*/  ISETP.GT.AND P0, PT, R0, R2, PT ;  /* 0x000000020000720c */ /* 0x000fe20003f04270 */
[----:B------:R4:W-:-:S12]  /*1aae0*/  STL [R1+0x1c], R0 ;  /* 0x00001c0001007387 */ /* 0x0009d80000100800 */
[----:B----4-:R-:W-:Y:S05]  /*1aaf0*/  @P0 BRA `(.L_x_614) ;  /* 0x0000000000440947 */ /* 0x010fea0003800000 */
[----:B------:R-:W4:Y:S02]  /*1ab00*/  S2R R0, SR_TID.X ;  /* 0x0000000000007919 */ /* 0x000f240000002100 */
[----:B----4-:R-:W-:-:S04]  /*1ab10*/  LOP3.LUT R0, R0, 0x7f, RZ, 0xc0, !PT ;  /* 0x0000007f00007812 */ /* 0x010fc800078ec0ff */
[----:B------:R-:W-:-:S13]  /*1ab20*/  ISETP.NE.AND P0, PT, R0, RZ, PT ;  /* 0x000000ff0000720c */ /* 0x000fda0003f05270 */
[----:B------:R-:W-:Y:S05]  /*1ab30*/  @P0 BRA `(.L_x_615) ;  /* 0x00000040004c0947 */ /* 0x000fea0003800000 */
[----:B---3--:R-:W3:Y:S01]  /*1ab40*/  S2R R5, SR_LANEID ;  /* 0x0000000000057919 */ /* 0x008ee20000000000 */
[----:B------:R-:W-:Y:S01]  /*1ab50*/  VOTEU.ANY UR4, UPT, PT ;  /* 0x0000000000047886 */ /* 0x000fe200038e0100 */
[----:B------:R-:W4:Y:S01]  /*1ab60*/  LDC.64 R2, c[0x0][0xc60] ;  /* 0x00031800ff027b82 */ /* 0x000f220000000a00 */
[----:B------:R-:W3:Y:S02]  /*1ab70*/  FLO.U32 R0, UR4 ;  /* 0x0000000400007d00 */ /* 0x000ee400080e0000 */
[----:B---3--:R-:W-:-:S06]  /*1ab80*/  ISETP.EQ.U32.AND P0, PT, R0, R5, PT ;  /* 0x000000050000720c */ /* 0x008fcc0003f02070 */
[----:B------:R-:W4:Y:S07]  /*1ab90*/  POPC R5, UR4 ;  /* 0x0000000400057d09 */ /* 0x000f2e0008000000 */
[----:B----4-:R-:W3:Y:S01]  /*1aba0*/  @P0 ATOMG.E.ADD.STRONG.GPU PT, R3, desc[UR60][R2.64], R5 ;  /* 0x00000005020309a8 */ /* 0x010ee200081ee1fc */
[----:B------:R-:W4:Y:S02]  /*1abb0*/  S2R R4, SR_LTMASK ;  /* 0x0000000000047919 */ /* 0x000f240000003900 */
[----:B----4-:R-:W-:-:S04]  /*1abc0*/  LOP3.LUT R4, R4, UR4, RZ, 0xc0, !PT ;  /* 0x0000000404047c12 */ /* 0x010fc8000f8ec0ff */
[----:B------:R-:W4:Y:S01]  /*1abd0*/  POPC R7, R4 ;  /* 0x0000000400077309 */ /* 0x000f220000000000 */
[----:B---3--:R-:W4:Y:S02]  /*1abe0*/  SHFL.IDX PT, R0, R3, R0, 0x1f ;  /* 0x00001f0003007589 */ /* 0x008f2400000e0000 */
[----:B----4-:R-:W-:Y:S01]  /*1abf0*/  IADD3 R24, R0, UR38, R7 ;  /* 0x0000002600187c10 */ /* 0x010fe2000fffe007 */
[----:B------:R-:W-:Y:S06]  /*1ac00*/  BRA `(.L_x_615) ;  /* 0x0000004000187947 */ /* 0x000fec0003800000 */
.L_x_614:
        /* <DEDUP_REMOVED lines=9> */
[----:B------:R-:W4:Y:S01]  /*1aca0*/  LDC.64 R2, c[0x4][R2] ;  /* 0x0100000002027b82 */ /* 0x000f220000000a00 */
[----:B---3--:R-:W-:Y:S02]  /*1acb0*/  IMAD.U32 R5, RZ, RZ, UR7 ;  /* 0x00000007ff057e24 */ /* 0x008fe4000f8e00ff */
[----:B-1----:R-:W-:Y:S02]  /*1acc0*/  IMAD.U32 R6, RZ, RZ, UR8 ;  /* 0x00000008ff067e24 */ /* 0x002fe4000f8e00ff */
[----:B------:R-:W-:-:S02]  /*1acd0*/  IMAD.U32 R7, RZ, RZ, UR9 ;  /* 0x00000009ff077e24 */ /* 0x000fc4000f8e00ff */
[----:B------:R-:W-:Y:S02]  /*1ace0*/  IMAD.U32 R10, RZ, RZ, UR4 ;  /* 0x00000004ff0a7e24 */ /* 0x000fe4000f8e00ff */
[----:B------:R-:W-:Y:S02]  /*1acf0*/  IMAD.U32 R11, RZ, RZ, UR5 ;  /* 0x00000005ff0b7e24 */ /* 0x000fe4000f8e00ff */
[----:B--2---:R-:W-:Y:S02]  /*1ad00*/  IMAD.MOV.U32 R8, RZ, RZ, 0x70 ;  /* 0x00000070ff087424 */ /* 0x004fe400078e00ff */
[----:B0-----:R-:W-:Y:S02]  /*1ad10*/  IMAD.MOV.U32 R12, RZ, RZ, 0x1 ;  /* 0x00000001ff0c7424 */ /* 0x001fe400078e00ff */
[----:B------:R-:W-:-:S07]  /*1ad20*/  IMAD.MOV.U32 R13, RZ, RZ, RZ ;  /* 0x000000ffff0d7224 */ /* 0x000fce00078e00ff */
[----:B------:R-:W-:-:S07]  /*1ad30*/  LEPC R20, `(.L_x_617) ;  /* 0x000000001014794e */ /* 0x000fce0000000000 */
[----:B----4-:R-:W-:Y:S05]  /*1ad40*/  CALL.ABS.NOINC R2 ;  /* 0x0000000002007343 */ /* 0x010fea0003c00000 */
.L_x_617:
[----:B------:R-:W-:Y:S05]  /*1ad50*/  BSYNC B6 ;  /* 0x0000000000067941 */ /* 0x000fea0003800000 */
.L_x_616:
        /* <DEDUP_REMOVED lines=8> */
[----:B------:R4:W4:Y:S01]  /*1ade0*/  LDC.64 R2, c[0x4][R0] ;  /* 0x0100000000027b82 */ /* 0x0009220000000a00 */
[----:B------:R-:W-:Y:S02]  /*1adf0*/  IMAD.U32 R4, RZ, RZ, UR6 ;  /* 0x00000006ff047e24 */ /* 0x000fe4000f8e00ff */
        /* <DEDUP_REMOVED lines=10> */
.L_x_620:
        /* <DEDUP_REMOVED lines=16> */
.L_x_619:
[----:B------:R-:W-:Y:S05]  /*1afa0*/  BSYNC B6 ;  /* 0x0000000000067941 */ /* 0x000fea0003800000 */
.L_x_618:
[----:B------:R-:W-:Y:S01]  /*1afb0*/  ULDC.64 UR4, c[0x0][0x9f8] ;  /* 0x00027e0000047ab9 */ /* 0x000fe20000000a00 */
[----:B------:R-:W4:Y:S01]  /*1afc0*/  LDL R20, [R1+0x1c] ;  /* 0x00001c0001147983 */ /* 0x000f220000100800 */
[----:B------:R-:W-:-:S04]  /*1afd0*/  ISETP.NE.U32.AND P0, PT, RZ, UR4, PT ;  /* 0x00000004ff007c0c */ /* 0x000fc8000bf05070 */
[----:B------:R-:W-:-:S13]  /*1afe0*/  ISETP.NE.AND.EX P0, PT, RZ, UR5, PT, P0 ;  /* 0x00000005ff007c0c */ /* 0x000fda000bf05300 */
[----:B------:R-:W-:-:S04]  /*1aff0*/  @P0 IADD3 R2, P1, R19, UR4, RZ ;  /* 0x0000000413020c10 */ /* 0x000fc8000ff3e0ff */
[----:B------:R-:W-:Y:S01]  /*1b000*/  @P0 IADD3.X R3, R22, UR5, RZ, P1, !PT ;  /* 0x0000000516030c10 */ /* 0x000fe20008ffe4ff */
[----:B------:R-:W-:-:S04]  /*1b010*/  ULDC.64 UR4, c[0x0][0xa08] ;  /* 0x0002820000047ab9 */ /* 0x000fc80000000a00 */
[----:B------:R5:W2:Y:S02]  /*1b020*/  @P0 LDG.E R23, desc[UR60][R2.64] ;  /* 0x0000003c02170981 */ /* 0x000aa4000c1e1900 */
[----:B-----5:R-:W5:Y:S02]  /*1b030*/  LDC.64 R2, c[0x0][0x418] ;  /* 0x00010600ff027b82 */ /* 0x020f640000000a00 */
[----:B-----5:R-:W-:Y:S01]  /*1b040*/  LOP3.LUT P0, RZ, R2, UR4, RZ, 0xfc, !PT ;  /* 0x0000000402ff7c12 */ /* 0x020fe2000f80fcff */
[----:B------:R-:W-:-:S03]  /*1b050*/  UMOV UR4, 0xffffffff ;  /* 0xffffffff00047882 */ /* 0x000fc60000000000 */
[----:B------:R-:W-:Y:S01]  /*1b060*/  LOP3.LUT P0, RZ, R3, UR5, RZ, 0xfc, P0 ;  /* 0x0000000503ff7c12 */ /* 0x000fe2000800fcff */
[----:B----4-:R-:W-:Y:S01]  /*1b070*/  VIADD R22, R20, 0xffffffff ;  /* 0xffffffff14167836 */ /* 0x010fe20000000000 */
[----:B--2---:R-:W-:Y:S02]  /*1b080*/  SHF.R.S32.HI R7, RZ, 0x1f, R23 ;  /* 0x0000001fff077819 */ /* 0x004fe40000011417 */
[----:B------:R-:W-:-:S03]  /*1b090*/  SEL R19, R23, RZ, !P0 ;  /* 0x000000ff17137207 */ /* 0x000fc60004000000 */
[----:B------:R2:W-:Y:S01]  /*1b0a0*/  STL [R1+0x4], R7 ;  /* 0x0000040701007387 */ /* 0x0005e20000100800 */
[----:B------:R-:W-:Y:S05]  /*1b0b0*/  BRA.DIV UR4, `(.L_x_621) ;  /* 0x0000005a04ec7947 */ /* 0x000fea000b800000 */
[----:B------:R-:W4:Y:S02]  /*1b0c0*/  S2R R0, SR_TID.X ;  /* 0x0000000000007919 */ /* 0x000f240000002100 */
[----:B----4-:R-:W-:-:S04]  /*1b0d0*/  SHF.R.U32.HI R0, RZ, 0x5, R0 ;  /* 0x00000005ff007819 */ /* 0x010fc80000011600 */
[----:B------:R-:W-:-:S05]  /*1b0e0*/  LOP3.LUT R0, R0, 0x3, RZ, 0xc0, !PT ;  /* 0x0000000300007812 */ /* 0x000fca00078ec0ff */
[----:B------:R4:W0:Y:S02]  /*1b0f0*/  SHFL.IDX PT, R14, R0, RZ, 0x1f ;  /* 0x00001fff000e7589 */ /* 0x00082400000e0000 */
.L_x_776:
[----:B----4-:R-:W4:Y:S01]  /*1b100*/  LDL.LU R0, [R1+0x50] ;  /* 0x0000500001007983 */ /* 0x010f220000300800 */
[----:B------:R-:W-:Y:S02]  /*1b110*/  PLOP3.LUT P1, PT, PT, PT, PT, 0x8, 0x0 ;  /* 0x000000000000781c */ /* 0x000fe40003f2e170 */
[----:B0-----:R-:W-:Y:S02]  /*1b120*/  ISETP.NE.AND P0, PT, R14, RZ, PT ;  /* 0x000000ff0e00720c */ /* 0x001fe40003f05270 */
[----:B----4-:R-:W-:-:S09]  /*1b130*/  LOP3.LUT R0, R0, 0xfffffffe, RZ, 0xc0, !PT ;  /* 0xfffffffe00007812 */ /* 0x010fd200078ec0ff */
[----:B------:R-:W-:-:S05]  /*1b140*/  @P1 LOP3.LUT R0, R0, 0x1, RZ, 0xfc, !PT ;  /* 0x0000000100001812 */ /* 0x000fca00078efcff */
[----:B------:R0:W-:Y:S01]  /*1b150*/  STL [R1+0x50], R0 ;  /* 0x0000500001007387 */ /* 0x0001e20000100800 */
[----:B------:R-:W-:Y:S05]  /*1b160*/  @P0 BRA `(.L_x_622) ;  /* 0x0000000400240947 */ /* 0x000fea0003800000 */
[----:B------:R-:W-:-:S03]  /*1b170*/  UMOV UR4, 0xffffffff ;  /* 0xffffffff00047882 */ /* 0x000fc60000000000 */
[----:B------:R-:W-:Y:S05]  /*1b180*/  BRA.DIV UR4, `(.L_x_623) ;  /* 0x0000005a04ec7947 */ /* 0x000fea000b800000 */
[----:B------:R-:W-:-:S13]  /*1b190*/  ELECT P6, URZ, PT ;  /* 0x00000000003f782f */ /* 0x000fda00038c0000 */
.L_x_779:
[----:B------:R-:W-:Y:S05]  /*1b1a0*/  @!P6 BRA `(.L_x_622) ;  /* 0x000000040014e947 */ /* 0x000fea0003800000 */
[----:B------:R-:W-:-:S04]  /*1b1b0*/  ISETP.NE.U32.AND P0, PT, R2, RZ, PT ;  /* 0x000000ff0200720c */ /* 0x000fc80003f05070 */
[----:B------:R-:W-:-:S13]  /*1b1c0*/  ISETP.NE.AND.EX P0, PT, R3, RZ, PT, P0 ;  /* 0x000000ff0300720c */ /* 0x000fda0003f05300 */
[----:B------:R-:W-:Y:S05]  /*1b1d0*/  @!P0 BRA `(.L_x_624) ;  /* 0x0000000000488947 */ /* 0x000fea0003800000 */
[----:B-1----:R-:W1:Y:S01]  /*1b1e0*/  LDC R6, c[0x0][0x43c] ;  /* 0x00010f00ff067b82 */ /* 0x002e620000000800 */
[----:B0-----:R-:W-:Y:S01]  /*1b1f0*/  IMAD.MOV.U32 R0, RZ, RZ, R22 ;  /* 0x000000ffff007224 */ /* 0x001fe200078e0016 */
[----:B------:R-:W-:Y:S01]  /*1b200*/  ULDC.64 UR4, c[0x0][0x428] ;  /* 0x00010a0000047ab9 */ /* 0x000fe20000000a00 */
[----:B-1----:R-:W-:-:S13]  /*1b210*/  ISETP.NE.AND P0, PT, R6, 0x1, PT ;  /* 0x000000010600780c */ /* 0x002fda0003f05270 */
[----:B---3--:R-:W0:Y:S02]  /*1b220*/  @P0 LDC.64 R4, c[0x0][0x440] ;  /* 0x00011000ff040b82 */ /* 0x008e240000000a00 */
[----:B0-----:R-:W-:-:S05]  /*1b230*/  @P0 IMAD.HI.U32 R4, R22, R4, RZ ;  /* 0x0000000416040227 */ /* 0x001fca00078e00ff */
        /* <DEDUP_REMOVED lines=12> */
.L_x_624:
[----:B0-----:R-:W-:Y:S01]  /*1b300*/  IMAD R0, R18, 0x8, R16 ;  /* 0x0000000812007824 */ /* 0x001fe200078e0210 */
[----:B----4-:R-:W-:-:S04]  /*1b310*/  SHF.L.U32 R2, R28, 0x1f, RZ ;  /* 0x0000001f1c027819 */ /* 0x010fc800000006ff */
[----:B------:R-:W0:Y:S02]  /*1b320*/  SYNCS.PHASECHK.TRANS64.TRYWAIT P0, [R0+URZ+0x31c40], R2 ;  /* 0x031c4002000075a7 */ /* 0x000e24000800017f */
[----:B0-----:R-:W-:Y:S05]  /*1b330*/  @!P0 BRA `(.L_x_625) ;  /* 0x0000005800a08947 */ /* 0x001fea0003800000 */
.L_x_780:
[----:B------:R-:W4:Y:S02]  /*1b340*/  S2R R3, SR_TID.X ;  /* 0x0000000000037919 */ /* 0x000f240000002100 */
[----:B----4-:R-:W-:-:S04]  /*1b350*/  LOP3.LUT R3, R3, 0x7f, RZ, 0xc0, !PT ;  /* 0x0000007f03037812 */ /* 0x010fc800078ec0ff */
[----:B------:R-:W-:-:S13]  /*1b360*/  ISETP.NE.AND P0, PT, R3, RZ, PT ;  /* 0x000000ff0300720c */ /* 0x000fda0003f05270 */
[----:B------:R-:W-:Y:S05]  /*1b370*/  @P0 BRA `(.L_x_626) ;  /* 0x00000000001c0947 */ /* 0x000fea0003800000 */
[----:B------:R-:W4:Y:S01]  /*1b380*/  S2R R3, SR_TID.X ;  /* 0x0000000000037919 */ /* 0x000f220000002100 */
[----:B0-----:R-:W-:-:S04]  /*1b390*/  IMAD.MOV.U32 R2, RZ, RZ, 0x6c00 ;  /* 0x00006c00ff027424 */ /* 0x001fc800078e00ff */
[----:B------:R0:W-:Y:S01]  /*1b3a0*/  SYNCS.ARRIVE.TRANS64 RZ, [R0+URZ+0x31c30], R2 ;  /* 0x031c300200ff79a7 */ /* 0x0001e2000800003f */
[----:B----4-:R-:W-:-:S04]  /*1b3b0*/  LOP3.LUT R3, R3, 0x1f, RZ, 0xc0, !PT ;  /* 0x0000001f03037812 */ /* 0x010fc800078ec0ff */
[----:B------:R-:W-:-:S13]  /*1b3c0*/  ISETP.NE.AND P0, PT, R3, RZ, PT ;  /* 0x000000ff0300720c */ /* 0x000fda0003f05270 */
[----:B0-----:R-:W-:Y:S05]  /*1b3d0*/  @!P0 BRA `(.L_x_626) ;  /* 0x0000000000048947 */ /* 0x001fea0003800000 */
[----:B------:R-:W-:Y:S01]  /*1b3e0*/  BPT.TRAP 0x1 ;  /* 0x000000040000795c */ /* 0x000fe20000300000 */
.L_x_626:
[----:B0-----:R-:W4:Y:S01]  /*1b3f0*/  LDL.LU R2, [R1+0x50] ;  /* 0x0000500001027983 */ /* 0x001f220000300800 */
[----:B------:R-:W-:Y:S01]  /*1b400*/  R2UR UR9, R0 ;  /* 0x00000000000972ca */ /* 0x000fe200000e0000 */
[----:B------:R-:W-:Y:S01]  /*1b410*/  IMAD R0, R18, 0x6c00, R16 ;  /* 0x00006c0012007824 */ /* 0x000fe200078e0210 */
        /* <DEDUP_REMOVED lines=11> */
[----:B------:R-:W-:-:S04]  /*1b4d0*/  UIADD3 UR9, UR9, 0x31c30, URZ ;  /* 0x00031c3009097890 */ /* 0x000fc8000fffe03f */
[----:B------:R-:W-:Y:S02]  /*1b4e0*/  UIMAD UR11, UR11, 0x90, UR5 ;  /* 0x000000900b0b78a4 */ /* 0x000fe4000f8e0205 */
[----:B------:R-:W-:Y:S02]  /*1b4f0*/  UIADD3 UR14, UR8, 0x16a00, URZ ;  /* 0x00016a00080e7890 */ /* 0x000fe4000fffe03f */
[----:B------:R-:W-:Y:S02]  /*1b500*/  UIADD3.X UR5, URZ, UR37, URZ, UP0, !UPT ;  /* 0x000000253f057290 */ /* 0x000fe400087fe43f */
[----:B------:R-:W-:Y:S02]  /*1b510*/  UIADD3 UR15, UR8, 0x18e00, URZ ;  /* 0x00018e00080f7890 */ /* 0x000fe4000fffe03f */
[----:B------:R-:W-:-:S03]  /*1b520*/  UIADD3 UR16, UR8, 0x1b200, URZ ;  /* 0x0001b20008107890 */ /* 0x000fc6000fffe03f */
[----:B------:R-:W-:Y:S01]  /*1b530*/  UMOV UR8, UR14 ;  /* 0x0000000e00087c82 */ /* 0x000fe20008000000 */
[----:B------:R-:W-:Y:S01]  /*1b540*/  UMOV UR14, 0x40 ;  /* 0x00000040000e7882 */ /* 0x000fe20000000000 */
[----:B------:R0:W-:Y:S02]  /*1b550*/  UTMALDG.4D [UR8], [UR4], desc[UR6] ;  /* 0x00000608040075b4 */ /* 0x0001e40008019000 */
[----:B0-----:R-:W-:Y:S01]  /*1b560*/  UMOV UR8, UR15 ;  /* 0x0000000f00087c82 */ /* 0x001fe20008000000 */
[----:B------:R-:W-:Y:S02]  /*1b570*/  UMOV UR10, UR17 ;  /* 0x00000011000a7c82 */ /* 0x000fe40008000000 */
[----:B------:R0:W-:Y:S02]  /*1b580*/  UTMALDG.4D [UR8], [UR4], desc[UR6] ;  /* 0x00000608040075b4 */ /* 0x0001e40008019000 */
[----:B0-----:R-:W-:Y:S01]  /*1b590*/  UMOV UR8, UR16 ;  /* 0x0000001000087c82 */ /* 0x001fe20008000000 */
[----:B------:R-:W-:-:S02]  /*1b5a0*/  UMOV UR10, UR14 ;  /* 0x0000000e000a7c82 */ /* 0x000fc40008000000 */
[----:B------:R0:W-:Y:S01]  /*1b5b0*/  UTMALDG.4D [UR8], [UR4], desc[UR6] ;  /* 0x00000608040075b4 */ /* 0x0001e20008019000 */
[----:B----4-:R-:W-:-:S04]  /*1b5c0*/  LOP3.LUT R2, R2, 0xfffffffe, RZ, 0xc0, !PT ;  /* 0xfffffffe02027812 */ /* 0x010fc800078ec0ff */
[----:B------:R-:W-:-:S05]  /*1b5d0*/  @P0 LOP3.LUT R2, R2, 0x1, RZ, 0xfc, !PT ;  /* 0x0000000102020812 */ /* 0x000fca00078efcff */
[----:B------:R0:W-:Y:S01]  /*1b5e0*/  STL [R1+0x50], R2 ;  /* 0x0000500201007387 */ /* 0x0001e20000100800 */
[----:B------:R-:W-:Y:S01]  /*1b5f0*/  NOP ;  /* 0x0000000000007918 */ /* 0x000fe20000000000 */
.L_x_622:
[----:B------:R-:W4:Y:S04]  /*1b600*/  LDL.LU R4, [R1+0x18] ;  /* 0x0000180001047983 */ /* 0x000f280000300800 */
[----:B-1----:R-:W5:Y:S04]  /*1b610*/  LDL.LU R6, [R1+0x10] ;  /* 0x0000100001067983 */ /* 0x002f680000300800 */
[----:B------:R-:W2:Y:S01]  /*1b620*/  LDL.LU R3, [R1+0x30] ;  /* 0x0000300001037983 */ /* 0x000ea20000300800 */
[----:B------:R-:W-:Y:S05]  /*1b630*/  WARPSYNC.ALL ;  /* 0x0000000000007948 */ /* 0x000fea0003800000 */
[----:B0-----:R-:W-:Y:S01]  /*1b640*/  ULDC.64 UR6, c[0x0][0xa00] ;  /* 0x0002800000067ab9 */ /* 0x001fe20000000a00 */
[----:B------:R-:W-:Y:S01]  /*1b650*/  ULDC.64 UR4, c[0x0][0x298] ;  /* 0x0000a60000047ab9 */ /* 0x000fe20000000a00 */
[----:B------:R-:W-:Y:S01]  /*1b660*/  VIADD R0, R16, 0xda00 ;  /* 0x0000da0010007836 */ /* 0x000fe20000000000 */
[----:B------:R-:W-:Y:S01]  /*1b670*/  BAR.SYNC.DEFER_BLOCKING 0x8, 0x200 ;  /* 0x0208000000007b1d */ /* 0x000fe20000010000 */
[----:B------:R-:W-:-:S03]  /*1b680*/  ISETP.NE.U32.AND P0, PT, RZ, UR6, PT ;  /* 0x00000006ff007c0c */ /* 0x000fc6000bf05070 */
[----:B------:R-:W-:Y:S02]  /*1b690*/  LOP3.LUT P1, RZ, R0, 0x1bf, RZ, 0xc0, !PT ;  /* 0x000001bf00ff7812 */ /* 0x000fe4000782c0ff */
[----:B------:R-:W-:Y:S01]  /*1b6a0*/  ISETP.NE.AND.EX P0, PT, RZ, UR7, PT, P0 ;  /* 0x00000007ff007c0c */ /* 0x000fe2000bf05300 */
[----:B------:R-:W-:Y:S01]  /*1b6b0*/  BSSY B6, `(.L_x_627) ;  /* 0x000001d000067945 */ /* 0x000fe20003800000 */
[----:B----4-:R-:W-:Y:S02]  /*1b6c0*/  SHF.R.S32.HI R2, RZ, 0x1f, R4 ;  /* 0x0000001fff027819 */ /* 0x010fe40000011404 */
[----:B-----5:R-:W-:-:S03]  /*1b6d0*/  SEL R6, R6, RZ, !P0 ;  /* 0x000000ff06067207 */ /* 0x020fc60004000000 */
[----:B------:R-:W-:-:S04]  /*1b6e0*/  IMAD R2, R2, UR4, RZ ;  /* 0x0000000402027c24 */ /* 0x000fc8000f8e02ff */
[C---:B------:R-:W-:Y:S01]  /*1b6f0*/  IMAD R0, R4.reuse, UR5, R2 ;  /* 0x0000000504007c24 */ /* 0x040fe2000f8e0202 */
[----:B--2---:R-:W-:Y:S01]  /*1b700*/  SEL R2, R3, RZ, !P0 ;  /* 0x000000ff03027207 */ /* 0x004fe20004000000 */
[----:B---3--:R-:W-:-:S04]  /*1b710*/  IMAD.WIDE.U32 R4, R4, UR4, RZ ;  /* 0x0000000404047c25 */ /* 0x008fc8000f8e00ff */
[----:B------:R-:W-:Y:S01]  /*1b720*/  IMAD.IADD R0, R5, 0x1, R0 ;  /* 0x0000000105007824 */ /* 0x000fe200078e0200 */
[----:B------:R0:W-:Y:S04]  /*1b730*/  STL.64 [R1+0x28], R4 ;  /* 0x0000280401007387 */ /* 0x0001e80000100a00 */
[----:B------:R0:W-:Y:S04]  /*1b740*/  STL [R1+0x10], R6 ;  /* 0x0000100601007387 */ /* 0x0001e80000100800 */
[----:B------:R0:W-:Y:S04]  /*1b750*/  STL [R1+0x30], R2 ;  /* 0x0000300201007387 */ /* 0x0001e80000100800 */
[----:B------:R0:W-:Y:S01]  /*1b760*/  STL [R1+0x18], R0 ;  /* 0x0000180001007387 */ /* 0x0001e20000100800 */
[----:B------:R-:W-:Y:S05]  /*1b770*/  @!P1 BRA `(.L_x_628) ;  /* 0x0000000000409947 */ /* 0x000fea0003800000 */
[----:B0-----:R-:W-:Y:S01]  /*1b780*/  MOV R2, 0x0 ;  /* 0x0000000000027802 */ /* 0x001fe20000000f00 */
        /* <DEDUP_REMOVED lines=15> */
.L_x_628:
[----:B------:R-:W-:Y:S05]  /*1b880*/  BSYNC B6 ;  /* 0x0000000000067941 */ /* 0x000fea0003800000 */
.L_x_627:
[----:B------:R-:W2:Y:S01]  /*1b890*/  LDL.LU R20, [R1+0x18] ;  /* 0x0000180001147983 */ /* 0x000ea20000300800 */
[----:B------:R-:W1:Y:S01]  /*1b8a0*/  LDC R10, c[0x0][0x448] ;  /* 0x00011200ff0a7b82 */ /* 0x000e620000000800 */
[----:B------:R-:W-:Y:S01]  /*1b8b0*/  ULDC.64 UR4, c[0x0][0x2d8] ;  /* 0x0000b60000047ab9 */ /* 0x000fe20000000a00 */
[----:B------:R-:W-:Y:S01]  /*1b8c0*/  ULDC.64 UR6, c[0x0][0x2e0] ;  /* 0x0000b80000067ab9 */ /* 0x000fe20000000a00 */
[----:B0-----:R-:W2:Y:S01]  /*1b8d0*/  LDL.LU.64 R2, [R1+0x28] ;  /* 0x0000280001027983 */ /* 0x001ea20000300a00 */
[----:B------:R-:W-:-:S03]  /*1b8e0*/  ULDC.64 UR8, c[0x0][0x280] ;  /* 0x0000a00000087ab9 */ /* 0x000fc60000000a00 */
[----:B------:R-:W3:Y:S04]  /*1b8f0*/  LDL.LU R21, [R1+0x30] ;  /* 0x0000300001157983 */ /* 0x000ee80000300800 */
[----:B------:R-:W4:Y:S01]  /*1b900*/  LDL.LU R4, [R1+0x10] ;  /* 0x0000100001047983 */ /* 0x000f220000300800 */
[----:B------:R-:W0:Y:S01]  /*1b910*/  S2R R12, SR_TID.X ;  /* 0x00000000000c7919 */ /* 0x000e220000002100 */
[----:B------:R-:W0:Y:S01]  /*1b920*/  S2R R11, SR_TID.X ;  /* 0x00000000000b7919 */ /* 0x000e220000002100 */
[----:B-1----:R-:W-:-:S13]  /*1b930*/  ISETP.NE.AND P0, PT, R10, 0x1, PT ;  /* 0x000000010a00780c */ /* 0x002fda0003f05270 */
[----:B------:R-:W1:Y:S01]  /*1b940*/  @P0 LDC R5, c[0x0][0x450] ;  /* 0x00011400ff050b82 */ /* 0x000e620000000800 */
[----:B--2---:R-:W-:Y:S02]  /*1b950*/  IMAD.MOV.U32 R3, RZ, RZ, R20 ;  /* 0x000000ffff037224 */ /* 0x004fe400078e0014 */
[----:B------:R-:W2:Y:S01]  /*1b960*/  S2R R20, SR_TID.X ;  /* 0x0000000000147919 */ /* 0x000ea20000002100 */
[----:B------:R-:W-:-:S04]  /*1b970*/  IMAD.WIDE.U32 R2, R17, UR4, R2 ;  /* 0x0000000411027c25 */ /* 0x000fc8000f8e0002 */
[----:B------:R-:W-:Y:S01]  /*1b980*/  IMAD R3, R17, UR5, R3 ;  /* 0x0000000511037c24 */ /* 0x000fe2000f8e0203 */
[----:B------:R-:W-:Y:S01]  /*1b990*/  ULDC.64 UR4, c[0x0][0x2d0] ;  /* 0x0000b40000047ab9 */ /* 0x000fe20000000a00 */
[----:B---3--:R-:W-:Y:S02]  /*1b9a0*/  IMAD R0, R21, UR6, RZ ;  /* 0x0000000615007c24 */ /* 0x008fe4000f8e02ff */
[----:B----4-:R-:W-:-:S04]  /*1b9b0*/  IMAD.WIDE.U32 R2, R4, UR6, R2 ;  /* 0x0000000604027c25 */ /* 0x010fc8000f8e0002 */
[----:B------:R-:W-:Y:S01]  /*1b9c0*/  IMAD R0, R4, UR7, R0 ;  /* 0x0000000704007c24 */ /* 0x000fe2000f8e0200 */
[----:B------:R-:W-:Y:S01]  /*1b9d0*/  ULDC.64 UR6, c[0x0][0x2c8] ;  /* 0x0000b20000067ab9 */ /* 0x000fe20000000a00 */
[----:B------:R-:W3:Y:S02]  /*1b9e0*/  @P0 LDC R4, c[0x0][0x44c] ;  /* 0x00011300ff040b82 */ /* 0x000ee40000000800 */
[----:B------:R-:W-:Y:S01]  /*1b9f0*/  IMAD.IADD R3, R3, 0x1, R0 ;  /* 0x0000000103037824 */ /* 0x000fe200078e0200 */
[C---:B--2---:R-:W-:Y:S01]  /*1ba00*/  LOP3.LUT R21, R20.reuse, 0x7f, RZ, 0xc0, !PT ;  /* 0x0000007f14157812 */ /* 0x044fe200078ec0ff */
[----:B------:R-:W-:-:S03]  /*1ba10*/  IMAD.SHL.U32 R20, R20, 0x20, RZ ;  /* 0x0000002014147824 */ /* 0x000fc600078e00ff */
[----:B------:R-:W-:-:S04]  /*1ba20*/  SHF.R.U32.HI R21, RZ, 0x2, R21 ;  /* 0x00000002ff157819 */ /* 0x000fc80000011615 */
[----:B------:R-:W-:Y:S01]  /*1ba30*/  LOP3.LUT R20, R21, 0x60, R20, 0xf8, !PT ;  /* 0x0000006015147812 */ /* 0x000fe200078ef814 */
[----:B0-----:R-:W-:-:S04]  /*1ba40*/  IMAD.SHL.U32 R21, R12, 0x8, RZ ;  /* 0x000000080c157824 */ /* 0x001fc800078e00ff */
[----:B------:R-:W-:Y:S01]  /*1ba50*/  IMAD R8, R25, 0xc0, R20 ;  /* 0x000000c019087824 */ /* 0x000fe200078e0214 */
[----:B------:R-:W-:Y:S01]  /*1ba60*/  LOP3.LUT R21, R21, 0x18, RZ, 0xc0, !PT ;  /* 0x0000001815157812 */ /* 0x000fe200078ec0ff */
[----:B------:R-:W-:Y:S02]  /*1ba70*/  IMAD.SHL.U32 R20, R11, 0x8, RZ ;  /* 0x000000080b147824 */ /* 0x000fe400078e00ff */
[----:B---3--:R-:W-:Y:S01]  /*1ba80*/  @P0 IMAD.HI.U32 R0, R8, R4, RZ ;  /* 0x0000000408000227 */ /* 0x008fe200078e00ff */
[C---:B------:R-:W-:Y:S02]  /*1ba90*/  LOP3.LUT R13, R21.reuse, 0x20, RZ, 0xfc, !PT ;  /* 0x00000020150d7812 */ /* 0x040fe400078efcff */
[----:B------:R-:W-:Y:S01]  /*1baa0*/  LOP3.LUT R20, R20, 0x18, RZ, 0xc0, !PT ;  /* 0x0000001814147812 */ /* 0x000fe200078ec0ff */
[----:B------:R-:W-:Y:S01]  /*1bab0*/  IMAD.MOV.U32 R4, RZ, RZ, R8 ;  /* 0x000000ffff047224 */ /* 0x000fe200078e0008 */
[----:B-1----:R-:W-:Y:S02]  /*1bac0*/  @P0 SHF.R.U32.HI R4, RZ, R5, R0 ;  /* 0x00000005ff040219 */ /* 0x002fe40000011600 */
[----:B------:R-:W-:-:S02]  /*1bad0*/  LOP3.LUT R12, R21, 0x40, RZ, 0xfc, !PT ;  /* 0x00000040150c7812 */ /* 0x000fc400078efcff */
[--C-:B------:R-:W-:Y:S01]  /*1bae0*/  SHF.R.S32.HI R0, RZ, 0x1f, R4.reuse ;  /* 0x0000001fff007819 */ /* 0x100fe20000011404 */
[----:B------:R-:W-:-:S04]  /*1baf0*/  IMAD.MOV R6, RZ, RZ, -R4 ;  /* 0x000000ffff067224 */ /* 0x000fc800078e0a04 */
[----:B------:R-:W-:-:S04]  /*1bb00*/  IMAD R0, R0, UR4, RZ ;  /* 0x0000000400007c24 */ /* 0x000fc8000f8e02ff */
[C---:B------:R-:W-:Y:S02]  /*1bb10*/  IMAD R0, R4.reuse, UR5, R0 ;  /* 0x0000000504007c24 */ /* 0x040fe4000f8e0200 */
[----:B------:R-:W-:-:S04]  /*1bb20*/  IMAD.WIDE.U32 R4, R4, UR4, R2 ;  /* 0x0000000404047c25 */ /* 0x000fc8000f8e0002 */
[----:B------:R-:W-:Y:S02]  /*1bb30*/  IMAD.IADD R5, R5, 0x1, R0 ;  /* 0x0000000105057824 */ /* 0x000fe400078e0200 */
[----:B------:R-:W-:Y:S02]  /*1bb40*/  IMAD R0, R10, R6, R8 ;  /* 0x000000060a007224 */ /* 0x000fe400078e0208 */
[----:B------:R-:W-:-:S03]  /*1bb50*/  VIADD R8, R8, 0x80 ;  /* 0x0000008008087836 */ /* 0x000fc60000000000 */
[----:B------:R-:W-:-:S05]  /*1bb60*/  SHF.R.S32.HI R6, RZ, 0x1f, R0 ;  /* 0x0000001fff067819 */ /* 0x000fca0000011400 */
[----:B------:R-:W-:Y:S02]  /*1bb70*/  IMAD R9, R6, UR6, RZ ;  /* 0x0000000606097c24 */ /* 0x000fe4000f8e02ff */
[C---:B------:R-:W-:Y:S02]  /*1bb80*/  IMAD.WIDE.U32 R6, R0.reuse, UR6, R4 ;  /* 0x0000000600067c25 */ /* 0x040fe4000f8e0004 */
[----:B------:R-:W0:Y:S02]  /*1bb90*/  @P0 LDC R5, c[0x0][0x44c] ;  /* 0x00011300ff050b82 */ /* 0x000e240000000800 */
[----:B------:R-:W-:Y:S01]  /*1bba0*/  IMAD R0, R0, UR7, R9 ;  /* 0x0000000700007c24 */ /* 0x000fe2000f8e0209 */
[----:B------:R-:W-:Y:S01]  /*1bbb0*/  LEA R4, P1, R6, UR8, 0x1 ;  /* 0x0000000806047c11 */ /* 0x000fe2000f8208ff */
[----:B------:R1:W5:Y:S02]  /*1bbc0*/  LDL R9, [R1+0xc] ;  /* 0x00000c0001097983 */ /* 0x0003640000100800 */
[----:B------:R-:W-:-:S02]  /*1bbd0*/  IMAD.IADD R0, R7, 0x1, R0 ;  /* 0x0000000107007824 */ /* 0x000fc400078e0200 */
[----:B------:R-:W2:Y:S03]  /*1bbe0*/  @P0 LDC R7, c[0x0][0x450] ;  /* 0x00011400ff070b82 */ /* 0x000ea60000000800 */
[----:B------:R-:W-:Y:S01]  /*1bbf0*/  LEA.HI.X R0, R6, UR9, R0, 0x1, P1 ;  /* 0x0000000906007c11 */ /* 0x000fe200088f0c00 */
[----:B------:R-:W-:Y:S02]  /*1bc00*/  IMAD.MOV.U32 R6, RZ, RZ, R8 ;  /* 0x000000ffff067224 */ /* 0x000fe400078e0008 */
[----:B0-----:R-:W-:-:S05]  /*1bc10*/  @P0 IMAD.HI.U32 R5, R8, R5, RZ ;  /* 0x0000000508050227 */ /* 0x001fca00078e00ff */
[----:B--2---:R-:W-:-:S04]  /*1bc20*/  @P0 SHF.R.U32.HI R6, RZ, R7, R5 ;  /* 0x00000007ff060219 */ /* 0x004fc80000011605 */
[--C-:B------:R-:W-:Y:S01]  /*1bc30*/  SHF.R.S32.HI R7, RZ, 0x1f, R6.reuse ;  /* 0x0000001fff077819 */ /* 0x100fe20000011406 */
[----:B------:R-:W-:Y:S02]  /*1bc40*/  IMAD.MOV R5, RZ, RZ, -R6 ;  /* 0x000000ffff057224 */ /* 0x000fe400078e0a06 */
[----:B------:R-:W-:-:S04]  /*1bc50*/  IMAD.WIDE.U32 R2, R6, UR4, R2 ;  /* 0x0000000406027c25 */ /* 0x000fc8000f8e0002 */
[----:B------:R-:W-:Y:S02]  /*1bc60*/  IMAD R5, R10, R5, R8 ;  /* 0x000000050a057224 */ /* 0x000fe400078e0208 */
[----:B------:R-:W-:Y:S01]  /*1bc70*/  IMAD R7, R7, UR4, RZ ;  /* 0x0000000407077c24 */ /* 0x000fe2000f8e02ff */
[----:B------:R-:W-:Y:S02]  /*1bc80*/  ULDC UR4, c[0x0][0x2b8] ;  /* 0x0000ae0000047ab9 */ /* 0x000fe40000000800 */
[----:B------:R-:W-:Y:S01]  /*1bc90*/  ISETP.GE.AND P2, PT, R20, UR4, PT ;  /* 0x0000000414007c0c */ /* 0x000fe2000bf46270 */
[----:B------:R-:W-:Y:S01]  /*1bca0*/  IMAD R7, R6, UR5, R7 ;  /* 0x0000000506077c24 */ /* 0x000fe2000f8e0207 */
[----:B------:R-:W-:Y:S02]  /*1bcb0*/  SHF.R.S32.HI R6, RZ, 0x1f, R5 ;  /* 0x0000001fff067819 */ /* 0x000fe40000011405 */
[----:B------:R-:W-:Y:S01]  /*1bcc0*/  ISETP.GE.AND P1, PT, R13, UR4, PT ;  /* 0x000000040d007c0c */ /* 0x000fe2000bf26270 */
[----:B------:R-:W-:Y:S01]  /*1bcd0*/  IMAD.IADD R3, R3, 0x1, R7 ;  /* 0x0000000103037824 */ /* 0x000fe200078e0207 */
[----:B------:R-:W-:Y:S01]  /*1bce0*/  ISETP.GE.AND P0, PT, R12, UR4, PT ;  /* 0x000000040c007c0c */ /* 0x000fe2000bf06270 */
[----:B------:R-:W-:-:S02]  /*1bcf0*/  IMAD R6, R6, UR6, RZ ;  /* 0x0000000606067c24 */ /* 0x000fc4000f8e02ff */
        /* <DEDUP_REMOVED lines=8> */
[----:B-1----:R-:W-:Y:S06]  /*1bd80*/  BRA.DIV UR4, `(.L_x_629) ;  /* 0x0000005204207947 */ /* 0x002fec000b800000 */
[----:B------:R-:W2:Y:S01]  /*1bd90*/  LDL.LU R3, [R1+0x38] ;  /* 0x0000380001037983 */ /* 0x000ea20000300800 */
[----:B------:R-:W-:-:S03]  /*1bda0*/  IMAD R25, R25, 0xc0, R21 ;  /* 0x000000c019197824 */ /* 0x000fc600078e0215 */
[----:B------:R-:W0:Y:S01]  /*1bdb0*/  SHFL.IDX PT, R2, R4, RZ, 0x1c1f ;  /* 0x001c1fff04027589 */ /* 0x000e2200000e0000 */
[----:B--2---:R-:W-:-:S03]  /*1bdc0*/  IMAD R5, R3, R10, RZ ;  /* 0x0000000a03057224 */ /* 0x004fc600078e02ff */
[----:B------:R-:W1:Y:S02]  /*1bdd0*/  SHFL.IDX PT, R3, R0, RZ, 0x1c1f ;  /* 0x001c1fff00037589 */ /* 0x000e6400000e0000 */
[----:B------:R-:W-:-:S13]  /*1bde0*/  ISETP.GE.AND P4, PT, R25, R5, PT ;  /* 0x000000051900720c */ /* 0x000fda0003f86270 */
[----:B0-----:R-:W-:-:S05]  /*1bdf0*/  @!P4 LEA R2, P3, R20, R2, 0x1 ;  /* 0x000000021402c211 */ /* 0x001fca00078608ff */
[----:B-1----:R-:W-:-:S05]  /*1be00*/  @!P4 IMAD.X R3, RZ, RZ, R3, P3 ;  /* 0x000000ffff03c224 */ /* 0x002fca00018e0603 */
        /* <DEDUP_REMOVED lines=29> */
[----:B0-----:R-:W0:Y:S01]  /*1bfe0*/  SHFL.IDX PT, R2, R4, 0x3, 0x1c1f ;  /* 0x007c1f0004027f89 */ /* 0x001e2200000e0000 */
[----:B------:R-:W-:-:S03]  /*1bff0*/  VIADD R3, R25, 0x80 ;  /* 0x0000008019037836 */ /* 0x000fc60000000000 */
[----:B------:R-:W-:Y:S02]  /*1c000*/  SHFL.IDX PT, R4, R6, RZ, 0x1c1f ;  /* 0x001c1fff06047589 */ /* 0x000fe400000e0000 */
[-C--:B------:R-:W-:Y:S01]  /*1c010*/  ISETP.GE.AND P3, PT, R3, R5.reuse, PT ;  /* 0x000000050300720c */ /* 0x080fe20003f66270 */
[----:B------:R-:W-:Y:S01]  /*1c020*/  VIADD R3, R25, 0x60 ;  /* 0x0000006019037836 */ /* 0x000fe20000000000 */
[----:B------:R-:W-:Y:S04]  /*1c030*/  SHFL.IDX PT, R6, R6, 0x1, 0x1c1f ;  /* 0x003c1f0006067f89 */ /* 0x000fe800000e0000 */
[----:B------:R-:W-:-:S13]  /*1c040*/  ISETP.GE.AND P4, PT, R3, R5, PT ;  /* 0x000000050300720c */ /* 0x000fda0003f86270 */
[----:B0-----:R-:W-:-:S05]  /*1c050*/  @!P4 LEA R2, P5, R20, R2, 0x1 ;  /* 0x000000021402c211 */ /* 0x001fca00078a08ff */
        /* <DEDUP_REMOVED lines=13> */
.L_x_793:
[----:B------:R-:W-:Y:S02]  /*1c130*/  VIADD R25, R25, 0xa0 ;  /* 0x000000a019197836 */ /* 0x000fe40000000000 */
        /* <DEDUP_REMOVED lines=12> */
.L_x_630:
        /* <DEDUP_REMOVED lines=18> */
.L_x_794:
[----:B------:R-:W-:Y:S05]  /*1c320*/  BSYNC B0 ;  /* 0x0000000000007941 */ /* 0x000fea0003800000 */
.L_x_631:
        /* <DEDUP_REMOVED lines=9> */
[----:B------:R-:W-:Y:S01]  /*1c3c0*/  LOP3.LUT R9, RZ, R3, RZ, 0x33, !PT ;  /* 0x00000003ff097212 */ /* 0x000fe200078e33ff */
        /* <DEDUP_REMOVED lines=10> */
[----:B------:R-:W2:Y:S01]  /*1c470*/  LDL R3, [R1+0x50] ;  /* 0x0000500001037983 */ /* 0x000ea20000100800 */
[----:B------:R-:W-:Y:S01]  /*1c480*/  VIADD R5, R18, 0x1 ;  /* 0x0000000112057836 */ /* 0x000fe20000000000 */
[----:B------:R-:W-:Y:S04]  /*1c490*/  BSSY B1, `(.L_x_637) ;  /* 0x00000ae000017945 */ /* 0x000fe80003800000 */
[----:B------:R-:W-:-:S04]  /*1c4a0*/  ISETP.NE.AND P0, PT, R5, 0x2, PT ;  /* 0x000000020500780c */ /* 0x000fc80003f05270 */
[----:B------:R-:W-:Y:S02]  /*1c4b0*/  SEL R10, RZ, 0x1, P0 ;  /* 0x00000001ff0a7807 */ /* 0x000fe40000000000 */
[----:B------:R-:W-:Y:S02]  /*1c4c0*/  SEL R5, R5, RZ, P0 ;  /* 0x000000ff05057207 */ /* 0x000fe40000000000 */
[----:B------:R-:W-:Y:S02]  /*1c4d0*/  LOP3.LUT R10, R28, R10, RZ, 0x3c, !PT ;  /* 0x0000000a1c0a7212 */ /* 0x000fe400078e3cff */
[----:B--2---:R-:W-:-:S13]  /*1c4e0*/  LOP3.LUT P1, RZ, R3, 0x1, RZ, 0xc0, !PT ;  /* 0x0000000103ff7812 */ /* 0x004fda000782c0ff */
[----:B------:R-:W-:Y:S05]  /*1c4f0*/  @!P1 BRA `(.L_x_638) ;  /* 0x00000008009c9947 */ /* 0x000fea0003800000 */
[----:B------:R-:W-:Y:S01]  /*1c500*/  ULDC.64 UR4, c[0x0][0x418] ;  /* 0x0001060000047ab9 */ /* 0x000fe20000000a00 */
[----:B0-----:R-:W-:Y:S01]  /*1c510*/  IMAD.MOV.U32 R7, RZ, RZ, R19 ;  /* 0x000000ffff077224 */ /* 0x001fe200078e0013 */
[----:B------:R-:W-:-:S04]  /*1c520*/  ISETP.NE.U32.AND P0, PT, RZ, UR4, PT ;  /* 0x00000004ff007c0c */ /* 0x000fc8000bf05070 */
[----:B------:R-:W-:-:S13]  /*1c530*/  ISETP.NE.AND.EX P0, PT, RZ, UR5, PT, P0 ;  /* 0x00000005ff007c0c */ /* 0x000fda000bf05300 */
[----:B------:R-:W-:Y:S05]  /*1c540*/  @!P0 BRA `(.L_x_639) ;  /* 0x0000000000488947 */ /* 0x000fea0003800000 */
[----:B------:R-:W2:Y:S01]  /*1c550*/  LDL R11, [R1+0x4] ;  /* 0x00000400010b7983 */ /* 0x000ea20000100800 */
[----:B------:R-:W0:Y:S01]  /*1c560*/  LDC R7, c[0x0][0x43c] ;  /* 0x00010f00ff077b82 */ /* 0x000e220000000800 */
        /* <DEDUP_REMOVED lines=16> */
.L_x_639:
[----:B------:R-:W-:Y:S01]  /*1c670*/  IMAD R3, R5, 0x8, R16 ;  /* 0x0000000805037824 */ /* 0x000fe200078e0210 */
[----:B------:R-:W-:Y:S01]  /*1c680*/  SHF.L.U32 R2, R10, 0x1f, RZ ;  /* 0x0000001f0a027819 */ /* 0x000fe200000006ff */
[----:B------:R-:W-:Y:S03]  /*1c690*/  BSSY B3, `(.L_x_640) ;  /* 0x0000003000037945 */ /* 0x000fe60003800000 */
[----:B------:R-:W1:Y:S02]  /*1c6a0*/  SYNCS.PHASECHK.TRANS64.TRYWAIT P0, [R3+URZ+0x31c40], R2 ;  /* 0x031c4002030075a7 */ /* 0x000e64000800017f */
[----:B-1----:R-:W-:Y:S05]  /*1c6b0*/  @!P0 BRA `(.L_x_641) ;  /* 0x0000004c00ec8947 */ /* 0x002fea0003800000 */
.L_x_795:
[----:B------:R-:W-:Y:S05]  /*1c6c0*/  BSYNC B3 ;  /* 0x0000000000037941 */ /* 0x000fea0003800000 */
.L_x_640:
        /* <DEDUP_REMOVED lines=12> */
.L_x_643:
[----:B------:R-:W-:Y:S05]  /*1c790*/  BSYNC B3 ;  /* 0x0000000000037941 */ /* 0x000fea0003800000 */
.L_x_642:
        /* <DEDUP_REMOVED lines=11> */
.L_x_644:
        /* <DEDUP_REMOVED lines=16> */
.L_x_645:
        /* <DEDUP_REMOVED lines=16> */
.L_x_646:
        /* <DEDUP_REMOVED lines=15> */
.L_x_796:
[----:B------:R-:W-:Y:S05]  /*1cb40*/  BSYNC B3 ;  /* 0x0000000000037941 */ /* 0x000fea0003800000 */
.L_x_647:
        /* <DEDUP_REMOVED lines=12> */
.L_x_650:
[----:B------:R-:W-:Y:S05]  /*1cc10*/  BSYNC B3 ;  /* 0x0000000000037941 */ /* 0x000fea0003800000 */
.L_x_649:
        /* <DEDUP_REMOVED lines=11> */
.L_x_651:
        /* <DEDUP_REMOVED lines=15> */
.L_x_652:
        /* <DEDUP_REMOVED lines=15> */
.L_x_653:
        /* <DEDUP_REMOVED lines=12> */
.L_x_638:
[----:B------:R-:W-:Y:S05]  /*1cf70*/  BSYNC B1 ;  /* 0x0000000000017941 */ /* 0x000fea0003800000 */
.L_x_637:
[----:B------:R-:W2:Y:S01]  /*1cf80*/  LDL.LU R0, [R1+0x1c] ;  /* 0x00001c0001007983 */ /* 0x000ea20000300800 */
[----:B------:R-:W-:Y:S02]  /*1cf90*/  IMAD.MOV.U32 R18, RZ, RZ, R5 ;  /* 0x000000ffff127224 */ /* 0x000fe400078e0005 */
[----:B------:R-:W-:Y:S02]  /*1cfa0*/  IMAD.MOV.U32 R28, RZ, RZ, R10 ;  /* 0x000000ffff1c7224 */ /* 0x000fe400078e000a */
[----:B--2---:R-:W-:-:S07]  /*1cfb0*/  VIADD R0, R0, 0xfffffffd ;  /* 0xfffffffd00007836 */ /* 0x004fce0000000000 */
.L_x_636:
[----:B------:R-:W-:Y:S05]  /*1cfc0*/  BSYNC B2 ;  /* 0x0000000000027941 */ /* 0x000fea0003800000 */
.L_x_635:
[----:B------:R-:W-:Y:S01]  /*1cfd0*/  VIADD R9, R9, 0xfffffffe ;  /* 0xfffffffe09097836 */ /* 0x000fe20000000000 */
[----:B------:R-:W-:-:S04]  /*1cfe0*/  LOP3.LUT R4, RZ, R4, RZ, 0x33, !PT ;  /* 0x00000004ff047212 */ /* 0x000fc800078e33ff */
[----:B------:R-:W-:-:S13]  /*1cff0*/  ISETP.NE.AND P0, PT, R9, R4, PT ;  /* 0x000000040900720c */ /* 0x000fda0003f05270 */
[----:B------:R-:W-:Y:S05]  /*1d000*/  @!P0 BRA `(.L_x_634) ;  /* 0x0000001400988947 */ /* 0x000fea0003800000 */
[----:B------:R-:W-:-:S07]  /*1d010*/  IMAD.MOV.U32 R4, RZ, RZ, R19 ;  /* 0x000000ffff047224 */ /* 0x000fce00078e0013 */
.L_x_688:
[----:B------:R-:W2:Y:S01]  /*1d020*/  LDL R2, [R1+0x50] ;  /* 0x0000500001027983 */ /* 0x000ea20000100800 */
[----:B------:R-:W-:Y:S01]  /*1d030*/  VIADD R6, R18, 0x1 ;  /* 0x0000000112067836 */ /* 0x000fe20000000000 */
[----:B------:R-:W-:Y:S05]  /*1d040*/  YIELD ;  /* 0x0000000000007946 */ /* 0x000fea0003800000 */
[----:B------:R-:W-:Y:S01]  /*1d050*/  ISETP.NE.AND P0, PT, R6, 0x2, PT ;  /* 0x000000020600780c */ /* 0x000fe20003f05270 */
[----:B------:R-:W-:Y:S03]  /*1d060*/  BSSY B1, `(.L_x_654) ;  /* 0x00000ab000017945 */ /* 0x000fe60003800000 */
[----:B0-----:R-:W-:-:S02]  /*1d070*/  SEL R7, RZ, 0x1, P0 ;  /* 0x00000001ff077807 */ /* 0x001fc40000000000 */
[----:B------:R-:W-:Y:S02]  /*1d080*/  SEL R6, R6, RZ, P0 ;  /* 0x000000ff06067207 */ /* 0x000fe40000000000 */
[----:B------:R-:W-:Y:S02]  /*1d090*/  LOP3.LUT R7, R28, R7, RZ, 0x3c, !PT ;  /* 0x000000071c077212 */ /* 0x000fe400078e3cff */
[----:B--2---:R-:W-:-:S13]  /*1d0a0*/  LOP3.LUT P1, RZ, R2, 0x1, RZ, 0xc0, !PT ;  /* 0x0000000102ff7812 */ /* 0x004fda000782c0ff */
[----:B------:R-:W-:Y:S05]  /*1d0b0*/  @!P1 BRA `(.L_x_655) ;  /* 0x0000000800949947 */ /* 0x000fea0003800000 */
[----:B------:R-:W-:Y:S01]  /*1d0c0*/  ULDC.64 UR4, c[0x0][0x418] ;  /* 0x0001060000047ab9 */ /* 0x000fe20000000a00 */
[----:B------:R-:W-:Y:S01]  /*1d0d0*/  IMAD.MOV.U32 R9, RZ, RZ, R0 ;  /* 0x000000ffff097224 */ /* 0x000fe200078e0000 */
        /* <DEDUP_REMOVED lines=21> */
.L_x_656:
[----:B------:R-:W-:Y:S01]  /*1d230*/  IMAD R3, R6, 0x8, R16 ;  /* 0x0000000806037824 */ /* 0x000fe200078e0210 */
[----:B------:R-:W-:Y:S01]  /*1d240*/  SHF.L.U32 R2, R7, 0x1f, RZ ;  /* 0x0000001f07027819 */ /* 0x000fe200000006ff */
[----:B------:R-:W-:Y:S03]  /*1d250*/  BSSY B2, `(.L_x_657) ;  /* 0x0000003000027945 */ /* 0x000fe60003800000 */
[----:B------:R-:W1:Y:S02]  /*1d260*/  SYNCS.PHASECHK.TRANS64.TRYWAIT P0, [R3+URZ+0x31c40], R2 ;  /* 0x031c4002030075a7 */ /* 0x000e64000800017f */
[----:B-1----:R-:W-:Y:S05]  /*1d270*/  @!P0 BRA `(.L_x_658) ;  /* 0x0000004400248947 */ /* 0x002fea0003800000 */
.L_x_797:
[----:B------:R-:W-:Y:S05]  /*1d280*/  BSYNC B2 ;  /* 0x0000000000027941 */ /* 0x000fea0003800000 */
.L_x_657:
        /* <DEDUP_REMOVED lines=12> */
.L_x_660:
[----:B------:R-:W-:Y:S05]  /*1d350*/  BSYNC B2 ;  /* 0x0000000000027941 */ /* 0x000fea0003800000 */
.L_x_659:
        /* <DEDUP_REMOVED lines=11> */
.L_x_661:
        /* <DEDUP_REMOVED lines=16> */
.L_x_662:
        /* <DEDUP_REMOVED lines=16> */
.L_x_663:
        /* <DEDUP_REMOVED lines=15> */
.L_x_798:
[----:B------:R-:W-:Y:S05]  /*1d700*/  BSYNC B2 ;  /* 0x0000000000027941 */ /* 0x000fea0003800000 */
.L_x_664:
        /* <DEDUP_REMOVED lines=11> */
.L_x_667:
[----:B------:R-:W-:Y:S05]  /*1d7c0*/  BSYNC B2 ;  /* 0x0000000000027941 */ /* 0x000fea0003800000 */
.L_x_666:
        /* <DEDUP_REMOVED lines=10> */
.L_x_668:
        /* <DEDUP_REMOVED lines=15> */
.L_x_669:
        /* <DEDUP_REMOVED lines=15> */
.L_x_670:
        /* <DEDUP_REMOVED lines=12> */
.L_x_655:
[----:B------:R-:W-:Y:S05]  /*1db10*/  BSYNC B1 ;  /* 0x0000000000017941 */ /* 0x000fea0003800000 */
.L_x_654:
[----:B------:R-:W2:Y:S01]  /*1db20*/  LDL R2, [R1+0x50] ;  /* 0x0000500001027983 */ /* 0x000ea20000100800 */
[----:B------:R-:W-:Y:S01]  /*1db30*/  VIADD R18, R6, 0x1 ;  /* 0x0000000106127836 */ /* 0x000fe20000000000 */
[----:B------:R-:W-:Y:S01]  /*1db40*/  BSSY B1, `(.L_x_671) ;  /* 0x00000ae000017945 */ /* 0x000fe20003800000 */
[----:B------:R-:W-:-:S03]  /*1db50*/  VIADD R9, R0, 0xffffffff ;  /* 0xffffffff00097836 */ /* 0x000fc60000000000 */
[----:B------:R-:W-:-:S04]  /*1db60*/  ISETP.NE.AND P0, PT, R18, 0x2, PT ;  /* 0x000000021200780c */ /* 0x000fc80003f05270 */
[----:B------:R-:W-:Y:S02]  /*1db70*/  SEL R28, RZ, 0x1, P0 ;  /* 0x00000001ff1c7807 */ /* 0x000fe40000000000 */
        /* <DEDUP_REMOVED lines=27> */
.L_x_673:
[----:B------:R-:W-:Y:S01]  /*1dd30*/  IMAD R2, R18, 0x8, R16 ;  /* 0x0000000812027824 */ /* 0x000fe200078e0210 */
[----:B------:R-:W-:Y:S01]  /*1dd40*/  SHF.L.U32 R3, R28, 0x1f, RZ ;  /* 0x0000001f1c037819 */ /* 0x000fe200000006ff */
[----:B------:R-:W-:Y:S03]  /*1dd50*/  BSSY B2, `(.L_x_674) ;  /* 0x0000003000027945 */ /* 0x000fe60003800000 */
[----:B------:R-:W1:Y:S02]  /*1dd60*/  SYNCS.PHASECHK.TRANS64.TRYWAIT P0, [R2+URZ+0x31c40], R3 ;  /* 0x031c4003020075a7 */ /* 0x000e64000800017f */
[----:B-1----:R-:W-:Y:S05]  /*1dd70*/  @!P0 BRA `(.L_x_675) ;  /* 0x00000038008c8947 */ /* 0x002fea0003800000 */
.L_x_799:
[----:B------:R-:W-:Y:S05]  /*1dd80*/  BSYNC B2 ;  /* 0x0000000000027941 */ /* 0x000fea0003800000 */
.L_x_674:
        /* <DEDUP_REMOVED lines=12> */
.L_x_677:
[----:B------:R-:W-:Y:S05]  /*1de50*/  BSYNC B2 ;  /* 0x0000000000027941 */ /* 0x000fea0003800000 */
.L_x_676:
        /* <DEDUP_REMOVED lines=12> */
.L_x_678:
        /* <DEDUP_REMOVED lines=16> */
.L_x_679:
        /* <DEDUP_REMOVED lines=16> */
.L_x_680:
        /* <DEDUP_REMOVED lines=15> */
.L_x_800:
[----:B------:R-:W-:Y:S05]  /*1e210*/  BSYNC B2 ;  /* 0x0000000000027941 */ /* 0x000fea0003800000 */
.L_x_681:
        /* <DEDUP_REMOVED lines=11> */
.L_x_684:
[----:B------:R-:W-:Y:S05]  /*1e2d0*/  BSYNC B2 ;  /* 0x0000000000027941 */ /* 0x000fea0003800000 */
.L_x_683:
        /* <DEDUP_REMOVED lines=10> */
.L_x_685:
        /* <DEDUP_REMOVED lines=15> */
.L_x_686:
        /* <DEDUP_REMOVED lines=15> */
.L_x_687:
        /* <DEDUP_REMOVED lines=12> */
.L_x_672:
[----:B------:R-:W-:Y:S05]  /*1e620*/  BSYNC B1 ;  /* 0x0000000000017941 */ /* 0x000fea0003800000 */
.L_x_671:
[----:B------:R-:W2:Y:S01]  /*1e630*/  LDL R2, [R1+0x8] ;  /* 0x0000080001027983 */ /* 0x000ea20000100800 */
[----:B------:R-:W-:Y:S01]  /*1e640*/  VIADD R0, R0, 0xfffffffe ;  /* 0xfffffffe00007836 */ /* 0x000fe20000000000 */
[----:B--2---:R-:W-:-:S13]  /*1e650*/  ISETP.GT.AND P0, PT, R9, R2, PT ;  /* 0x000000020900720c */ /* 0x004fda0003f04270 */
[----:B------:R-:W-:Y:S05]  /*1e660*/  @P0 BRA `(.L_x_688) ;  /* 0xffffffe8006c0947 */ /* 0x000fea000383ffff */
.L_x_634:
[----:B------:R-:W-:Y:S05]  /*1e670*/  BSYNC B0 ;  /* 0x0000000000007941 */ /* 0x000fea0003800000 */
.L_x_633:
        /* <DEDUP_REMOVED lines=8> */
[----:B------:R-:W1:Y:S02]  /*1e700*/  FLO.U32 R0, UR4 ;  /* 0x0000000400007d00 */ /* 0x000e6400080e0000 */
        /* <DEDUP_REMOVED lines=8> */
.L_x_690:
[----:B------:R-:W-:Y:S05]  /*1e790*/  BSYNC B0 ;  /* 0x0000000000007941 */ /* 0x000fea0003800000 */
.L_x_689:
[----:B------:R-:W2:Y:S01]  /*1e7a0*/  LDL R0, [R1+0x50] ;  /* 0x0000500001007983 */ /* 0x000ea20000100800 */
[----:B------:R-:W-:Y:S01]  /*1e7b0*/  BSSY B0, `(.L_x_691) ;  /* 0x0000046000007945 */ /* 0x000fe20003800000 */
[----:B--2---:R-:W-:-:S13]  /*1e7c0*/  LOP3.LUT P0, RZ, R0, 0x1, RZ, 0xc0, !PT ;  /* 0x0000000100ff7812 */ /* 0x004fda000780c0ff */
[----:B------:R-:W-:Y:S05]  /*1e7d0*/  @!P0 BRA `(.L_x_692) ;  /* 0x00000004000c8947 */ /* 0x000fea0003800000 */
[----:B------:R-:W-:Y:S01]  /*1e7e0*/  IMAD R3, R18, 0x8, R16 ;  /* 0x0000000812037824 */ /* 0x000fe200078e0210 */
[----:B------:R-:W-:Y:S01]  /*1e7f0*/  SHF.L.U32 R0, R28, 0x1f, RZ ;  /* 0x0000001f1c007819 */ /* 0x000fe200000006ff */
[----:B------:R-:W-:Y:S01]  /*1e800*/  BSSY B1, `(.L_x_693) ;  /* 0x0000004000017945 */ /* 0x000fe20003800000 */
[----:B------:R-:W-:Y:S02]  /*1e810*/  ISETP.NE.AND P1, PT, R6, RZ, PT ;  /* 0x000000ff0600720c */ /* 0x000fe40003f25270 */
[----:B------:R-:W1:Y:S02]  /*1e820*/  SYNCS.PHASECHK.TRANS64.TRYWAIT P0, [R3+URZ+0x31c60], R0 ;  /* 0x031c6000030075a7 */ /* 0x000e64000800017f */
[----:B-1----:R-:W-:Y:S09]  /*1e830*/  @!P0 BRA `(.L_x_694) ;  /* 0x0000003000048947 */ /* 0x002ff20003800000 */
.L_x_801:
[----:B------:R-:W-:Y:S05]  /*1e840*/  BSYNC B1 ;  /* 0x0000000000017941 */ /* 0x000fea0003800000 */
.L_x_693:
        /* <DEDUP_REMOVED lines=9> */
.L_x_696:
[----:B------:R-:W-:Y:S05]  /*1e8e0*/  BSYNC B1 ;  /* 0x0000000000017941 */ /* 0x000fea0003800000 */
.L_x_695:
        /* <DEDUP_REMOVED lines=10> */
.L_x_697:
        /* <DEDUP_REMOVED lines=15> */
.L_x_698:
        /* <DEDUP_REMOVED lines=15> */
.L_x_699:
        /* <DEDUP_REMOVED lines=10> */
.L_x_692:
[----:B------:R-:W-:Y:S05]  /*1ec10*/  BSYNC B0 ;  /* 0x0000000000007941 */ /* 0x000fea0003800000 */
.L_x_691:
[----:B------:R-:W-:-:S05]  /*1ec20*/  VIADD R18, R18, 0x1 ;  /* 0x0000000112127836 */ /* 0x000fca0000000000 */
[----:B------:R-:W-:-:S04]  /*1ec30*/  ISETP.NE.AND P0, PT, R18, 0x2, PT ;  /* 0x000000021200780c */ /* 0x000fc80003f05270 */
[----:B------:R-:W-:Y:S02]  /*1ec40*/  SEL R3, RZ, 0x1, P0 ;  /* 0x00000001ff037807 */ /* 0x000fe40000000000 */
[----:B------:R-:W-:Y:S02]  /*1ec50*/  SEL R18, R18, RZ, P0 ;  /* 0x000000ff12127207 */ /* 0x000fe40000000000 */
[----:B------:R-:W-:-:S07]  /*1ec60*/  LOP3.LUT R28, R28, R3, RZ, 0x3c, !PT ;  /* 0x000000031c1c7212 */ /* 0x000fce00078e3cff */
.L_x_615:
[----:B------:R-:W-:Y:S05]  /*1ec70*/  BSYNC B7 ;  /* 0x0000000000077941 */ /* 0x000fea0003800000 */
.L_x_613:
[----:B------:R-:W4:Y:S02]  /*1ec80*/  LDL R0, [R1+0x50] ;  /* 0x0000500001007983 */ /* 0x000f240000100800 */
[----:B----4-:R-:W-:-:S13]  /*1ec90*/  LOP3.LUT P0, RZ, R0, 0x2, RZ, 0xc0, !PT ;  /* 0x0000000200ff7812 */ /* 0x010fda000780c0ff */
[----:B------:R-:W-:Y:S05]  /*1eca0*/  @!P0 BRA `(.L_x_700) ;  /* 0x0000000000248947 */ /* 0x000fea0003800000 */
[----:B------:R-:W-:Y:S05]  /*1ecb0*/  WARPSYNC.ALL ;  /* 0x0000000000007948 */ /* 0x000fea0003800000 */
[----:B------:R-:W4:Y:S08]  /*1ecc0*/  S2UR UR5, SR_CgaCtaId ;  /* 0x00000000000579c3 */ /* 0x000f300000008800 */
[----:B------:R-:W-:Y:S06]  /*1ecd0*/  BAR.SYNC.DEFER_BLOCKING 0x5, 0x200 ;  /* 0x0148000000007b1d */ /* 0x000fec0000010000 */
[----:B------:R-:W-:-:S02]  /*1ece0*/  UMOV UR4, 0x400 ;  /* 0x0000040000047882 */ /* 0x000fc40000000000 */
[----:B----4-:R-:W-:-:S06]  /*1ecf0*/  ULEA UR4, UR5, UR4, 0x18 ;  /* 0x0000000405047291 */ /* 0x010fcc000f8ec03f */
[----:B------:R-:W-:-:S05]  /*1ed00*/  IMAD.U32 R16, RZ, RZ, UR4 ;  /* 0x00000004ff107e24 */ /* 0x000fca000f8e00ff */
[----:B------:R4:W0:Y:S01]  /*1ed10*/  LDS.128 R24, [R16+0x31cd0] ;  /* 0x031cd00010187984 */ /* 0x0008220000000c00 */
[----:B------:R-:W-:Y:S06]  /*1ed20*/  BAR.ARV 0x4, 0x200 ;  /* 0x0108000000007b1d */ /* 0x000fec0000002000 */
[----:B------:R-:W-:Y:S05]  /*1ed30*/  BRA `(.L_x_701) ;  /* 0x0000000800d07947 */ /* 0x000fea0003800000 */
.L_x_700:
[----:B------:R-:W4:Y:S01]  /*1ed40*/  S2R R0, SR_TID.X ;  /* 0x0000000000007919 */ /* 0x000f220000002100 */
[----:B------:R-:W-:Y:S01]  /*1ed50*/  UMOV UR4, 0xffffffff ;  /* 0xffffffff00047882 */ /* 0x000fe20000000000 */
[----:B----4-:R-:W-:-:S04]  /*1ed60*/  LOP3.LUT R9, R0, 0x1f, RZ, 0xc0, !PT ;  /* 0x0000001f00097812 */ /* 0x010fc800078ec0ff */
[----:B------:R-:W-:Y:S01]  /*1ed70*/  ISETP.NE.AND P0, PT, R9, 0x1f, PT ;  /* 0x0000001f0900780c */ /* 0x000fe20003f05270 */
[----:B------:R-:W-:-:S12]  /*1ed80*/  BRA.DIV UR4, `(.L_x_702) ;  /* 0x0000002a04c47947 */ /* 0x000fd8000b800000 */
[----:B0-----:R-:W-:Y:S01]  /*1ed90*/  IMAD.IADD R7, R27, 0x1, R9 ;  /* 0x000000011b077824 */ /* 0x001fe200078e0209 */
[----:B------:R-:W-:-:S04]  /*1eda0*/  ULDC UR4, c[0x0][0xc3c] ;  /* 0x00030f0000047ab9 */ /* 0x000fc80000000800 */
[----:B------:R-:W-:-:S13]  /*1edb0*/  ISETP.GE.OR P1, PT, R7, UR4, !P0 ;  /* 0x0000000407007c0c */ /* 0x000fda000c726670 */
[----:B------:R-:W0:Y:S08]  /*1edc0*/  @!P1 LDC.64 R2, c[0x0][0xc80] ;  /* 0x00032000ff029b82 */ /* 0x000e300000000a00 */
[----:B---3--:R-:W3:Y:S01]  /*1edd0*/  @!P1 LDC.64 R4, c[0x0][0xc78] ;  /* 0x00031e00ff049b82 */ /* 0x008ee20000000a00 */
[----:B0-----:R-:W-:-:S05]  /*1ede0*/  @!P1 IMAD.WIDE R2, R7, 0x4, R2 ;  /* 0x0000000407029825 */ /* 0x001fca00078e0202 */
[----:B--2---:R3:W2:Y:S02]  /*1edf0*/  @!P1 LDG.E R8, desc[UR60][R2.64] ;  /* 0x0000003c02089981 */ /* 0x0046a4000c1e1900 */
[----:B---3--:R-:W-:-:S05]  /*1ee00*/  @!P1 IMAD.WIDE R2, R7, 0x4, R4 ;  /* 0x0000000407029825 */ /* 0x008fca00078e0204 */
        /* <DEDUP_REMOVED lines=8> */
[----:B-1----:R0:W-:Y:S02]  /*1ee90*/  SHFL.IDX PT, R6, R24, 0x1, 0x1f ;  /* 0x00201f0018067f89 */ /* 0x0021e400000e0000 */
        /* <DEDUP_REMOVED lines=21> */
.L_x_811:
[----:B------:R-:W-:Y:S02]  /*1eff0*/  ULDC UR4, c[0x0][0xc38] ;  /* 0x00030e0000047ab9 */ /* 0x000fe40000000800 */
[----:B------:R-:W-:-:S04]  /*1f000*/  IMAD.U32 R2, RZ, RZ, UR4 ;  /* 0x00000004ff027e24 */ /* 0x000fc8000f8e00ff */
[----:B-1----:R-:W-:-:S04]  /*1f010*/  IMAD R5, R14, R2, RZ ;  /* 0x000000020e057224 */ /* 0x002fc800078e02ff */
[----:B------:R-:W-:-:S05]  /*1f020*/  IMAD.IADD R6, R6, 0x1, R5 ;  /* 0x0000000106067824 */ /* 0x000fca00078e0205 */
[----:B------:R-:W-:-:S13]  /*1f030*/  ISETP.GT.AND P6, PT, R6, R0, PT ;  /* 0x000000000600720c */ /* 0x000fda0003fc4270 */
[----:B------:R-:W-:Y:S05]  /*1f040*/  @P6 BRA `(.L_x_703) ;  /* 0x0000000000a46947 */ /* 0x000fea0003800000 */
.L_x_706:
[----:B------:R-:W1:Y:S01]  /*1f050*/  LDC R2, c[0x0][0xc3c] ;  /* 0x00030f00ff027b82 */ /* 0x000e620000000800 */
[----:B------:R-:W-:-:S05]  /*1f060*/  VIADD R27, R27, 0x1f ;  /* 0x0000001f1b1b7836 */ /* 0x000fca0000000000 */
[----:B-1----:R-:W-:-:S13]  /*1f070*/  ISETP.GE.AND P6, PT, R27, R2, PT ;  /* 0x000000021b00720c */ /* 0x002fda0003fc6270 */
[----:B------:R-:W-:Y:S05]  /*1f080*/  @P6 BRA `(.L_x_704) ;  /* 0x0000000400b86947 */ /* 0x000fea0003800000 */
[----:B0-----:R-:W0:Y:S01]  /*1f090*/  S2R R3, SR_TID.X ;  /* 0x0000000000037919 */ /* 0x001e220000002100 */
[----:B------:R-:W-:Y:S01]  /*1f0a0*/  IMAD.MOV.U32 R7, RZ, RZ, RZ ;  /* 0x000000ffff077224 */ /* 0x000fe200078e00ff */
        /* <DEDUP_REMOVED lines=29> */
.L_x_819:
[----:B------:R-:W-:Y:S02]  /*1f280*/  ULDC UR4, c[0x0][0xc38] ;  /* 0x00030e0000047ab9 */ /* 0x000fe40000000800 */
[----:B------:R-:W-:-:S04]  /*1f290*/  IMAD.U32 R2, RZ, RZ, UR4 ;  /* 0x00000004ff027e24 */ /* 0x000fc8000f8e00ff */
[----:B-1----:R-:W-:-:S04]  /*1f2a0*/  IMAD R5, R14, R2, RZ ;  /* 0x000000020e057224 */ /* 0x002fc800078e02ff */
[----:B------:R-:W-:-:S05]  /*1f2b0*/  IMAD.IADD R6, R5, 0x1, R6 ;  /* 0x0000000105067824 */ /* 0x000fca00078e0206 */
[----:B------:R-:W-:-:S13]  /*1f2c0*/  ISETP.GT.AND P6, PT, R6, R0, PT ;  /* 0x000000000600720c */ /* 0x000fda0003fc4270 */
[----:B------:R-:W-:Y:S05]  /*1f2d0*/  @!P6 BRA `(.L_x_706) ;  /* 0xfffffffc005ce947 */ /* 0x000fea000383ffff */
.L_x_703:
        /* <DEDUP_REMOVED lines=9> */
.L_x_824:
[----:B------:R-:W-:-:S13]  /*1f370*/  ISETP.NE.AND P0, PT, R8, RZ, PT ;  /* 0x000000ff0800720c */ /* 0x000fda0003f05270 */
[----:B------:R-:W-:Y:S05]  /*1f380*/  @!P0 BRA `(.L_x_708) ;  /* 0x0000000000108947 */ /* 0x000fea0003800000 */
[----:B------:R-:W-:Y:S01]  /*1f390*/  UMOV UR4, 0xffffffff ;  /* 0xffffffff00047882 */ /* 0x000fe20000000000 */
[----:B------:R-:W-:Y:S02]  /*1f3a0*/  VIADD R12, R5, 0xffffffff ;  /* 0xffffffff050c7836 */ /* 0x000fe40000000000 */
[----:B------:R-:W-:Y:S05]  /*1f3b0*/  BRA.DIV UR4, `(.L_x_709) ;  /* 0x0000002e04887947 */ /* 0x000fea000b800000 */
[----:B------:R4:W0:Y:S02]  /*1f3c0*/  SHFL.IDX PT, R24, R3, R12, 0x1f ;  /* 0x00001f0c03187589 */ /* 0x00082400000e0000 */
.L_x_708:
[-C--:B--2---:R-:W-:Y:S01]  /*1f3d0*/  IABS R8, R7.reuse ;  /* 0x0000000700087213 */ /* 0x084fe20000000000 */
[----:B0-----:R-:W-:Y:S01]  /*1f3e0*/  IMAD R24, R24, R2, R6 ;  /* 0x0000000218187224 */ /* 0x001fe200078e0206 */
[----:B------:R-:W-:Y:S01]  /*1f3f0*/  IABS R6, R7 ;  /* 0x0000000700067213 */ /* 0x000fe20000000000 */
[----:B------:R-:W-:Y:S01]  /*1f400*/  IMAD.MOV.U32 R2, RZ, RZ, RZ ;  /* 0x000000ffff027224 */ /* 0x000fe200078e00ff */
[----:B------:R-:W0:Y:S01]  /*1f410*/  I2F.RP R9, R8 ;  /* 0x0000000800097306 */ /* 0x000e220000209400 */
[----:B------:R-:W-:Y:S02]  /*1f420*/  IMAD.IADD R0, R0, 0x1, -R24 ;  /* 0x0000000100007824 */ /* 0x000fe400078e0a18 */
[----:B------:R-:W-:Y:S02]  /*1f430*/  IMAD.MOV R6, RZ, RZ, -R6 ;  /* 0x000000ffff067224 */ /* 0x000fe400078e0a06 */
[----:B------:R-:W-:-:S03]  /*1f440*/  IMAD.IADD R27, R5, 0x1, R27 ;  /* 0x00000001051b7824 */ /* 0x000fc600078e021b */
[----:B0-----:R-:W4:Y:S02]  /*1f450*/  MUFU.RCP R9, R9 ;  /* 0x0000000900097308 */ /* 0x001f240000001000 */
[----:B----4-:R-:W-:-:S06]  /*1f460*/  VIADD R3, R9, 0xffffffe ;  /* 0x0ffffffe09037836 */ /* 0x010fcc0000000000 */
[----:B------:R-:W0:Y:S02]  /*1f470*/  F2I.FTZ.U32.TRUNC.NTZ R3, R3 ;  /* 0x0000000300037305 */ /* 0x000e24000021f000 */
[----:B0-----:R-:W-:-:S04]  /*1f480*/  IMAD.MOV R11, RZ, RZ, -R3 ;  /* 0x000000ffff0b7224 */ /* 0x001fc800078e0a03 */
[----:B------:R-:W-:-:S04]  /*1f490*/  IMAD R11, R11, R8, RZ ;  /* 0x000000080b0b7224 */ /* 0x000fc800078e02ff */
[----:B------:R-:W-:Y:S01]  /*1f4a0*/  IMAD.HI.U32 R2, R3, R11, R2 ;  /* 0x0000000b03027227 */ /* 0x000fe200078e0002 */
[----:B------:R-:W-:-:S05]  /*1f4b0*/  IABS R3, R0 ;  /* 0x0000000000037213 */ /* 0x000fca0000000000 */
[----:B------:R-:W-:-:S04]  /*1f4c0*/  IMAD.HI.U32 R9, R2, R3, RZ ;  /* 0x0000000302097227 */ /* 0x000fc800078e00ff */
[----:B------:R-:W-:Y:S01]  /*1f4d0*/  IMAD R3, R9, R6, R3 ;  /* 0x0000000609037224 */ /* 0x000fe200078e0203 */
[----:B---3--:R-:W-:Y:S01]  /*1f4e0*/  IABS R6, R4 ;  /* 0x0000000400067213 */ /* 0x008fe20000000000 */
[----:B------:R-:W-:-:S03]  /*1f4f0*/  IMAD.MOV.U32 R2, RZ, RZ, RZ ;  /* 0x000000ffff027224 */ /* 0x000fc600078e00ff */
[----:B------:R-:W-:-:S13]  /*1f500*/  ISETP.GT.U32.AND P1, PT, R8, R3, PT ;  /* 0x000000030800720c */ /* 0x000fda0003f24070 */
[----:B------:R-:W-:Y:S02]  /*1f510*/  @!P1 IMAD.IADD R3, R3, 0x1, -R8 ;  /* 0x0000000103039824 */ /* 0x000fe400078e0a08 */
[----:B------:R-:W-:Y:S01]  /*1f520*/  @!P1 VIADD R9, R9, 0x1 ;  /* 0x0000000109099836 */ /* 0x000fe20000000000 */
[----:B------:R-:W-:Y:S02]  /*1f530*/  ISETP.NE.AND P1, PT, R7, RZ, PT ;  /* 0x000000ff0700720c */ /* 0x000fe40003f25270 */
[----:B------:R-:W-:Y:S02]  /*1f540*/  ISETP.GE.U32.AND P0, PT, R3, R8, PT ;  /* 0x000000080300720c */ /* 0x000fe40003f06070 */
[----:B------:R-:W0:Y:S11]  /*1f550*/  I2F.RP R8, R6 ;  /* 0x0000000600087306 */ /* 0x000e360000209400 */
[----:B------:R-:W-:Y:S01]  /*1f560*/  @P0 VIADD R9, R9, 0x1 ;  /* 0x0000000109090836 */ /* 0x000fe20000000000 */
[----:B0-----:R-:W0:Y:S02]  /*1f570*/  MUFU.RCP R8, R8 ;  /* 0x0000000800087308 */ /* 0x001e240000001000 */
[----:B0-----:R-:W-:Y:S01]  /*1f580*/  VIADD R10, R8, 0xffffffe ;  /* 0x0ffffffe080a7836 */ /* 0x001fe20000000000 */
[----:B------:R-:W-:-:S05]  /*1f590*/  IABS R8, R4 ;  /* 0x0000000400087213 */ /* 0x000fca0000000000 */
[----:B------:R-:W0:Y:S01]  /*1f5a0*/  F2I.FTZ.U32.TRUNC.NTZ R3, R10 ;  /* 0x0000000a00037305 */ /* 0x000e22000021f000 */
[----:B------:R-:W-:Y:S02]  /*1f5b0*/  IMAD.MOV R8, RZ, RZ, -R8 ;  /* 0x000000ffff087224 */ /* 0x000fe400078e0a08 */
[----:B0-----:R-:W-:-:S04]  /*1f5c0*/  IMAD.MOV R11, RZ, RZ, -R3 ;  /* 0x000000ffff0b7224 */ /* 0x001fc800078e0a03 */
[----:B------:R-:W-:-:S04]  /*1f5d0*/  IMAD R11, R11, R6, RZ ;  /* 0x000000060b0b7224 */ /* 0x000fc800078e02ff */
[----:B------:R-:W-:Y:S01]  /*1f5e0*/  IMAD.HI.U32 R2, R3, R11, R2 ;  /* 0x0000000b03027227 */ /* 0x000fe200078e0002 */
[----:B------:R-:W-:-:S04]  /*1f5f0*/  LOP3.LUT R3, R0, R7, RZ, 0x3c, !PT ;  /* 0x0000000700037212 */ /* 0x000fc800078e3cff */
        /* <DEDUP_REMOVED lines=23> */
.L_x_704:
[----:B------:R-:W-:Y:S01]  /*1f770*/  UMOV UR4, URZ ;  /* 0x0000003f00047c82 */ /* 0x000fe20008000000 */
[----:B------:R-:W-:Y:S01]  /*1f780*/  UMOV UR5, URZ ;  /* 0x0000003f00057c82 */ /* 0x000fe20008000000 */
[----:B------:R-:W-:Y:S01]  /*1f790*/  ULDC UR6, c[0x0][0xc3c] ;  /* 0x00030f0000067ab9 */ /* 0x000fe20000000800 */
[----:B------:R-:W-:Y:S02]  /*1f7a0*/  IMAD.MOV.U32 R24, RZ, RZ, R0 ;  /* 0x000000ffff187224 */ /* 0x000fe400078e0000 */
[----:B------:R-:W-:Y:S02]  /*1f7b0*/  IMAD.U32 R25, RZ, RZ, UR4 ;  /* 0x00000004ff197e24 */ /* 0x000fe4000f8e00ff */
[----:B------:R-:W-:Y:S02]  /*1f7c0*/  IMAD.U32 R26, RZ, RZ, UR5 ;  /* 0x00000005ff1a7e24 */ /* 0x000fe4000f8e00ff */
[----:B------:R-:W-:-:S07]  /*1f7d0*/  IMAD.U32 R27, RZ, RZ, UR6 ;  /* 0x00000006ff1b7e24 */ /* 0x000fce000f8e00ff */
.L_x_710:
        /* <DEDUP_REMOVED lines=10> */
.L_x_701:
[----:B------:R-:W-:Y:S02]  /*1f880*/  ULDC UR4, c[0x0][0xc3c] ;  /* 0x00030f0000047ab9 */ /* 0x000fe40000000800 */
[----:B0-----:R-:W-:-:S13]  /*1f890*/  ISETP.GE.AND P0, PT, R27, UR4, PT ;  /* 0x000000041b007c0c */ /* 0x001fda000bf06270 */
[----:B------:R-:W-:Y:S05]  /*1f8a0*/  @!P0 BRA `(.L_x_711) ;  /* 0xffffff90007c8947 */ /* 0x000fea000383ffff */
[----:B------:R-:W-:Y:S05]  /*1f8b0*/  BSYNC B8 ;  /* 0x0000000000087941 */ /* 0x000fea0003800000 */
.L_x_565:
[----:B--2---:R-:W2:Y:S01]  /*1f8c0*/  LDL.LU R0, [R1+0x34] ;  /* 0x0000340001007983 */ /* 0x004ea20000300800 */
[----:B------:R-:W-:Y:S01]  /*1f8d0*/  BSSY B0, `(.L_x_712) ;  /* 0x000000b000007945 */ /* 0x000fe20003800000 */
[----:B-1-3--:R-:W1:Y:S01]  /*1f8e0*/  S2R R5, SR_CgaCtaId ;  /* 0x0000000000057919 */ /* 0x00ae620000008800 */
[----:B--2---:R-:W-:-:S05]  /*1f8f0*/  VIADD R0, R0, 0x1 ;  /* 0x0000000100007836 */ /* 0x004fca0000000000 */
[----:B0-----:R-:W-:-:S04]  /*1f900*/  LEA.HI R2, R0, R0, RZ, 0x1 ;  /* 0x0000000000027211 */ /* 0x001fc800078f08ff */
[----:B------:R-:W-:Y:S02]  /*1f910*/  LOP3.LUT R3, R2, 0xfffffffe, RZ, 0xc0, !PT ;  /* 0xfffffffe02037812 */ /* 0x000fe400078ec0ff */
[----:B------:R-:W-:-:S03]  /*1f920*/  MOV R2, 0x400 ;  /* 0x0000040000027802 */ /* 0x000fc60000000f00 */
[----:B------:R-:W-:Y:S01]  /*1f930*/  IMAD.IADD R0, R0, 0x1, -R3 ;  /* 0x0000000100007824 */ /* 0x000fe200078e0a03 */
[----:B-1----:R-:W-:-:S04]  /*1f940*/  LEA R9, R5, R2, 0x18 ;  /* 0x0000000205097211 */ /* 0x002fc800078ec0ff */
[----:B------:R-:W-:-:S04]  /*1f950*/  SHF.L.U32 R0, R0, 0x1f, RZ ;  /* 0x0000001f00007819 */ /* 0x000fc800000006ff */
[----:B------:R-:W0:Y:S02]  /*1f960*/  SYNCS.PHASECHK.TRANS64.TRYWAIT P0, [R9+URZ+0x31c20], R0 ;  /* 0x031c2000090075a7 */ /* 0x000e24000800017f */
[----:B0-----:R-:W-:Y:S05]  /*1f970*/  @!P0 BRA `(.L_x_713) ;  /* 0x0000002800408947 */ /* 0x001fea0003800000 */
.L_x_827:
[----:B------:R-:W-:Y:S05]  /*1f980*/  BSYNC B0 ;  /* 0x0000000000007941 */ /* 0x000fea0003800000 */
.L_x_712:
[----:B------:R-:W-:-:S03]  /*1f990*/  UMOV UR4, 0xffffffff ;  /* 0xffffffff00047882 */ /* 0x000fc60000000000 */
[----:B------:R-:W-:Y:S05]  /*1f9a0*/  BRA.DIV UR4, `(.L_x_714) ;  /* 0x0000002a04487947 */ /* 0x000fea000b800000 */
[----:B0-----:R-:W0:Y:S02]  /*1f9b0*/  S2R R0, SR_TID.X ;  /* 0x0000000000007919 */ /* 0x001e240000002100 */
[----:B0-----:R-:W-:-:S04]  /*1f9c0*/  SHF.R.U32.HI R0, RZ, 0x5, R0 ;  /* 0x00000005ff007819 */ /* 0x001fc80000011600 */
[----:B------:R-:W-:-:S05]  /*1f9d0*/  LOP3.LUT R0, R0, 0x3, RZ, 0xc0, !PT ;  /* 0x0000000300007812 */ /* 0x000fca00078ec0ff */
[----:B------:R0:W1:Y:S02]  /*1f9e0*/  SHFL.IDX PT, R14, R0, RZ, 0x1f ;  /* 0x00001fff000e7589 */ /* 0x00006400000e0000 */
.L_x_830:
[----:B-1----:R-:W-:-:S13]  /*1f9f0*/  ISETP.NE.AND P0, PT, R14, RZ, PT ;  /* 0x000000ff0e00720c */ /* 0x002fda0003f05270 */
[----:B------:R-:W-:Y:S05]  /*1fa00*/  @P0 BRA `(.L_x_410) ;  /* 0x0000000000880947 */ /* 0x000fea0003800000 */
[----:B------:R-:W-:-:S03]  /*1fa10*/  UMOV UR4, 0xffffffff ;  /* 0xffffffff00047882 */ /* 0x000fc60000000000 */
[----:B------:R-:W-:Y:S05]  /*1fa20*/  BRA.DIV UR4, `(.L_x_715) ;  /* 0x0000002a045c7947 */ /* 0x000fea000b800000 */
[----:B------:R-:W-:-:S13]  /*1fa30*/  ELECT P6, URZ, PT ;  /* 0x00000000003f782f */ /* 0x000fda00038c0000 */
.L_x_833:
[----:B------:R-:W-:Y:S05]  /*1fa40*/  @!P6 BRA `(.L_x_410) ;  /* 0x000000000078e947 */ /* 0x000fea0003800000 */
[----:B0-----:R-:W2:Y:S02]  /*1fa50*/  LDL.LU R0, [R1+0x58] ;  /* 0x0000580001007983 */ /* 0x001ea40000300800 */
[----:B--2---:R-:W-:-:S04]  /*1fa60*/  LOP3.LUT R0, R0, 0x2, RZ, 0xfc, !PT ;  /* 0x0000000200007812 */ /* 0x004fc800078efcff */
[----:B------:R-:W-:-:S13]  /*1fa70*/  ISETP.NE.AND P2, PT, R0, 0x3, PT ;  /* 0x000000030000780c */ /* 0x000fda0003f45270 */
[----:B------:R-:W-:Y:S05]  /*1fa80*/  @!P2 BRA `(.L_x_716) ;  /* 0x000000000004a947 */ /* 0x000fea0003800000 */
[----:B------:R-:W-:Y:S01]  /*1fa90*/  BPT.TRAP 0x1 ;  /* 0x000000040000795c */ /* 0x000fe20000300000 */
.L_x_716:
[----:B------:R-:W-:Y:S01]  /*1faa0*/  VIADD R3, R9, 0x31c40 ;  /* 0x00031c4009037836 */ /* 0x000fe20000000000 */
[----:B------:R-:W-:Y:S01]  /*1fab0*/  SHF.L.U32 R2, R28, 0x1f, RZ ;  /* 0x0000001f1c027819 */ /* 0x000fe200000006ff */
[C---:B------:R-:W-:Y:S02]  /*1fac0*/  VIADD R0, R18.reuse, 0x1 ;  /* 0x0000000112007836 */ /* 0x040fe40000000000 */
        /* <DEDUP_REMOVED lines=9> */
.L_x_834:
[----:B------:R-:W1:Y:S02]  /*1fb60*/  SYNCS.PHASECHK.TRANS64.TRYWAIT P0, [R3+URZ], R0 ;  /* 0x00000000030075a7 */ /* 0x000e64000800017f */
[----:B-1----:R-:W-:Y:S05]  /*1fb70*/  @!P0 BRA `(.L_x_718) ;  /* 0x00000028003c8947 */ /* 0x002fea0003800000 */
.L_x_835:
[----:B------:R-:W-:Y:S05]  /*1fb80*/  @!P2 BRA `(.L_x_719) ;  /* 0x000000000004a947 */ /* 0x000fea0003800000 */
[----:B------:R-:W-:Y:S01]  /*1fb90*/  BPT.TRAP 0x1 ;  /* 0x000000040000795c */ /* 0x000fe20000300000 */
.L_x_719:
[----:B-1----:R-:W-:-:S04]  /*1fba0*/  VIADD R3, R9, 0x31c60 ;  /* 0x00031c6009037836 */ /* 0x002fc80000000000 */
[----:B------:R-:W-:-:S04]  /*1fbb0*/  IMAD R5, R18, 0x8, R3 ;  /* 0x0000000812057824 */ /* 0x000fc800078e0203 */
[----:B------:R-:W1:Y:S02]  /*1fbc0*/  SYNCS.PHASECHK.TRANS64.TRYWAIT P0, [R5+URZ], R2 ;  /* 0x00000002050075a7 */ /* 0x000e64000800017f */
[----:B-1----:R-:W-:Y:S05]  /*1fbd0*/  @!P0 BRA `(.L_x_720) ;  /* 0x0000002800388947 */ /* 0x002fea0003800000 */
.L_x_836:
[----:B------:R-:W-:-:S07]  /*1fbe0*/  IMAD R3, R4, 0x8, R3 ;  /* 0x0000000804037824 */ /* 0x000fce00078e0203 */
.L_x_721:
[----:B--2---:R2:W3:Y:S02]  /*1fbf0*/  SYNCS.PHASECHK.TRANS64.TRYWAIT P0, [R3+URZ], R0 ;  /* 0x00000000030075a7 */ /* 0x0044e4000800017f */
[----:B---3--:R-:W-:Y:S05]  /*1fc00*/  @!P0 NANOSLEEP.SYNCS 0x989680 ;  /* 0x009896800000895d */ /* 0x008fea0003900000 */
[----:B------:R-:W3:Y:S02]  /*1fc10*/  @!P0 SYNCS.PHASECHK.TRANS64 P0, [R3+URZ], R0 ;  /* 0x00000000030085a7 */ /* 0x000ee4000800007f */
[----:B---3--:R-:W-:Y:S05]  /*1fc20*/  @!P0 BRA `(.L_x_721) ;  /* 0xfffffffc00f08947 */ /* 0x008fea000383ffff */
.L_x_410:
[----:B------:R-:W-:Y:S05]  /*1fc30*/  BSYNC B9 ;  /* 0x0000000000097941 */ /* 0x000fea0003800000 */
.L_x_407:
[----:B------:R-:W-:Y:S05]  /*1fc40*/  EXIT ;  /* 0x000000000000794d */ /* 0x000fea0003800000 */
.L_x_428:
[----:B0-----:R0:W1:Y:S02]  /*1fc50*/  SYNCS.PHASECHK.TRANS64.TRYWAIT P5, [R20+URZ+0x31c90], R87 ;  /* 0x031c9057140075a7 */ /* 0x00106400080a017f */
[----:B-1----:R-:W-:Y:S05]  /*1fc60*/  @!P5 NANOSLEEP.SYNCS 0x989680 ;  /* 0x009896800000d95d */ /* 0x002fea0003900000 */
[----:B------:R-:W1:Y:S02]  /*1fc70*/  @!P5 SYNCS.PHASECHK.TRANS64 P5, [R20+URZ+0x31c90], R87 ;  /* 0x031c90571400d5a7 */ /* 0x000e6400080a007f */
[----:B-1----:R-:W-:Y:S05]  /*1fc80*/  @!P5 BRA `(.L_x_428) ;  /* 0xfffffffc00f0d947 */ /* 0x002fea000383ffff */
[----:B------:R-:W-:Y:S05]  /*1fc90*/  BRA `(.L_x_722) ;  /* 0xfffffe3400e47947 */ /* 0x000fea000383ffff */
.L_x_456:
[----:B0-----:R0:W1:Y:S02]  /*1fca0*/  SYNCS.PHASECHK.TRANS64.TRYWAIT P5, [R20+URZ+0x31c90], R87 ;  /* 0x031c9057140075a7 */ /* 0x00106400080a017f */
[----:B-1----:R-:W-:Y:S05]  /*1fcb0*/  @!P5 NANOSLEEP.SYNCS 0x989680 ;  /* 0x009896800000d95d */ /* 0x002fea0003900000 */
[----:B------:R-:W1:Y:S02]  /*1fcc0*/  @!P5 SYNCS.PHASECHK.TRANS64 P5, [R20+URZ+0x31c90], R87 ;  /* 0x031c90571400d5a7 */ /* 0x000e6400080a007f */
[----:B-1----:R-:W-:Y:S05]  /*1fcd0*/  @!P5 BRA `(.L_x_456) ;  /* 0xfffffffc00f0d947 */ /* 0x002fea000383ffff */
[----:B------:R-:W-:Y:S05]  /*1fce0*/  BRA `(.L_x_723) ;  /* 0xfffffe5000847947 */ /* 0x000fea000383ffff */
.L_x_469:
[----:B0-----:R0:W1:Y:S02]  /*1fcf0*/  SYNCS.PHASECHK.TRANS64.TRYWAIT P4, [R20+URZ+0x31c90], R87 ;  /* 0x031c9057140075a7 */ /* 0x001064000808017f */
[----:B-1----:R-:W-:Y:S05]  /*1fd00*/  @!P4 NANOSLEEP.SYNCS 0x989680 ;  /* 0x009896800000c95d */ /* 0x002fea0003900000 */
[----:B------:R-:W1:Y:S02]  /*1fd10*/  @!P4 SYNCS.PHASECHK.TRANS64 P4, [R20+URZ+0x31c90], R87 ;  /* 0x031c90571400c5a7 */ /* 0x000e64000808007f */
[----:B-1----:R-:W-:Y:S05]  /*1fd20*/  @!P4 BRA `(.L_x_469) ;  /* 0xfffffffc00f0c947 */ /* 0x002fea000383ffff */
[----:B------:R-:W-:Y:S05]  /*1fd30*/  BRA `(.L_x_724) ;  /* 0xfffffe6c00207947 */ /* 0x000fea000383ffff */
.L_x_473:
[----:B--2---:R2:W3:Y:S02]  /*1fd40*/  SYNCS.PHASECHK.TRANS64.TRYWAIT P3, [R20+URZ+0x31cb0], R87 ;  /* 0x031cb057140075a7 */ /* 0x0044e4000806017f */
[----:B---3--:R-:W-:Y:S05]  /*1fd50*/  @!P3 NANOSLEEP.SYNCS 0x989680 ;  /* 0x009896800000b95d */ /* 0x008fea0003900000 */
[----:B------:R-:W3:Y:S02]  /*1fd60*/  @!P3 SYNCS.PHASECHK.TRANS64 P3, [R20+URZ+0x31cb0], R87 ;  /* 0x031cb0571400b5a7 */ /* 0x000ee4000806007f */
[----:B---3--:R-:W-:Y:S05]  /*1fd70*/  @!P3 BRA `(.L_x_473) ;  /* 0xfffffffc00f0b947 */ /* 0x008fea000383ffff */
[----:B------:R-:W-:Y:S05]  /*1fd80*/  BRA `(.L_x_725) ;  /* 0xfffffe6c00b87947 */ /* 0x000fea000383ffff */
.L_x_481:
[----:B------:R-:W-:Y:S01]  /*1fd90*/  BSSY B0, `(.L_x_726) ;  /* 0x0000007000007945 */ /* 0x000fe20003800000 */
[----:B------:R-:W-:Y:S02]  /*1fda0*/  IMAD.MOV.U32 R12, RZ, RZ, RZ ;  /* 0x000000ffff0c7224 */ /* 0x000fe400078e00ff */
[----:B------:R-:W-:Y:S02]  /*1fdb0*/  IMAD.MOV.U32 R11, RZ, RZ, 0x1f ;  /* 0x0000001fff0b7424 */ /* 0x000fe400078e00ff */
[----:B------:R-:W-:-:S07]  /*1fdc0*/  IMAD.MOV.U32 R15, RZ, RZ, -0x1 ;  /* 0xffffffffff0f7424 */ /* 0x000fce00078e00ff */
[----:B-1---5:R-:W-:Y:S05]  /*1fdd0*/  WARPSYNC.COLLECTIVE R15, `(.L_x_727) ;  /* 0x000000000f087348 */ /* 0x022fea0003c00000 */
[----:B------:R0:W2:Y:S02]  /*1fde0*/  SHFL.IDX P6, R14, R13, R12, R11 ;  /* 0x0000000c0d0e7389 */ /* 0x0000a400000c000b */
[----:B012--5:R-:W-:Y:S01]  /*1fdf0*/  ENDCOLLECTIVE ;  /* 0x000000000000791b */ /* 0x027fe20003800000 */
.L_x_727:
[----:B------:R-:W-:Y:S05]  /*1fe00*/  BSYNC B0 ;  /* 0x0000000000007941 */ /* 0x000fea0003800000 */
.L_x_726:
[----:B------:R2:W-:Y:S01]  /*1fe10*/  STL [R1+0x7c], R14 ;  /* 0x00007c0e01007387 */ /* 0x0005e20000100800 */
[----:B------:R-:W-:Y:S05]  /*1fe20*/  BRA `(.L_x_728) ;  /* 0xfffffe7400b87947 */ /* 0x000fea000383ffff */
.L_x_492:
[----:B------:R-:W-:Y:S01]  /*1fe30*/  BSSY B1, `(.L_x_729) ;  /* 0x0000008000017945 */ /* 0x000fe20003800000 */
[----:B------:R-:W-:Y:S02]  /*1fe40*/  IMAD.MOV.U32 R13, RZ, RZ, R23 ;  /* 0x000000ffff0d7224 */ /* 0x000fe400078e0017 */
[----:B------:R-:W-:Y:S02]  /*1fe50*/  IMAD.MOV.U32 R12, RZ, RZ, RZ ;  /* 0x000000ffff0c7224 */ /* 0x000fe400078e00ff */
[----:B------:R-:W-:Y:S02]  /*1fe60*/  IMAD.MOV.U32 R11, RZ, RZ, 0x1e1f ;  /* 0x00001e1fff0b7424 */ /* 0x000fe400078e00ff */
[----:B------:R-:W-:-:S07]  /*1fe70*/  IMAD.MOV.U32 R15, RZ, RZ, -0x1 ;  /* 0xffffffffff0f7424 */ /* 0x000fce00078e00ff */
[----:B-12---:R-:W-:Y:S05]  /*1fe80*/  WARPSYNC.COLLECTIVE R15, `(.L_x_730) ;  /* 0x000000000f087348 */ /* 0x006fea0003c00000 */
[----:B--2---:R0:W2:Y:S02]  /*1fe90*/  SHFL.IDX P6, R14, R13, R12, R11 ;  /* 0x0000000c0d0e7389 */ /* 0x0040a400000c000b */
[----:B012---:R-:W-:Y:S01]  /*1fea0*/  ENDCOLLECTIVE ;  /* 0x000000000000791b */ /* 0x007fe20003800000 */
.L_x_730:
[----:B------:R-:W-:Y:S05]  /*1feb0*/  BSYNC B1 ;  /* 0x0000000000017941 */ /* 0x000fea0003800000 */
.L_x_729:
[----:B------:R-:W-:Y:S02]  /*1fec0*/  IMAD.MOV.U32 R13, RZ, RZ, R22 ;  /* 0x000000ffff0d7224 */ /* 0x000fe400078e0016 */
[----:B------:R-:W-:Y:S02]  /*1fed0*/  IMAD.MOV.U32 R12, RZ, RZ, RZ ;  /* 0x000000ffff0c7224 */ /* 0x000fe400078e00ff */
[----:B------:R-:W-:Y:S02]  /*1fee0*/  IMAD.MOV.U32 R11, RZ, RZ, 0x1e1f ;  /* 0x00001e1fff0b7424 */ /* 0x000fe400078e00ff */
[----:B------:R-:W-:Y:S02]  /*1fef0*/  IMAD.MOV.U32 R15, RZ, RZ, -0x1 ;  /* 0xffffffffff0f7424 */ /* 0x000fe400078e00ff */
[----:B------:R-:W-:-:S07]  /*1ff00*/  IMAD.MOV.U32 R3, RZ, RZ, R14 ;  /* 0x000000ffff037224 */ /* 0x000fce00078e000e */
[----:B------:R-:W-:Y:S05]  /*1ff10*/  WARPSYNC.COLLECTIVE R15, `(.L_x_731) ;  /* 0x000000000f087348 */ /* 0x000fea0003c00000 */
[----:B------:R0:W1:Y:S02]  /*1ff20*/  SHFL.IDX P6, R14, R13, R12, R11 ;  /* 0x0000000c0d0e7389 */ /* 0x00006400000c000b */
[----:B01----:R-:W-:Y:S01]  /*1ff30*/  ENDCOLLECTIVE ;  /* 0x000000000000791b */ /* 0x003fe20003800000 */
.L_x_731:
[----:B------:R-:W-:Y:S02]  /*1ff40*/  IMAD.MOV.U32 R13, RZ, RZ, R25 ;  /* 0x000000ffff0d7224 */ /* 0x000fe400078e0019 */
[----:B------:R-:W-:-:S07]  /*1ff50*/  IMAD.MOV.U32 R0, RZ, RZ, R14 ;  /* 0x000000ffff007224 */ /* 0x000fce00078e000e */
[----:B------:R-:W-:Y:S05]  /*1ff60*/  WARPSYNC.COLLECTIVE R15, `(.L_x_732) ;  /* 0x000000000f087348 */ /* 0x000fea0003c00000 */
[----:B------:R0:W1:Y:S02]  /*1ff70*/  SHFL.IDX P6, R14, R13, R12, R11 ;  /* 0x0000000c0d0e7389 */ /* 0x00006400000c000b */
[----:B01----:R-:W-:Y:S01]  /*1ff80*/  ENDCOLLECTIVE ;  /* 0x000000000000791b */ /* 0x003fe20003800000 */
.L_x_732:
[----:B------:R-:W-:Y:S02]  /*1ff90*/  IMAD.MOV.U32 R13, RZ, RZ, R24 ;  /* 0x000000ffff0d7224 */ /* 0x000fe400078e0018 */
[----:B------:R-:W-:-:S07]  /*1ffa0*/  IMAD.MOV.U32 R5, RZ, RZ, R14 ;  /* 0x000000ffff057224 */ /* 0x000fce00078e000e */
[----:B------:R-:W-:Y:S05]  /*1ffb0*/  WARPSYNC.COLLECTIVE R15, `(.L_x_733) ;  /* 0x000000000f087348 */ /* 0x000fea0003c00000 */
[----:B------:R0:W1:Y:S02]  /*1ffc0*/  SHFL.IDX P6, R14, R13, R12, R11 ;  /* 0x0000000c0d0e7389 */ /* 0x00006400000c000b */
[----:B01----:R-:W-:Y:S01]  /*1ffd0*/  ENDCOLLECTIVE ;  /* 0x000000000000791b */ /* 0x003fe20003800000 */
.L_x_733:
[----:B------:R-:W-:Y:S01]  /*1ffe0*/  IMAD.MOV.U32 R4, RZ, RZ, R14 ;  /* 0x000000ffff047224 */ /* 0x000fe200078e000e */
[----:B------:R-:W-:Y:S06]  /*1fff0*/  BRA `(.L_x_734) ;  /* 0xfffffe7800c07947 */ /* 0x000fec000383ffff */
.L_x_496:
[----:B0-----:R0:W1:Y:S02]  /*20000*/  SYNCS.PHASECHK.TRANS64.TRYWAIT P1, [R16+URZ+0x31c00], R3 ;  /* 0x031c0003100075a7 */ /* 0x001064000802017f */
[----:B-1----:R-:W-:Y:S05]  /*20010*/  @!P1 NANOSLEEP.SYNCS 0x989680 ;  /* 0x009896800000995d */ /* 0x002fea0003900000 */
[----:B------:R-:W1:Y:S02]  /*20020*/  @!P1 SYNCS.PHASECHK.TRANS64 P1, [R16+URZ+0x31c00], R3 ;  /* 0x031c0003100095a7 */ /* 0x000e64000802007f */
[----:B-1----:R-:W-:Y:S05]  /*20030*/  @!P1 BRA `(.L_x_496) ;  /* 0xfffffffc00f09947 */ /* 0x002fea000383ffff */
[----:B------:R-:W-:Y:S05]  /*20040*/  BRA `(.L_x_735) ;  /* 0xfffffe8400047947 */ /* 0x000fea000383ffff */
.L_x_508:
        /* <DEDUP_REMOVED lines=8> */
.L_x_737:
[----:B------:R-:W-:Y:S05]  /*200d0*/  BSYNC B1 ;  /* 0x0000000000017941 */ /* 0x000fea0003800000 */
.L_x_736:
        /* <DEDUP_REMOVED lines=8> */
.L_x_738:
[----:B------:R-:W-:Y:S02]  /*20160*/  IMAD.MOV.U32 R33, RZ, RZ, R3 ;  /* 0x000000ffff217224 */ /* 0x000fe400078e0003 */
[----:B------:R-:W-:Y:S02]  /*20170*/  IMAD.MOV.U32 R13, RZ, RZ, R25 ;  /* 0x000000ffff0d7224 */ /* 0x000fe400078e0019 */
[----:B------:R-:W-:-:S07]  /*20180*/  IMAD.MOV.U32 R0, RZ, RZ, R14 ;  /* 0x000000ffff007224 */ /* 0x000fce00078e000e */
[----:B------:R-:W-:Y:S05]  /*20190*/  WARPSYNC.COLLECTIVE R15, `(.L_x_739) ;  /* 0x000000000f087348 */ /* 0x000fea0003c00000 */
[----:B------:R0:W1:Y:S02]  /*201a0*/  SHFL.IDX P6, R14, R13, R12, R11 ;  /* 0x0000000c0d0e7389 */ /* 0x00006400000c000b */
[----:B01----:R-:W-:Y:S01]  /*201b0*/  ENDCOLLECTIVE ;  /* 0x000000000000791b */ /* 0x003fe20003800000 */
.L_x_739:
[----:B------:R-:W-:Y:S02]  /*201c0*/  IMAD.MOV.U32 R32, RZ, RZ, R0 ;  /* 0x000000ffff207224 */ /* 0x000fe400078e0000 */
[----:B------:R-:W-:Y:S02]  /*201d0*/  IMAD.MOV.U32 R13, RZ, RZ, R24 ;  /* 0x000000ffff0d7224 */ /* 0x000fe400078e0018 */
[----:B------:R-:W-:-:S07]  /*201e0*/  IMAD.MOV.U32 R5, RZ, RZ, R14 ;  /* 0x000000ffff057224 */ /* 0x000fce00078e000e */
[----:B------:R-:W-:Y:S05]  /*201f0*/  WARPSYNC.COLLECTIVE R15, `(.L_x_740) ;  /* 0x000000000f087348 */ /* 0x000fea0003c00000 */
[----:B------:R0:W1:Y:S02]  /*20200*/  SHFL.IDX P6, R14, R13, R12, R11 ;  /* 0x0000000c0d0e7389 */ /* 0x00006400000c000b */
[----:B01----:R-:W-:Y:S01]  /*20210*/  ENDCOLLECTIVE ;  /* 0x000000000000791b */ /* 0x003fe20003800000 */
.L_x_740:
[----:B------:R-:W-:Y:S05]  /*20220*/  BRA `(.L_x_741) ;  /* 0xfffffe9400ac7947 */ /* 0x000fea000383ffff */
.L_x_512:
[----:B0-----:R0:W1:Y:S02]  /*20230*/  SYNCS.PHASECHK.TRANS64.TRYWAIT P1, [R16+URZ+0x31c00], R3 ;  /* 0x031c0003100075a7 */ /* 0x001064000802017f */
[----:B-1----:R-:W-:Y:S05]  /*20240*/  @!P1 NANOSLEEP.SYNCS 0x989680 ;  /* 0x009896800000995d */ /* 0x002fea0003900000 */
[----:B------:R-:W1:Y:S02]  /*20250*/  @!P1 SYNCS.PHASECHK.TRANS64 P1, [R16+URZ+0x31c00], R3 ;  /* 0x031c0003100095a7 */ /* 0x000e64000802007f */
[----:B-1----:R-:W-:Y:S05]  /*20260*/  @!P1 BRA `(.L_x_512) ;  /* 0xfffffffc00f09947 */ /* 0x002fea000383ffff */
[----:B------:R-:W-:Y:S05]  /*20270*/  BRA `(.L_x_742) ;  /* 0xfffffe9c00707947 */ /* 0x000fea000383ffff */
.L_x_520:
[----:B--2---:R2:W4:Y:S02]  /*20280*/  SYNCS.PHASECHK.TRANS64.TRYWAIT P1, [R0+URZ+0x31c30], R5 ;  /* 0x031c3005000075a7 */ /* 0x004524000802017f */
[----:B----4-:R-:W-:Y:S05]  /*20290*/  @!P1 NANOSLEEP.SYNCS 0x989680 ;  /* 0x009896800000995d */ /* 0x010fea0003900000 */
[----:B------:R-:W4:Y:S02]  /*202a0*/  @!P1 SYNCS.PHASECHK.TRANS64 P1, [R0+URZ+0x31c30], R5 ;  /* 0x031c3005000095a7 */ /* 0x000f24000802007f */
[----:B----4-:R-:W-:Y:S05]  /*202b0*/  @!P1 BRA `(.L_x_520) ;  /* 0xfffffffc00f09947 */ /* 0x010fea000383ffff */
[----:B------:R-:W-:Y:S05]  /*202c0*/  BRA `(.L_x_519) ;  /* 0xfffffeb400707947 */ /* 0x000fea000383ffff */
.L_x_526:
[----:B-1----:R1:W2:Y:S02]  /*202d0*/  SYNCS.PHASECHK.TRANS64.TRYWAIT P3, [R14+URZ+0x31c30], R15 ;  /* 0x031c300f0e0075a7 */ /* 0x0022a4000806017f */
[----:B--2---:R-:W-:Y:S05]  /*202e0*/  @!P3 NANOSLEEP.SYNCS 0x989680 ;  /* 0x009896800000b95d */ /* 0x004fea0003900000 */
[----:B------:R-:W2:Y:S02]  /*202f0*/  @!P3 SYNCS.PHASECHK.TRANS64 P3, [R14+URZ+0x31c30], R15 ;  /* 0x031c300f0e00b5a7 */ /* 0x000ea4000806007f */
[----:B--2---:R-:W-:Y:S05]  /*20300*/  @!P3 BRA `(.L_x_526) ;  /* 0xfffffffc00f0b947 */ /* 0x004fea000383ffff */
[----:B------:R-:W-:Y:S05]  /*20310*/  BRA `(.L_x_525) ;  /* 0xfffffef800407947 */ /* 0x000fea000383ffff */
.L_x_531:
[----:B-1----:R1:W2:Y:S02]  /*20320*/  SYNCS.PHASECHK.TRANS64.TRYWAIT P2, [R15+URZ+0x31c50], R14 ;  /* 0x031c500e0f0075a7 */ /* 0x0022a4000804017f */
[----:B--2---:R-:W-:Y:S05]  /*20330*/  @!P2 NANOSLEEP.SYNCS 0x989680 ;  /* 0x009896800000a95d */ /* 0x004fea0003900000 */
[----:B------:R-:W2:Y:S02]  /*20340*/  @!P2 SYNCS.PHASECHK.TRANS64 P2, [R15+URZ+0x31c50], R14 ;  /* 0x031c500e0f00a5a7 */ /* 0x000ea4000804007f */
[----:B--2---:R-:W-:Y:S05]  /*20350*/  @!P2 BRA `(.L_x_531) ;  /* 0xfffffffc00f0a947 */ /* 0x004fea000383ffff */
[----:B------:R-:W-:Y:S05]  /*20360*/  BRA `(.L_x_530) ;  /* 0xffffff1c00c47947 */ /* 0x000fea000383ffff */
.L_x_536:
[----:B--2---:R2:W3:Y:S02]  /*20370*/  SYNCS.PHASECHK.TRANS64.TRYWAIT P0, [R0+URZ+0x31c50], R3 ;  /* 0x031c5003000075a7 */ /* 0x0044e4000800017f */
[----:B---3--:R-:W-:Y:S05]  /*20380*/  @!P0 NANOSLEEP.SYNCS 0x989680 ;  /* 0x009896800000895d */ /* 0x008fea0003900000 */
[----:B------:R-:W3:Y:S02]  /*20390*/  @!P0 SYNCS.PHASECHK.TRANS64 P0, [R0+URZ+0x31c50], R3 ;  /* 0x031c5003000085a7 */ /* 0x000ee4000800007f */
[----:B---3--:R-:W-:Y:S05]  /*203a0*/  @!P0 BRA `(.L_x_536) ;  /* 0xfffffffc00f08947 */ /* 0x008fea000383ffff */
[----:B------:R-:W-:Y:S05]  /*203b0*/  BRA `(.L_x_535) ;  /* 0xffffff4000607947 */ /* 0x000fea000383ffff */
.L_x_541:
[----:B------:R-:W-:Y:S02]  /*203c0*/  IMAD.MOV.U32 R13, RZ, RZ, R2 ;  /* 0x000000ffff0d7224 */ /* 0x000fe400078e0002 */
[----:B------:R-:W-:Y:S02]  /*203d0*/  IMAD.MOV.U32 R12, RZ, RZ, RZ ;  /* 0x000000ffff0c7224 */ /* 0x000fe400078e00ff */
[----:B------:R-:W-:Y:S02]  /*203e0*/  IMAD.MOV.U32 R11, RZ, RZ, 0x1c1f ;  /* 0x00001c1fff0b7424 */ /* 0x000fe400078e00ff */
[----:B------:R-:W-:-:S07]  /*203f0*/  IMAD.MOV.U32 R15, RZ, RZ, -0x1 ;  /* 0xffffffffff0f7424 */ /* 0x000fce00078e00ff */
[----:B-----5:R-:W-:Y:S05]  /*20400*/  WARPSYNC.COLLECTIVE R15, `(.L_x_743) ;  /* 0x000000000f087348 */ /* 0x020fea0003c00000 */
[----:B------:R0:W1:Y:S02]  /*20410*/  SHFL.IDX P6, R14, R13, R12, R11 ;  /* 0x0000000c0d0e7389 */ /* 0x00006400000c000b */
[----:B01---5:R-:W-:Y:S01]  /*20420*/  ENDCOLLECTIVE ;  /* 0x000000000000791b */ /* 0x023fe20003800000 */
.L_x_743:
[----:B------:R-:W-:Y:S02]  /*20430*/  IMAD.MOV.U32 R13, RZ, RZ, R0 ;  /* 0x000000ffff0d7224 */ /* 0x000fe400078e0000 */
[----:B------:R-:W-:-:S07]  /*20440*/  IMAD.MOV.U32 R3, RZ, RZ, R14 ;  /* 0x000000ffff037224 */ /* 0x000fce00078e000e */
[----:B------:R-:W-:Y:S05]  /*20450*/  WARPSYNC.COLLECTIVE R15, `(.L_x_744) ;  /* 0x000000000f087348 */ /* 0x000fea0003c00000 */
[----:B------:R0:W1:Y:S02]  /*20460*/  SHFL.IDX P6, R14, R13, R12, R11 ;  /* 0x0000000c0d0e7389 */ /* 0x00006400000c000b */
[----:B01----:R-:W-:Y:S01]  /*20470*/  ENDCOLLECTIVE ;  /* 0x000000000000791b */ /* 0x003fe20003800000 */
.L_x_744:
[----:B------:R-:W-:Y:S05]  /*20480*/  BRA `(.L_x_745) ;  /* 0xffffff5c00647947 */ /* 0x000fea000383ffff */
.L_x_544:
[----:B------:R-:W-:Y:S01]  /*20490*/  BSSY B1, `(.L_x_746) ;  /* 0x0000008000017945 */ /* 0x000fe20003800000 */
[----:B---3--:R-:W-:Y:S02]  /*204a0*/  IMAD.MOV.U32 R13, RZ, RZ, R2 ;  /* 0x000000ffff0d7224 */ /* 0x008fe400078e0002 */
[----:B------:R-:W-:Y:S02]  /*204b0*/  IMAD.MOV.U32 R12, RZ, RZ, 0x1 ;  /* 0x00000001ff0c7424 */ /* 0x000fe400078e00ff */
[----:B------:R-:W-:Y:S02]  /*204c0*/  IMAD.MOV.U32 R11, RZ, RZ, 0x1c1f ;  /* 0x00001c1fff0b7424 */ /* 0x000fe400078e00ff */
[----:B------:R-:W-:-:S07]  /*204d0*/  IMAD.MOV.U32 R15, RZ, RZ, -0x1 ;  /* 0xffffffffff0f7424 */ /* 0x000fce00078e00ff */
[----:B012--5:R-:W-:Y:S05]  /*204e0*/  WARPSYNC.COLLECTIVE R15, `(.L_x_747) ;  /* 0x000000000f087348 */ /* 0x027fea0003c00000 */
[----:B--2---:R2:W3:Y:S02]  /*204f0*/  SHFL.IDX P6, R14, R13, R12, R11 ;  /* 0x0000000c0d0e7389 */ /* 0x0044e400000c000b */
[----:B0123-5:R-:W-:Y:S01]  /*20500*/  ENDCOLLECTIVE ;  /* 0x000000000000791b */ /* 0x02ffe20003800000 */
.L_x_747:
[----:B------:R-:W-:Y:S05]  /*20510*/  BSYNC B1 ;  /* 0x0000000000017941 */ /* 0x000fea0003800000 */
.L_x_746:
[----:B------:R-:W-:Y:S02]  /*20520*/  IMAD.MOV.U32 R13, RZ, RZ, R0 ;  /* 0x000000ffff0d7224 */ /* 0x000fe400078e0000 */
[----:B------:R-:W-:Y:S02]  /*20530*/  IMAD.MOV.U32 R12, RZ, RZ, 0x1 ;  /* 0x00000001ff0c7424 */ /* 0x000fe400078e00ff */
[----:B------:R-:W-:Y:S02]  /*20540*/  IMAD.MOV.U32 R11, RZ, RZ, 0x1c1f ;  /* 0x00001c1fff0b7424 */ /* 0x000fe400078e00ff */
[----:B------:R-:W-:Y:S02]  /*20550*/  IMAD.MOV.U32 R15, RZ, RZ, -0x1 ;  /* 0xffffffffff0f7424 */ /* 0x000fe400078e00ff */
[----:B------:R-:W-:-:S07]  /*20560*/  IMAD.MOV.U32 R3, RZ, RZ, R14 ;  /* 0x000000ffff037224 */ /* 0x000fce00078e000e */
[----:B------:R-:W-:Y:S05]  /*20570*/  WARPSYNC.COLLECTIVE R15, `(.L_x_748) ;  /* 0x000000000f087348 */ /* 0x000fea0003c00000 */
[----:B------:R0:W1:Y:S02]  /*20580*/  SHFL.IDX P6, R14, R13, R12, R11 ;  /* 0x0000000c0d0e7389 */ /* 0x00006400000c000b */
[----:B01----:R-:W-:Y:S01]  /*20590*/  ENDCOLLECTIVE ;  /* 0x000000000000791b */ /* 0x003fe20003800000 */
.L_x_748:
[----:B------:R-:W-:Y:S05]  /*205a0*/  BRA `(.L_x_749) ;  /* 0xffffff5c00747947 */ /* 0x000fea000383ffff */
.L_x_546:
[----:B------:R-:W-:Y:S02]  /*205b0*/  IMAD.MOV.U32 R13, RZ, RZ, R2 ;  /* 0x000000ffff0d7224 */ /* 0x000fe400078e0002 */
[----:B------:R-:W-:Y:S02]  /*205c0*/  IMAD.MOV.U32 R12, RZ, RZ, RZ ;  /* 0x000000ffff0c7224 */ /* 0x000fe400078e00ff */
[----:B------:R-:W-:Y:S02]  /*205d0*/  IMAD.MOV.U32 R11, RZ, RZ, 0x1c1f ;  /* 0x00001c1fff0b7424 */ /* 0x000fe400078e00ff */
[----:B------:R-:W-:-:S07]  /*205e0*/  IMAD.MOV.U32 R15, RZ, RZ, -0x1 ;  /* 0xffffffffff0f7424 */ /* 0x000fce00078e00ff */
[----:B------:R-:W-:Y:S05]  /*205f0*/  WARPSYNC.COLLECTIVE R15, `(.L_x_750) ;  /* 0x000000000f087348 */ /* 0x000fea0003c00000 */
[----:B------:R0:W1:Y:S02]  /*20600*/  SHFL.IDX P6, R14, R13, R12, R11 ;  /* 0x0000000c0d0e7389 */ /* 0x00006400000c000b */
[----:B01----:R-:W-:Y:S01]  /*20610*/  ENDCOLLECTIVE ;  /* 0x000000000000791b */ /* 0x003fe20003800000 */
.L_x_750:
[----:B------:R-:W-:Y:S02]  /*20620*/  IMAD.MOV.U32 R13, RZ, RZ, R0 ;  /* 0x000000ffff0d7224 */ /* 0x000fe400078e0000 */
[----:B------:R-:W-:-:S07]  /*20630*/  IMAD.MOV.U32 R3, RZ, RZ, R14 ;  /* 0x000000ffff037224 */ /* 0x000fce00078e000e */
[----:B------:R-:W-:Y:S05]  /*20640*/  WARPSYNC.COLLECTIVE R15, `(.L_x_751) ;  /* 0x000000000f087348 */ /* 0x000fea0003c00000 */
[----:B------:R0:W1:Y:S02]  /*20650*/  SHFL.IDX P6, R14, R13, R12, R11 ;  /* 0x0000000c0d0e7389 */ /* 0x00006400000c000b */
[----:B01----:R-:W-:Y:S01]  /*20660*/  ENDCOLLECTIVE ;  /* 0x000000000000791b */ /* 0x003fe20003800000 */
.L_x_751:
[----:B------:R-:W-:Y:S05]  /*20670*/  BRA `(.L_x_752) ;  /* 0xffffff6000407947 */ /* 0x000fea000383ffff */
.L_x_549:
[----:B------:R-:W-:Y:S01]  /*20680*/  BSSY B1, `(.L_x_753) ;  /* 0x0000008000017945 */ /* 0x000fe20003800000 */
[----:B----4-:R-:W-:Y:S02]  /*20690*/  IMAD.MOV.U32 R13, RZ, RZ, R2 ;  /* 0x000000ffff0d7224 */ /* 0x010fe400078e0002 */
[----:B------:R-:W-:Y:S02]  /*206a0*/  IMAD.MOV.U32 R12, RZ, RZ, 0x1 ;  /* 0x00000001ff0c7424 */ /* 0x000fe400078e00ff */
[----:B------:R-:W-:Y:S02]  /*206b0*/  IMAD.MOV.U32 R11, RZ, RZ, 0x1c1f ;  /* 0x00001c1fff0b7424 */ /* 0x000fe400078e00ff */
[----:B------:R-:W-:-:S07]  /*206c0*/  IMAD.MOV.U32 R15, RZ, RZ, -0x1 ;  /* 0xffffffffff0f7424 */ /* 0x000fce00078e00ff */
[----:B012---:R-:W-:Y:S05]  /*206d0*/  WARPSYNC.COLLECTIVE R15, `(.L_x_754) ;  /* 0x000000000f087348 */ /* 0x007fea0003c00000 */
[----:B--2---:R2:W3:Y:S02]  /*206e0*/  SHFL.IDX P6, R14, R13, R12, R11 ;  /* 0x0000000c0d0e7389 */ /* 0x0044e400000c000b */
[----:B0123--:R-:W-:Y:S01]  /*206f0*/  ENDCOLLECTIVE ;  /* 0x000000000000791b */ /* 0x00ffe20003800000 */
.L_x_754:
[----:B------:R-:W-:Y:S05]  /*20700*/  BSYNC B1 ;  /* 0x0000000000017941 */ /* 0x000fea0003800000 */
.L_x_753:
        /* <DEDUP_REMOVED lines=8> */
.L_x_755:
[----:B------:R-:W-:Y:S05]  /*20790*/  BRA `(.L_x_756) ;  /* 0xffffff6400387947 */ /* 0x000fea000383ffff */
.L_x_553:
[----:B------:R-:W-:Y:S02]  /*207a0*/  IMAD.MOV.U32 R13, RZ, RZ, R2 ;  /* 0x000000ffff0d7224 */ /* 0x000fe400078e0002 */
[----:B------:R-:W-:Y:S02]  /*207b0*/  IMAD.MOV.U32 R12, RZ, RZ, RZ ;  /* 0x000000ffff0c7224 */ /* 0x000fe400078e00ff */
[----:B------:R-:W-:Y:S02]  /*207c0*/  IMAD.MOV.U32 R11, RZ, RZ, 0x1c1f ;  /* 0x00001c1fff0b7424 */ /* 0x000fe400078e00ff */
[----:B------:R-:W-:-:S07]  /*207d0*/  IMAD.MOV.U32 R15, RZ, RZ, -0x1 ;  /* 0xffffffffff0f7424 */ /* 0x000fce00078e00ff */
[----:B0-----:R-:W-:Y:S05]  /*207e0*/  WARPSYNC.COLLECTIVE R15, `(.L_x_757) ;  /* 0x000000000f087348 */ /* 0x001fea0003c00000 */
[----:B------:R1:W2:Y:S02]  /*207f0*/  SHFL.IDX P6, R14, R13, R12, R11 ;  /* 0x0000000c0d0e7389 */ /* 0x0002a400000c000b */
[----:B012---:R-:W-:Y:S01]  /*20800*/  ENDCOLLECTIVE ;  /* 0x000000000000791b */ /* 0x007fe20003800000 */
.L_x_757:
[----:B------:R-:W-:Y:S02]  /*20810*/  IMAD.MOV.U32 R13, RZ, RZ, R0 ;  /* 0x000000ffff0d7224 */ /* 0x000fe400078e0000 */
[----:B------:R-:W-:-:S07]  /*20820*/  IMAD.MOV.U32 R3, RZ, RZ, R14 ;  /* 0x000000ffff037224 */ /* 0x000fce00078e000e */
[----:B------:R-:W-:Y:S05]  /*20830*/  WARPSYNC.COLLECTIVE R15, `(.L_x_758) ;  /* 0x000000000f087348 */ /* 0x000fea0003c00000 */
[----:B------:R0:W1:Y:S02]  /*20840*/  SHFL.IDX P6, R14, R13, R12, R11 ;  /* 0x0000000c0d0e7389 */ /* 0x00006400000c000b */
[----:B01----:R-:W-:Y:S01]  /*20850*/  ENDCOLLECTIVE ;  /* 0x000000000000791b */ /* 0x003fe20003800000 */
.L_x_758:
[----:B------:R-:W-:Y:S05]  /*20860*/  BRA `(.L_x_759) ;  /* 0xffffff70007c7947 */ /* 0x000fea000383ffff */
.L_x_556:
[----:B------:R-:W-:Y:S01]  /*20870*/  BSSY B1, `(.L_x_760) ;  /* 0x0000008000017945 */ /* 0x000fe20003800000 */
[----:B----4-:R-:W-:Y:S02]  /*20880*/  IMAD.MOV.U32 R13, RZ, RZ, R2 ;  /* 0x000000ffff0d7224 */ /* 0x010fe400078e0002 */
[----:B------:R-:W-:Y:S02]  /*20890*/  IMAD.MOV.U32 R12, RZ, RZ, 0x1 ;  /* 0x00000001ff0c7424 */ /* 0x000fe400078e00ff */
[----:B------:R-:W-:Y:S02]  /*208a0*/  IMAD.MOV.U32 R11, RZ, RZ, 0x1c1f ;  /* 0x00001c1fff0b7424 */ /* 0x000fe400078e00ff */
[----:B------:R-:W-:-:S07]  /*208b0*/  IMAD.MOV.U32 R15, RZ, RZ, -0x1 ;  /* 0xffffffffff0f7424 */ /* 0x000fce00078e00ff */
[----:B0123--:R-:W-:Y:S05]  /*208c0*/  WARPSYNC.COLLECTIVE R15, `(.L_x_761) ;  /* 0x000000000f087348 */ /* 0x00ffea0003c00000 */
[----:B---3--:R3:W4:Y:S02]  /*208d0*/  SHFL.IDX P6, R14, R13, R12, R11 ;  /* 0x0000000c0d0e7389 */ /* 0x00872400000c000b */
[----:B01234-:R-:W-:Y:S01]  /*208e0*/  ENDCOLLECTIVE ;  /* 0x000000000000791b */ /* 0x01ffe20003800000 */
.L_x_761:
[----:B------:R-:W-:Y:S05]  /*208f0*/  BSYNC B1 ;  /* 0x0000000000017941 */ /* 0x000fea0003800000 */
.L_x_760:
        /* <DEDUP_REMOVED lines=8> */
.L_x_762:
[----:B------:R-:W-:Y:S05]  /*20980*/  BRA `(.L_x_763) ;  /* 0xffffff7000907947 */ /* 0x000fea000383ffff */
.L_x_573:
[----:B------:R-:W1:Y:S01]  /*20990*/  S2R R7, SR_TID.X ;  /* 0x0000000000077919 */ /* 0x000e620000002100 */
[----:B------:R-:W-:Y:S01]  /*209a0*/  BSSY B1, `(.L_x_764) ;  /* 0x000000a000017945 */ /* 0x000fe20003800000 */
[----:B0-----:R-:W-:Y:S02]  /*209b0*/  IMAD.MOV.U32 R12, RZ, RZ, RZ ;  /* 0x000000ffff0c7224 */ /* 0x001fe400078e00ff */
[----:B------:R-:W-:Y:S02]  /*209c0*/  IMAD.MOV.U32 R11, RZ, RZ, 0x1f ;  /* 0x0000001fff0b7424 */ /* 0x000fe400078e00ff */
[----:B------:R-:W-:Y:S01]  /*209d0*/  IMAD.MOV.U32 R15, RZ, RZ, -0x1 ;  /* 0xffffffffff0f7424 */ /* 0x000fe200078e00ff */
[----:B-1----:R-:W-:-:S04]  /*209e0*/  SHF.R.U32.HI R7, RZ, 0x5, R7 ;  /* 0x00000005ff077819 */ /* 0x002fc80000011607 */
[----:B------:R-:W-:-:S05]  /*209f0*/  LOP3.LUT R7, R7, 0x3, RZ, 0xc0, !PT ;  /* 0x0000000307077812 */ /* 0x000fca00078ec0ff */
[----:B------:R-:W-:-:S07]  /*20a00*/  IMAD.MOV.U32 R13, RZ, RZ, R7 ;  /* 0x000000ffff0d7224 */ /* 0x000fce00078e0007 */
[----:B------:R-:W-:Y:S05]  /*20a10*/  WARPSYNC.COLLECTIVE R15, `(.L_x_765) ;  /* 0x000000000f087348 */ /* 0x000fea0003c00000 */
[----:B------:R0:W1:Y:S02]  /*20a20*/  SHFL.IDX P6, R14, R13, R12, R11 ;  /* 0x0000000c0d0e7389 */ /* 0x00006400000c000b */
[----:B01----:R-:W-:Y:S01]  /*20a30*/  ENDCOLLECTIVE ;  /* 0x000000000000791b */ /* 0x003fe20003800000 */
.L_x_765:
[----:B------:R-:W-:Y:S05]  /*20a40*/  BSYNC B1 ;  /* 0x0000000000017941 */ /* 0x000fea0003800000 */
.L_x_764:
[----:B------:R-:W-:Y:S05]  /*20a50*/  BRA `(.L_x_766) ;  /* 0xffffff8800787947 */ /* 0x000fea000383ffff */
.L_x_575:
[----:B------:R-:W-:Y:S01]  /*20a60*/  BSSY B1, `(.L_x_767) ;  /* 0x0000006000017945 */ /* 0x000fe20003800000 */
[----:B------:R-:W-:-:S07]  /*20a70*/  IMAD.MOV.U32 R15, RZ, RZ, -0x1 ;  /* 0xffffffffff0f7424 */ /* 0x000fce00078e00ff */
[----:B01----:R-:W-:Y:S05]  /*20a80*/  WARPSYNC.COLLECTIVE R15, `(.L_x_768) ;  /* 0x000000000f0c7348 */ /* 0x003fea0003c00000 */
[----:B------:R-:W-:Y:S02]  /*20a90*/  ELECT P6, UR62, PT ;  /* 0x00000000003e782f */ /* 0x000fe400038c0000 */
[----:B------:R-:W-:Y:S01]  /*20aa0*/  MOV R14, UR62 ;  /* 0x0000003e000e7c02 */ /* 0x000fe20008000f00 */
[----:B01----:R-:W-:Y:S10]  /*20ab0*/  ENDCOLLECTIVE ;  /* 0x000000000000791b */ /* 0x003ff40003800000 */
.L_x_768:
[----:B------:R-:W-:Y:S05]  /*20ac0*/  BSYNC B1 ;  /* 0x0000000000017941 */ /* 0x000fea0003800000 */
.L_x_767:
[----:B------:R-:W-:Y:S05]  /*20ad0*/  BRA `(.L_x_574) ;  /* 0xffffff8800707947 */ /* 0x000fea000383ffff */
.L_x_577:
[----:B-1----:R1:W2:Y:S02]  /*20ae0*/  SYNCS.PHASECHK.TRANS64.TRYWAIT P0, [R16+URZ+0x31c20], R6 ;  /* 0x031c2006100075a7 */ /* 0x0022a4000800017f */
[----:B--2---:R-:W-:Y:S05]  /*20af0*/  @!P0 NANOSLEEP.SYNCS 0x989680 ;  /* 0x009896800000895d */ /* 0x004fea0003900000 */
[----:B------:R-:W2:Y:S02]  /*20b00*/  @!P0 SYNCS.PHASECHK.TRANS64 P0, [R16+URZ+0x31c20], R6 ;  /* 0x031c2006100085a7 */ /* 0x000ea4000800007f */
[----:B--2---:R-:W-:Y:S05]  /*20b10*/  @!P0 BRA `(.L_x_577) ;  /* 0xfffffffc00f08947 */ /* 0x004fea000383ffff */
[----:B------:R-:W-:Y:S05]  /*20b20*/  BRA `(.L_x_769) ;  /* 0xffffff8800807947 */ /* 0x000fea000383ffff */
.L_x_581:
[----:B--2---:R2:W3:Y:S02]  /*20b30*/  SYNCS.PHASECHK.TRANS64.TRYWAIT P0, [R9+URZ+0x31ca0], R11 ;  /* 0x031ca00b090075a7 */ /* 0x0044e4000800017f */
[----:B---3--:R-:W-:Y:S05]  /*20b40*/  @!P0 NANOSLEEP.SYNCS 0x989680 ;  /* 0x009896800000895d */ /* 0x008fea0003900000 */
[----:B------:R-:W3:Y:S02]  /*20b50*/  @!P0 SYNCS.PHASECHK.TRANS64 P0, [R9+URZ+0x31ca0], R11 ;  /* 0x031ca00b090085a7 */ /* 0x000ee4000800007f */
[----:B---3--:R-:W-:Y:S05]  /*20b60*/  @!P0 BRA `(.L_x_581) ;  /* 0xfffffffc00f08947 */ /* 0x008fea000383ffff */
[----:B------:R-:W-:Y:S05]  /*20b70*/  BRA `(.L_x_770) ;  /* 0xffffff88009c7947 */ /* 0x000fea000383ffff */
.L_x_588:
[----:B0-----:R0:W1:Y:S02]  /*20b80*/  SYNCS.PHASECHK.TRANS64.TRYWAIT P0, [R9+URZ+0x31cc0], R11 ;  /* 0x031cc00b090075a7 */ /* 0x001064000800017f */
[----:B-1----:R-:W-:Y:S05]  /*20b90*/  @!P0 NANOSLEEP.SYNCS 0x989680 ;  /* 0x009896800000895d */ /* 0x002fea0003900000 */
[----:B------:R-:W1:Y:S02]  /*20ba0*/  @!P0 SYNCS.PHASECHK.TRANS64 P0, [R9+URZ+0x31cc0], R11 ;  /* 0x031cc00b090085a7 */ /* 0x000e64000800007f */
[----:B-1----:R-:W-:Y:S05]  /*20bb0*/  @!P0 BRA `(.L_x_588) ;  /* 0xfffffffc00f08947 */ /* 0x002fea000383ffff */
[----:B------:R-:W-:Y:S05]  /*20bc0*/  BRA `(.L_x_771) ;  /* 0xffffff8c00987947 */ /* 0x000fea000383ffff */
.L_x_597:
[----:B-1----:R1:W2:Y:S02]  /*20bd0*/  SYNCS.PHASECHK.TRANS64.TRYWAIT P2, [R9+URZ+0x31ca0], R8 ;  /* 0x031ca008090075a7 */ /* 0x0022a4000804017f */
[----:B--2---:R-:W-:Y:S05]  /*20be0*/  @!P2 NANOSLEEP.SYNCS 0x989680 ;  /* 0x009896800000a95d */ /* 0x004fea0003900000 */
[----:B------:R-:W2:Y:S02]  /*20bf0*/  @!P2 SYNCS.PHASECHK.TRANS64 P2, [R9+URZ+0x31ca0], R8 ;  /* 0x031ca0080900a5a7 */ /* 0x000ea4000804007f */
[----:B--2---:R-:W-:Y:S05]  /*20c00*/  @!P2 BRA `(.L_x_597) ;  /* 0xfffffffc00f0a947 */ /* 0x004fea000383ffff */
[----:B------:R-:W-:Y:S05]  /*20c10*/  BRA `(.L_x_772) ;  /* 0xffffff9000d87947 */ /* 0x000fea000383ffff */
.L_x_604:
[----:B--2---:R2:W3:Y:S02]  /*20c20*/  SYNCS.PHASECHK.TRANS64.TRYWAIT P2, [R9+URZ+0x31cc0], R8 ;  /* 0x031cc008090075a7 */ /* 0x0044e4000804017f */
[----:B---3--:R-:W-:Y:S05]  /*20c30*/  @!P2 NANOSLEEP.SYNCS 0x989680 ;  /* 0x009896800000a95d */ /* 0x008fea0003900000 */
[----:B------:R-:W3:Y:S02]  /*20c40*/  @!P2 SYNCS.PHASECHK.TRANS64 P2, [R9+URZ+0x31cc0], R8 ;  /* 0x031cc0080900a5a7 */ /* 0x000ee4000804007f */
[----:B---3--:R-:W-:Y:S05]  /*20c50*/  @!P2 BRA `(.L_x_604) ;  /* 0xfffffffc00f0a947 */ /* 0x008fea000383ffff */
[----:B------:R-:W-:Y:S05]  /*20c60*/  BRA `(.L_x_773) ;  /* 0xffffff9400d07947 */ /* 0x000fea000383ffff */
.L_x_621:
[----:B------:R-:W4:Y:S01]  /*20c70*/  S2R R20, SR_TID.X ;  /* 0x0000000000147919 */ /* 0x000f220000002100 */
[----:B------:R-:W-:Y:S01]  /*20c80*/  BSSY B0, `(.L_x_774) ;  /* 0x000000a000007945 */ /* 0x000fe20003800000 */
[----:B0-----:R-:W-:Y:S02]  /*20c90*/  IMAD.MOV.U32 R12, RZ, RZ, RZ ;  /* 0x000000ffff0c7224 */ /* 0x001fe400078e00ff */
[----:B------:R-:W-:Y:S02]  /*20ca0*/  IMAD.MOV.U32 R11, RZ, RZ, 0x1f ;  /* 0x0000001fff0b7424 */ /* 0x000fe400078e00ff */
[----:B------:R-:W-:Y:S01]  /*20cb0*/  IMAD.MOV.U32 R15, RZ, RZ, -0x1 ;  /* 0xffffffffff0f7424 */ /* 0x000fe200078e00ff */
[----:B----4-:R-:W-:-:S04]  /*20cc0*/  SHF.R.U32.HI R20, RZ, 0x5, R20 ;  /* 0x00000005ff147819 */ /* 0x010fc80000011614 */
[----:B------:R-:W-:-:S05]  /*20cd0*/  LOP3.LUT R20, R20, 0x3, RZ, 0xc0, !PT ;  /* 0x0000000314147812 */ /* 0x000fca00078ec0ff */
[----:B------:R-:W-:-:S07]  /*20ce0*/  IMAD.MOV.U32 R13, RZ, RZ, R20 ;  /* 0x000000ffff0d7224 */ /* 0x000fce00078e0014 */
[----:B-123--:R-:W-:Y:S05]  /*20cf0*/  WARPSYNC.COLLECTIVE R15, `(.L_x_775) ;  /* 0x000000000f087348 */ /* 0x00efea0003c00000 */
[----:B------:R0:W4:Y:S02]  /*20d00*/  SHFL.IDX P6, R14, R13, R12, R11 ;  /* 0x0000000c0d0e7389 */ /* 0x00012400000c000b */
[----:B01234-:R-:W-:Y:S01]  /*20d10*/  ENDCOLLECTIVE ;  /* 0x000000000000791b */ /* 0x01ffe20003800000 */
.L_x_775:
[----:B------:R-:W-:Y:S05]  /*20d20*/  BSYNC B0 ;  /* 0x0000000000007941 */ /* 0x000fea0003800000 */
.L_x_774:
[----:B------:R-:W-:Y:S05]  /*20d30*/  BRA `(.L_x_776) ;  /* 0xffffffa000f07947 */ /* 0x000fea000383ffff */
.L_x_623:
[----:B------:R-:W-:Y:S01]  /*20d40*/  BSSY B0, `(.L_x_777) ;  /* 0x0000006000007945 */ /* 0x000fe20003800000 */
[----:B------:R-:W-:-:S07]  /*20d50*/  IMAD.MOV.U32 R15, RZ, RZ, -0x1 ;  /* 0xffffffffff0f7424 */ /* 0x000fce00078e00ff */
[----:B0123--:R-:W-:Y:S05]  /*20d60*/  WARPSYNC.COLLECTIVE R15, `(.L_x_778) ;  /* 0x000000000f0c7348 */ /* 0x00ffea0003c00000 */
[----:B------:R-:W-:Y:S02]  /*20d70*/  ELECT P6, UR62, PT ;  /* 0x00000000003e782f */ /* 0x000fe400038c0000 */
[----:B------:R-:W-:Y:S01]  /*20d80*/  MOV R14, UR62 ;  /* 0x0000003e000e7c02 */ /* 0x000fe20008000f00 */
[----:B0123--:R-:W-:Y:S10]  /*20d90*/  ENDCOLLECTIVE ;  /* 0x000000000000791b */ /* 0x00fff40003800000 */
.L_x_778:
[----:B------:R-:W-:Y:S05]  /*20da0*/  BSYNC B0 ;  /* 0x0000000000007941 */ /* 0x000fea0003800000 */
.L_x_777:
[----:B------:R-:W-:Y:S05]  /*20db0*/  BRA `(.L_x_779) ;  /* 0xffffffa000f87947 */ /* 0x000fea000383ffff */
.L_x_625:
[----:B0-----:R0:W4:Y:S02]  /*20dc0*/  SYNCS.PHASECHK.TRANS64.TRYWAIT P0, [R0+URZ+0x31c40], R2 ;  /* 0x031c4002000075a7 */ /* 0x001124000800017f */
[----:B----4-:R-:W-:Y:S05]  /*20dd0*/  @!P0 NANOSLEEP.SYNCS 0x989680 ;  /* 0x009896800000895d */ /* 0x010fea0003900000 */
[----:B------:R-:W4:Y:S02]  /*20de0*/  @!P0 SYNCS.PHASECHK.TRANS64 P0, [R0+URZ+0x31c40], R2 ;  /* 0x031c4002000085a7 */ /* 0x000f24000800007f */
[----:B----4-:R-:W-:Y:S05]  /*20df0*/  @!P0 BRA `(.L_x_625) ;  /* 0xfffffffc00f08947 */ /* 0x010fea000383ffff */
[----:B------:R-:W-:Y:S05]  /*20e00*/  BRA `(.L_x_780) ;  /* 0xffffffa4004c7947 */ /* 0x000fea000383ffff */
.L_x_629:
        /* <DEDUP_REMOVED lines=12> */
.L_x_781:
[----:B------:R-:W-:Y:S02]  /*20ed0*/  IMAD.MOV.U32 R13, RZ, RZ, R4 ;  /* 0x000000ffff0d7224 */ /* 0x000fe400078e0004 */
[----:B------:R-:W-:-:S07]  /*20ee0*/  IMAD.MOV.U32 R3, RZ, RZ, R14 ;  /* 0x000000ffff037224 */ /* 0x000fce00078e000e */
[----:B------:R-:W-:Y:S05]  /*20ef0*/  WARPSYNC.COLLECTIVE R15, `(.L_x_782) ;  /* 0x000000000f087348 */ /* 0x000fea0003c00000 */
[----:B------:R0:W1:Y:S02]  /*20f00*/  SHFL.IDX P6, R14, R13, R12, R11 ;  /* 0x0000000c0d0e7389 */ /* 0x00006400000c000b */
[----:B01----:R-:W-:Y:S01]  /*20f10*/  ENDCOLLECTIVE ;  /* 0x000000000000791b */ /* 0x003fe20003800000 */
.L_x_782:
[----:B------:R-:W-:Y:S02]  /*20f20*/  IMAD.MOV.U32 R13, RZ, RZ, R0 ;  /* 0x000000ffff0d7224 */ /* 0x000fe400078e0000 */
[----:B------:R-:W-:Y:S02]  /*20f30*/  IMAD.MOV.U32 R12, RZ, RZ, 0x1 ;  /* 0x00000001ff0c7424 */ /* 0x000fe400078e00ff */
[----:B------:R-:W-:-:S07]  /*20f40*/  IMAD.MOV.U32 R2, RZ, RZ, R14 ;  /* 0x000000ffff027224 */ /* 0x000fce00078e000e */
[----:B------:R-:W-:Y:S05]  /*20f50*/  WARPSYNC.COLLECTIVE R15, `(.L_x_783) ;  /* 0x000000000f087348 */ /* 0x000fea0003c00000 */
[----:B------:R0:W1:Y:S02]  /*20f60*/  SHFL.IDX P6, R14, R13, R12, R11 ;  /* 0x0000000c0d0e7389 */ /* 0x00006400000c000b */
[----:B01----:R-:W-:Y:S01]  /*20f70*/  ENDCOLLECTIVE ;  /* 0x000000000000791b */ /* 0x003fe20003800000 */
.L_x_783:
[----:B------:R-:W-:-:S05]  /*20f80*/  @!P4 LEA R2, P3, R20, R2, 0x1 ;  /* 0x000000021402c211 */ /* 0x000fca00078608ff */
[----:B------:R-:W-:Y:S01]  /*20f90*/  @!P4 IMAD.X R3, RZ, RZ, R3, P3 ;  /* 0x000000ffff03c224 */ /* 0x000fe200018e0603 */
[----:B------:R-:W-:-:S04]  /*20fa0*/  ISETP.GE.AND P3, PT, R8, R5, PT ;  /* 0x000000050800720c */ /* 0x000fc80003f66270 */
[----:B------:R-:W-:Y:S01]  /*20fb0*/  @!PT LDS RZ, [RZ] ;  /* 0x00000000fffff984 */ /* 0x000fe20000000800 */
[----:B------:R-:W-:Y:S01]  /*20fc0*/  @!PT LDS RZ, [RZ] ;  /* 0x00000000fffff984 */ /* 0x000fe20000000800 */
[----:B------:R-:W-:Y:S01]  /*20fd0*/  @!PT LDS RZ, [RZ] ;  /* 0x00000000fffff984 */ /* 0x000fe20000000800 */
[----:B------:R-:W-:Y:S01]  /*20fe0*/  @!P4 LDGSTS.E.BYPASS.LTC128B.128 [R9+0xda00], desc[UR60][R2.64], !P2 ;  /* 0x0da000000209cfae */ /* 0x000fe2000d101d7c */
[----:B------:R-:W-:-:S03]  /*20ff0*/  IMAD.MOV.U32 R13, RZ, RZ, R4 ;  /* 0x000000ffff0d7224 */ /* 0x000fc600078e0004 */
[----:B------:R-:W-:Y:S04]  /*21000*/  @!P4 LDGSTS.E.BYPASS.LTC128B.128 [R9+0x10a00], desc[UR60][R2.64+0x40], !P1 ;  /* 0x10a000400209cfae */ /* 0x000fe8000c901d7c */
[----:B------:R0:W-:Y:S02]  /*21010*/  @!P4 LDGSTS.E.BYPASS.LTC128B.128 [R9+0x13a00], desc[UR60][R2.64+0x80], !P0 ;  /* 0x13a000800209cfae */ /* 0x0001e4000c101d7c */
[----:B0-----:R-:W-:-:S07]  /*21020*/  IMAD.MOV.U32 R2, RZ, RZ, R14 ;  /* 0x000000ffff027224 */ /* 0x001fce00078e000e */
[----:B------:R-:W-:Y:S05]  /*21030*/  WARPSYNC.COLLECTIVE R15, `(.L_x_784) ;  /* 0x000000000f087348 */ /* 0x000fea0003c00000 */
[----:B------:R0:W1:Y:S02]  /*21040*/  SHFL.IDX P6, R14, R13, R12, R11 ;  /* 0x0000000c0d0e7389 */ /* 0x00006400000c000b */
[----:B01----:R-:W-:Y:S01]  /*21050*/  ENDCOLLECTIVE ;  /* 0x000000000000791b */ /* 0x003fe20003800000 */
.L_x_784:
[----:B------:R-:W-:Y:S02]  /*21060*/  IMAD.MOV.U32 R13, RZ, RZ, R0 ;  /* 0x000000ffff0d7224 */ /* 0x000fe400078e0000 */
[----:B------:R-:W-:Y:S02]  /*21070*/  IMAD.MOV.U32 R12, RZ, RZ, 0x2 ;  /* 0x00000002ff0c7424 */ /* 0x000fe400078e00ff */
[----:B------:R-:W-:-:S07]  /*21080*/  IMAD.MOV.U32 R3, RZ, RZ, R14 ;  /* 0x000000ffff037224 */ /* 0x000fce00078e000e */
[----:B------:R-:W-:Y:S05]  /*21090*/  WARPSYNC.COLLECTIVE R15, `(.L_x_785) ;  /* 0x000000000f087348 */ /* 0x000fea0003c00000 */
[----:B------:R0:W1:Y:S02]  /*210a0*/  SHFL.IDX P6, R14, R13, R12, R11 ;  /* 0x0000000c0d0e7389 */ /* 0x00006400000c000b */
[----:B01----:R-:W-:Y:S01]  /*210b0*/  ENDCOLLECTIVE ;  /* 0x000000000000791b */ /* 0x003fe20003800000 */
.L_x_785:
[----:B------:R-:W-:-:S05]  /*210c0*/  @!P3 LEA R3, P4, R20, R3, 0x1 ;  /* 0x000000031403b211 */ /* 0x000fca00078808ff */
[----:B------:R-:W-:-:S05]  /*210d0*/  @!P3 IMAD.X R2, RZ, RZ, R2, P4 ;  /* 0x000000ffff02b224 */ /* 0x000fca00020e0602 */
[----:B------:R-:W-:Y:S01]  /*210e0*/  @!P3 LOP3.LUT R3, R3, R2, RZ, 0x3c, !PT ;  /* 0x000000020303b212 */ /* 0x000fe200078e3cff */
[----:B------:R-:W-:-:S03]  /*210f0*/  IMAD.MOV.U32 R13, RZ, RZ, R4 ;  /* 0x000000ffff0d7224 */ /* 0x000fc600078e0004 */
[----:B------:R-:W-:-:S04]  /*21100*/  @!P3 LOP3.LUT R2, R3, R2, RZ, 0x3c, !PT ;  /* 0x000000020302b212 */ /* 0x000fc800078e3cff */
[----:B------:R-:W-:-:S05]  /*21110*/  @!P3 LOP3.LUT R3, R3, R2, RZ, 0x3c, !PT ;  /* 0x000000020303b212 */ /* 0x000fca00078e3cff */
[----:B------:R-:W-:Y:S01]  /*21120*/  @!PT LDS RZ, [RZ] ;  /* 0x00000000fffff984 */ /* 0x000fe20000000800 */
[----:B------:R-:W-:Y:S01]  /*21130*/  @!PT LDS RZ, [RZ] ;  /* 0x00000000fffff984 */ /* 0x000fe20000000800 */
[----:B------:R-:W-:Y:S01]  /*21140*/  @!PT LDS RZ, [RZ] ;  /* 0x00000000fffff984 */ /* 0x000fe20000000800 */
[----:B------:R-:W-:Y:S04]  /*21150*/  @!P3 LDGSTS.E.BYPASS.LTC128B.128 [R9+0xe200], desc[UR60][R2.64], !P2 ;  /* 0x0e2000000209bfae */ /* 0x000fe8000d101d7c */
[----:B------:R-:W-:Y:S04]  /*21160*/  @!P3 LDGSTS.E.BYPASS.LTC128B.128 [R9+0x11200], desc[UR60][R2.64+0x40], !P1 ;  /* 0x112000400209bfae */ /* 0x000fe8000c901d7c */
[----:B------:R0:W-:Y:S02]  /*21170*/  @!P3 LDGSTS.E.BYPASS.LTC128B.128 [R9+0x14200], desc[UR60][R2.64+0x80], !P0 ;  /* 0x142000800209bfae */ /* 0x0001e4000c101d7c */
[----:B0-----:R-:W-:-:S05]  /*21180*/  VIADD R2, R25, 0x40 ;  /* 0x0000004019027836 */ /* 0x001fca0000000000 */
[----:B------:R-:W-:Y:S01]  /*21190*/  ISETP.GE.AND P3, PT, R2, R5, PT ;  /* 0x000000050200720c */ /* 0x000fe20003f66270 */
[----:B------:R-:W-:-:S12]  /*211a0*/  IMAD.MOV.U32 R2, RZ, RZ, R14 ;  /* 0x000000ffff027224 */ /* 0x000fd800078e000e */
[----:B------:R-:W-:Y:S05]  /*211b0*/  WARPSYNC.COLLECTIVE R15, `(.L_x_786) ;  /* 0x000000000f087348 */ /* 0x000fea0003c00000 */
[----:B------:R0:W1:Y:S02]  /*211c0*/  SHFL.IDX P6, R14, R13, R12, R11 ;  /* 0x0000000c0d0e7389 */ /* 0x00006400000c000b */
[----:B01----:R-:W-:Y:S01]  /*211d0*/  ENDCOLLECTIVE ;  /* 0x000000000000791b */ /* 0x003fe20003800000 */
.L_x_786:
[----:B------:R-:W-:Y:S02]  /*211e0*/  IMAD.MOV.U32 R13, RZ, RZ, R0 ;  /* 0x000000ffff0d7224 */ /* 0x000fe400078e0000 */
[----:B------:R-:W-:Y:S02]  /*211f0*/  IMAD.MOV.U32 R12, RZ, RZ, 0x3 ;  /* 0x00000003ff0c7424 */ /* 0x000fe400078e00ff */
[----:B------:R-:W-:-:S07]  /*21200*/  IMAD.MOV.U32 R3, RZ, RZ, R14 ;  /* 0x000000ffff037224 */ /* 0x000fce00078e000e */
[----:B------:R-:W-:Y:S05]  /*21210*/  WARPSYNC.COLLECTIVE R15, `(.L_x_787) ;  /* 0x000000000f087348 */ /* 0x000fea0003c00000 */
[----:B------:R0:W1:Y:S02]  /*21220*/  SHFL.IDX P6, R14, R13, R12, R11 ;  /* 0x0000000c0d0e7389 */ /* 0x00006400000c000b */
[----:B01----:R-:W-:Y:S01]  /*21230*/  ENDCOLLECTIVE ;  /* 0x000000000000791b */ /* 0x003fe20003800000 */
.L_x_787:
[----:B------:R-:W-:-:S05]  /*21240*/  @!P3 LEA R3, P4, R20, R3, 0x1 ;  /* 0x000000031403b211 */ /* 0x000fca00078808ff */
[----:B------:R-:W-:-:S05]  /*21250*/  @!P3 IMAD.X R2, RZ, RZ, R2, P4 ;  /* 0x000000ffff02b224 */ /* 0x000fca00020e0602 */
[----:B------:R-:W-:Y:S01]  /*21260*/  @!P3 LOP3.LUT R3, R3, R2, RZ, 0x3c, !PT ;  /* 0x000000020303b212 */ /* 0x000fe200078e3cff */
[----:B------:R-:W-:-:S03]  /*21270*/  IMAD.MOV.U32 R13, RZ, RZ, R4 ;  /* 0x000000ffff0d7224 */ /* 0x000fc600078e0004 */
[----:B------:R-:W-:-:S04]  /*21280*/  @!P3 LOP3.LUT R2, R3, R2, RZ, 0x3c, !PT ;  /* 0x000000020302b212 */ /* 0x000fc800078e3cff */
[----:B------:R-:W-:Y:S01]  /*21290*/  @!P3 LOP3.LUT R3, R3, R2, RZ, 0x3c, !PT ;  /* 0x000000020303b212 */ /* 0x000fe200078e3cff */
[----:B------:R-:W-:-:S07]  /*212a0*/  IMAD.MOV.U32 R0, RZ, RZ, R14 ;  /* 0x000000ffff007224 */ /* 0x000fce00078e000e */
[----:B------:R-:W-:Y:S05]  /*212b0*/  WARPSYNC.COLLECTIVE R15, `(.L_x_788) ;  /* 0x000000000f087348 */ /* 0x000fea0003c00000 */
[----:B------:R0:W1:Y:S02]  /*212c0*/  SHFL.IDX P6, R14, R13, R12, R11 ;  /* 0x0000000c0d0e7389 */ /* 0x00006400000c000b */
[----:B01----:R-:W-:Y:S01]  /*212d0*/  ENDCOLLECTIVE ;  /* 0x000000000000791b */ /* 0x003fe20003800000 */
.L_x_788:
[----:B------:R-:W-:Y:S01]  /*212e0*/  @!PT LDS RZ, [RZ] ;  /* 0x00000000fffff984 */ /* 0x000fe20000000800 */
[----:B------:R-:W-:Y:S01]  /*212f0*/  @!PT LDS RZ, [RZ] ;  /* 0x00000000fffff984 */ /* 0x000fe20000000800 */
[----:B------:R-:W-:Y:S01]  /*21300*/  @!PT LDS RZ, [RZ] ;  /* 0x00000000fffff984 */ /* 0x000fe20000000800 */
[----:B------:R-:W-:Y:S04]  /*21310*/  @!P3 LDGSTS.E.BYPASS.LTC128B.128 [R9+0xea00], desc[UR60][R2.64], !P2 ;  /* 0x0ea000000209bfae */ /* 0x000fe8000d101d7c */
[----:B------:R-:W-:Y:S04]  /*21320*/  @!P3 LDGSTS.E.BYPASS.LTC128B.128 [R9+0x11a00], desc[UR60][R2.64+0x40], !P1 ;  /* 0x11a000400209bfae */ /* 0x000fe8000c901d7c */
[----:B------:R0:W-:Y:S01]  /*21330*/  @!P3 LDGSTS.E.BYPASS.LTC128B.128 [R9+0x14a00], desc[UR60][R2.64+0x80], !P0 ;  /* 0x14a000800209bfae */ /* 0x0001e2000c101d7c */
[----:B------:R-:W-:Y:S02]  /*21340*/  IMAD.MOV.U32 R13, RZ, RZ, R6 ;  /* 0x000000ffff0d7224 */ /* 0x000fe400078e0006 */
[----:B------:R-:W-:-:S02]  /*21350*/  IMAD.MOV.U32 R12, RZ, RZ, RZ ;  /* 0x000000ffff0c7224 */ /* 0x000fc400078e00ff */
[----:B0-----:R-:W-:-:S07]  /*21360*/  IMAD.MOV.U32 R2, RZ, RZ, R14 ;  /* 0x000000ffff027224 */ /* 0x001fce00078e000e */
[----:B------:R-:W-:Y:S05]  /*21370*/  WARPSYNC.COLLECTIVE R15, `(.L_x_789) ;  /* 0x000000000f087348 */ /* 0x000fea0003c00000 */
[----:B------:R0:W1:Y:S02]  /*21380*/  SHFL.IDX P6, R14, R13, R12, R11 ;  /* 0x0000000c0d0e7389 */ /* 0x00006400000c000b */
[----:B01----:R-:W-:Y:S01]  /*21390*/  ENDCOLLECTIVE ;  /* 0x000000000000791b */ /* 0x003fe20003800000 */
.L_x_789:
[----:B------:R-:W-:-:S05]  /*213a0*/  VIADD R3, R25, 0x60 ;  /* 0x0000006019037836 */ /* 0x000fca0000000000 */
[----:B------:R-:W-:Y:S01]  /*213b0*/  ISETP.GE.AND P3, PT, R3, R5, PT ;  /* 0x000000050300720c */ /* 0x000fe20003f66270 */
[----:B------:R-:W-:-:S12]  /*213c0*/  IMAD.MOV.U32 R13, RZ, RZ, R7 ;  /* 0x000000ffff0d7224 */ /* 0x000fd800078e0007 */
[----:B------:R-:W-:Y:S01]  /*213d0*/  @!P3 LEA R2, P5, R20, R2, 0x1 ;  /* 0x000000021402b211 */ /* 0x000fe200078a08ff */
[----:B------:R-:W-:-:S12]  /*213e0*/  IMAD.MOV.U32 R4, RZ, RZ, R14 ;  /* 0x000000ffff047224 */ /* 0x000fd800078e000e */
[----:B------:R-:W-:Y:S05]  /*213f0*/  WARPSYNC.COLLECTIVE R15, `(.L_x_790) ;  /* 0x000000000f087348 */ /* 0x000fea0003c00000 */
[----:B------:R0:W1:Y:S02]  /*21400*/  SHFL.IDX P6, R14, R13, R12, R11 ;  /* 0x0000000c0d0e7389 */ /* 0x00006400000c000b */
[----:B01----:R-:W-:Y:S01]  /*21410*/  ENDCOLLECTIVE ;  /* 0x000000000000791b */ /* 0x003fe20003800000 */
.L_x_790:
[----:B------:R-:W-:-:S05]  /*21420*/  @!P3 IMAD.X R3, RZ, RZ, R0, P5 ;  /* 0x000000ffff03b224 */ /* 0x000fca00028e0600 */
[----:B------:R-:W-:Y:S01]  /*21430*/  @!PT LDS RZ, [RZ] ;  /* 0x00000000fffff984 */ /* 0x000fe20000000800 */
[----:B------:R-:W-:Y:S01]  /*21440*/  @!PT LDS RZ, [RZ] ;  /* 0x00000000fffff984 */ /* 0x000fe20000000800 */
[----:B------:R-:W-:Y:S01]  /*21450*/  @!PT LDS RZ, [RZ] ;  /* 0x00000000fffff984 */ /* 0x000fe20000000800 */
[----:B------:R0:W-:Y:S04]  /*21460*/  @!P3 LDGSTS.E.BYPASS.LTC128B.128 [R9+0xf200], desc[UR60][R2.64], !P2 ;  /* 0x0f2000000209bfae */ /* 0x0001e8000d101d7c */
[----:B------:R0:W-:Y:S01]  /*21470*/  @!P3 LDGSTS.E.BYPASS.LTC128B.128 [R9+0x12200], desc[UR60][R2.64+0x40], !P1 ;  /* 0x122000400209bfae */ /* 0x0001e2000c901d7c */
[----:B------:R-:W-:-:S03]  /*21480*/  IMAD.MOV.U32 R13, RZ, RZ, R6 ;  /* 0x000000ffff0d7224 */ /* 0x000fc600078e0006 */
[----:B------:R0:W-:Y:S01]  /*21490*/  @!P3 LDGSTS.E.BYPASS.LTC128B.128 [R9+0x15200], desc[UR60][R2.64+0x80], !P0 ;  /* 0x152000800209bfae */ /* 0x0001e2000c101d7c */
[----:B------:R-:W-:Y:S02]  /*214a0*/  IMAD.MOV.U32 R12, RZ, RZ, 0x1 ;  /* 0x00000001ff0c7424 */ /* 0x000fe400078e00ff */
[----:B------:R-:W-:-:S07]  /*214b0*/  IMAD.MOV.U32 R0, RZ, RZ, R14 ;  /* 0x000000ffff007224 */ /* 0x000fce00078e000e */
[----:B0-----:R-:W-:Y:S05]  /*214c0*/  WARPSYNC.COLLECTIVE R15, `(.L_x_791) ;  /* 0x000000000f087348 */ /* 0x001fea0003c00000 */
[----:B------:R1:W2:Y:S02]  /*214d0*/  SHFL.IDX P6, R14, R13, R12, R11 ;  /* 0x0000000c0d0e7389 */ /* 0x0002a400000c000b */
[----:B012---:R-:W-:Y:S01]  /*214e0*/  ENDCOLLECTIVE ;  /* 0x000000000000791b */ /* 0x007fe20003800000 */
.L_x_791:
        /* <DEDUP_REMOVED lines=8> */
.L_x_792:
[----:B------:R-:W-:Y:S02]  /*21570*/  @!P3 IMAD.X R4, RZ, RZ, R4, P5 ;  /* 0x000000ffff04b224 */ /* 0x000fe400028e0604 */
[----:B------:R-:W-:Y:S02]  /*21580*/  @!P3 IMAD.MOV.U32 R2, RZ, RZ, R0 ;  /* 0x000000ffff02b224 */ /* 0x000fe400078e0000 */
[----:B------:R-:W-:-:S05]  /*21590*/  @!P3 IMAD.MOV.U32 R3, RZ, RZ, R4 ;  /* 0x000000ffff03b224 */ /* 0x000fca00078e0004 */
[----:B------:R-:W-:Y:S01]  /*215a0*/  @!PT LDS RZ, [RZ] ;  /* 0x00000000fffff984 */ /* 0x000fe20000000800 */
[----:B------:R-:W-:Y:S01]  /*215b0*/  @!PT LDS RZ, [RZ] ;  /* 0x00000000fffff984 */ /* 0x000fe20000000800 */
[----:B------:R-:W-:Y:S01]  /*215c0*/  @!PT LDS RZ, [RZ] ;  /* 0x00000000fffff984 */ /* 0x000fe20000000800 */
[----:B------:R-:W-:Y:S04]  /*215d0*/  @!P3 LDGSTS.E.BYPASS.LTC128B.128 [R9+0xfa00], desc[UR60][R2.64], !P2 ;  /* 0x0fa000000209bfae */ /* 0x000fe8000d101d7c */
[----:B------:R-:W-:Y:S04]  /*215e0*/  @!P3 LDGSTS.E.BYPASS.LTC128B.128 [R9+0x12a00], desc[UR60][R2.64+0x40], !P1 ;  /* 0x12a000400209bfae */ /* 0x000fe8000c901d7c */
[----:B------:R0:W-:Y:S02]  /*215f0*/  @!P3 LDGSTS.E.BYPASS.LTC128B.128 [R9+0x15a00], desc[UR60][R2.64+0x80], !P0 ;  /* 0x15a000800209bfae */ /* 0x0001e4000c101d7c */
[----:B0-----:R-:W-:Y:S01]  /*21600*/  IMAD.MOV.U32 R2, RZ, RZ, R14 ;  /* 0x000000ffff027224 */ /* 0x001fe200078e000e */
[----:B------:R-:W-:Y:S06]  /*21610*/  BRA `(.L_x_793) ;  /* 0xffffffa800c47947 */ /* 0x000fec000383ffff */
.L_x_632:
[----:B-1----:R1:W2:Y:S02]  /*21620*/  SYNCS.PHASECHK.TRANS64.TRYWAIT P0, [R16+URZ+0x31c20], R0 ;  /* 0x031c2000100075a7 */ /* 0x0022a4000800017f */
[----:B--2---:R-:W-:Y:S05]  /*21630*/  @!P0 NANOSLEEP.SYNCS 0x989680 ;  /* 0x009896800000895d */ /* 0x004fea0003900000 */
[----:B------:R-:W2:Y:S02]  /*21640*/  @!P0 SYNCS.PHASECHK.TRANS64 P0, [R16+URZ+0x31c20], R0 ;  /* 0x031c2000100085a7 */ /* 0x000ea4000800007f */
[----:B--2---:R-:W-:Y:S05]  /*21650*/  @!P0 BRA `(.L_x_632) ;  /* 0xfffffffc00f08947 */ /* 0x004fea000383ffff */
[----:B------:R-:W-:Y:S05]  /*21660*/  BRA `(.L_x_794) ;  /* 0xffffffac002c7947 */ /* 0x000fea000383ffff */
.L_x_641:
[----:B-1----:R1:W2:Y:S02]  /*21670*/  SYNCS.PHASECHK.TRANS64.TRYWAIT P0, [R3+URZ+0x31c40], R2 ;  /* 0x031c4002030075a7 */ /* 0x0022a4000800017f */
[----:B--2---:R-:W-:Y:S05]  /*21680*/  @!P0 NANOSLEEP.SYNCS 0x989680 ;  /* 0x009896800000895d */ /* 0x004fea0003900000 */
[----:B------:R-:W2:Y:S02]  /*21690*/  @!P0 SYNCS.PHASECHK.TRANS64 P0, [R3+URZ+0x31c40], R2 ;  /* 0x031c4002030085a7 */ /* 0x000ea4000800007f */
[----:B--2---:R-:W-:Y:S05]  /*216a0*/  @!P0 BRA `(.L_x_641) ;  /* 0xfffffffc00f08947 */ /* 0x004fea000383ffff */
[----:B------:R-:W-:Y:S05]  /*216b0*/  BRA `(.L_x_795) ;  /* 0xffffffb000007947 */ /* 0x000fea000383ffff */
.L_x_648:
[----:B0-----:R0:W1:Y:S02]  /*216c0*/  SYNCS.PHASECHK.TRANS64.TRYWAIT P0, [R3+URZ+0x60], R2 ;  /* 0x00006002030075a7 */ /* 0x001064000800017f */
[----:B-1----:R-:W-:Y:S05]  /*216d0*/  @!P0 NANOSLEEP.SYNCS 0x989680 ;  /* 0x009896800000895d */ /* 0x002fea0003900000 */
[----:B------:R-:W1:Y:S02]  /*216e0*/  @!P0 SYNCS.PHASECHK.TRANS64 P0, [R3+URZ+0x60], R2 ;  /* 0x00006002030085a7 */ /* 0x000e64000800007f */
[----:B-1----:R-:W-:Y:S05]  /*216f0*/  @!P0 BRA `(.L_x_648) ;  /* 0xfffffffc00f08947 */ /* 0x002fea000383ffff */
[----:B------:R-:W-:Y:S05]  /*21700*/  BRA `(.L_x_796) ;  /* 0xffffffb4000c7947 */ /* 0x000fea000383ffff */
.L_x_658:
[----:B-1----:R1:W2:Y:S02]  /*21710*/  SYNCS.PHASECHK.TRANS64.TRYWAIT P0, [R3+URZ+0x31c40], R2 ;  /* 0x031c4002030075a7 */ /* 0x0022a4000800017f */
[----:B--2---:R-:W-:Y:S05]  /*21720*/  @!P0 NANOSLEEP.SYNCS 0x989680 ;  /* 0x009896800000895d */ /* 0x004fea0003900000 */
[----:B------:R-:W2:Y:S02]  /*21730*/  @!P0 SYNCS.PHASECHK.TRANS64 P0, [R3+URZ+0x31c40], R2 ;  /* 0x031c4002030085a7 */ /* 0x000ea4000800007f */
[----:B--2---:R-:W-:Y:S05]  /*21740*/  @!P0 BRA `(.L_x_658) ;  /* 0xfffffffc00f08947 */ /* 0x004fea000383ffff */
[----:B------:R-:W-:Y:S05]  /*21750*/  BRA `(.L_x_797) ;  /* 0xffffffb800c87947 */ /* 0x000fea000383ffff */
.L_x_665:
[----:B0-----:R0:W1:Y:S02]  /*21760*/  SYNCS.PHASECHK.TRANS64.TRYWAIT P0, [R11+URZ+0x60], R28 ;  /* 0x0000601c0b0075a7 */ /* 0x001064000800017f */
[----:B-1----:R-:W-:Y:S05]  /*21770*/  @!P0 NANOSLEEP.SYNCS 0x989680 ;  /* 0x009896800000895d */ /* 0x002fea0003900000 */
[----:B------:R-:W1:Y:S02]  /*21780*/  @!P0 SYNCS.PHASECHK.TRANS64 P0, [R11+URZ+0x60], R28 ;  /* 0x0000601c0b0085a7 */ /* 0x000e64000800007f */
[----:B-1----:R-:W-:Y:S05]  /*21790*/  @!P0 BRA `(.L_x_665) ;  /* 0xfffffffc00f08947 */ /* 0x002fea000383ffff */
[----:B------:R-:W-:Y:S05]  /*217a0*/  BRA `(.L_x_798) ;  /* 0xffffffbc00d47947 */ /* 0x000fea000383ffff */
.L_x_675:
[----:B-1----:R1:W2:Y:S02]  /*217b0*/  SYNCS.PHASECHK.TRANS64.TRYWAIT P0, [R2+URZ+0x31c40], R3 ;  /* 0x031c4003020075a7 */ /* 0x0022a4000800017f */
[----:B--2---:R-:W-:Y:S05]  /*217c0*/  @!P0 NANOSLEEP.SYNCS 0x989680 ;  /* 0x009896800000895d */ /* 0x004fea0003900000 */
[----:B------:R-:W2:Y:S02]  /*217d0*/  @!P0 SYNCS.PHASECHK.TRANS64 P0, [R2+URZ+0x31c40], R3 ;  /* 0x031c4003020085a7 */ /* 0x000ea4000800007f */
[----:B--2---:R-:W-:Y:S05]  /*217e0*/  @!P0 BRA `(.L_x_675) ;  /* 0xfffffffc00f08947 */ /* 0x004fea000383ffff */
[----:B------:R-:W-:Y:S05]  /*217f0*/  BRA `(.L_x_799) ;  /* 0xffffffc400607947 */ /* 0x000fea000383ffff */
.L_x_682:
[----:B0-----:R0:W1:Y:S02]  /*21800*/  SYNCS.PHASECHK.TRANS64.TRYWAIT P0, [R7+URZ+0x60], R2 ;  /* 0x00006002070075a7 */ /* 0x001064000800017f */
[----:B-1----:R-:W-:Y:S05]  /*21810*/  @!P0 NANOSLEEP.SYNCS 0x989680 ;  /* 0x009896800000895d */ /* 0x002fea0003900000 */
[----:B------:R-:W1:Y:S02]  /*21820*/  @!P0 SYNCS.PHASECHK.TRANS64 P0, [R7+URZ+0x60], R2 ;  /* 0x00006002070085a7 */ /* 0x000e64000800007f */
[----:B-1----:R-:W-:Y:S05]  /*21830*/  @!P0 BRA `(.L_x_682) ;  /* 0xfffffffc00f08947 */ /* 0x002fea000383ffff */
[----:B------:R-:W-:Y:S05]  /*21840*/  BRA `(.L_x_800) ;  /* 0xffffffc800707947 */ /* 0x000fea000383ffff */
.L_x_694:
[----:B-1----:R1:W2:Y:S02]  /*21850*/  SYNCS.PHASECHK.TRANS64.TRYWAIT P0, [R3+URZ+0x31c60], R0 ;  /* 0x031c6000030075a7 */ /* 0x0022a4000800017f */
[----:B--2---:R-:W-:Y:S05]  /*21860*/  @!P0 NANOSLEEP.SYNCS 0x989680 ;  /* 0x009896800000895d */ /* 0x004fea0003900000 */
[----:B------:R-:W2:Y:S02]  /*21870*/  @!P0 SYNCS.PHASECHK.TRANS64 P0, [R3+URZ+0x31c60], R0 ;  /* 0x031c6000030085a7 */ /* 0x000ea4000800007f */
[----:B--2---:R-:W-:Y:S05]  /*21880*/  @!P0 BRA `(.L_x_694) ;  /* 0xfffffffc00f08947 */ /* 0x004fea000383ffff */
[----:B------:R-:W-:Y:S05]  /*21890*/  BRA `(.L_x_801) ;  /* 0xffffffcc00e87947 */ /* 0x000fea000383ffff */
.L_x_702:
[----:B------:R-:W-:Y:S01]  /*218a0*/  BSSY B0, `(.L_x_802) ;  /* 0x0000008000007945 */ /* 0x000fe20003800000 */
[----:B0-----:R-:W-:Y:S02]  /*218b0*/  IMAD.MOV.U32 R13, RZ, RZ, R24 ;  /* 0x000000ffff0d7224 */ /* 0x001fe400078e0018 */
[----:B------:R-:W-:Y:S02]  /*218c0*/  IMAD.MOV.U32 R12, RZ, RZ, RZ ;  /* 0x000000ffff0c7224 */ /* 0x000fe400078e00ff */
[----:B------:R-:W-:Y:S02]  /*218d0*/  IMAD.MOV.U32 R11, RZ, RZ, 0x1f ;  /* 0x0000001fff0b7424 */ /* 0x000fe400078e00ff */
[----:B------:R-:W-:-:S07]  /*218e0*/  IMAD.MOV.U32 R15, RZ, RZ, -0x1 ;  /* 0xffffffffff0f7424 */ /* 0x000fce00078e00ff */
[----:B-123--:R-:W-:Y:S05]  /*218f0*/  WARPSYNC.COLLECTIVE R15, `(.L_x_803) ;  /* 0x000000000f087348 */ /* 0x00efea0003c00000 */
[----:B------:R0:W4:Y:S02]  /*21900*/  SHFL.IDX P6, R14, R13, R12, R11 ;  /* 0x0000000c0d0e7389 */ /* 0x00012400000c000b */
[----:B01234-:R-:W-:Y:S01]  /*21910*/  ENDCOLLECTIVE ;  /* 0x000000000000791b */ /* 0x01ffe20003800000 */
.L_x_803:
[----:B------:R-:W-:Y:S05]  /*21920*/  BSYNC B0 ;  /* 0x0000000000007941 */ /* 0x000fea0003800000 */
.L_x_802:
        /* <DEDUP_REMOVED lines=9> */
.L_x_804:
[----:B------:R-:W-:Y:S02]  /*219c0*/  ULDC UR4, c[0x0][0xc3c] ;  /* 0x00030f0000047ab9 */ /* 0x000fe40000000800 */
        /* <DEDUP_REMOVED lines=23> */
.L_x_805:
[----:B------:R-:W-:Y:S01]  /*21b40*/  IMAD.MOV.U32 R12, RZ, RZ, 0x2 ;  /* 0x00000002ff0c7424 */ /* 0x000fe200078e00ff */
[----:B------:R-:W-:-:S05]  /*21b50*/  SEL R14, R14, RZ, P1 ;  /* 0x000000ff0e0e7207 */ /* 0x000fca0000800000 */
[----:B------:R-:W-:-:S04]  /*21b60*/  IMAD.IADD R5, R13, 0x1, R14 ;  /* 0x000000010d057824 */ /* 0x000fc800078e020e */
[----:B------:R-:W-:-:S07]  /*21b70*/  IMAD.MOV.U32 R13, RZ, RZ, R5 ;  /* 0x000000ffff0d7224 */ /* 0x000fce00078e0005 */
[----:B------:R-:W-:Y:S05]  /*21b80*/  WARPSYNC.COLLECTIVE R15, `(.L_x_806) ;  /* 0x000000000f087348 */ /* 0x000fea0003c00000 */
[----:B------:R0:W1:Y:S02]  /*21b90*/  SHFL.UP P6, R14, R13, R12, R11 ;  /* 0x0400000c0d0e7389 */ /* 0x00006400000c000b */
[----:B01----:R-:W-:Y:S01]  /*21ba0*/  ENDCOLLECTIVE ;  /* 0x000000000000791b */ /* 0x003fe20003800000 */
.L_x_806:
[----:B------:R-:W-:Y:S01]  /*21bb0*/  IMAD.MOV.U32 R12, RZ, RZ, 0x4 ;  /* 0x00000004ff0c7424 */ /* 0x000fe200078e00ff */
[----:B------:R-:W-:-:S05]  /*21bc0*/  SEL R2, R14, RZ, P2 ;  /* 0x000000ff0e027207 */ /* 0x000fca0001000000 */
[----:B------:R-:W-:-:S04]  /*21bd0*/  IMAD.IADD R2, R5, 0x1, R2 ;  /* 0x0000000105027824 */ /* 0x000fc800078e0202 */
[----:B------:R-:W-:-:S07]  /*21be0*/  IMAD.MOV.U32 R13, RZ, RZ, R2 ;  /* 0x000000ffff0d7224 */ /* 0x000fce00078e0002 */
[----:B------:R-:W-:Y:S05]  /*21bf0*/  WARPSYNC.COLLECTIVE R15, `(.L_x_807) ;  /* 0x000000000f087348 */ /* 0x000fea0003c00000 */
[----:B------:R0:W1:Y:S02]  /*21c00*/  SHFL.UP P6, R14, R13, R12, R11 ;  /* 0x0400000c0d0e7389 */ /* 0x00006400000c000b */
[----:B01----:R-:W-:Y:S01]  /*21c10*/  ENDCOLLECTIVE ;  /* 0x000000000000791b */ /* 0x003fe20003800000 */
.L_x_807:
[----:B------:R-:W-:Y:S01]  /*21c20*/  IMAD.MOV.U32 R12, RZ, RZ, 0x8 ;  /* 0x00000008ff0c7424 */ /* 0x000fe200078e00ff */
[----:B------:R-:W-:-:S05]  /*21c30*/  SEL R3, R14, RZ, P3 ;  /* 0x000000ff0e037207 */ /* 0x000fca0001800000 */
[----:B------:R-:W-:-:S04]  /*21c40*/  IMAD.IADD R8, R2, 0x1, R3 ;  /* 0x0000000102087824 */ /* 0x000fc800078e0203 */
[----:B------:R-:W-:-:S07]  /*21c50*/  IMAD.MOV.U32 R13, RZ, RZ, R8 ;  /* 0x000000ffff0d7224 */ /* 0x000fce00078e0008 */
[----:B------:R-:W-:Y:S05]  /*21c60*/  WARPSYNC.COLLECTIVE R15, `(.L_x_808) ;  /* 0x000000000f087348 */ /* 0x000fea0003c00000 */
[----:B------:R0:W1:Y:S02]  /*21c70*/  SHFL.UP P6, R14, R13, R12, R11 ;  /* 0x0400000c0d0e7389 */ /* 0x00006400000c000b */
[----:B01----:R-:W-:Y:S01]  /*21c80*/  ENDCOLLECTIVE ;  /* 0x000000000000791b */ /* 0x003fe20003800000 */
.L_x_808:
[----:B------:R-:W-:Y:S01]  /*21c90*/  IMAD.MOV.U32 R12, RZ, RZ, 0x10 ;  /* 0x00000010ff0c7424 */ /* 0x000fe200078e00ff */
[----:B------:R-:W-:-:S05]  /*21ca0*/  SEL R5, R14, RZ, P4 ;  /* 0x000000ff0e057207 */ /* 0x000fca0002000000 */
[----:B------:R-:W-:-:S04]  /*21cb0*/  IMAD.IADD R5, R8, 0x1, R5 ;  /* 0x0000000108057824 */ /* 0x000fc800078e0205 */
[----:B------:R-:W-:-:S07]  /*21cc0*/  IMAD.MOV.U32 R13, RZ, RZ, R5 ;  /* 0x000000ffff0d7224 */ /* 0x000fce00078e0005 */
[----:B------:R-:W-:Y:S05]  /*21cd0*/  WARPSYNC.COLLECTIVE R15, `(.L_x_809) ;  /* 0x000000000f087348 */ /* 0x000fea0003c00000 */
[----:B------:R0:W1:Y:S02]  /*21ce0*/  SHFL.UP P6, R14, R13, R12, R11 ;  /* 0x0400000c0d0e7389 */ /* 0x00006400000c000b */
[----:B01----:R-:W-:Y:S01]  /*21cf0*/  ENDCOLLECTIVE ;  /* 0x000000000000791b */ /* 0x003fe20003800000 */
.L_x_809:
        /* <DEDUP_REMOVED lines=8> */
.L_x_810:
[----:B------:R-:W-:Y:S05]  /*21d80*/  BRA `(.L_x_811) ;  /* 0xffffffd000987947 */ /* 0x000fea000383ffff */
.L_x_705:
[----:B------:R-:W-:Y:S01]  /*21d90*/  BSSY B0, `(.L_x_812) ;  /* 0x0000007000007945 */ /* 0x000fe20003800000 */
[----:B------:R-:W-:Y:S02]  /*21da0*/  IMAD.MOV.U32 R12, RZ, RZ, 0x1 ;  /* 0x00000001ff0c7424 */ /* 0x000fe400078e00ff */
[----:B------:R-:W-:Y:S02]  /*21db0*/  IMAD.MOV.U32 R11, RZ, RZ, RZ ;  /* 0x000000ffff0b7224 */ /* 0x000fe400078e00ff */
[----:B------:R-:W-:-:S07]  /*21dc0*/  IMAD.MOV.U32 R15, RZ, RZ, -0x1 ;  /* 0xffffffffff0f7424 */ /* 0x000fce00078e00ff */
[----:B------:R-:W-:Y:S05]  /*21dd0*/  WARPSYNC.COLLECTIVE R15, `(.L_x_813) ;  /* 0x000000000f087348 */ /* 0x000fea0003c00000 */
[----:B------:R0:W1:Y:S02]  /*21de0*/  SHFL.UP P6, R14, R13, R12, R11 ;  /* 0x0400000c0d0e7389 */ /* 0x00006400000c000b */
[----:B01----:R-:W-:Y:S01]  /*21df0*/  ENDCOLLECTIVE ;  /* 0x000000000000791b */ /* 0x003fe20003800000 */
.L_x_813:
[----:B------:R-:W-:Y:S05]  /*21e00*/  BSYNC B0 ;  /* 0x0000000000007941 */ /* 0x000fea0003800000 */
.L_x_812:
        /* <DEDUP_REMOVED lines=8> */
.L_x_814:
[----:B------:R-:W-:Y:S01]  /*21e90*/  IMAD.MOV.U32 R12, RZ, RZ, 0x4 ;  /* 0x00000004ff0c7424 */ /* 0x000fe200078e00ff */
[----:B------:R-:W-:-:S05]  /*21ea0*/  SEL R2, R14, RZ, P2 ;  /* 0x000000ff0e027207 */ /* 0x000fca0001000000 */
[----:B------:R-:W-:-:S04]  /*21eb0*/  IMAD.IADD R2, R13, 0x1, R2 ;  /* 0x000000010d027824 */ /* 0x000fc800078e0202 */
[----:B------:R-:W-:-:S07]  /*21ec0*/  IMAD.MOV.U32 R13, RZ, RZ, R2 ;  /* 0x000000ffff0d7224 */ /* 0x000fce00078e0002 */
[----:B------:R-:W-:Y:S05]  /*21ed0*/  WARPSYNC.COLLECTIVE R15, `(.L_x_815) ;  /* 0x000000000f087348 */ /* 0x000fea0003c00000 */
[----:B------:R0:W1:Y:S02]  /*21ee0*/  SHFL.UP P6, R14, R13, R12, R11 ;  /* 0x0400000c0d0e7389 */ /* 0x00006400000c000b */
[----:B01----:R-:W-:Y:S01]  /*21ef0*/  ENDCOLLECTIVE ;  /* 0x000000000000791b */ /* 0x003fe20003800000 */
.L_x_815:
[----:B------:R-:W-:Y:S01]  /*21f00*/  IMAD.MOV.U32 R12, RZ, RZ, 0x8 ;  /* 0x00000008ff0c7424 */ /* 0x000fe200078e00ff */
[----:B------:R-:W-:-:S05]  /*21f10*/  SEL R5, R14, RZ, P3 ;  /* 0x000000ff0e057207 */ /* 0x000fca0001800000 */
[----:B------:R-:W-:-:S04]  /*21f20*/  IMAD.IADD R5, R2, 0x1, R5 ;  /* 0x0000000102057824 */ /* 0x000fc800078e0205 */
[----:B------:R-:W-:-:S07]  /*21f30*/  IMAD.MOV.U32 R13, RZ, RZ, R5 ;  /* 0x000000ffff0d7224 */ /* 0x000fce00078e0005 */
[----:B------:R-:W-:Y:S05]  /*21f40*/  WARPSYNC.COLLECTIVE R15, `(.L_x_816) ;  /* 0x000000000f087348 */ /* 0x000fea0003c00000 */
[----:B------:R0:W1:Y:S02]  /*21f50*/  SHFL.UP P6, R14, R13, R12, R11 ;  /* 0x0400000c0d0e7389 */ /* 0x00006400000c000b */
[----:B01----:R-:W-:Y:S01]  /*21f60*/  ENDCOLLECTIVE ;  /* 0x000000000000791b */ /* 0x003fe20003800000 */
.L_x_816:
[----:B------:R-:W-:Y:S01]  /*21f70*/  IMAD.MOV.U32 R12, RZ, RZ, 0x10 ;  /* 0x00000010ff0c7424 */ /* 0x000fe200078e00ff */
[----:B------:R-:W-:-:S05]  /*21f80*/  SEL R8, R14, RZ, P4 ;  /* 0x000000ff0e087207 */ /* 0x000fca0002000000 */
[----:B------:R-:W-:-:S04]  /*21f90*/  IMAD.IADD R8, R5, 0x1, R8 ;  /* 0x0000000105087824 */ /* 0x000fc800078e0208 */
[----:B------:R-:W-:-:S07]  /*21fa0*/  IMAD.MOV.U32 R13, RZ, RZ, R8 ;  /* 0x000000ffff0d7224 */ /* 0x000fce00078e0008 */
[----:B------:R-:W-:Y:S05]  /*21fb0*/  WARPSYNC.COLLECTIVE R15, `(.L_x_817) ;  /* 0x000000000f087348 */ /* 0x000fea0003c00000 */
[----:B------:R0:W1:Y:S02]  /*21fc0*/  SHFL.UP P6, R14, R13, R12, R11 ;  /* 0x0400000c0d0e7389 */ /* 0x00006400000c000b */
[----:B01----:R-:W-:Y:S01]  /*21fd0*/  ENDCOLLECTIVE ;  /* 0x000000000000791b */ /* 0x003fe20003800000 */
.L_x_817:
        /* <DEDUP_REMOVED lines=8> */
.L_x_818:
[----:B------:R-:W-:Y:S05]  /*22060*/  BRA `(.L_x_819) ;  /* 0xffffffd000847947 */ /* 0x000fea000383ffff */
.L_x_707:
[----:B------:R-:W-:Y:S01]  /*22070*/  BSSY B0, `(.L_x_820) ;  /* 0x0000006000007945 */ /* 0x000fe20003800000 */
[----:B------:R-:W-:Y:S01]  /*22080*/  PLOP3.LUT P6, PT, P6, PT, PT, 0x8, 0x0 ;  /* 0x000000000000781c */ /* 0x000fe200037ce170 */
[----:B------:R-:W-:-:S12]  /*22090*/  IMAD.MOV.U32 R15, RZ, RZ, -0x1 ;  /* 0xffffffffff0f7424 */ /* 0x000fd800078e00ff */
[----:B0-----:R-:W-:Y:S05]  /*220a0*/  WARPSYNC.COLLECTIVE R15, `(.L_x_821) ;  /* 0x000000000f087348 */ /* 0x001fea0003c00000 */
[----:B------:R-:W-:Y:S01]  /*220b0*/  VOTE.ANY R14, PT, P6 ;  /* 0x00000000000e7806 */ /* 0x000fe200030e0100 */
[----:B0-----:R-:W-:Y:S06]  /*220c0*/  ENDCOLLECTIVE ;  /* 0x000000000000791b */ /* 0x001fec0003800000 */
.L_x_821:
[----:B------:R-:W-:Y:S05]  /*220d0*/  BSYNC B0 ;  /* 0x0000000000007941 */ /* 0x000fea0003800000 */
.L_x_820:
        /* <DEDUP_REMOVED lines=9> */
.L_x_822:
[----:B------:R-:W-:Y:S02]  /*22170*/  IMAD.MOV.U32 R13, RZ, RZ, R4 ;  /* 0x000000ffff0d7224 */ /* 0x000fe400078e0004 */
[----:B------:R-:W-:-:S07]  /*22180*/  IMAD.MOV.U32 R7, RZ, RZ, R14 ;  /* 0x000000ffff077224 */ /* 0x000fce00078e000e */
[----:B------:R-:W-:Y:S05]  /*22190*/  WARPSYNC.COLLECTIVE R15, `(.L_x_823) ;  /* 0x000000000f087348 */ /* 0x000fea0003c00000 */
[----:B------:R0:W1:Y:S02]  /*221a0*/  SHFL.IDX P6, R14, R13, R12, R11 ;  /* 0x0000000c0d0e7389 */ /* 0x00006400000c000b */
[----:B01----:R-:W-:Y:S01]  /*221b0*/  ENDCOLLECTIVE ;  /* 0x000000000000791b */ /* 0x003fe20003800000 */
.L_x_823:
[----:B------:R-:W-:Y:S01]  /*221c0*/  IMAD.MOV.U32 R4, RZ, RZ, R14 ;  /* 0x000000ffff047224 */ /* 0x000fe200078e000e */
[----:B------:R-:W-:Y:S06]  /*221d0*/  BRA `(.L_x_824) ;  /* 0xffffffd000647947 */ /* 0x000fec000383ffff */
.L_x_709:
[----:B------:R-:W-:Y:S01]  /*221e0*/  BSSY B0, `(.L_x_825) ;  /* 0x0000007000007945 */ /* 0x000fe20003800000 */
[----:B------:R-:W-:Y:S02]  /*221f0*/  IMAD.MOV.U32 R13, RZ, RZ, R3 ;  /* 0x000000ffff0d7224 */ /* 0x000fe400078e0003 */
[----:B------:R-:W-:Y:S02]  /*22200*/  IMAD.MOV.U32 R11, RZ, RZ, 0x1f ;  /* 0x0000001fff0b7424 */ /* 0x000fe400078e00ff */
[----:B------:R-:W-:-:S07]  /*22210*/  IMAD.MOV.U32 R15, RZ, RZ, -0x1 ;  /* 0xffffffffff0f7424 */ /* 0x000fce00078e00ff */
[----:B0123--:R-:W-:Y:S05]  /*22220*/  WARPSYNC.COLLECTIVE R15, `(.L_x_826) ;  /* 0x000000000f087348 */ /* 0x00ffea0003c00000 */
[----:B------:R4:W0:Y:S02]  /*22230*/  SHFL.IDX P6, R14, R13, R12, R11 ;  /* 0x0000000c0d0e7389 */ /* 0x00082400000c000b */
[----:B01234-:R-:W-:Y:S01]  /*22240*/  ENDCOLLECTIVE ;  /* 0x000000000000791b */ /* 0x01ffe20003800000 */
.L_x_826:
[----:B------:R-:W-:Y:S05]  /*22250*/  BSYNC B0 ;  /* 0x0000000000007941 */ /* 0x000fea0003800000 */
.L_x_825:
[----:B------:R-:W-:Y:S01]  /*22260*/  IMAD.MOV.U32 R24, RZ, RZ, R14 ;  /* 0x000000ffff187224 */ /* 0x000fe200078e000e */
[----:B------:R-:W-:Y:S06]  /*22270*/  BRA `(.L_x_708) ;  /* 0xffffffd000547947 */ /* 0x000fec000383ffff */
.L_x_713:
[----:B0-----:R0:W1:Y:S02]  /*22280*/  SYNCS.PHASECHK.TRANS64.TRYWAIT P0, [R9+URZ+0x31c20], R0 ;  /* 0x031c2000090075a7 */ /* 0x001064000800017f */
[----:B-1----:R-:W-:Y:S05]  /*22290*/  @!P0 NANOSLEEP.SYNCS 0x989680 ;  /* 0x009896800000895d */ /* 0x002fea0003900000 */
[----:B------:R-:W1:Y:S02]  /*222a0*/  @!P0 SYNCS.PHASECHK.TRANS64 P0, [R9+URZ+0x31c20], R0 ;  /* 0x031c2000090085a7 */ /* 0x000e64000800007f */
[----:B-1----:R-:W-:Y:S05]  /*222b0*/  @!P0 BRA `(.L_x_713) ;  /* 0xfffffffc00f08947 */ /* 0x002fea000383ffff */
[----:B------:R-:W-:Y:S05]  /*222c0*/  BRA `(.L_x_827) ;  /* 0xffffffd400ac7947 */ /* 0x000fea000383ffff */
.L_x_714:
[----:B------:R-:W1:Y:S01]  /*222d0*/  S2R R2, SR_TID.X ;  /* 0x0000000000027919 */ /* 0x000e620000002100 */
[----:B------:R-:W-:Y:S01]  /*222e0*/  BSSY B0, `(.L_x_828) ;  /* 0x000000a000007945 */ /* 0x000fe20003800000 */
[----:B------:R-:W-:Y:S02]  /*222f0*/  IMAD.MOV.U32 R12, RZ, RZ, RZ ;  /* 0x000000ffff0c7224 */ /* 0x000fe400078e00ff */
[----:B------:R-:W-:Y:S02]  /*22300*/  IMAD.MOV.U32 R11, RZ, RZ, 0x1f ;  /* 0x0000001fff0b7424 */ /* 0x000fe400078e00ff */
[----:B------:R-:W-:Y:S01]  /*22310*/  IMAD.MOV.U32 R15, RZ, RZ, -0x1 ;  /* 0xffffffffff0f7424 */ /* 0x000fe200078e00ff */
[----:B-1----:R-:W-:-:S04]  /*22320*/  SHF.R.U32.HI R2, RZ, 0x5, R2 ;  /* 0x00000005ff027819 */ /* 0x002fc80000011602 */
[----:B------:R-:W-:-:S05]  /*22330*/  LOP3.LUT R2, R2, 0x3, RZ, 0xc0, !PT ;  /* 0x0000000302027812 */ /* 0x000fca00078ec0ff */
[----:B------:R-:W-:-:S07]  /*22340*/  IMAD.MOV.U32 R13, RZ, RZ, R2 ;  /* 0x000000ffff0d7224 */ /* 0x000fce00078e0002 */
[----:B0---4-:R-:W-:Y:S05]  /*22350*/  WARPSYNC.COLLECTIVE R15, `(.L_x_829) ;  /* 0x000000000f087348 */ /* 0x011fea0003c00000 */
[----:B------:R1:W2:Y:S02]  /*22360*/  SHFL.IDX P6, R14, R13, R12, R11 ;  /* 0x0000000c0d0e7389 */ /* 0x0002a400000c000b */
[----:B012-4-:R-:W-:Y:S01]  /*22370*/  ENDCOLLECTIVE ;  /* 0x000000000000791b */ /* 0x017fe20003800000 */
.L_x_829:
[----:B------:R-:W-:Y:S05]  /*22380*/  BSYNC B0 ;  /* 0x0000000000007941 */ /* 0x000fea0003800000 */
.L_x_828:
[----:B------:R-:W-:Y:S05]  /*22390*/  BRA `(.L_x_830) ;  /* 0xffffffd400947947 */ /* 0x000fea000383ffff */
.L_x_715:
[----:B------:R-:W-:Y:S01]  /*223a0*/  BSSY B0, `(.L_x_831) ;  /* 0x0000006000007945 */ /* 0x000fe20003800000 */
[----:B------:R-:W-:-:S07]  /*223b0*/  IMAD.MOV.U32 R15, RZ, RZ, -0x1 ;  /* 0xffffffffff0f7424 */ /* 0x000fce00078e00ff */
[----:B0---4-:R-:W-:Y:S05]  /*223c0*/  WARPSYNC.COLLECTIVE R15, `(.L_x_832) ;  /* 0x000000000f0c7348 */ /* 0x011fea0003c00000 */
[----:B------:R-:W-:Y:S02]  /*223d0*/  ELECT P6, UR62, PT ;  /* 0x00000000003e782f */ /* 0x000fe400038c0000 */
[----:B------:R-:W-:Y:S01]  /*223e0*/  MOV R14, UR62 ;  /* 0x0000003e000e7c02 */ /* 0x000fe20008000f00 */
[----:B0---4-:R-:W-:Y:S10]  /*223f0*/  ENDCOLLECTIVE ;  /* 0x000000000000791b */ /* 0x011ff40003800000 */
.L_x_832:
[----:B------:R-:W-:Y:S05]  /*22400*/  BSYNC B0 ;  /* 0x0000000000007941 */ /* 0x000fea0003800000 */
.L_x_831:
[----:B------:R-:W-:Y:S05]  /*22410*/  BRA `(.L_x_833) ;  /* 0xffffffd400887947 */ /* 0x000fea000383ffff */
.L_x_717:
[----:B0-----:R0:W1:Y:S02]  /*22420*/  SYNCS.PHASECHK.TRANS64.TRYWAIT P0, [R7+URZ], R2 ;  /* 0x00000002070075a7 */ /* 0x001064000800017f */
[----:B-1----:R-:W-:Y:S05]  /*22430*/  @!P0 NANOSLEEP.SYNCS 0x989680 ;  /* 0x009896800000895d */ /* 0x002fea0003900000 */
[----:B------:R-:W1:Y:S02]  /*22440*/  @!P0 SYNCS.PHASECHK.TRANS64 P0, [R7+URZ], R2 ;  /* 0x00000002070085a7 */ /* 0x000e64000800007f */
[----:B-1----:R-:W-:Y:S05]  /*22450*/  @!P0 BRA `(.L_x_717) ;  /* 0xfffffffc00f08947 */ /* 0x002fea000383ffff */
[----:B------:R-:W-:Y:S05]  /*22460*/  BRA `(.L_x_834) ;  /* 0xffffffd400bc7947 */ /* 0x000fea000383ffff */
.L_x_718:
[----:B-1----:R1:W2:Y:S02]  /*22470*/  SYNCS.PHASECHK.TRANS64.TRYWAIT P0, [R3+URZ], R0 ;  /* 0x00000000030075a7 */ /* 0x0022a4000800017f */
[----:B--2---:R-:W-:Y:S05]  /*22480*/  @!P0 NANOSLEEP.SYNCS 0x989680 ;  /* 0x009896800000895d */ /* 0x004fea0003900000 */
[----:B------:R-:W2:Y:S02]  /*22490*/  @!P0 SYNCS.PHASECHK.TRANS64 P0, [R3+URZ], R0 ;  /* 0x00000000030085a7 */ /* 0x000ea4000800007f */
[----:B--2---:R-:W-:Y:S05]  /*224a0*/  @!P0 BRA `(.L_x_718) ;  /* 0xfffffffc00f08947 */ /* 0x004fea000383ffff */
[----:B------:R-:W-:Y:S05]  /*224b0*/  BRA `(.L_x_835) ;  /* 0xffffffd400b07947 */ /* 0x000fea000383ffff */
.L_x_720:
[----:B-1----:R1:W2:Y:S02]  /*224c0*/  SYNCS.PHASECHK.TRANS64.TRYWAIT P0, [R5+URZ], R2 ;  /* 0x00000002050075a7 */ /* 0x0022a4000800017f */
[----:B--2---:R-:W-:Y:S05]  /*224d0*/  @!P0 NANOSLEEP.SYNCS 0x989680 ;  /* 0x009896800000895d */ /* 0x004fea0003900000 */
[----:B------:R-:W2:Y:S02]  /*224e0*/  @!P0 SYNCS.PHASECHK.TRANS64 P0, [R5+URZ], R2 ;  /* 0x00000002050085a7 */ /* 0x000ea4000800007f */
[----:B--2---:R-:W-:Y:S05]  /*224f0*/  @!P0 BRA `(.L_x_720) ;  /* 0xfffffffc00f08947 */ /* 0x004fea000383ffff */
[----:B------:R-:W-:Y:S05]  /*22500*/  BRA `(.L_x_836) ;  /* 0xffffffd400b47947 */ /* 0x000fea000383ffff */
.L_x_837:
        /* <DEDUP_REMOVED lines=15> */
.L_x_2778:


//--------------------- .text._ZN7cutlass13device_kernelIN5flash11enable_sm90INS1_16FlashAttnFwdSm90INS1_25CollectiveMainloopFwdSm90ILi2EN4cute5tupleIJNS5_1CILi1EEES8_S8_EEENS6_IJNS7_ILi192EEENS7_ILi128EEENS7_ILi96EEEEEELi96ENS_10bfloat16_tEfNS_4arch4Sm90ELb0ELb1ELb0ELb0ELb0ELb0ELb0ELb0ELb1ELb1ELb1ELb0EEENS1_21CollectiveEpilogueFwdINS6_IJSA_SC_SB_EEES9_SE_SG_Li384ELb0ELb1ELb1ELb0EEENS1_19SingleTileSchedulerILb0ELb1ELb1ELi192EEEEEEEEEvNT_6ParamsE --------------------------
	.section	.text._ZN7cutlass13device_kernelIN5flash11enable_sm90INS1_16FlashAttnFwdSm90INS1_25CollectiveMainloopFwdSm90ILi2EN4cute5tupleIJNS5_1CILi1EEES8_S8_EEENS6_IJNS7_ILi192EEENS7_ILi128EEENS7_ILi96EEEEEELi96ENS_10bfloat16_tEfNS_4arch4Sm90ELb0ELb1ELb0ELb0ELb0ELb0ELb0ELb0ELb1ELb1ELb1ELb0EEENS1_21CollectiveEpilogueFwdINS6_IJSA_SC_SB_EEES9_SE_SG_Li384ELb0ELb1ELb1ELb0EEENS1_19SingleTileSchedulerILb0ELb1ELb1ELi192EEEEEEEEEvNT_6ParamsE,"ax",@progbits
	.align	128
.text._ZN7cutlass13device_kernelIN5flash11enable_sm90INS1_16FlashAttnFwdSm90INS1_25CollectiveMainloopFwdSm90ILi2EN4cute5tupleIJNS5_1CILi1EEES8_S8_EEENS6_IJNS7_ILi192EEENS7_ILi128EEENS7_ILi96EEEEEELi96ENS_10bfloat16_tEfNS_4arch4Sm90ELb0ELb1ELb0ELb0ELb0ELb0ELb0ELb0ELb1ELb1ELb1ELb0EEENS1_21CollectiveEpilogueFwdINS6_IJSA_SC_SB_EEES9_SE_SG_Li384ELb0ELb1ELb1ELb0EEENS1_19SingleTileSchedulerILb0ELb1ELb1ELi192EEEEEEEEEvNT_6ParamsE:
        .type           _ZN7cutlass13device_kernelIN5flash11enable_sm90INS1_16FlashAttnFwdSm90INS1_25CollectiveMainloopFwdSm90ILi2EN4cute5tupleIJNS5_1CILi1EEES8_S8_EEENS6_IJNS7_ILi192EEENS7_ILi128EEENS7_ILi96EEEEEELi96ENS_10bfloat16_tEfNS_4arch4Sm90ELb0ELb1ELb0ELb0ELb0ELb0ELb0ELb0ELb1ELb1ELb1ELb0EEENS1_21CollectiveEpilogueFwdINS6_IJSA_SC_SB_EEES9_SE_SG_Li384ELb0ELb1ELb1ELb0EEENS1_19SingleTileSchedulerILb0ELb1ELb1ELi192EEEEEEEEEvNT_6ParamsE,@function
        .size           _ZN7cutlass13device_kernelIN5flash11enable_sm90INS1_16FlashAttnFwdSm90INS1_25CollectiveMainloopFwdSm90ILi2EN4cute5tupleIJNS5_1CILi1EEES8_S8_EEENS6_IJNS7_ILi192EEENS7_ILi128EEENS7_ILi96EEEEEELi96ENS_10bfloat16_tEfNS_4arch4Sm90ELb0ELb1ELb0ELb0ELb0ELb0ELb0ELb0ELb1ELb1ELb1ELb0EEENS1_21CollectiveEpilogueFwdINS6_IJSA_SC_SB_EEES9_SE_SG_Li384ELb0ELb1ELb1ELb0EEENS1_19SingleTileSchedulerILb0ELb1ELb1ELi192EEEEEEEEEvNT_6ParamsE,(.L_x_2779 - _ZN7cutlass13device_kernelIN5flash11enable_sm90INS1_16FlashAttnFwdSm90INS1_25CollectiveMainloopFwdSm90ILi2EN4cute5tupleIJNS5_1CILi1EEES8_S8_EEENS6_IJNS7_ILi192EEENS7_ILi128EEENS7_ILi96EEEEEELi96ENS_10bfloat16_tEfNS_4arch4Sm90ELb0ELb1ELb0ELb0ELb0ELb0ELb0ELb0ELb1ELb1ELb1ELb0EEENS1_21CollectiveEpilogueFwdINS6_IJSA_SC_SB_EEES9_SE_SG_Li384ELb0ELb1ELb1ELb0EEENS1_19SingleTileSchedulerILb0ELb1ELb1ELi192EEEEEEEEEvNT_6ParamsE)
        .other          _ZN7cutlass13device_kernelIN5flash11enable_sm90INS1_16FlashAttnFwdSm90INS1_25CollectiveMainloopFwdSm90ILi2EN4cute5tupleIJNS5_1CILi1EEES8_S8_EEENS6_IJNS7_ILi192EEENS7_ILi128EEENS7_ILi96EEEEEELi96ENS_10bfloat16_tEfNS_4arch4Sm90ELb0ELb1ELb0ELb0ELb0ELb0ELb0ELb0ELb1ELb1ELb1ELb0EEENS1_21CollectiveEpilogueFwdINS6_IJSA_SC_SB_EEES9_SE_SG_Li384ELb0ELb1ELb1ELb0EEENS1_19SingleTileSchedulerILb0ELb1ELb1ELi192EEEEEEEEEvNT_6ParamsE,@"STO_CUDA_ENTRY STV_DEFAULT"
_ZN7cutlass13device_kernelIN5flash11enable_sm90INS1_16FlashAttnFwdSm90INS1_25CollectiveMainloopFwdSm90ILi2EN4cute5tupleIJNS5_1CILi1EEES8_S8_EEENS6_IJNS7_ILi192EEENS7_ILi128EEENS7_ILi96EEEEEELi96ENS_10bfloat16_tEfNS_4arch4Sm90ELb0ELb1ELb0ELb0ELb0ELb0ELb0ELb0ELb1ELb1ELb1ELb0EEENS1_21CollectiveEpilogueFwdINS6_IJSA_SC_SB_EEES9_SE_SG_Li384ELb0ELb1ELb1ELb0EEENS1_19SingleTileSchedulerILb0ELb1ELb1ELi192EEEEEEEEEvNT_6ParamsE:
[----:B------:R-:W0:Y:S01]  /*0000*/  LDC R1, c[0x0][0x28] ;  /* 0x00000a00ff017b82 */ /* 0x000e220000000800 */
[----:B------:R-:W1:Y:S01]  /*0010*/  S2R R2, SR_TID.X ;  /* 0x0000000000027919 */ /* 0x000e620000002100 */
[----:B------:R-:W-:Y:S01]  /*0020*/  ELECT P0, URZ, PT ;  /* 0x00000000003f782f */ /* 0x000fe20003800000 */
[----:B------:R-:W-:Y:S01]  /*0030*/  BSSY B0, `(.L_x_838) ;  /* 0x000000e000007945 */ /* 0x000fe20003800000 */
[--C-:B-1----:R-:W-:Y:S02]  /*0040*/  SHF.R.U32.HI R26, RZ, 0x5, R2.reuse ;  /* 0x00000005ff1a7819 */ /* 0x102fe40000011602 */
[----:B------:R-:W-:-:S03]  /*0050*/  SHF.R.U32.HI R19, RZ, 0x7, R2 ;  /* 0x00000007ff137819 */ /* 0x000fc60000011602 */
        /* <DEDUP_REMOVED lines=11> */
.L_x_839:
[----:B------:R-:W-:Y:S05]  /*0110*/  BSYNC B0 ;  /* 0x0000000000007941 */ /* 0x000fea0003800000 */
.L_x_838:
        /* <DEDUP_REMOVED lines=41> */
.L_x_840:
        /* <DEDUP_REMOVED lines=22> */
.L_x_841:
        /* <DEDUP_REMOVED lines=18> */
.L_x_842:
        /* <DEDUP_REMOVED lines=22> */
.L_x_843:
        /* <DEDUP_REMOVED lines=22> */
.L_x_844:
[----:B------:R-:W-:Y:S01]  /*08f0*/  PLOP3.LUT P0, PT, PT, PT, UP0, 0x80, 0x0 ;  /* 0x000000000000781c */ /* 0x000fe20003f0f008 */
[----:B0-----:R-:W-:Y:S01]  /*0900*/  UMOV UR4, 0x1 ;  /* 0x0000000100047882 */ /* 0x001fe20000000000 */
[----:B------:R-:W-:Y:S01]  /*0910*/  NOP ;  /* 0x0000000000007918 */ /* 0x000fe20000000000 */
[----:B------:R-:W-:Y:S01]  /*0920*/  USEL UR4, UR4, 0x2, !UP0 ;  /* 0x0000000204047887 */ /* 0x000fe2000c000000 */
[----:B------:R-:W-:Y:S01]  /*0930*/  BSSY B6, `(.L_x_845) ;  /* 0x0001313000067945 */ /* 0x000fe20003800000 */
[----:B------:R-:W-:-:S04]  /*0940*/  LOP3.LUT R23, R2, 0x7f, RZ, 0xc0, !PT ;  /* 0x0000007f02177812 */ /* 0x000fc800078ec0ff */
[----:B------:R-:W-:Y:S01]  /*0950*/  IMAD.U32 R16, RZ, RZ, UR4 ;  /* 0x00000004ff107e24 */ /* 0x000fe2000f8e00ff */
[----:B-12-4-:R-:W-:Y:S06]  /*0960*/  BAR.SYNC.DEFER_BLOCKING 0x0 ;  /* 0x0000000000007b1d */ /* 0x016fec0000010000 */
[----:B------:R-:W-:Y:S05]  /*0970*/  @!P0 BRA `(.L_x_846) ;  /* 0x000000ec00048947 */ /* 0x000fea0003800000 */
.L_x_847:
[----:B------:R-:W-:-:S08]  /*0980*/  NOP ;  /* 0x0000000000007918 */ /* 0x000fd00000000000 */
[----:B------:R-:W0:Y:S02]  /*0990*/  USETMAXREG.TRY_ALLOC.CTAPOOL UP0, 0xa0 ;  /* 0x000000a0000079c8 */ /* 0x000e240008000600 */
[----:B0-----:R-:W-:-:S13]  /*09a0*/  PLOP3.LUT P0, PT, PT, PT, UP0, 0x80, 0x0 ;  /* 0x000000000000781c */ /* 0x001fda0003f0f008 */
[----:B------:R-:W-:Y:S05]  /*09b0*/  @!P0 BRA `(.L_x_847) ;  /* 0xfffffffc00f08947 */ /* 0x000fea000383ffff */
[----:B------:R-:W0:Y:S01]  /*09c0*/  S2UR UR6, SR_CTAID.Y ;  /* 0x00000000000679c3 */ /* 0x000e220000002600 */
[----:B------:R-:W-:Y:S01]  /*09d0*/  LOP3.LUT R0, R2, 0xffffff80, RZ, 0xc0, !PT ;  /* 0xffffff8002007812 */ /* 0x000fe200078ec0ff */
[----:B------:R-:W-:Y:S02]  /*09e0*/  ULDC UR7, c[0x0][0xc50] ;  /* 0x0003140000077ab9 */ /* 0x000fe40000000800 */
[----:B------:R-:W-:-:S04]  /*09f0*/  UISETP.NE.AND UP0, UPT, UR7, 0x1, UPT ;  /* 0x000000010700788c */ /* 0x000fc8000bf05270 */
[----:B------:R-:W-:Y:S08]  /*0a00*/  BAR.ARV 0x8, 0x200 ;  /* 0x0208000000007b1d */ /* 0x000ff00000002000 */
[----:B------:R-:W1:Y:S01]  /*0a10*/  S2UR UR8, SR_CTAID.Z ;  /* 0x00000000000879c3 */ /* 0x000e620000002700 */
[----:B------:R-:W-:Y:S01]  /*0a20*/  ISETP.NE.AND P0, PT, R0, 0x80, PT ;  /* 0x000000800000780c */ /* 0x000fe20003f05270 */
[----:B------:R-:W-:Y:S01]  /*0a30*/  @UP0 ULDC UR4, c[0x0][0xc54] ;  /* 0x0003150000040ab9 */ /* 0x000fe20000000800 */
[----:B------:R-:W-:Y:S01]  /*0a40*/  @UP0 ULDC UR9, c[0x0][0xc58] ;  /* 0x0003160000090ab9 */ /* 0x000fe20000000800 */
[----:B0-----:R-:W-:-:S10]  /*0a50*/  UIMAD.WIDE.U32 UR4, UR6, UR4, URZ ;  /* 0x00000004060472a5 */ /* 0x001fd4000f8e003f */
[----:B------:R-:W-:Y:S06]  /*0a60*/  @!P0 BAR.ARV 0x9, 0x100 ;  /* 0x0244000000008b1d */ /* 0x000fec0000002000 */
[----:B------:R-:W-:Y:S01]  /*0a70*/  UMOV UR10, UR6 ;  /* 0x00000006000a7c82 */ /* 0x000fe20008000000 */
[----:B------:R-:W-:Y:S01]  /*0a80*/  @UP0 USHF.R.U32.HI UR10, URZ, UR9, UR5 ;  /* 0x000000093f0a0299 */ /* 0x000fe20008011605 */
[----:B-1----:R-:W-:-:S03]  /*0a90*/  ISETP.LE.AND P0, PT, RZ, UR8, PT ;  /* 0x00000008ff007c0c */ /* 0x002fc6000bf03270 */
[----:B------:R-:W-:Y:S02]  /*0aa0*/  UIADD3 UR4, -UR10, URZ, URZ ;  /* 0x0000003f0a047290 */ /* 0x000fe4000fffe13f */
[----:B------:R-:W-:Y:S02]  /*0ab0*/  IMAD.U32 R17, RZ, RZ, UR10 ;  /* 0x0000000aff117e24 */ /* 0x000fe4000f8e00ff */
[----:B------:R-:W-:-:S06]  /*0ac0*/  UIMAD UR6, UR7, UR4, UR6 ;  /* 0x00000004070672a4 */ /* 0x000fcc000f8e0206 */
[----:B------:R-:W-:Y:S06]  /*0ad0*/  @!P0 BRA `(.L_x_848) ;  /* 0x0000012c00e08947 */ /* 0x000fec0003800000 */
[----:B------:R-:W0:Y:S01]  /*0ae0*/  LDC.64 R6, c[0x0][0x418] ;  /* 0x00010600ff067b82 */ /* 0x000e220000000a00 */
[----:B------:R-:W-:Y:S01]  /*0af0*/  ULDC UR4, c[0x0][0x448] ;  /* 0x0001120000047ab9 */ /* 0x000fe20000000800 */
[----:B------:R-:W-:Y:S01]  /*0b00*/  VIADD R22, R2, 0xffffff80 ;  /* 0xffffff8002167836 */ /* 0x000fe20000000000 */
[----:B------:R-:W-:-:S03]  /*0b10*/  UISETP.NE.AND UP0, UPT, UR4, 0x1, UPT ;  /* 0x000000010400788c */ /* 0x000fc6000bf05270 */
[----:B------:R-:W-:Y:S02]  /*0b20*/  ULDC.64 UR4, c[0x0][0x9e0] ;  /* 0x0002780000047ab9 */ /* 0x000fe40000000a00 */
[----:B------:R-:W1:Y:S01]  /*0b30*/  LDC R89, c[0x0][0x288] ;  /* 0x0000a200ff597b82 */ /* 0x000e620000000800 */
[----:B------:R-:W-:-:S05]  /*0b40*/  UISETP.GE.AND UP1, UPT, UR5, 0x1, UPT ;  /* 0x000000010500788c */ /* 0x000fca000bf26270 */
[----:B------:R-:W-:Y:S01]  /*0b50*/  @UP0 ULDC UR9, c[0x0][0x44c] ;  /* 0x0001130000090ab9 */ /* 0x000fe20000000800 */
[----:B------:R-:W-:Y:S01]  /*0b60*/  @UP0 ULDC UR11, c[0x0][0x450] ;  /* 0x00011400000b0ab9 */ /* 0x000fe20000000800 */
[----:B------:R-:W2:Y:S01]  /*0b70*/  LDC R18, c[0x0][0x424] ;  /* 0x00010900ff127b82 */ /* 0x000ea20000000800 */
[----:B------:R-:W-:-:S07]  /*0b80*/  PLOP3.LUT P1, PT, PT, PT, UP1, 0x80, 0x0 ;  /* 0x000000000000781c */ /* 0x000fce0003f2f018 */
[----:B------:R-:W3:Y:S01]  /*0b90*/  LDC R5, c[0x0][0x2f0] ;  /* 0x0000bc00ff057b82 */ /* 0x000ee20000000800 */
[----:B0-----:R-:W-:-:S04]  /*0ba0*/  ISETP.NE.U32.AND P0, PT, R6, RZ, PT ;  /* 0x000000ff0600720c */ /* 0x001fc80003f05070 */
[----:B------:R-:W-:-:S03]  /*0bb0*/  ISETP.NE.AND.EX P0, PT, R7, RZ, PT, P0 ;  /* 0x000000ff0700720c */ /* 0x000fc60003f05300 */
[----:B------:R-:W0:Y:S01]  /*0bc0*/  S2UR UR38, SR_CTAID.X ;  /* 0x00000000002679c3 */ /* 0x000e220000002500 */
[----:B-1----:R-:W-:Y:S02]  /*0bd0*/  IADD3 R3, -R89, 0x1, RZ ;  /* 0x0000000159037810 */ /* 0x002fe40007ffe1ff */
[----:B--2---:R-:W-:-:S05]  /*0be0*/  SEL R18, R18, 0x1, P0 ;  /* 0x0000000112127807 */ /* 0x004fca0000000000 */
[----:B---3--:R-:W-:-:S05]  /*0bf0*/  IMAD R3, R18, R5, R3 ;  /* 0x0000000512037224 */ /* 0x008fca00078e0203 */
[----:B------:R-:W-:Y:S01]  /*0c00*/  R2UR UR10, R3 ;  /* 0x00000000030a72ca */ /* 0x000fe200000e0000 */
[----:B0-----:R-:W-:-:S04]  /*0c10*/  UIMAD UR38, UR38, 0xc0, URZ ;  /* 0x000000c0262678a4 */ /* 0x001fc8000f8e023f */
[----:B------:R-:W-:Y:S02]  /*0c20*/  @UP0 UIADD3 UR8, UR38, 0xbf, URZ ;  /* 0x000000bf26080890 */ /* 0x000fe4000fffe03f */
[----:B------:R-:W-:Y:S02]  /*0c30*/  UIADD3 UR7, UR38, 0xbf, URZ ;  /* 0x000000bf26077890 */ /* 0x000fe4000fffe03f */
[----:B------:R-:W-:-:S04]  /*0c40*/  UIMAD.WIDE.U32 UR8, UR8, UR9, URZ ;  /* 0x00000009080872a5 */ /* 0x000fc8000f8e003f */
[----:B------:R-:W-:-:S04]  /*0c50*/  @UP0 USHF.R.U32.HI UR7, URZ, UR11, UR9 ;  /* 0x0000000b3f070299 */ /* 0x000fc80008011609 */
[----:B------:R-:W-:-:S04]  /*0c60*/  UIADD3 UR7, UR10, UR7, URZ ;  /* 0x000000070a077290 */ /* 0x000fc8000fffe03f */
[----:B------:R-:W-:-:S06]  /*0c70*/  UIADD3 UR4, UR7, UR4, URZ ;  /* 0x0000000407047290 */ /* 0x000fcc000fffe03f */
[----:B------:R-:W-:Y:S01]  /*0c80*/  IMAD.U32 R0, RZ, RZ, UR4 ;  /* 0x00000004ff007e24 */ /* 0x000fe2000f8e00ff */
[----:B------:R-:W-:Y:S06]  /*0c90*/  @!P1 BRA `(.L_x_849) ;  /* 0x0000000000409947 */ /* 0x000fec0003800000 */
[----:B------:R-:W-:Y:S01]  /*0ca0*/  ISETP.LT.AND P0, PT, RZ, UR7, PT ;  /* 0x00000007ff007c0c */ /* 0x000fe2000bf01270 */
[----:B------:R-:W-:-:S12]  /*0cb0*/  UIADD3 UR4, UR7, -0x1, URZ ;  /* 0xffffffff07047890 */ /* 0x000fd8000fffe03f */
[----:B------:R-:W-:Y:S05]  /*0cc0*/  @P0 BRA `(.L_x_850) ;  /* 0x00000000001c0947 */ /* 0x000fea0003800000 */
[----:B------:R-:W-:Y:S02]  /*0cd0*/  UISETP.NE.AND UP1, UPT, UR5, 0x1, UPT ;  /* 0x000000010500788c */ /* 0x000fe4000bf25270 */
[----:B------:R-:W-:-:S09]  /*0ce0*/  UIADD3 UR4, -UR7, URZ, URZ ;  /* 0x0000003f07047290 */ /* 0x000fd2000fffe13f */
[----:B------:R-:W-:Y:S02]  /*0cf0*/  @UP1 ULDC.64 UR10, c[0x0][0x9e8] ;  /* 0x00027a00000a1ab9 */ /* 0x000fe40000000a00 */
[----:B------:R-:W-:-:S04]  /*0d00*/  UIMAD.WIDE.U32 UR8, UR4, UR10, URZ ;  /* 0x0000000a040872a5 */ /* 0x000fc8000f8e003f */
[----:B------:R-:W-:-:S04]  /*0d10*/  @UP1 USHF.R.U32.HI UR4, URZ, UR11, UR9 ;  /* 0x0000000b3f041299 */ /* 0x000fc80008011609 */
[----:B------:R-:W-:Y:S01]  /*0d20*/  ULOP3.LUT UR4, URZ, UR4, URZ, 0x33, !UPT ;  /* 0x000000043f047292 */ /* 0x000fe2000f8e333f */
[----:B------:R-:W-:Y:S11]  /*0d30*/  BRA `(.L_x_851) ;  /* 0x0000000000107947 */ /* 0x000ff60003800000 */
.L_x_850:
[----:B------:R-:W-:-:S11]  /*0d40*/  UISETP.NE.AND UP1, UPT, UR5, 0x1, UPT ;  /* 0x000000010500788c */ /* 0x000fd6000bf25270 */
[----:B------:R-:W-:Y:S02]  /*0d50*/  @UP1 ULDC.64 UR10, c[0x0][0x9e8] ;  /* 0x00027a00000a1ab9 */ /* 0x000fe40000000a00 */
[----:B------:R-:W-:-:S04]  /*0d60*/  UIMAD.WIDE.U32 UR8, UR4, UR10, URZ ;  /* 0x0000000a040872a5 */ /* 0x000fc8000f8e003f */
[----:B------:R-:W-:-:S12]  /*0d70*/  @UP1 USHF.R.U32.HI UR4, URZ, UR11, UR9 ;  /* 0x0000000b3f041299 */ /* 0x000fd80008011609 */
.L_x_851:
[----:B------:R-:W-:-:S06]  /*0d80*/  UIMAD UR4, UR4, UR5, UR5 ;  /* 0x00000005040472a4 */ /* 0x000fcc000f8e0205 */
[----:B------:R-:W-:-:S07]  /*0d90*/  VIMNMX R0, R0, UR4, PT ;  /* 0x0000000400007c48 */ /* 0x000fce000bfe0100 */
.L_x_849:
[-C--:B------:R-:W-:Y:S01]  /*0da0*/  IMAD R89, R18, R5.reuse, -R89 ;  /* 0x0000000512597224 */ /* 0x080fe200078e0a59 */
[----:B------:R-:W-:Y:S01]  /*0db0*/  @UP0 ULDC UR8, c[0x0][0x44c] ;  /* 0x0001130000080ab9 */ /* 0x000fe20000000800 */
[----:B------:R-:W-:Y:S01]  /*0dc0*/  VIADD R4, R0, 0x7f ;  /* 0x0000007f00047836 */ /* 0x000fe20000000000 */
[----:B------:R-:W-:Y:S01]  /*0dd0*/  UIMAD.WIDE.U32 UR8, UR38, UR8, URZ ;  /* 0x00000008260872a5 */ /* 0x000fe2000f8e003f */
[----:B------:R-:W-:Y:S01]  /*0de0*/  IMAD R0, R18, R5, 0x7f ;  /* 0x0000007f12007424 */ /* 0x000fe200078e0205 */
[----:B------:R-:W-:Y:S01]  /*0df0*/  R2UR UR7, R89 ;  /* 0x00000000590772ca */ /* 0x000fe200000e0000 */
[----:B------:R-:W-:Y:S01]  /*0e00*/  @UP0 ULDC UR10, c[0x0][0x450] ;  /* 0x00011400000a0ab9 */ /* 0x000fe20000000800 */
[----:B------:R-:W-:Y:S01]  /*0e10*/  UMOV UR4, UR38 ;  /* 0x0000002600047c82 */ /* 0x000fe20008000000 */
[----:B------:R-:W-:Y:S01]  /*0e20*/  SHF.R.S32.HI R5, RZ, 0x1f, R4 ;  /* 0x0000001fff057819 */ /* 0x000fe20000011404 */
[----:B------:R-:W-:Y:S01]  /*0e30*/  @UP0 USHF.R.U32.HI UR4, URZ, UR10, UR9 ;  /* 0x0000000a3f040299 */ /* 0x000fe20008011609 */
[----:B------:R-:W-:-:S02]  /*0e40*/  SHF.R.S32.HI R3, RZ, 0x1f, R0 ;  /* 0x0000001fff037819 */ /* 0x000fc40000011400 */
[----:B------:R-:W-:Y:S02]  /*0e50*/  LEA.HI R5, R5, R4, RZ, 0x7 ;  /* 0x0000000405057211 */ /* 0x000fe400078f38ff */
[----:B------:R-:W-:Y:S02]  /*0e60*/  LEA.HI R3, R3, R0, RZ, 0x7 ;  /* 0x0000000003037211 */ /* 0x000fe400078f38ff */
[----:B------:R-:W-:Y:S02]  /*0e70*/  SHF.R.S32.HI R0, RZ, 0x7, R5 ;  /* 0x00000007ff007819 */ /* 0x000fe40000011405 */
[----:B------:R-:W-:Y:S01]  /*0e80*/  UIADD3 UR4, UR7, UR4, URZ ;  /* 0x0000000407047290 */ /* 0x000fe2000fffe03f */
[----:B------:R-:W-:Y:S02]  /*0e90*/  SHF.R.S32.HI R3, RZ, 0x7, R3 ;  /* 0x00000007ff037819 */ /* 0x000fe40000011403 */
[----:B------:R-:W-:Y:S02]  /*0ea0*/  ULDC UR7, c[0x0][0x9dc] ;  /* 0x0002770000077ab9 */ /* 0x000fe40000000800 */
[----:B------:R-:W-:Y:S01]  /*0eb0*/  UIADD3 UR7, UR4, -UR7, URZ ;  /* 0x8000000704077290 */ /* 0x000fe2000fffe03f */
[----:B------:R-:W-:Y:S01]  /*0ec0*/  VIMNMX R88, R3, R0, PT ;  /* 0x0000000003587248 */ /* 0x000fe20003fe0100 */
[----:B------:R-:W-:Y:S10]  /*0ed0*/  @!P1 BRA `(.L_x_852) ;  /* 0x0000000000449947 */ /* 0x000ff40003800000 */
[----:B------:R-:W-:-:S06]  /*0ee0*/  UISETP.GT.AND UP0, UPT, UR4, -0x1, UPT ;  /* 0xffffffff0400788c */ /* 0x000fcc000bf04270 */
[----:B------:R-:W-:-:S13]  /*0ef0*/  PLOP3.LUT P0, PT, PT, PT, UP0, 0x80, 0x0 ;  /* 0x000000000000781c */ /* 0x000fda0003f0f008 */
[----:B------:R-:W-:Y:S05]  /*0f00*/  @P0 BRA `(.L_x_853) ;  /* 0x00000000001c0947 */ /* 0x000fea0003800000 */
[----:B------:R-:W-:Y:S02]  /*0f10*/  UISETP.NE.AND UP0, UPT, UR5, 0x1, UPT ;  /* 0x000000010500788c */ /* 0x000fe4000bf05270 */
[----:B------:R-:W-:-:S09]  /*0f20*/  ULOP3.LUT UR4, URZ, UR4, URZ, 0x33, !UPT ;  /* 0x000000043f047292 */ /* 0x000fd2000f8e333f */
[----:B------:R-:W-:Y:S02]  /*0f30*/  @UP0 ULDC.64 UR10, c[0x0][0x9e8] ;  /* 0x00027a00000a0ab9 */ /* 0x000fe40000000a00 */
[----:B------:R-:W-:-:S04]  /*0f40*/  UIMAD.WIDE.U32 UR8, UR4, UR10, URZ ;  /* 0x0000000a040872a5 */ /* 0x000fc8000f8e003f */
[----:B------:R-:W-:-:S04]  /*0f50*/  @UP0 USHF.R.U32.HI UR4, URZ, UR11, UR9 ;  /* 0x0000000b3f040299 */ /* 0x000fc80008011609 */
[----:B------:R-:W-:Y:S01]  /*0f60*/  ULOP3.LUT UR4, URZ, UR4, URZ, 0x33, !UPT ;  /* 0x000000043f047292 */ /* 0x000fe2000f8e333f */
[----:B------:R-:W-:Y:S11]  /*0f70*/  BRA `(.L_x_854) ;  /* 0x0000000000107947 */ /* 0x000ff60003800000 */
.L_x_853:
[----:B------:R-:W-:-:S11]  /*0f80*/  UISETP.NE.AND UP0, UPT, UR5, 0x1, UPT ;  /* 0x000000010500788c */ /* 0x000fd6000bf05270 */
[----:B------:R-:W-:Y:S02]  /*0f90*/  @UP0 ULDC.64 UR10, c[0x0][0x9e8] ;  /* 0x00027a00000a0ab9 */ /* 0x000fe40000000a00 */
[----:B------:R-:W-:-:S04]  /*0fa0*/  UIMAD.WIDE.U32 UR8, UR4, UR10, URZ ;  /* 0x0000000a040872a5 */ /* 0x000fc8000f8e003f */
[----:B------:R-:W-:-:S12]  /*0fb0*/  @UP0 USHF.R.U32.HI UR4, URZ, UR11, UR9 ;  /* 0x0000000b3f040299 */ /* 0x000fd80008011609 */
.L_x_854:
[----:B------:R-:W-:-:S04]  /*0fc0*/  UIMAD UR4, UR4, UR5, URZ ;  /* 0x00000005040472a4 */ /* 0x000fc8000f8e023f */
[----:B------:R-:W-:-:S04]  /*0fd0*/  UISETP.LT.AND UP0, UPT, UR7, UR4, UPT ;  /* 0x000000040700728c */ /* 0x000fc8000bf01270 */
[----:B------:R-:W-:-:S12]  /*0fe0*/  USEL UR7, UR7, UR4, !UP0 ;  /* 0x0000000407077287 */ /* 0x000fd8000c000000 */
.L_x_852:
[----:B------:R-:W-:Y:S02]  /*0ff0*/  USHF.R.S32.HI UR4, URZ, 0x1f, UR7 ;  /* 0x0000001f3f047899 */ /* 0x000fe40008011407 */
[----:B------:R-:W-:Y:S02]  /*1000*/  USHF.R.U32.HI UR10, URZ, 0x10, UR6 ;  /* 0x000000103f0a7899 */ /* 0x000fe40008011606 */
[----:B------:R-:W-:Y:S02]  /*1010*/  ULEA.HI UR4, UR4, UR7, URZ, 0x7 ;  /* 0x0000000704047291 */ /* 0x000fe4000f8f383f */
[----:B------:R-:W-:Y:S02]  /*1020*/  ULOP3.LUT UR60, UR6, 0xffff, URZ, 0xc0, !UPT ;  /* 0x0000ffff063c7892 */ /* 0x000fe4000f8ec03f */
[----:B------:R-:W-:-:S04]  /*1030*/  USHF.R.S32.HI UR4, URZ, 0x7, UR4 ;  /* 0x000000073f047899 */ /* 0x000fc80008011404 */
[----:B------:R-:W-:-:S04]  /*1040*/  UISETP.LT.AND UP0, UPT, URZ, UR4, UPT ;  /* 0x000000043f00728c */ /* 0x000fc8000bf01270 */
[----:B------:R-:W-:Y:S02]  /*1050*/  USEL UR9, URZ, UR4, !UP0 ;  /* 0x000000043f097287 */ /* 0x000fe4000c000000 */
[----:B------:R-:W-:Y:S01]  /*1060*/  UISETP.NE.AND UP0, UPT, UR10, URZ, UPT ;  /* 0x0000003f0a00728c */ /* 0x000fe2000bf05270 */
[----:B------:R-:W-:-:S03]  /*1070*/  UMOV UR4, URZ ;  /* 0x0000003f00047c82 */ /* 0x000fc60008000000 */
[----:B------:R-:W-:-:S07]  /*1080*/  ISETP.GT.AND P0, PT, R88, UR9, PT ;  /* 0x0000000958007c0c */ /* 0x000fce000bf04270 */
[----:B------:R-:W-:-:S06]  /*1090*/  @!UP0 ULDC UR10, c[0x0][0x9f0] ;  /* 0x00027c00000a8ab9 */ /* 0x000fcc0000000800 */
[----:B------:R-:W-:Y:S05]  /*10a0*/  @!P0 BRA `(.L_x_855) ;  /* 0x00000000008c8947 */ /* 0x000fea0003800000 */
[----:B------:R-:W-:Y:S01]  /*10b0*/  IMAD.U32 R5, RZ, RZ, UR10 ;  /* 0x0000000aff057e24 */ /* 0x000fe2000f8e00ff */
[----:B------:R-:W-:-:S04]  /*10c0*/  UMOV UR4, URZ ;  /* 0x0000003f00047c82 */ /* 0x000fc80008000000 */
[----:B------:R-:W-:-:S04]  /*10d0*/  IABS R0, R5 ;  /* 0x0000000500007213 */ /* 0x000fc80000000000 */
[----:B------:R-:W-:Y:S02]  /*10e0*/  R2UR UR11, R0 ;  /* 0x00000000000b72ca */ /* 0x000fe400000e0000 */
[----:B------:R-:W-:Y:S02]  /*10f0*/  IADD3 R0, R5, -0x1, R88 ;  /* 0xffffffff05007810 */ /* 0x000fe40007ffe058 */
[----:B------:R-:W-:Y:S02]  /*1100*/  IABS R5, R5 ;  /* 0x0000000500057213 */ /* 0x000fe40000000000 */
[----:B------:R-:W-:-:S03]  /*1110*/  R2UR UR6, R0 ;  /* 0x00000000000672ca */ /* 0x000fc600000e0000 */
[----:B------:R-:W-:-:S04]  /*1120*/  IMAD.MOV R5, RZ, RZ, -R5 ;  /* 0x000000ffff057224 */ /* 0x000fc800078e0a05 */
[----:B------:R-:W0:Y:S06]  /*1130*/  I2F.RP R3, UR11 ;  /* 0x0000000b00037d06 */ /* 0x000e2c0008209400 */
[----:B------:R-:W-:-:S06]  /*1140*/  UIADD3 UR6, -UR9, UR6, URZ ;  /* 0x0000000609067290 */ /* 0x000fcc000fffe13f */
[----:B------:R-:W-:Y:S01]  /*1150*/  IMAD.U32 R0, RZ, RZ, UR6 ;  /* 0x00000006ff007e24 */ /* 0x000fe2000f8e00ff */
[----:B------:R-:W-:Y:S01]  /*1160*/  ULOP3.LUT UR6, UR6, UR10, URZ, 0x3c, !UPT ;  /* 0x0000000a06067292 */ /* 0x000fe2000f8e3c3f */
[----:B0-----:R-:W0:Y:S03]  /*1170*/  MUFU.RCP R3, R3 ;  /* 0x0000000300037308 */ /* 0x001e260000001000 */
[----:B------:R-:W-:-:S04]  /*1180*/  IABS R0, R0 ;  /* 0x0000000000007213 */ /* 0x000fc80000000000 */
[----:B------:R-:W-:Y:S01]  /*1190*/  R2UR UR8, R0 ;  /* 0x00000000000872ca */ /* 0x000fe200000e0000 */
[----:B------:R-:W-:Y:S02]  /*11a0*/  IMAD.MOV.U32 R0, RZ, RZ, R5 ;  /* 0x000000ffff007224 */ /* 0x000fe400078e0005 */
[----:B0-----:R-:W-:-:S06]  /*11b0*/  VIADD R4, R3, 0xffffffe ;  /* 0x0ffffffe03047836 */ /* 0x001fcc0000000000 */
        /* <DEDUP_REMOVED lines=18> */
.L_x_855:
[----:B------:R-:W-:Y:S02]  /*12e0*/  UIMAD UR60, UR60, UR4, UR9 ;  /* 0x000000043c3c72a4 */ /* 0x000fe4000f8e0209 */
[----:B------:R-:W-:Y:S01]  /*12f0*/  IMAD.U32 R3, RZ, RZ, UR4 ;  /* 0x00000004ff037e24 */ /* 0x000fe2000f8e00ff */
[----:B------:R-:W-:Y:S01]  /*1300*/  PLOP3.LUT P0, PT, PT, PT, PT, 0x80, 0x0 ;  /* 0x000000000000781c */ /* 0x000fe20003f0f070 */
[----:B------:R-:W-:Y:S01]  /*1310*/  IMAD.MOV.U32 R0, RZ, RZ, RZ ;  /* 0x000000ffff007224 */ /* 0x000fe200078e00ff */
[----:B------:R-:W-:Y:S02]  /*1320*/  CS2R R134, SRZ ;  /* 0x0000000000867805 */ /* 0x000fe4000001ff00 */
[----:B------:R-:W-:Y:S02]  /*1330*/  CS2R R132, SRZ ;  /* 0x0000000000847805 */ /* 0x000fe4000001ff00 */
[----:B------:R-:W-:Y:S01]  /*1340*/  VIADDMNMX R88, R3, UR60, R88, PT ;  /* 0x0000003c03587c46 */ /* 0x000fe2000b800158 */
[----:B------:R-:W-:Y:S01]  /*1350*/  IMAD.MOV.U32 R3, RZ, RZ, RZ ;  /* 0x000000ffff037224 */ /* 0x000fe200078e00ff */
[----:B------:R-:W-:-:S02]  /*1360*/  CS2R R130, SRZ ;  /* 0x0000000000827805 */ /* 0x000fc4000001ff00 */
[----:B------:R-:W-:Y:S02]  /*1370*/  CS2R R128, SRZ ;  /* 0x0000000000807805 */ /* 0x000fe4000001ff00 */
[----:B------:R-:W-:Y:S02]  /*1380*/  ISETP.GT.AND P1, PT, R88, UR60, PT ;  /* 0x0000003c58007c0c */ /* 0x000fe4000bf24270 */
        /* <DEDUP_REMOVED lines=20> */
[----:B------:R-:W-:Y:S06]  /*14d0*/  @!P1 BRA `(.L_x_856) ;  /* 0x000000c800989947 */ /* 0x000fec0003800000 */
[----:B------:R-:W-:Y:S01]  /*14e0*/  SHF.R.S32.HI R91, RZ, 0x1f, R22 ;  /* 0x0000001fff5b7819 */ /* 0x000fe20000011416 */
[----:B------:R-:W0:Y:S01]  /*14f0*/  S2UR UR6, SR_CgaCtaId ;  /* 0x00000000000679c3 */ /* 0x000e220000008800 */
[----:B------:R-:W-:Y:S02]  /*1500*/  UMOV UR36, 0x400 ;  /* 0x0000040000247882 */ /* 0x000fe40000000000 */
[----:B------:R-:W-:-:S04]  /*1510*/  LEA.HI R90, R91, R22, RZ, 0x7 ;  /* 0x000000165b5a7211 */ /* 0x000fc800078f38ff */
[----:B------:R-:W-:-:S05]  /*1520*/  SHF.R.S32.HI R92, RZ, 0x7, R90 ;  /* 0x00000007ff5c7819 */ /* 0x000fca000001145a */
        /* <DEDUP_REMOVED lines=9> */
[----:B------:R-:W-:Y:S02]  /*15c0*/  ULEA UR4, UR5, UR36, 0xc ;  /* 0x0000002405047291 */ /* 0x000fe4000f8e603f */
[----:B------:R-:W-:Y:S02]  /*15d0*/  ULEA UR5, UR5, UR6, 0xd ;  /* 0x0000000605057291 */ /* 0x000fe4000f8e683f */
[----:B------:R-:W-:Y:S02]  /*15e0*/  UIADD3 UR4, UR4, 0xc400, URZ ;  /* 0x0000c40004047890 */ /* 0x000fe4000fffe03f */
[----:B------:R-:W-:Y:S02]  /*15f0*/  USHF.R.U32.HI UR5, URZ, 0x4, UR5 ;  /* 0x000000043f057899 */ /* 0x000fe40008011605 */
[----:B------:R-:W-:Y:S02]  /*1600*/  USHF.R.U32.HI UR4, URZ, 0x4, UR4 ;  /* 0x000000043f047899 */ /* 0x000fe40008011604 */
[----:B------:R-:W-:-:S02]  /*1610*/  ULOP3.LUT UR39, UR5, 0x3fff, URZ, 0xc0, !UPT ;  /* 0x00003fff05277892 */ /* 0x000fc4000f8ec03f */
        /* <DEDUP_REMOVED lines=18> */
.L_x_857:
[----:B------:R-:W-:Y:S02]  /*1740*/  SHF.L.U32 R5, RZ, 0x1f, RZ ;  /* 0x0000001fff057819 */ /* 0x000fe400000006ff */
[----:B------:R-:W-:Y:S02]  /*1750*/  LEA.HI R0, R91, R22, RZ, 0x4 ;  /* 0x000000165b007211 */ /* 0x000fe400078f20ff */
[----:B------:R-:W0:Y:S02]  /*1760*/  SYNCS.PHASECHK.TRANS64.TRYWAIT P0, [UR36+0x2d800], R5 ;  /* 0x02d80005ff0075a7 */ /* 0x000e240008000164 */
[----:B------:R-:W-:-:S05]  /*1770*/  LOP3.LUT R3, R0, 0xfffffff0, RZ, 0xc0, !PT ;  /* 0xfffffff000037812 */ /* 0x000fca00078ec0ff */
[----:B------:R-:W-:-:S05]  /*1780*/  IMAD.IADD R3, R22, 0x1, -R3 ;  /* 0x0000000116037824 */ /* 0x000fca00078e0a03 */
[----:B------:R-:W-:-:S04]  /*1790*/  SHF.R.S32.HI R4, RZ, 0x1f, R3 ;  /* 0x0000001fff047819 */ /* 0x000fc80000011403 */
[----:B------:R-:W-:Y:S01]  /*17a0*/  LEA.HI R4, R4, R3, RZ, 0x3 ;  /* 0x0000000304047211 */ /* 0x000fe200078f18ff */
[----:B0-----:R-:W-:Y:S06]  /*17b0*/  @!P0 BRA `(.L_x_858) ;  /* 0x0000012000b08947 */ /* 0x001fec0003800000 */
.L_x_1025:
[----:B------:R-:W-:Y:S01]  /*17c0*/  R2UR UR4, R16 ;  /* 0x00000000100472ca */ /* 0x000fe200000e0000 */
[----:B------:R-:W-:Y:S01]  /*17d0*/  IMAD.MOV.U32 R8, RZ, RZ, 0x20 ;  /* 0x00000020ff087424 */ /* 0x000fe200078e00ff */
[----:B0-----:R-:W-:-:S05]  /*17e0*/  LOP3.LUT R6, R4, 0xfffffff8, RZ, 0xc0, !PT ;  /* 0xfffffff804067812 */ /* 0x001fca00078ec0ff */
[----:B------:R-:W-:-:S05]  /*17f0*/  IMAD.IADD R6, R3, 0x1, -R6 ;  /* 0x0000000103067824 */ /* 0x000fca00078e0a06 */
[----:B------:R-:W-:Y:S01]  /*1800*/  LOP3.LUT P1, RZ, R6, 0x4, RZ, 0xc0, !PT ;  /* 0x0000000406ff7812 */ /* 0x000fe2000782c0ff */
[----:B------:R-:W-:-:S03]  /*1810*/  ULOP3.LUT UR4, UR4, 0x1, URZ, 0xfc, !UPT ;  /* 0x0000000104047892 */ /* 0x000fc6000f8efc3f */
[----:B------:R-:W-:-:S03]  /*1820*/  SEL R8, R8, 0xffffffe0, !P1 ;  /* 0xffffffe008087807 */ /* 0x000fc60004800000 */
[----:B------:R-:W-:-:S05]  /*1830*/  IMAD.U32 R7, RZ, RZ, UR4 ;  /* 0x00000004ff077e24 */ /* 0x000fca000f8e00ff */
[----:B------:R-:W-:-:S13]  /*1840*/  ISETP.NE.AND P0, PT, R7, 0x3, PT ;  /* 0x000000030700780c */ /* 0x000fda0003f05270 */
[----:B------:R-:W-:Y:S05]  /*1850*/  @!P0 BRA `(.L_x_859) ;  /* 0x0000000000048947 */ /* 0x000fea0003800000 */
[----:B------:R-:W-:Y:S01]  /*1860*/  BPT.TRAP 0x1 ;  /* 0x000000040000795c */ /* 0x000fe20000300000 */
.L_x_859:
[----:B------:R0:W1:Y:S01]  /*1870*/  SYNCS.PHASECHK.TRANS64.TRYWAIT P2, [UR36+0x2d830], R5 ;  /* 0x02d83005ff0075a7 */ /* 0x0000620008040164 */
[----:B------:R-:W-:Y:S05]  /*1880*/  @!P0 BRA `(.L_x_860) ;  /* 0x0000000000048947 */ /* 0x000fea0003800000 */
[----:B------:R-:W-:Y:S01]  /*1890*/  BPT.TRAP 0x1 ;  /* 0x000000040000795c */ /* 0x000fe20000300000 */
.L_x_860:
[----:B------:R-:W-:Y:S01]  /*18a0*/  IMAD.U32 R14, RZ, RZ, UR40 ;  /* 0x00000028ff0e7e24 */ /* 0x000fe2000f8e00ff */
[----:B------:R-:W-:-:S04]  /*18b0*/  ISETP.NE.AND P1, PT, R23, RZ, PT ;  /* 0x000000ff1700720c */ /* 0x000fc80003f25270 */
[----:B------:R-:W-:Y:S01]  /*18c0*/  LOP3.LUT R14, R14, 0x10000, RZ, 0xfc, !PT ;  /* 0x000100000e0e7812 */ /* 0x000fe200078efcff */
[----:B-1----:R-:W-:Y:S08]  /*18d0*/  @P2 BRA `(.L_x_861) ;  /* 0x0000000000082947 */ /* 0x002ff00003800000 */
[----:B------:R-:W1:Y:S02]  /*18e0*/  SYNCS.PHASECHK.TRANS64.TRYWAIT P2, [UR36+0x2d830], R5 ;  /* 0x02d83005ff0075a7 */ /* 0x000e640008040164 */
[----:B-1----:R-:W-:Y:S05]  /*18f0*/  @!P2 BRA `(.L_x_862) ;  /* 0x000001200078a947 */ /* 0x002fea0003800000 */
.L_x_861:
[----:B------:R-:W-:Y:S05]  /*1900*/  WARPSYNC.ALL ;  /* 0x0000000000007948 */ /* 0x000fea0003800000 */
[----:B------:R-:W-:Y:S01]  /*1910*/  IMAD.MOV.U32 R15, RZ, RZ, -0x7fffffe0 ;  /* 0x80000020ff0f7424 */ /* 0x000fe200078e00ff */
[----:B------:R-:W-:Y:S01]  /*1920*/  UIADD3 UR4, UR36, 0x15400, URZ ;  /* 0x0001540024047890 */ /* 0x000fe2000fffe03f */
[C---:B------:R-:W-:Y:S01]  /*1930*/  R2UR UR8, R14.reuse ;  /* 0x000000000e0872ca */ /* 0x040fe200000e0000 */
[----:B------:R-:W-:Y:S02]  /*1940*/  WARPGROUP.ARRIVE ;  /* 0x00000000000079c5 */ /* 0x000fe40000000000 */
[----:B------:R-:W-:Y:S01]  /*1950*/  R2UR UR9, R15 ;  /* 0x000000000f0972ca */ /* 0x000fe200000e0000 */
[----:B------:R-:W-:Y:S01]  /*1960*/  USHF.R.U32.HI UR4, URZ, 0x4, UR4 ;  /* 0x000000043f047899 */ /* 0x000fe20008011604 */
[----:B------:R-:W-:Y:S01]  /*1970*/  R2UR UR24, R14 ;  /* 0x000000000e1872ca */ /* 0x000fe200000e0000 */
[----:B------:R-:W-:Y:S01]  /*1980*/  UMOV UR11, 0x80000020 ;  /* 0x80000020000b7882 */ /* 0x000fe20000000000 */
[----:B------:R-:W-:Y:S01]  /*1990*/  UMOV UR13, 0x80000020 ;  /* 0x80000020000d7882 */ /* 0x000fe20000000000 */
[----:B------:R-:W-:Y:S01]  /*19a0*/  ULOP3.LUT UR4, UR4, 0x3fff, URZ, 0xc0, !UPT ;  /* 0x00003fff04047892 */ /* 0x000fe2000f8ec03f */
[----:B------:R-:W-:Y:S01]  /*19b0*/  LOP3.LUT R3, R90, 0xffffff80, RZ, 0xc0, !PT ;  /* 0xffffff805a037812 */ /* 0x000fe200078ec0ff */
[----:B------:R-:W-:Y:S01]  /*19c0*/  UMOV UR15, 0x80000020 ;  /* 0x80000020000f7882 */ /* 0x000fe20000000000 */
[----:B------:R-:W-:Y:S01]  /*19d0*/  UMOV UR17, 0x80000020 ;  /* 0x8000002000117882 */ /* 0x000fe20000000000 */
[----:B------:R-:W-:Y:S01]  /*19e0*/  ULOP3.LUT UR7, UR4, 0x10000, URZ, 0xfc, !UPT ;  /* 0x0001000004077892 */ /* 0x000fe2000f8efc3f */
[----:B01----:R-:W-:Y:S01]  /*19f0*/  IMAD.HI R5, R92, 0x55555556, RZ ;  /* 0x555555565c057827 */ /* 0x003fe200078e02ff */
[----:B------:R-:W-:Y:S01]  /*1a00*/  UMOV UR19, 0x80000020 ;  /* 0x8000002000137882 */ /* 0x000fe20000000000 */
[----:B------:R-:W-:Y:S01]  /*1a10*/  UMOV UR21, 0x80000020 ;  /* 0x8000002000157882 */ /* 0x000fe20000000000 */
[----:B------:R-:W-:Y:S01]  /*1a20*/  UIADD3 UR14, UR7, 0x200, URZ ;  /* 0x00000200070e7890 */ /* 0x000fe2000fffe03f */
[----:B------:R-:W-:Y:S01]  /*1a30*/  IMAD.IADD R7, R22, 0x1, -R3 ;  /* 0x0000000116077824 */ /* 0x000fe200078e0a03 */
[----:B------:R-:W-:Y:S01]  /*1a40*/  UIADD3 UR12, UR24, 0x300, URZ ;  /* 0x00000300180c7890 */ /* 0x000fe2000fffe03f */
[----:B------:R-:W-:Y:S01]  /*1a50*/  LEA.HI R3, R5, R5, RZ, 0x1 ;  /* 0x0000000505037211 */ /* 0x000fe200078f08ff */
[----:B------:R-:W-:Y:S01]  /*1a60*/  UMOV UR10, UR7 ;  /* 0x00000007000a7c82 */ /* 0x000fe20008000000 */
[----:B------:R-:W-:Y:S01]  /*1a70*/  UIADD3 UR16, UR24, 0x302, URZ ;  /* 0x0000030218107890 */ /* 0x000fe2000fffe03f */
[----:B------:R-:W-:Y:S01]  /*1a80*/  HGMMA.64x128x16.F32.BF16 R24, gdesc[UR8], RZ, !UPT, gsb0 ;  /* 0x01e00000081879f0 */ /* 0x000fe2000c0018ff */
[----:B------:R-:W-:Y:S01]  /*1a90*/  UIADD3 UR8, UR24, 0x2, URZ ;  /* 0x0000000218087890 */ /* 0x000fe2000fffe03f */
[----:B------:R-:W-:Y:S01]  /*1aa0*/  SHF.R.S32.HI R10, RZ, 0x1f, R7 ;  /* 0x0000001fff0a7819 */ /* 0x000fe20000011407 */
[----:B------:R-:W-:Y:S01]  /*1ab0*/  UIADD3 UR10, UR7, 0x2, URZ ;  /* 0x00000002070a7890 */ /* 0x000fe2000fffe03f */
[----:B------:R-:W-:Y:S01]  /*1ac0*/  LEA.HI R9, R91, R22, RZ, 0x2 ;  /* 0x000000165b097211 */ /* 0x000fe200078f10ff */
[----:B------:R-:W-:Y:S01]  /*1ad0*/  UMOV UR9, 0x80000020 ;  /* 0x8000002000097882 */ /* 0x000fe20000000000 */
[----:B------:R-:W-:Y:S01]  /*1ae0*/  UMOV UR11, 0x80000020 ;  /* 0x80000020000b7882 */ /* 0x000fe20000000000 */
[----:B------:R-:W-:Y:S01]  /*1af0*/  UIADD3 UR18, UR7, 0x202, URZ ;  /* 0x0000020207127890 */ /* 0x000fe2000fffe03f */
[CC--:B------:R-:W-:Y:S01]  /*1b00*/  LEA.HI R5, R10.reuse, R7.reuse, RZ, 0x2 ;  /* 0x000000070a057211 */ /* 0x0c0fe200078f10ff */
[----:B------:R-:W-:Y:S01]  /*1b10*/  UIADD3 UR20, UR24, 0x600, URZ ;  /* 0x0000060018147890 */ /* 0x000fe2000fffe03f */
[----:B------:R-:W-:Y:S01]  /*1b20*/  LOP3.LUT R9, R9, 0xfffffffc, RZ, 0xc0, !PT ;  /* 0xfffffffc09097812 */ /* 0x000fe200078ec0ff */
[----:B------:R-:W-:Y:S01]  /*1b30*/  UIADD3 UR22, UR7, 0x400, URZ ;  /* 0x0000040007167890 */ /* 0x000fe2000fffe03f */
[----:B------:R-:W-:Y:S01]  /*1b40*/  IMAD R92, R3, -0x3, R92 ;  /* 0xfffffffd035c7824 */ /* 0x000fe200078e025c */
[----:B------:R-:W-:Y:S01]  /*1b50*/  UMOV UR23, 0x80000020 ;  /* 0x8000002000177882 */ /* 0x000fe20000000000 */
[----:B------:R-:W-:Y:S01]  /*1b60*/  UIADD3 UR24, UR24, 0x602, URZ ;  /* 0x0000060218187890 */ /* 0x000fe2000fffe03f */
[----:B------:R-:W-:Y:S01]  /*1b70*/  LEA.HI R10, R10, R7, RZ, 0x5 ;  /* 0x000000070a0a7211 */ /* 0x000fe200078f28ff */
[----:B------:R-:W-:Y:S01]  /*1b80*/  UIADD3 UR26, UR7, 0x402, URZ ;  /* 0x00000402071a7890 */ /* 0x000fe2000fffe03f */
[--C-:B------:R-:W-:Y:S01]  /*1b90*/  SHF.R.S32.HI R3, RZ, 0x2, R5.reuse ;  /* 0x00000002ff037819 */ /* 0x100fe20000011405 */
[----:B------:R-:W-:Y:S01]  /*1ba0*/  UMOV UR25, 0x80000020 ;  /* 0x8000002000197882 */ /* 0x000fe20000000000 */
[----:B------:R-:W-:Y:S01]  /*1bb0*/  UMOV UR27, 0x80000020 ;  /* 0x80000020001b7882 */ /* 0x000fe20000000000 */
[----:B------:R-:W-:Y:S01]  /*1bc0*/  SHF.R.S32.HI R12, RZ, 0x1f, R5 ;  /* 0x0000001fff0c7819 */ /* 0x000fe20000011405 */
[----:B------:R-:W-:Y:S01]  /*1bd0*/  IMAD.IADD R9, R22, 0x1, -R9 ;  /* 0x0000000116097824 */ /* 0x000fe200078e0a09 */
[----:B------:R-:W-:Y:S01]  /*1be0*/  SHF.R.S32.HI R10, RZ, 0x5, R10 ;  /* 0x00000005ff0a7819 */ /* 0x000fe2000001140a */
[----:B------:R-:W-:Y:S01]  /*1bf0*/  ULDC UR4, c[0x0][0x448] ;  /* 0x0001120000047ab9 */ /* 0x000fe20000000800 */
[----:B------:R-:W-:Y:S01]  /*1c00*/  LEA.HI R12, R12, R3, RZ, 0x3 ;  /* 0x000000030c0c7211 */ /* 0x000fe200078f18ff */
[----:B------:R-:W-:Y:S01]  /*1c10*/  UISETP.NE.AND UP0, UPT, UR4, 0x1, UPT ;  /* 0x000000010400788c */ /* 0x000fe2000bf05270 */
[----:B------:R-:W-:Y:S01]  /*1c20*/  LEA R11, R10, UR38, 0x4 ;  /* 0x000000260a0b7c11 */ /* 0x000fe2000f8e20ff */
[----:B------:R-:W-:Y:S01]  /*1c30*/  ULDC UR31, c[0x0][0x2f0] ;  /* 0x0000bc00001f7ab9 */ /* 0x000fe20000000800 */
[----:B------:R-:W-:Y:S01]  /*1c40*/  LOP3.LUT R12, R12, 0xfffffff8, RZ, 0xc0, !PT ;  /* 0xfffffff80c0c7812 */ /* 0x000fe200078ec0ff */
[----:B------:R-:W-:Y:S01]  /*1c50*/  IMAD.SHL.U32 R4, R4, 0x40, RZ ;  /* 0x0000004004047824 */ /* 0x000fe200078e00ff */
[----:B------:R-:W-:Y:S01]  /*1c60*/  LEA.HI R10, R9, R9, RZ, 0x1 ;  /* 0x00000009090a7211 */ /* 0x000fe200078f08ff */
[----:B------:R-:W-:Y:S01]  /*1c70*/  ULDC UR6, c[0x0][0x9dc] ;  /* 0x0002770000067ab9 */ /* 0x000fe20000000800 */
[----:B------:R-:W-:Y:S01]  /*1c80*/  SHF.R.S32.HI R13, RZ, 0x4, R0 ;  /* 0x00000004ff0d7819 */ /* 0x000fe20000011400 */
[----:B------:R-:W-:Y:S01]  /*1c90*/  IMAD.SHL.U32 R0, R6, 0x40, RZ ;  /* 0x0000004006007824 */ /* 0x000fe200078e00ff */
[----:B------:R-:W-:Y:S01]  /*1ca0*/  IADD3 R11, R11, R3, -R12 ;  /* 0x000000030b0b7210 */ /* 0x000fe20007ffe80c */
[----:B------:R-:W-:Y:S01]  /*1cb0*/  IMAD.U32 R3, RZ, RZ, UR36 ;  /* 0x00000024ff037e24 */ /* 0x000fe2000f8e00ff */
[----:B------:R-:W-:Y:S01]  /*1cc0*/  LOP3.LUT R10, R10, 0x1ffffffe, RZ, 0xc0, !PT ;  /* 0x1ffffffe0a0a7812 */ /* 0x000fe200078ec0ff */
[----:B------:R-:W-:Y:S01]  /*1cd0*/  IMAD.SHL.U32 R13, R13, 0x8, RZ ;  /* 0x000000080d0d7824 */ /* 0x000fe200078e00ff */
[----:B------:R-:W-:Y:S01]  /*1ce0*/  PLOP3.LUT P3, PT, PT, PT, UP0, 0x80, 0x0 ;  /* 0x000000000000781c */ /* 0x000fe20003f6f008 */
[----:B------:R-:W-:Y:S01]  /*1cf0*/  IMAD R11, R92, 0x40, R11 ;  /* 0x000000405c0b7824 */ /* 0x000fe200078e020b */
[----:B------:R-:W-:Y:S01]  /*1d00*/  LOP3.LUT R0, R0, 0x1c0, RZ, 0xc0, !PT ;  /* 0x000001c000007812 */ /* 0x000fe200078ec0ff */
[----:B------:R-:W-:Y:S01]  /*1d10*/  IMAD.IADD R10, R9, 0x1, -R10 ;  /* 0x00000001090a7824 */ /* 0x000fe200078e0a0a */
[----:B------:R-:W-:Y:S01]  /*1d20*/  PLOP3.LUT P4, PT, PT, PT, UP0, 0x80, 0x0 ;  /* 0x000000000000781c */ /* 0x000fe20003f8f008 */
[----:B------:R-:W-:Y:S01]  /*1d30*/  @UP0 ULDC UR4, c[0x0][0x44c] ;  /* 0x0001130000040ab9 */ /* 0x000fe20000000800 */
[----:B------:R-:W-:Y:S01]  /*1d40*/  LOP3.LUT R13, R0, 0x8, R13, 0xf8, !PT ;  /* 0x00000008000d7812 */ /* 0x000fe200078ef80d */
[----:B------:R-:W-:Y:S01]  /*1d50*/  @!P1 VIADD R3, R3, 0x2d840 ;  /* 0x0002d84003039836 */ /* 0x000fe20000000000 */
[----:B------:R-:W-:Y:S01]  /*1d60*/  SHF.R.U32.HI R12, RZ, 0x3, R0 ;  /* 0x00000003ff0c7819 */ /* 0x000fe20000011600 */
[----:B------:R-:W-:Y:S01]  /*1d70*/  IMAD R0, R10, 0x8, R11 ;  /* 0x000000080a007824 */ /* 0x000fe200078e020b */
[----:B------:R-:W-:Y:S01]  /*1d80*/  LOP3.LUT P2, RZ, R6, 0x2, RZ, 0xc0, !PT ;  /* 0x0000000206ff7812 */ /* 0x000fe2000784c0ff */
[----:B------:R-:W-:Y:S01]  /*1d90*/  IMAD.MOV.U32 R9, RZ, RZ, -0x80 ;  /* 0xffffff80ff097424 */ /* 0x000fe200078e00ff */
[----:B------:R-:W-:Y:S01]  /*1da0*/  LOP3.LUT R10, R13, R12, RZ, 0x3c, !PT ;  /* 0x0000000c0d0a7212 */ /* 0x000fe200078e3cff */
[----:B------:R-:W-:Y:S01]  /*1db0*/  @P3 IMAD.HI.U32 R12, R0, UR4, RZ ;  /* 0x00000004000c3c27 */ /* 0x000fe2000f8e00ff */
[----:B------:R-:W-:Y:S01]  /*1dc0*/  @UP0 ULDC UR4, c[0x0][0x450] ;  /* 0x0001140000040ab9 */ /* 0x000fe20000000800 */
[----:B------:R-:W-:Y:S01]  /*1dd0*/  LOP3.LUT R6, R5, 0x7ffffffc, RZ, 0xc0, !PT ;  /* 0x7ffffffc05067812 */ /* 0x000fe200078ec0ff */
[----:B------:R-:W-:Y:S01]  /*1de0*/  ULOP3.LUT UR28, URZ, UR6, URZ, 0x33, !UPT ;  /* 0x000000063f1c7292 */ /* 0x000fe2000f8e333f */
[----:B------:R-:W-:Y:S01]  /*1df0*/  IMAD.MOV.U32 R11, RZ, RZ, R0 ;  /* 0x000000ffff0b7224 */ /* 0x000fe200078e0000 */
[----:B------:R-:W-:Y:S01]  /*1e00*/  @P4 SHF.R.U32.HI R11, RZ, UR4, R12 ;  /* 0x00000004ff0b4c19 */ /* 0x000fe2000801160c */
[----:B------:R-:W-:Y:S01]  /*1e10*/  IMAD R13, R88, R9, 0x80 ;  /* 0x00000080580d7424 */ /* 0x000fe200078e0209 */
[----:B------:R-:W-:Y:S01]  /*1e20*/  @!P1 PRMT R5, RZ, 0x654, R3 ;  /* 0x00000654ff059816 */ /* 0x000fe20000000003 */
[----:B------:R-:W-:Y:S01]  /*1e30*/  IMAD.IADD R3, R7, 0x1, -R6 ;  /* 0x0000000107037824 */ /* 0x000fe200078e0a06 */
[----:B------:R-:W-:Y:S01]  /*1e40*/  ULDC.64 UR4, c[0x0][0x9e0] ;  /* 0x0002780000047ab9 */ /* 0x000fe20000000a00 */
[----:B------:R-:W0:Y:S01]  /*1e50*/  SHFL.IDX PT, R7, R11, RZ, 0x1c1f ;  /* 0x001c1fff0b077589 */ /* 0x000e2200000e0000 */
[----:B------:R-:W-:Y:S01]  /*1e60*/  VIADD R6, R13, 0x1 ;  /* 0x000000010d067836 */ /* 0x000fe20000000000 */
[----:B------:R-:W-:Y:S01]  /*1e70*/  UISETP.GE.AND UP1, UPT, UR5, 0x1, UPT ;  /* 0x000000010500788c */ /* 0x000fe2000bf26270 */
[----:B------:R-:W-:Y:S01]  /*1e80*/  LEA.HI R91, R91, R22, RZ, 0x5 ;  /* 0x000000165b5b7211 */ /* 0x000fe200078f28ff */
[----:B------:R-:W-:Y:S01]  /*1e90*/  IMAD.MOV.U32 R9, RZ, RZ, 0x10 ;  /* 0x00000010ff097424 */ /* 0x000fe200078e00ff */
[----:B------:R-:W-:-:S02]  /*1ea0*/  LOP3.LUT R4, R4, 0xfffffe00, RZ, 0xc0, !PT ;  /* 0xfffffe0004047812 */ /* 0x000fc400078ec0ff */
[----:B------:R-:W-:Y:S01]  /*1eb0*/  LEA R90, R88, 0xffffff80, 0x7 ;  /* 0xffffff80585a7811 */ /* 0x000fe200078e38ff */
[----:B------:R-:W-:Y:S01]  /*1ec0*/  IMAD.SHL.U32 R91, R91, 0x20, RZ ;  /* 0x000000205b5b7824 */ /* 0x000fe200078e00ff */
[----:B------:R-:W-:Y:S02]  /*1ed0*/  PLOP3.LUT P3, PT, PT, PT, UP1, 0x40, 0x0 ;  /* 0x000000000000781c */ /* 0x000fe40003f6e818 */
[----:B------:R-:W-:Y:S02]  /*1ee0*/  SEL R9, R9, 0xfffffff0, !P2 ;  /* 0xfffffff009097807 */ /* 0x000fe40005000000 */
[----:B------:R-:W-:-:S04]  /*1ef0*/  LOP3.LUT R91, R91, 0xfffffc00, RZ, 0xc0, !PT ;  /* 0xfffffc005b5b7812 */ /* 0x000fc800078ec0ff */
[----:B------:R-:W-:Y:S01]  /*1f00*/  IADD3 R10, R10, R4, R91 ;  /* 0x000000040a0a7210 */ /* 0x000fe20007ffe05b */
[----:B------:R-:W-:Y:S01]  /*1f10*/  IMAD.U32 R4, RZ, RZ, UR28 ;  /* 0x0000001cff047e24 */ /* 0x000fe2000f8e00ff */
[----:B------:R-:W-:Y:S02]  /*1f20*/  WARPGROUP.DEPBAR.LE gsb0, 0x0 ;  /* 0x00008000000079c5 */ /* 0x000fe40000010000 */
[----:B------:R-:W-:-:S06]  /*1f30*/  WARPGROUP.ARRIVE ;  /* 0x00000000000079c5 */ /* 0x000fcc0000000000 */
[----:B------:R-:W-:Y:S01]  /*1f40*/  HGMMA.64x128x16.F32.BF16 R24, gdesc[UR8], R24, gsb0 ;  /* 0x01e00000081879f0 */ /* 0x000fe20008001818 */
[----:B------:R-:W-:Y:S02]  /*1f50*/  ULDC UR10, c[0x0][0x288] ;  /* 0x0000a200000a7ab9 */ /* 0x000fe40000000800 */
[----:B------:R-:W-:Y:S01]  /*1f60*/  IMAD.U32 R12, RZ, RZ, UR10 ;  /* 0x0000000aff0c7e24 */ /* 0x000fe2000f8e00ff */
[----:B------:R-:W-:Y:S02]  /*1f70*/  WARPGROUP.DEPBAR.LE gsb0, 0x0 ;  /* 0x00008000000079c5 */ /* 0x000fe40000010000 */
[----:B------:R-:W-:-:S06]  /*1f80*/  WARPGROUP.ARRIVE ;  /* 0x00000000000079c5 */ /* 0x000fcc0000000000 */
[----:B------:R-:W-:Y:S03]  /*1f90*/  HGMMA.64x128x16.F32.BF16 R24, gdesc[UR12], R24, gsb0 ;  /* 0x01e000000c1879f0 */ /* 0x000fe60008001818 */
[----:B------:R-:W-:Y:S02]  /*1fa0*/  WARPGROUP.DEPBAR.LE gsb0, 0x0 ;  /* 0x00008000000079c5 */ /* 0x000fe40000010000 */
[----:B------:R-:W-:-:S07]  /*1fb0*/  WARPGROUP.ARRIVE ;  /* 0x00000000000079c5 */ /* 0x000fce0000000000 */
        /* <DEDUP_REMOVED lines=8> */
[----:B------:R1:W-:Y:S02]  /*2040*/  @!P1 SYNCS.ARRIVE.TRANS64.RED.A1T0 RZ, [R5+URZ], RZ ;  /* 0x000000ff05ff99a7 */ /* 0x0003e4000810043f */
[----:B-1----:R-:W-:Y:S02]  /*2050*/  IMAD R5, R3, -0x2, R6 ;  /* 0xfffffffe03057824 */ /* 0x002fe400078e0206 */
[C---:B------:R-:W-:Y:S02]  /*2060*/  IMAD R6, R18.reuse, UR31, R13 ;  /* 0x0000001f12067c24 */ /* 0x040fe4000f8e020d */
[----:B------:R-:W-:-:S02]  /*2070*/  IMAD R5, R18, UR31, R5 ;  /* 0x0000001f12057c24 */ /* 0x000fc4000f8e0205 */
[----:B------:R-:W-:Y:S02]  /*2080*/  IMAD R21, R3, -0x2, R6 ;  /* 0xfffffffe03157824 */ /* 0x000fe400078e0206 */
[----:B------:R-:W-:-:S04]  /*2090*/  IMAD.IADD R5, R5, 0x1, -R12 ;  /* 0x0000000105057824 */ /* 0x000fc800078e0a0c */
[C---:B------:R-:W-:Y:S02]  /*20a0*/  VIADD R92, R5.reuse, UR4 ;  /* 0x00000004055c7c36 */ /* 0x040fe40008000000 */
[----:B------:R-:W-:-:S03]  /*20b0*/  VIADD R23, R5, UR28 ;  /* 0x0000001c05177c36 */ /* 0x000fc60008000000 */
[----:B0-----:R-:W-:Y:S01]  /*20c0*/  VIADDMNMX R5, R7, R92, R21, PT ;  /* 0x0000005c07057246 */ /* 0x001fe20003800115 */
[----:B------:R-:W-:Y:S01]  /*20d0*/  IMAD.IADD R6, R23, 0x1, R7 ;  /* 0x0000000117067824 */ /* 0x000fe200078e0207 */
[----:B------:R-:W-:Y:S06]  /*20e0*/  @P3 BRA `(.L_x_863) ;  /* 0x00000000005c3947 */ /* 0x000fec0003800000 */
[----:B------:R-:W-:Y:S01]  /*20f0*/  IMAD R7, R18, UR31, R7 ;  /* 0x0000001f12077c24 */ /* 0x000fe2000f8e0207 */
[----:B------:R-:W-:Y:S03]  /*2100*/  BSSY B0, `(.L_x_864) ;  /* 0x0000011000007945 */ /* 0x000fe60003800000 */
[----:B------:R-:W-:-:S05]  /*2110*/  IMAD.IADD R7, R7, 0x1, -R12 ;  /* 0x0000000107077824 */ /* 0x000fca00078e0a0c */
[----:B------:R-:W-:-:S13]  /*2120*/  ISETP.GT.AND P2, PT, R7, -0x1, PT ;  /* 0xffffffff0700780c */ /* 0x000fda0003f44270 */
[----:B------:R-:W-:Y:S05]  /*2130*/  @P2 BRA `(.L_x_865) ;  /* 0x0000000000202947 */ /* 0x000fea0003800000 */
[----:B------:R-:W-:Y:S01]  /*2140*/  UISETP.NE.AND UP2, UPT, UR5, 0x1, UPT ;  /* 0x000000010500788c */ /* 0x000fe2000bf45270 */
[----:B------:R-:W-:-:S05]  /*2150*/  LOP3.LUT R7, RZ, R7, RZ, 0x33, !PT ;  /* 0x00000007ff077212 */ /* 0x000fca00078e33ff */
[----:B------:R-:W-:-:S05]  /*2160*/  PLOP3.LUT P2, PT, PT, PT, UP2, 0x80, 0x0 ;  /* 0x000000000000781c */ /* 0x000fca0003f4f028 */
[----:B------:R-:W-:-:S08]  /*2170*/  @UP2 ULDC.64 UR10, c[0x0][0x9e8] ;  /* 0x00027a00000a2ab9 */ /* 0x000fd00000000a00 */
[----:B------:R-:W-:-:S05]  /*2180*/  @P2 IMAD.HI.U32 R20, R7, UR10, RZ ;  /* 0x0000000a07142c27 */ /* 0x000fca000f8e00ff */
[----:B------:R-:W-:-:S04]  /*2190*/  @P2 SHF.R.U32.HI R7, RZ, UR11, R20 ;  /* 0x0000000bff072c19 */ /* 0x000fc80008011614 */
[----:B------:R-:W-:Y:S01]  /*21a0*/  LOP3.LUT R7, RZ, R7, RZ, 0x33, !PT ;  /* 0x00000007ff077212 */ /* 0x000fe200078e33ff */
[----:B------:R-:W-:Y:S06]  /*21b0*/  BRA `(.L_x_866) ;  /* 0x0000000000147947 */ /* 0x000fec0003800000 */
.L_x_865:
[----:B------:R-:W-:-:S06]  /*21c0*/  UISETP.NE.AND UP2, UPT, UR5, 0x1, UPT ;  /* 0x000000010500788c */ /* 0x000fcc000bf45270 */
[----:B------:R-:W-:-:S05]  /*21d0*/  PLOP3.LUT P2, PT, PT, PT, UP2, 0x80, 0x0 ;  /* 0x000000000000781c */ /* 0x000fca0003f4f028 */
[----:B------:R-:W-:-:S08]  /*21e0*/  @UP2 ULDC.64 UR10, c[0x0][0x9e8] ;  /* 0x00027a00000a2ab9 */ /* 0x000fd00000000a00 */
[----:B------:R-:W-:-:S05]  /*21f0*/  @P2 IMAD.HI.U32 R20, R7, UR10, RZ ;  /* 0x0000000a07142c27 */ /* 0x000fca000f8e00ff */
[----:B------:R-:W-:-:S07]  /*2200*/  @P2 SHF.R.U32.HI R7, RZ, UR11, R20 ;  /* 0x0000000bff072c19 */ /* 0x000fce0008011614 */
.L_x_866:
[----:B------:R-:W-:Y:S05]  /*2210*/  BSYNC B0 ;  /* 0x0000000000007941 */ /* 0x000fea0003800000 */
.L_x_864:
[----:B------:R-:W-:-:S04]  /*2220*/  IMAD R20, R7, UR5, -R90 ;  /* 0x0000000507147c24 */ /* 0x000fc8000f8e0a5a */
[----:B------:R-:W-:-:S05]  /*2230*/  IMAD R20, R3, -0x2, R20 ;  /* 0xfffffffe03147824 */ /* 0x000fca00078e0214 */
[----:B------:R-:W-:Y:S02]  /*2240*/  VIMNMX R6, R6, R20, !PT ;  /* 0x0000001406067248 */ /* 0x000fe40007fe0100 */
[----:B------:R-:W-:-:S07]  /*2250*/  VIADDMNMX R5, R20, UR5, R5, PT ;  /* 0x0000000514057c46 */ /* 0x000fce000b800105 */
.L_x_863:
[C---:B------:R-:W-:Y:S01]  /*2260*/  ISETP.GE.AND P4, PT, R13.reuse, 0x9, PT ;  /* 0x000000090d00780c */ /* 0x040fe20003f86270 */
[----:B------:R-:W0:Y:S01]  /*2270*/  SHFL.IDX PT, R11, R11, 0x1, 0x1c1f ;  /* 0x003c1f000b0b7f89 */ /* 0x000e2200000e0000 */
[C---:B------:R-:W-:Y:S02]  /*2280*/  ISETP.GE.AND P2, PT, R13.reuse, 0x2, PT ;  /* 0x000000020d00780c */ /* 0x040fe40003f46270 */
[----:B------:R-:W-:Y:S02]  /*2290*/  ISETP.GE.AND P5, PT, R13, 0xa, PT ;  /* 0x0000000a0d00780c */ /* 0x000fe40003fa6270 */
[----:B------:R-:W-:Y:S02]  /*22a0*/  LOP3.LUT R22, R22, 0xfffffffd, RZ, 0xc0, !PT ;  /* 0xfffffffd16167812 */ /* 0x000fe400078ec0ff */
[----:B------:R-:W-:-:S04]  /*22b0*/  ISETP.GT.AND P3, PT, R6, 0x1, !P2 ;  /* 0x000000010600780c */ /* 0x000fc80005764270 */
[----:B------:R-:W-:Y:S02]  /*22c0*/  ISETP.LT.OR P3, PT, R5, 0x2, P3 ;  /* 0x000000020500780c */ /* 0x000fe40001f61670 */
[----:B------:R-:W-:Y:S02]  /*22d0*/  @P4 LOP3.LUT R22, R22, 0x2, RZ, 0xfc, !PT ;  /* 0x0000000216164812 */ /* 0x000fe400078efcff */
[----:B------:R-:W-:Y:S02]  /*22e0*/  FSEL R25, R25, -INF , !P3 ;  /* 0xff80000019197808 */ /* 0x000fe40005800000 */
[----:B------:R-:W-:Y:S02]  /*22f0*/  LOP3.LUT R22, R22, 0xfffffffb, RZ, 0xc0, !PT ;  /* 0xfffffffb16167812 */ /* 0x000fe400078ec0ff */
[----:B------:R-:W-:Y:S02]  /*2300*/  ISETP.GT.AND P4, PT, R6, 0x8, !P4 ;  /* 0x000000080600780c */ /* 0x000fe40006784270 */
[----:B------:R-:W-:-:S02]  /*2310*/  @P5 LOP3.LUT R22, R22, 0x4, RZ, 0xfc, !PT ;  /* 0x0000000416165812 */ /* 0x000fc400078efcff */
[----:B------:R-:W-:Y:S02]  /*2320*/  ISETP.GT.AND P3, PT, R6, 0x9, !P5 ;  /* 0x000000090600780c */ /* 0x000fe40006f64270 */
[----:B------:R-:W-:Y:S02]  /*2330*/  ISETP.GE.AND P5, PT, R13, 0x11, PT ;  /* 0x000000110d00780c */ /* 0x000fe40003fa6270 */
[C---:B------:R-:W-:Y:S02]  /*2340*/  ISETP.LT.OR P4, PT, R5.reuse, 0x9, P4 ;  /* 0x000000090500780c */ /* 0x040fe40002781670 */
[----:B------:R-:W-:Y:S02]  /*2350*/  ISETP.LT.OR P3, PT, R5, 0xa, P3 ;  /* 0x0000000a0500780c */ /* 0x000fe40001f61670 */
[----:B------:R-:W-:Y:S02]  /*2360*/  FSEL R28, R28, -INF , !P4 ;  /* 0xff8000001c1c7808 */ /* 0x000fe40006000000 */
[----:B------:R-:W-:-:S02]  /*2370*/  ISETP.GE.AND P4, PT, R13, 0x12, PT ;  /* 0x000000120d00780c */ /* 0x000fc40003f86270 */
[----:B------:R-:W-:Y:S02]  /*2380*/  LOP3.LUT R22, R22, 0xfffffff7, RZ, 0xc0, !PT ;  /* 0xfffffff716167812 */ /* 0x000fe400078ec0ff */
[----:B------:R-:W-:Y:S02]  /*2390*/  FSEL R29, R29, -INF , !P3 ;  /* 0xff8000001d1d7808 */ /* 0x000fe40005800000 */
[----:B------:R-:W-:Y:S02]  /*23a0*/  ISETP.GT.AND P3, PT, R6, 0x10, !P5 ;  /* 0x000000100600780c */ /* 0x000fe40006f64270 */
[----:B------:R-:W-:Y:S02]  /*23b0*/  @P5 LOP3.LUT R22, R22, 0x8, RZ, 0xfc, !PT ;  /* 0x0000000816165812 */ /* 0x000fe400078efcff */
[----:B------:R-:W-:Y:S02]  /*23c0*/  ISETP.LT.OR P3, PT, R5, 0x11, P3 ;  /* 0x000000110500780c */ /* 0x000fe40001f61670 */
[----:B------:R-:W-:-:S02]  /*23d0*/  LOP3.LUT R22, R22, 0xfdffffff, RZ, 0xc0, !PT ;  /* 0xfdffffff16167812 */ /* 0x000fc400078ec0ff */
[----:B------:R-:W-:Y:S02]  /*23e0*/  FSEL R32, R32, -INF , !P3 ;  /* 0xff80000020207808 */ /* 0x000fe40005800000 */
[----:B------:R-:W-:Y:S02]  /*23f0*/  @P4 LOP3.LUT R22, R22, 0x2000000, RZ, 0xfc, !PT ;  /* 0x0200000016164812 */ /* 0x000fe400078efcff */
[----:B------:R-:W-:Y:S02]  /*2400*/  ISETP.GT.AND P3, PT, R6, 0x11, !P4 ;  /* 0x000000110600780c */ /* 0x000fe40006764270 */
[----:B------:R-:W-:Y:S02]  /*2410*/  ISETP.GE.AND P4, PT, R13, 0x19, PT ;  /* 0x000000190d00780c */ /* 0x000fe40003f86270 */
[----:B------:R-:W-:Y:S02]  /*2420*/  ISETP.LT.OR P3, PT, R5, 0x12, P3 ;  /* 0x000000120500780c */ /* 0x000fe40001f61670 */
[----:B------:R-:W-:-:S02]  /*2430*/  LOP3.LUT R22, R22, 0xfeffffff, RZ, 0xc0, !PT ;  /* 0xfeffffff16167812 */ /* 0x000fc400078ec0ff */
[----:B------:R-:W-:Y:S02]  /*2440*/  FSEL R33, R33, -INF , !P3 ;  /* 0xff80000021217808 */ /* 0x000fe40005800000 */
[----:B------:R-:W-:-:S04]  /*2450*/  ISETP.GT.AND P3, PT, R6, 0x18, !P4 ;  /* 0x000000180600780c */ /* 0x000fc80006764270 */
[----:B------:R-:W-:Y:S02]  /*2460*/  ISETP.LT.OR P3, PT, R5, 0x19, P3 ;  /* 0x000000190500780c */ /* 0x000fe40001f61670 */
[----:B------:R-:W-:Y:S02]  /*2470*/  @P4 LOP3.LUT R22, R22, 0x1000000, RZ, 0xfc, !PT ;  /* 0x0100000016164812 */ /* 0x000fe400078efcff */
[----:B------:R-:W-:Y:S02]  /*2480*/  ISETP.GE.AND P4, PT, R13, 0x1a, PT ;  /* 0x0000001a0d00780c */ /* 0x000fe40003f86270 */
[----:B------:R-:W-:Y:S02]  /*2490*/  LOP3.LUT R22, R22, 0xff7fffff, RZ, 0xc0, !PT ;  /* 0xff7fffff16167812 */ /* 0x000fe400078ec0ff */
[----:B------:R-:W-:Y:S02]  /*24a0*/  FSEL R36, R36, -INF , !P3 ;  /* 0xff80000024247808 */ /* 0x000fe40005800000 */
[----:B------:R-:W-:-:S04]  /*24b0*/  ISETP.GT.AND P3, PT, R6, 0x19, !P4 ;  /* 0x000000190600780c */ /* 0x000fc80006764270 */
[----:B------:R-:W-:-:S03]  /*24c0*/  ISETP.LT.OR P3, PT, R5, 0x1a, P3 ;  /* 0x0000001a0500780c */ /* 0x000fc60001f61670 */
        /* <DEDUP_REMOVED lines=110> */
[----:B------:R-:W-:Y:S02]  /*2bb0*/  FSEL R73, R73, -INF , !P3 ;  /* 0xff80000049497808 */ /* 0x000fe40005800000 */
[----:B------:R-:W-:Y:S02]  /*2bc0*/  LOP3.LUT R22, R22, 0xffffffef, RZ, 0xc0, !PT ;  /* 0xffffffef16167812 */ /* 0x000fe400078ec0ff */
[----:B------:R-:W-:-:S04]  /*2bd0*/  ISETP.GT.AND P3, PT, R6, 0x68, !P4 ;  /* 0x000000680600780c */ /* 0x000fc80006764270 */
[----:B------:R-:W-:-:S03]  /*2be0*/  ISETP.LT.OR P3, PT, R5, 0x69, P3 ;  /* 0x000000690500780c */ /* 0x000fc60001f61670 */
[----:B------:R-:W-:Y:S02]  /*2bf0*/  @P4 LOP3.LUT R22, R22, 0x10, RZ, 0xfc, !PT ;  /* 0x0000001016164812 */ /* 0x000fe400078efcff */
[----:B------:R-:W-:Y:S02]  /*2c00*/  ISETP.GE.AND P4, PT, R13, 0x6a, PT ;  /* 0x0000006a0d00780c */ /* 0x000fe40003f86270 */
[----:B------:R-:W-:Y:S02]  /*2c10*/  FSEL R76, R76, -INF , !P3 ;  /* 0xff8000004c4c7808 */ /* 0x000fe40005800000 */
[----:B------:R-:W-:Y:S02]  /*2c20*/  ISETP.GT.AND P3, PT, R6, 0x69, !P4 ;  /* 0x000000690600780c */ /* 0x000fe40006764270 */
[----:B------:R-:W-:Y:S02]  /*2c30*/  LOP3.LUT R22, R22, 0xfbffffff, RZ, 0xc0, !PT ;  /* 0xfbffffff16167812 */ /* 0x000fe400078ec0ff */
[----:B------:R-:W-:-:S04]  /*2c40*/  ISETP.LT.OR P3, PT, R5, 0x6a, P3 ;  /* 0x0000006a0500780c */ /* 0x000fc80001f61670 */
[----:B------:R-:W-:Y:S02]  /*2c50*/  FSEL R77, R77, -INF , !P3 ;  /* 0xff8000004d4d7808 */ /* 0x000fe40005800000 */
[----:B------:R-:W-:Y:S02]  /*2c60*/  ISETP.GE.AND P3, PT, R13, 0x71, PT ;  /* 0x000000710d00780c */ /* 0x000fe40003f66270 */
[----:B------:R-:W-:Y:S02]  /*2c70*/  @P4 LOP3.LUT R22, R22, 0x4000000, RZ, 0xfc, !PT ;  /* 0x0400000016164812 */ /* 0x000fe400078efcff */
[----:B------:R-:W-:Y:S02]  /*2c80*/  ISETP.GT.AND P4, PT, R6, 0x70, !P3 ;  /* 0x000000700600780c */ /* 0x000fe40005f84270 */
[----:B------:R-:W-:Y:S02]  /*2c90*/  LOP3.LUT R22, R22, 0xfffffffe, RZ, 0xc0, !PT ;  /* 0xfffffffe16167812 */ /* 0x000fe400078ec0ff */
[----:B------:R-:W-:-:S04]  /*2ca0*/  ISETP.LT.OR P4, PT, R5, 0x71, P4 ;  /* 0x000000710500780c */ /* 0x000fc80002781670 */
[----:B------:R-:W-:Y:S02]  /*2cb0*/  FSEL R80, R80, -INF , !P4 ;  /* 0xff80000050507808 */ /* 0x000fe40006000000 */
[----:B------:R-:W-:-:S04]  /*2cc0*/  ISETP.GE.AND P4, PT, R13, 0x72, PT ;  /* 0x000000720d00780c */ /* 0x000fc80003f86270 */
[----:B------:R-:W-:-:S04]  /*2cd0*/  ISETP.GT.AND P5, PT, R6, 0x71, !P4 ;  /* 0x000000710600780c */ /* 0x000fc800067a4270 */
[----:B------:R-:W-:-:S04]  /*2ce0*/  ISETP.LT.OR P5, PT, R5, 0x72, P5 ;  /* 0x000000720500780c */ /* 0x000fc80002fa1670 */
[----:B------:R-:W-:Y:S02]  /*2cf0*/  FSEL R81, R81, -INF , !P5 ;  /* 0xff80000051517808 */ /* 0x000fe40006800000 */
[----:B------:R-:W-:-:S04]  /*2d00*/  ISETP.GE.AND P5, PT, R13, 0x79, PT ;  /* 0x000000790d00780c */ /* 0x000fc80003fa6270 */
[----:B------:R-:W-:-:S04]  /*2d10*/  ISETP.GT.AND P6, PT, R6, 0x78, !P5 ;  /* 0x000000780600780c */ /* 0x000fc80006fc4270 */
[----:B------:R-:W-:-:S04]  /*2d20*/  ISETP.LT.OR P6, PT, R5, 0x79, P6 ;  /* 0x000000790500780c */ /* 0x000fc800037c1670 */
[----:B------:R-:W-:Y:S02]  /*2d30*/  FSEL R84, R84, -INF , !P6 ;  /* 0xff80000054547808 */ /* 0x000fe40007000000 */
[----:B------:R-:W-:-:S13]  /*2d40*/  ISETP.GE.AND P6, PT, R13, 0x1, PT ;  /* 0x000000010d00780c */ /* 0x000fda0003fc6270 */
[----:B------:R-:W-:Y:S02]  /*2d50*/  @P6 LOP3.LUT R22, R22, 0x1, RZ, 0xfc, !PT ;  /* 0x0000000116166812 */ /* 0x000fe400078efcff */
[----:B------:R-:W-:Y:S02]  /*2d60*/  ISETP.GT.AND P6, PT, R6, RZ, !P6 ;  /* 0x000000ff0600720c */ /* 0x000fe400077c4270 */
[----:B------:R-:W-:Y:S02]  /*2d70*/  LOP3.LUT R22, R22, 0xf7ffffff, RZ, 0xc0, !PT ;  /* 0xf7ffffff16167812 */ /* 0x000fe400078ec0ff */
[----:B------:R-:W-:-:S04]  /*2d80*/  ISETP.LT.OR P6, PT, R5, 0x1, P6 ;  /* 0x000000010500780c */ /* 0x000fc800037c1670 */
[----:B------:R-:W-:Y:S02]  /*2d90*/  FSEL R7, R24, -INF , !P6 ;  /* 0xff80000018077808 */ /* 0x000fe40007000000 */
[----:B------:R-:W-:-:S13]  /*2da0*/  ISETP.GE.AND P6, PT, R13, 0x7a, PT ;  /* 0x0000007a0d00780c */ /* 0x000fda0003fc6270 */
[----:B------:R-:W-:Y:S02]  /*2db0*/  @P6 LOP3.LUT R22, R22, 0x8000000, RZ, 0xfc, !PT ;  /* 0x0800000016166812 */ /* 0x000fe400078efcff */
[----:B------:R-:W-:Y:S01]  /*2dc0*/  ISETP.GT.AND P6, PT, R6, 0x79, !P6 ;  /* 0x000000790600780c */ /* 0x000fe200077c4270 */
[----:B0-----:R-:W-:-:S03]  /*2dd0*/  IMAD.IADD R6, R23, 0x1, R11 ;  /* 0x0000000117067824 */ /* 0x001fc600078e020b */
[----:B------:R-:W-:Y:S02]  /*2de0*/  ISETP.LT.OR P6, PT, R5, 0x7a, P6 ;  /* 0x0000007a0500780c */ /* 0x000fe400037c1670 */
[----:B------:R-:W-:Y:S02]  /*2df0*/  VIADDMNMX R5, R11, R92, R21, PT ;  /* 0x0000005c0b057246 */ /* 0x000fe40003800115 */
[----:B------:R-:W-:Y:S02]  /*2e00*/  FSEL R85, R85, -INF , !P6 ;  /* 0xff80000055557808 */ /* 0x000fe40007000000 */
[----:B------:R-:W-:-:S13]  /*2e10*/  PLOP3.LUT P6, PT, PT, PT, UP1, 0x40, 0x0 ;  /* 0x000000000000781c */ /* 0x000fda0003fce818 */
[----:B------:R-:W-:Y:S05]  /*2e20*/  @P6 BRA `(.L_x_867) ;  /* 0x0000000000646947 */ /* 0x000fea0003800000 */
        /* <DEDUP_REMOVED lines=9> */
[----:B------:R-:W-:Y:S01]  /*2ec0*/  @P6 IMAD.HI.U32 R13, R11, UR10, RZ ;  /* 0x0000000a0b0d6c27 */ /* 0x000fe2000f8e00ff */
[----:B------:R-:W-:-:S13]  /*2ed0*/  PLOP3.LUT P6, PT, PT, PT, UP2, 0x80, 0x0 ;  /* 0x000000000000781c */ /* 0x000fda0003fcf028 */
[----:B------:R-:W-:-:S04]  /*2ee0*/  @P6 SHF.R.U32.HI R11, RZ, UR11, R13 ;  /* 0x0000000bff0b6c19 */ /* 0x000fc8000801160d */
[----:B------:R-:W-:Y:S01]  /*2ef0*/  LOP3.LUT R11, RZ, R11, RZ, 0x33, !PT ;  /* 0x0000000bff0b7212 */ /* 0x000fe200078e33ff */
[----:B------:R-:W-:Y:S06]  /*2f00*/  BRA `(.L_x_870) ;  /* 0x0000000000187947 */ /* 0x000fec0003800000 */
.L_x_869:
[----:B------:R-:W-:-:S06]  /*2f10*/  UISETP.NE.AND UP2, UPT, UR5, 0x1, UPT ;  /* 0x000000010500788c */ /* 0x000fcc000bf45270 */
[----:B------:R-:W-:-:S05]  /*2f20*/  PLOP3.LUT P6, PT, PT, PT, UP2, 0x80, 0x0 ;  /* 0x000000000000781c */ /* 0x000fca0003fcf028 */
[----:B------:R-:W-:-:S08]  /*2f30*/  @UP2 ULDC.64 UR10, c[0x0][0x9e8] ;  /* 0x00027a00000a2ab9 */ /* 0x000fd00000000a00 */
[----:B------:R-:W-:Y:S01]  /*2f40*/  @P6 IMAD.HI.U32 R13, R11, UR10, RZ ;  /* 0x0000000a0b0d6c27 */ /* 0x000fe2000f8e00ff */
[----:B------:R-:W-:-:S13]  /*2f50*/  PLOP3.LUT P6, PT, PT, PT, UP2, 0x80, 0x0 ;  /* 0x000000000000781c */ /* 0x000fda0003fcf028 */
[----:B------:R-:W-:-:S07]  /*2f60*/  @P6 SHF.R.U32.HI R11, RZ, UR11, R13 ;  /* 0x0000000bff0b6c19 */ /* 0x000fce000801160d */
.L_x_870:
[----:B------:R-:W-:Y:S05]  /*2f70*/  BSYNC B0 ;  /* 0x0000000000007941 */ /* 0x000fea0003800000 */
.L_x_868:
[----:B------:R-:W-:-:S04]  /*2f80*/  IMAD R20, R11, UR5, -R90 ;  /* 0x000000050b147c24 */ /* 0x000fc8000f8e0a5a */
[----:B------:R-:W-:-:S05]  /*2f90*/  IMAD R20, R3, -0x2, R20 ;  /* 0xfffffffe03147824 */ /* 0x000fca00078e0214 */
[----:B------:R-:W-:Y:S02]  /*2fa0*/  VIMNMX R6, R6, R20, !PT ;  /* 0x0000001406067248 */ /* 0x000fe40007fe0100 */
[----:B------:R-:W-:-:S07]  /*2fb0*/  VIADDMNMX R5, R20, UR5, R5, PT ;  /* 0x0000000514057c46 */ /* 0x000fce000b800105 */
.L_x_867:
[----:B------:R-:W-:Y:S01]  /*2fc0*/  ISETP.GT.AND P2, PT, R6, 0x1, !P2 ;  /* 0x000000010600780c */ /* 0x000fe20005744270 */
[----:B------:R-:W-:Y:S01]  /*2fd0*/  ULDC UR10, c[0x0][0x988] ;  /* 0x00026200000a7ab9 */ /* 0x000fe20000000800 */
[C---:B------:R-:W-:Y:S01]  /*2fe0*/  LOP3.LUT P6, RZ, R22.reuse, 0x8, RZ, 0xc0, !PT ;  /* 0x0000000816ff7812 */ /* 0x040fe200078cc0ff */
[----:B------:R-:W-:Y:S01]  /*2ff0*/  @UP0 ULDC UR14, c[0x0][0x44c] ;  /* 0x00011300000e0ab9 */ /* 0x000fe20000000800 */
[----:B------:R-:W-:Y:S01]  /*3000*/  ISETP.LT.OR P2, PT, R5, 0x2, P2 ;  /* 0x000000020500780c */ /* 0x000fe20001741670 */
[----:B------:R-:W-:Y:S01]  /*3010*/  UIMAD.WIDE.U32 UR14, UR38, UR14, URZ ;  /* 0x0000000e260e72a5 */ /* 0x000fe2000f8e003f */
[----:B------:R-:W-:Y:S01]  /*3020*/  FMNMX.FTZ R11, R7, R25, !PT ;  /* 0x00000019070b7209 */ /* 0x000fe20007810000 */
[----:B------:R-:W-:Y:S01]  /*3030*/  @UP0 ULDC UR11, c[0x0][0x450] ;  /* 0x00011400000b0ab9 */ /* 0x000fe20000000800 */
[----:B------:R-:W-:Y:S01]  /*3040*/  FSEL R27, R27, -INF , !P2 ;  /* 0xff8000001b1b7808 */ /* 0x000fe20005000000 */
[----:B------:R-:W-:Y:S01]  /*3050*/  @UP0 USHF.R.U32.HI UR38, URZ, UR11, UR15 ;  /* 0x0000000b3f260299 */ /* 0x000fe2000801160f */
[----:B------:R-:W-:-:S02]  /*3060*/  LOP3.LUT P2, RZ, R22, 0x2, RZ, 0xc0, !PT ;  /* 0x0000000216ff7812 */ /* 0x000fc4000784c0ff */
[----:B------:R-:W-:Y:S02]  /*3070*/  FMNMX.FTZ R20, R28, R11, !PT ;  /* 0x0000000b1c147209 */ /* 0x000fe40007810000 */
[----:B------:R-:W-:Y:S02]  /*3080*/  ISETP.GT.AND P2, PT, R6, 0x8, !P2 ;  /* 0x000000080600780c */ /* 0x000fe40005744270 */
[----:B------:R-:W-:Y:S02]  /*3090*/  FMNMX.FTZ R11, R29, R20, !PT ;  /* 0x000000141d0b7209 */ /* 0x000fe40007810000 */
[----:B------:R-:W-:Y:S02]  /*30a0*/  ISETP.LT.OR P2, PT, R5, 0x9, P2 ;  /* 0x000000090500780c */ /* 0x000fe40001741670 */
[----:B------:R-:W-:Y:S02]  /*30b0*/  FMNMX.FTZ R20, R32, R11, !PT ;  /* 0x0000000b20147209 */ /* 0x000fe40007810000 */
[----:B------:R-:W-:-:S02]  /*30c0*/  FSEL R30, R30, -INF , !P2 ;  /* 0xff8000001e1e7808 */ /* 0x000fc40005000000 */
[----:B------:R-:W-:Y:S02]  /*30d0*/  LOP3.LUT P2, RZ, R22, 0x4, RZ, 0xc0, !PT ;  /* 0x0000000416ff7812 */ /* 0x000fe4000784c0ff */
[----:B------:R-:W-:Y:S02]  /*30e0*/  FMNMX.FTZ R11, R33, R20, !PT ;  /* 0x00000014210b7209 */ /* 0x000fe40007810000 */
[----:B------:R-:W-:Y:S02]  /*30f0*/  ISETP.GT.AND P2, PT, R6, 0x9, !P2 ;  /* 0x000000090600780c */ /* 0x000fe40005744270 */
[----:B------:R-:W-:Y:S02]  /*3100*/  FMNMX.FTZ R20, R36, R11, !PT ;  /* 0x0000000b24147209 */ /* 0x000fe40007810000 */
[----:B------:R-:W-:Y:S02]  /*3110*/  ISETP.LT.OR P2, PT, R5, 0xa, P2 ;  /* 0x0000000a0500780c */ /* 0x000fe40001741670 */
[----:B------:R-:W-:-:S02]  /*3120*/  FMNMX.FTZ R11, R37, R20, !PT ;  /* 0x00000014250b7209 */ /* 0x000fc40007810000 */
[----:B------:R-:W-:Y:S02]  /*3130*/  FSEL R31, R31, -INF , !P2 ;  /* 0xff8000001f1f7808 */ /* 0x000fe40005000000 */
[----:B------:R-:W-:Y:S02]  /*3140*/  ISETP.GT.AND P2, PT, R6, 0x10, !P6 ;  /* 0x000000100600780c */ /* 0x000fe40007744270 */
[----:B------:R-:W-:Y:S02]  /*3150*/  FMNMX.FTZ R20, R40, R11, !PT ;  /* 0x0000000b28147209 */ /* 0x000fe40007810000 */
[----:B------:R-:W-:Y:S02]  /*3160*/  ISETP.LT.OR P2, PT, R5, 0x11, P2 ;  /* 0x000000110500780c */ /* 0x000fe40001741670 */
[----:B------:R-:W-:Y:S02]  /*3170*/  LOP3.LUT P6, RZ, R22, 0x8000, RZ, 0xc0, !PT ;  /* 0x0000800016ff7812 */ /* 0x000fe400078cc0ff */
        /* <DEDUP_REMOVED lines=8> */
[----:B------:R-:W-:Y:S02]  /*3200*/  LOP3.LUT P2, RZ, R22, 0x1000000, RZ, 0xc0, !PT ;  /* 0x0100000016ff7812 */ /* 0x000fe4000784c0ff */
[----:B------:R-:W-:Y:S02]  /*3210*/  FMNMX.FTZ R20, R48, R11, !PT ;  /* 0x0000000b30147209 */ /* 0x000fe40007810000 */
[----:B------:R-:W-:Y:S02]  /*3220*/  ISETP.GT.AND P2, PT, R6, 0x18, !P2 ;  /* 0x000000180600780c */ /* 0x000fe40005744270 */
[----:B------:R-:W-:Y:S02]  /*3230*/  FMNMX.FTZ R11, R49, R20, !PT ;  /* 0x00000014310b7209 */ /* 0x000fe40007810000 */
[----:B------:R-:W-:-:S02]  /*3240*/  ISETP.LT.OR P2, PT, R5, 0x19, P2 ;  /* 0x000000190500780c */ /* 0x000fc40001741670 */
[----:B------:R-:W-:Y:S02]  /*3250*/  FMNMX.FTZ R20, R52, R11, !PT ;  /* 0x0000000b34147209 */ /* 0x000fe40007810000 */
[----:B------:R-:W-:Y:S02]  /*3260*/  FSEL R38, R38, -INF , !P2 ;  /* 0xff80000026267808 */ /* 0x000fe40005000000 */
[----:B------:R-:W-:Y:S02]  /*3270*/  LOP3.LUT P2, RZ, R22, 0x800000, RZ, 0xc0, !PT ;  /* 0x0080000016ff7812 */ /* 0x000fe4000784c0ff */
[----:B------:R-:W-:Y:S02]  /*3280*/  FMNMX.FTZ R11, R53, R20, !PT ;  /* 0x00000014350b7209 */ /* 0x000fe40007810000 */
[----:B------:R-:W-:Y:S02]  /*3290*/  ISETP.GT.AND P2, PT, R6, 0x19, !P2 ;  /* 0x000000190600780c */ /* 0x000fe40005744270 */
[----:B------:R-:W-:-:S02]  /*32a0*/  FMNMX.FTZ R20, R56, R11, !PT ;  /* 0x0000000b38147209 */ /* 0x000fc40007810000 */
[----:B------:R-:W-:Y:S02]  /*32b0*/  ISETP.LT.OR P2, PT, R5, 0x1a, P2 ;  /* 0x0000001a0500780c */ /* 0x000fe40001741670 */
[----:B------:R-:W-:Y:S02]  /*32c0*/  FMNMX.FTZ R11, R57, R20, !PT ;  /* 0x00000014390b7209 */ /* 0x000fe40007810000 */
[----:B------:R-:W-:Y:S02]  /*32d0*/  FSEL R39, R39, -INF , !P2 ;  /* 0xff80000027277808 */ /* 0x000fe40005000000 */
[----:B------:R-:W-:Y:S02]  /*32e0*/  LOP3.LUT P2, RZ, R22, 0x400000, RZ, 0xc0, !PT ;  /* 0x0040000016ff7812 */ /* 0x000fe4000784c0ff */
[----:B------:R-:W-:Y:S02]  /*32f0*/  FMNMX.FTZ R20, R60, R11, !PT ;  /* 0x0000000b3c147209 */ /* 0x000fe40007810000 */
[----:B------:R-:W-:-:S02]  /*3300*/  ISETP.GT.AND P2, PT, R6, 0x20, !P2 ;  /* 0x000000200600780c */ /* 0x000fc40005744270 */
[----:B------:R-:W-:Y:S02]  /*3310*/  FMNMX.FTZ R11, R61, R20, !PT ;  /* 0x000000143d0b7209 */ /* 0x000fe40007810000 */
[----:B------:R-:W-:Y:S02]  /*3320*/  ISETP.LT.OR P2, PT, R5, 0x21, P2 ;  /* 0x000000210500780c */ /* 0x000fe40001741670 */
[----:B------:R-:W-:Y:S02]  /*3330*/  FMNMX.FTZ R20, R64, R11, !PT ;  /* 0x0000000b40147209 */ /* 0x000fe40007810000 */
[----:B------:R-:W-:Y:S02]  /*3340*/  FSEL R42, R42, -INF , !P2 ;  /* 0xff8000002a2a7808 */ /* 0x000fe40005000000 */
[----:B------:R-:W-:Y:S02]  /*3350*/  LOP3.LUT P2, RZ, R22, 0x200000, RZ, 0xc0, !PT ;  /* 0x0020000016ff7812 */ /* 0x000fe4000784c0ff */
[----:B------:R-:W-:-:S02]  /*3360*/  FMNMX.FTZ R11, R65, R20, !PT ;  /* 0x00000014410b7209 */ /* 0x000fc40007810000 */
[----:B------:R-:W-:Y:S02]  /*3370*/  ISETP.GT.AND P2, PT, R6, 0x21, !P2 ;  /* 0x000000210600780c */ /* 0x000fe40005744270 */
[----:B------:R-:W-:Y:S02]  /*3380*/  FMNMX.FTZ R20, R68, R11, !PT ;  /* 0x0000000b44147209 */ /* 0x000fe40007810000 */
[----:B------:R-:W-:Y:S02]  /*3390*/  ISETP.LT.OR P2, PT, R5, 0x22, P2 ;  /* 0x000000220500780c */ /* 0x000fe40001741670 */
[----:B------:R-:W-:Y:S02]  /*33a0*/  FMNMX.FTZ R11, R69, R20, !PT ;  /* 0x00000014450b7209 */ /* 0x000fe40007810000 */
[----:B------:R-:W-:Y:S02]  /*33b0*/  FSEL R43, R43, -INF , !P2 ;  /* 0xff8000002b2b7808 */ /* 0x000fe40005000000 */
        /* <DEDUP_REMOVED lines=19> */
[----:B------:R-:W-:Y:S01]  /*34f0*/  ISETP.GT.AND P3, PT, R6, 0x70, !P3 ;  /* 0x000000700600780c */ /* 0x000fe20005f64270 */
[----:B------:R-:W0:Y:S01]  /*3500*/  SHFL.BFLY PT, R11, R20, 0x2, 0x1f ;  /* 0x0c401f00140b7f89 */ /* 0x000e2200000e0000 */
[----:B------:R-:W-:Y:S02]  /*3510*/  FSEL R50, R50, -INF , !P2 ;  /* 0xff80000032327808 */ /* 0x000fe40005000000 */
[----:B------:R-:W-:Y:S02]  /*3520*/  LOP3.LUT P2, RZ, R22, 0x20000, RZ, 0xc0, !PT ;  /* 0x0002000016ff7812 */ /* 0x000fe4000784c0ff */
[C---:B------:R-:W-:Y:S02]  /*3530*/  ISETP.GT.AND P4, PT, R6.reuse, 0x71, !P4 ;  /* 0x000000710600780c */ /* 0x040fe40006784270 */
[----:B------:R-:W-:Y:S02]  /*3540*/  ISETP.GT.AND P2, PT, R6, 0x31, !P2 ;  /* 0x000000310600780c */ /* 0x000fe40005744270 */
[----:B------:R-:W-:-:S02]  /*3550*/  ISETP.LT.OR P3, PT, R5, 0x71, P3 ;  /* 0x000000710500780c */ /* 0x000fc40001f61670 */
[----:B------:R-:W-:Y:S02]  /*3560*/  ISETP.LT.OR P2, PT, R5, 0x32, P2 ;  /* 0x000000320500780c */ /* 0x000fe40001741670 */
[----:B------:R-:W-:Y:S02]  /*3570*/  ISETP.GT.AND P5, PT, R6, 0x78, !P5 ;  /* 0x000000780600780c */ /* 0x000fe40006fa4270 */
[----:B------:R-:W-:Y:S02]  /*3580*/  FSEL R51, R51, -INF , !P2 ;  /* 0xff80000033337808 */ /* 0x000fe40005000000 */
[----:B------:R-:W-:Y:S02]  /*3590*/  LOP3.LUT P2, RZ, R22, 0x10000, RZ, 0xc0, !PT ;  /* 0x0001000016ff7812 */ /* 0x000fe4000784c0ff */
[----:B------:R-:W-:Y:S02]  /*35a0*/  ISETP.LT.OR P4, PT, R5, 0x72, P4 ;  /* 0x000000720500780c */ /* 0x000fe40002781670 */
[----:B------:R-:W-:-:S02]  /*35b0*/  ISETP.GT.AND P2, PT, R6, 0x38, !P2 ;  /* 0x000000380600780c */ /* 0x000fc40005744270 */
[----:B------:R-:W-:Y:S02]  /*35c0*/  FSEL R82, R82, -INF , !P3 ;  /* 0xff80000052527808 */ /* 0x000fe40005800000 */
[----:B------:R-:W-:Y:S02]  /*35d0*/  ISETP.LT.OR P2, PT, R5, 0x39, P2 ;  /* 0x000000390500780c */ /* 0x000fe40001741670 */
[----:B0-----:R-:W-:Y:S02]  /*35e0*/  FMNMX.FTZ R13, R20, R11, !PT ;  /* 0x0000000b140d7209 */ /* 0x001fe40007810000 */
[----:B------:R-:W-:Y:S02]  /*35f0*/  FSEL R54, R54, -INF , !P2 ;  /* 0xff80000036367808 */ /* 0x000fe40005000000 */
[----:B------:R-:W-:Y:S01]  /*3600*/  ISETP.GT.AND P2, PT, R6, 0x39, !P6 ;  /* 0x000000390600780c */ /* 0x000fe20007744270 */
[----:B------:R-:W0:Y:S01]  /*3610*/  SHFL.BFLY PT, R24, R13, 0x1, 0x1f ;  /* 0x0c201f000d187f89 */ /* 0x000e2200000e0000 */
[----:B------:R-:W-:-:S02]  /*3620*/  LOP3.LUT P6, RZ, R22, 0x10, RZ, 0xc0, !PT ;  /* 0x0000001016ff7812 */ /* 0x000fc400078cc0ff */
[C---:B------:R-:W-:Y:S02]  /*3630*/  ISETP.LT.OR P2, PT, R5.reuse, 0x3a, P2 ;  /* 0x0000003a0500780c */ /* 0x040fe40001741670 */
[----:B------:R-:W-:Y:S02]  /*3640*/  ISETP.LT.OR P5, PT, R5, 0x79, P5 ;  /* 0x000000790500780c */ /* 0x000fe40002fa1670 */
[----:B------:R-:W-:Y:S02]  /*3650*/  FSEL R55, R55, -INF , !P2 ;  /* 0xff80000037377808 */ /* 0x000fe40005000000 */
[----:B------:R-:W-:Y:S02]  /*3660*/  LOP3.LUT P2, RZ, R22, 0x4000, RZ, 0xc0, !PT ;  /* 0x0000400016ff7812 */ /* 0x000fe4000784c0ff */
[----:B------:R-:W-:Y:S02]  /*3670*/  FSEL R83, R83, -INF , !P4 ;  /* 0xff80000053537808 */ /* 0x000fe40006000000 */
[----:B------:R-:W-:-:S02]  /*3680*/  ISETP.GT.AND P2, PT, R6, 0x40, !P2 ;  /* 0x000000400600780c */ /* 0x000fc40005744270 */
[----:B------:R-:W-:Y:S02]  /*3690*/  FSEL R86, R86, -INF , !P5 ;  /* 0xff80000056567808 */ /* 0x000fe40006800000 */
[----:B------:R-:W-:Y:S02]  /*36a0*/  ISETP.LT.OR P2, PT, R5, 0x41, P2 ;  /* 0x000000410500780c */ /* 0x000fe40001741670 */
[----:B------:R-:W-:Y:S02]  /*36b0*/  LEA R10, R10, UR36, 0x1 ;  /* 0x000000240a0a7c11 */ /* 0x000fe4000f8e08ff */
[----:B------:R-:W-:Y:S02]  /*36c0*/  FSEL R58, R58, -INF , !P2 ;  /* 0xff8000003a3a7808 */ /* 0x000fe40005000000 */
[----:B------:R-:W-:Y:S02]  /*36d0*/  LOP3.LUT P2, RZ, R22, 0x2000, RZ, 0xc0, !PT ;  /* 0x0000200016ff7812 */ /* 0x000fe4000784c0ff */
[----:B0-----:R-:W-:-:S02]  /*36e0*/  FMNMX.FTZ R11, R13, R24, !PT ;  /* 0x000000180d0b7209 */ /* 0x001fc40007810000 */
[----:B------:R-:W-:Y:S02]  /*36f0*/  ISETP.GT.AND P2, PT, R6, 0x41, !P2 ;  /* 0x000000410600780c */ /* 0x000fe40005744270 */
[----:B------:R-:W-:Y:S01]  /*3700*/  R2UR UR6, R89 ;  /* 0x00000000590672ca */ /* 0x000fe200000e0000 */
[----:B------:R-:W-:Y:S01]  /*3710*/  FMUL.FTZ R92, R11, UR10 ;  /* 0x0000000a0b5c7c20 */ /* 0x000fe20008410000 */
[----:B------:R-:W-:-:S04]  /*3720*/  ISETP.LT.OR P2, PT, R5, 0x42, P2 ;  /* 0x000000420500780c */ /* 0x000fc80001741670 */
[----:B------:R-:W-:Y:S02]  /*3730*/  FSEL R59, R59, -INF , !P2 ;  /* 0xff8000003b3b7808 */ /* 0x000fe40005000000 */
[----:B------:R-:W-:-:S04]  /*3740*/  LOP3.LUT P2, RZ, R22, 0x1000, RZ, 0xc0, !PT ;  /* 0x0000100016ff7812 */ /* 0x000fc8000784c0ff */
[----:B------:R-:W-:Y:S01]  /*3750*/  ISETP.GT.AND P2, PT, R6, 0x48, !P2 ;  /* 0x000000480600780c */ /* 0x000fe20005744270 */
[----:B------:R-:W-:-:S03]  /*3760*/  UIADD3 UR38, UR6, UR38, URZ ;  /* 0x0000002606267290 */ /* 0x000fc6000fffe03f */
[----:B------:R-:W-:Y:S01]  /*3770*/  ISETP.LT.OR P2, PT, R5, 0x49, P2 ;  /* 0x000000490500780c */ /* 0x000fe20001741670 */
[----:B------:R-:W-:-:S03]  /*3780*/  UIADD3 UR4, UR38, UR4, URZ ;  /* 0x0000000426047290 */ /* 0x000fc6000fffe03f */
[----:B------:R-:W-:Y:S02]  /*3790*/  FSEL R62, R62, -INF , !P2 ;  /* 0xff8000003e3e7808 */ /* 0x000fe40005000000 */
[----:B------:R-:W-:-:S04]  /*37a0*/  LOP3.LUT P2, RZ, R22, 0x800, RZ, 0xc0, !PT ;  /* 0x0000080016ff7812 */ /* 0x000fc8000784c0ff */
[----:B------:R-:W-:-:S04]  /*37b0*/  ISETP.GT.AND P2, PT, R6, 0x49, !P2 ;  /* 0x000000490600780c */ /* 0x000fc80005744270 */
[----:B------:R-:W-:-:S04]  /*37c0*/  ISETP.LT.OR P2, PT, R5, 0x4a, P2 ;  /* 0x0000004a0500780c */ /* 0x000fc80001741670 */
        /* <DEDUP_REMOVED lines=25> */
[----:B------:R-:W-:Y:S02]  /*3960*/  ISETP.GT.AND P2, PT, R6, 0x68, !P6 ;  /* 0x000000680600780c */ /* 0x000fe40007744270 */
[----:B------:R-:W-:Y:S02]  /*3970*/  LOP3.LUT P6, RZ, R22, 0x1, RZ, 0xc0, !PT ;  /* 0x0000000116ff7812 */ /* 0x000fe400078cc0ff */
[----:B------:R-:W-:-:S04]  /*3980*/  ISETP.LT.OR P2, PT, R5, 0x69, P2 ;  /* 0x000000690500780c */ /* 0x000fc80001741670 */
[----:B------:R-:W-:Y:S02]  /*3990*/  FSEL R78, R78, -INF , !P2 ;  /* 0xff8000004e4e7808 */ /* 0x000fe40005000000 */
[----:B------:R-:W-:-:S04]  /*39a0*/  FSETP.NEU.FTZ.AND P2, PT, R11, -INF , PT ;  /* 0xff8000000b00780b */ /* 0x000fc80003f5d000 */
[----:B------:R-:W-:Y:S02]  /*39b0*/  FSEL R92, R92, RZ, P2 ;  /* 0x000000ff5c5c7208 */ /* 0x000fe40001000000 */
[----:B------:R-:W-:Y:S02]  /*39c0*/  ISETP.GT.AND P2, PT, R6, RZ, !P6 ;  /* 0x000000ff0600720c */ /* 0x000fe40007744270 */
[----:B------:R-:W-:Y:S01]  /*39d0*/  LOP3.LUT P6, RZ, R22, 0x8000000, RZ, 0xc0, !PT ;  /* 0x0800000016ff7812 */ /* 0x000fe200078cc0ff */
[--C-:B------:R-:W-:Y:S01]  /*39e0*/  FFMA.FTZ R24, R7, UR10, -R92.reuse ;  /* 0x0000000a07187c23 */ /* 0x100fe2000801085c */
[----:B------:R-:W-:Y:S01]  /*39f0*/  ISETP.LT.OR P2, PT, R5, 0x1, P2 ;  /* 0x000000010500780c */ /* 0x000fe20001741670 */
[--C-:B------:R-:W-:Y:S01]  /*3a00*/  FFMA.FTZ R13, R25, UR10, -R92.reuse ;  /* 0x0000000a190d7c23 */ /* 0x100fe2000801085c */
[----:B------:R-:W-:Y:S01]  /*3a10*/  ISETP.GT.AND P6, PT, R6, 0x79, !P6 ;  /* 0x000000790600780c */ /* 0x000fe200077c4270 */
[--C-:B------:R-:W-:Y:S01]  /*3a20*/  FFMA.FTZ R21, R29, UR10, -R92.reuse ;  /* 0x0000000a1d157c23 */ /* 0x100fe2000801085c */
[----:B------:R-:W-:Y:S01]  /*3a30*/  FSEL R90, R26, -INF , !P2 ;  /* 0xff8000001a5a7808 */ /* 0x000fe20005000000 */
[--C-:B------:R-:W-:Y:S01]  /*3a40*/  FFMA.FTZ R29, R41, UR10, -R92.reuse ;  /* 0x0000000a291d7c23 */ /* 0x100fe2000801085c */
[----:B------:R-:W-:Y:S01]  /*3a50*/  LOP3.LUT P2, RZ, R22, 0x4000000, RZ, 0xc0, !PT ;  /* 0x0400000016ff7812 */ /* 0x000fe2000784c0ff */
[--C-:B------:R-:W-:Y:S01]  /*3a60*/  FFMA.FTZ R41, R52, UR10, -R92.reuse ;  /* 0x0000000a34297c23 */ /* 0x100fe2000801085c */
[----:B------:R-:W-:Y:S01]  /*3a70*/  FMNMX.FTZ R7, R90, R27, !PT ;  /* 0x0000001b5a077209 */ /* 0x000fe20007810000 */
[--C-:B------:R-:W-:Y:S01]  /*3a80*/  FFMA.FTZ R52, R65, UR10, -R92.reuse ;  /* 0x0000000a41347c23 */ /* 0x100fe2000801085c */
[----:B------:R-:W-:Y:S01]  /*3a90*/  ISETP.GT.AND P2, PT, R6, 0x69, !P2 ;  /* 0x000000690600780c */ /* 0x000fe20005744270 */
[--C-:B------:R-:W-:Y:S01]  /*3aa0*/  FFMA.FTZ R26, R28, UR10, -R92.reuse ;  /* 0x0000000a1c1a7c23 */ /* 0x100fe2000801085c */
[----:B------:R-:W-:Y:S01]  /*3ab0*/  FMNMX.FTZ R20, R30, R7, !PT ;  /* 0x000000071e147209 */ /* 0x000fe20007810000 */
[--C-:B------:R-:W-:Y:S01]  /*3ac0*/  FFMA.FTZ R65, R73, UR10, -R92.reuse ;  /* 0x0000000a49417c23 */ /* 0x100fe2000801085c */
[----:B------:R-:W-:Y:S01]  /*3ad0*/  ISETP.LT.OR P2, PT, R5, 0x6a, P2 ;  /* 0x0000006a0500780c */ /* 0x000fe20001741670 */
[----:B------:R-:W-:Y:S01]  /*3ae0*/  MUFU.EX2 R24, R24 ;  /* 0x0000001800187308 */ /* 0x000fe20000000800 */
[----:B------:R-:W-:Y:S01]  /*3af0*/  FMNMX.FTZ R7, R31, R20, !PT ;  /* 0x000000141f077209 */ /* 0x000fe20007810000 */
[--C-:B------:R-:W-:Y:S01]  /*3b00*/  FFMA.FTZ R28, R32, UR10, -R92.reuse ;  /* 0x0000000a201c7c23 */ /* 0x100fe2000801085c */
[----:B------:R-:W-:Y:S01]  /*3b10*/  FSEL R79, R79, -INF , !P2 ;  /* 0xff8000004f4f7808 */ /* 0x000fe20005000000 */
[--C-:B------:R-:W-:Y:S01]  /*3b20*/  FFMA.FTZ R22, R36, UR10, -R92.reuse ;  /* 0x0000000a24167c23 */ /* 0x100fe2000801085c */
[----:B------:R-:W-:Y:S01]  /*3b30*/  FMNMX.FTZ R20, R34, R7, !PT ;  /* 0x0000000722147209 */ /* 0x000fe20007810000 */
[--C-:B------:R-:W-:Y:S01]  /*3b40*/  FFMA.FTZ R36, R45, UR10, -R92.reuse ;  /* 0x0000000a2d247c23 */ /* 0x100fe2000801085c */
[----:B------:R-:W-:Y:S01]  /*3b50*/  ISETP.LT.OR P6, PT, R5, 0x7a, P6 ;  /* 0x0000007a0500780c */ /* 0x000fe200037c1670 */
[----:B------:R-:W0:Y:S01]  /*3b60*/  MUFU.EX2 R13, R13 ;  /* 0x0000000d000d7308 */ /* 0x000e220000000800 */
[----:B------:R-:W-:Y:S01]  /*3b70*/  FMNMX.FTZ R23, R35, R20, !PT ;  /* 0x0000001423177209 */ /* 0x000fe20007810000 */
[--C-:B------:R-:W-:Y:S01]  /*3b80*/  FFMA.FTZ R57, R57, UR10, -R92.reuse ;  /* 0x0000000a39397c23 */ /* 0x100fe2000801085c */
[----:B------:R-:W-:Y:S01]  /*3b90*/  FSEL R87, R87, -INF , !P6 ;  /* 0xff80000057577808 */ /* 0x000fe20007000000 */
[--C-:B------:R-:W-:Y:S01]  /*3ba0*/  FFMA.FTZ R45, R60, UR10, -R92.reuse ;  /* 0x0000000a3c2d7c23 */ /* 0x100fe2000801085c */
[----:B------:R-:W-:Y:S01]  /*3bb0*/  FMNMX.FTZ R20, R38, R23, !PT ;  /* 0x0000001726147209 */ /* 0x000fe20007810000 */
[--C-:B------:R-:W-:Y:S01]  /*3bc0*/  FFMA.FTZ R60, R69, UR10, -R92.reuse ;  /* 0x0000000a453c7c23 */ /* 0x100fe2000801085c */
[--C-:B------:R-:W-:Y:S01]  /*3bd0*/  FFMA.FTZ R33, R33, UR10, -R92.reuse ;  /* 0x0000000a21217c23 */ /* 0x100fe2000801085c */
[----:B------:R-:W1:Y:S01]  /*3be0*/  MUFU.EX2 R26, R26 ;  /* 0x0000001a001a7308 */ /* 0x000e620000000800 */
[----:B------:R-:W-:Y:S01]  /*3bf0*/  FMNMX.FTZ R23, R39, R20, !PT ;  /* 0x0000001427177209 */ /* 0x000fe20007810000 */
[--C-:B------:R-:W-:Y:S01]  /*3c00*/  FFMA.FTZ R69, R84, UR10, -R92.reuse ;  /* 0x0000000a54457c23 */ /* 0x100fe2000801085c */
[--C-:B------:R-:W-:Y:S01]  /*3c10*/  FFMA.FTZ R32, R40, UR10, -R92.reuse ;  /* 0x0000000a28207c23 */ /* 0x100fe2000801085c */
[--C-:B------:R-:W-:Y:S01]  /*3c20*/  FFMA.FTZ R40, R49, UR10, -R92.reuse ;  /* 0x0000000a31287c23 */ /* 0x100fe2000801085c */
[----:B------:R-:W-:Y:S01]  /*3c30*/  FMNMX.FTZ R20, R42, R23, !PT ;  /* 0x000000172a147209 */ /* 0x000fe20007810000 */
[--C-:B------:R-:W-:Y:S01]  /*3c40*/  FFMA.FTZ R49, R64, UR10, -R92.reuse ;  /* 0x0000000a40317c23 */ /* 0x100fe2000801085c */
[--C-:B------:R-:W-:Y:S01]  /*3c50*/  FFMA.FTZ R64, R72, UR10, -R92.reuse ;  /* 0x0000000a48407c23 */ /* 0x100fe2000801085c */
[----:B------:R-:W2:Y:S01]  /*3c60*/  MUFU.EX2 R21, R21 ;  /* 0x0000001500157308 */ /* 0x000ea20000000800 */
[----:B------:R-:W-:Y:S01]  /*3c70*/  FMNMX.FTZ R25, R43, R20, !PT ;  /* 0x000000142b197209 */ /* 0x000fe20007810000 */
[--C-:B------:R-:W-:Y:S01]  /*3c80*/  FFMA.FTZ R72, R85, UR10, -R92.reuse ;  /* 0x0000000a55487c23 */ /* 0x100fe2000801085c */
[--C-:B------:R-:W-:Y:S01]  /*3c90*/  FFMA.FTZ R37, R37, UR10, -R92.reuse ;  /* 0x0000000a25257c23 */ /* 0x100fe2000801085c */
[--C-:B------:R-:W-:Y:S01]  /*3ca0*/  FFMA.FTZ R6, R56, UR10, -R92.reuse ;  /* 0x0000000a38067c23 */ /* 0x100fe2000801085c */
[----:B------:R-:W-:Y:S01]  /*3cb0*/  FMNMX.FTZ R20, R46, R25, !PT ;  /* 0x000000192e147209 */ /* 0x000fe20007810000 */
[----:B------:R-:W-:-:S02]  /*3cc0*/  FFMA.FTZ R56, R76, UR10, -R92 ;  /* 0x0000000a4c387c23 */ /* 0x000fc4000801085c */
[----:B------:R-:W-:Y:S01]  /*3cd0*/  MUFU.EX2 R28, R28 ;  /* 0x0000001c001c7308 */ /* 0x000fe20000000800 */
[----:B------:R-:W-:-:S04]  /*3ce0*/  FMNMX.FTZ R25, R47, R20, !PT ;  /* 0x000000142f197209 */ /* 0x000fc80007810000 */
[----:B------:R-:W-:-:S03]  /*3cf0*/  FMNMX.FTZ R20, R50, R25, !PT ;  /* 0x0000001932147209 */ /* 0x000fc60007810000 */
[----:B------:R3:W-:Y:S01]  /*3d00*/  MUFU.EX2 R5, R57 ;  /* 0x0000003900057308 */ /* 0x0007e20000000800 */
[----:B------:R-:W-:-:S04]  /*3d10*/  FMNMX.FTZ R25, R51, R20, !PT ;  /* 0x0000001433197209 */ /* 0x000fc80007810000 */
[----:B------:R-:W-:-:S03]  /*3d20*/  FMNMX.FTZ R20, R54, R25, !PT ;  /* 0x0000001936147209 */ /* 0x000fc60007810000 */
[----:B------:R4:W-:Y:S01]  /*3d30*/  MUFU.EX2 R7, R33 ;  /* 0x0000002100077308 */ /* 0x0009e20000000800 */
[----:B------:R-:W-:Y:S01]  /*3d40*/  FMNMX.FTZ R25, R55, R20, !PT ;  /* 0x0000001437197209 */ /* 0x000fe20007810000 */
[----:B---3--:R-:W-:-:S03]  /*3d50*/  FFMA.FTZ R57, R77, UR10, -R92 ;  /* 0x0000000a4d397c23 */ /* 0x008fc6000801085c */
[----:B------:R-:W-:-:S03]  /*3d60*/  FMNMX.FTZ R20, R58, R25, !PT ;  /* 0x000000193a147209 */ /* 0x000fc60007810000 */
[----:B------:R-:W-:Y:S01]  /*3d70*/  MUFU.EX2 R22, R22 ;  /* 0x0000001600167308 */ /* 0x000fe20000000800 */
[----:B------:R-:W-:Y:S01]  /*3d80*/  FMNMX.FTZ R25, R59, R20, !PT ;  /* 0x000000143b197209 */ /* 0x000fe20007810000 */
[--C-:B----4-:R-:W-:Y:S01]  /*3d90*/  FFMA.FTZ R33, R44, UR10, -R92.reuse ;  /* 0x0000000a2c217c23 */ /* 0x110fe2000801085c */
[--C-:B------:R-:W-:Y:S01]  /*3da0*/  FFMA.FTZ R44, R53, UR10, -R92.reuse ;  /* 0x0000000a352c7c23 */ /* 0x100fe2000801085c */
[--C-:B------:R-:W-:Y:S01]  /*3db0*/  FFMA.FTZ R53, R68, UR10, -R92.reuse ;  /* 0x0000000a44357c23 */ /* 0x100fe2000801085c */
[----:B------:R-:W-:Y:S01]  /*3dc0*/  FMNMX.FTZ R20, R62, R25, !PT ;  /* 0x000000193e147209 */ /* 0x000fe20007810000 */
[----:B------:R-:W-:Y:S02]  /*3dd0*/  FFMA.FTZ R68, R81, UR10, -R92 ;  /* 0x0000000a51447c23 */ /* 0x000fe4000801085c */
[----:B------:R3:W-:Y:S01]  /*3de0*/  MUFU.EX2 R23, R37 ;  /* 0x0000002500177308 */ /* 0x0007e20000000800 */
[----:B------:R-:W-:-:S04]  /*3df0*/  FMNMX.FTZ R25, R63, R20, !PT ;  /* 0x000000143f197209 */ /* 0x000fc80007810000 */
[----:B------:R-:W-:-:S03]  /*3e00*/  FMNMX.FTZ R20, R66, R25, !PT ;  /* 0x0000001942147209 */ /* 0x000fc60007810000 */
[----:B------:R-:W-:Y:S01]  /*3e10*/  MUFU.EX2 R32, R32 ;  /* 0x0000002000207308 */ /* 0x000fe20000000800 */
[----:B------:R-:W-:Y:S01]  /*3e20*/  FMNMX.FTZ R25, R67, R20, !PT ;  /* 0x0000001443197209 */ /* 0x000fe20007810000 */
[--C-:B---3--:R-:W-:Y:S01]  /*3e30*/  FFMA.FTZ R37, R48, UR10, -R92.reuse ;  /* 0x0000000a30257c23 */ /* 0x108fe2000801085c */
[--C-:B------:R-:W-:Y:S01]  /*3e40*/  FFMA.FTZ R48, R61, UR10, -R92.reuse ;  /* 0x0000000a3d307c23 */ /* 0x100fe2000801085c */
[----:B------:R-:W-:Y:S01]  /*3e50*/  FFMA.FTZ R61, R80, UR10, -R92 ;  /* 0x0000000a503d7c23 */ /* 0x000fe2000801085c */
        /* <DEDUP_REMOVED lines=15> */
[----:B------:R-:W3:Y:S02]  /*3f50*/  SHFL.BFLY PT, R25, R20, 0x2, 0x1f ;  /* 0x0c401f0014197f89 */ /* 0x000ee400000e0000 */
[----:B------:R-:W-:Y:S08]  /*3f60*/  MUFU.EX2 R41, R41 ;  /* 0x0000002900297308 */ /* 0x000ff00000000800 */
[----:B------:R-:W-:Y:S08]  /*3f70*/  MUFU.EX2 R44, R44 ;  /* 0x0000002c002c7308 */ /* 0x000ff00000000800 */
[----:B------:R-:W-:Y:S01]  /*3f80*/  MUFU.EX2 R6, R6 ;  /* 0x0000000600067308 */ /* 0x000fe20000000800 */
[----:B---3--:R-:W-:-:S07]  /*3f90*/  FMNMX.FTZ R25, R20, R25, !PT ;  /* 0x0000001914197209 */ /* 0x008fce0007810000 */
[----:B------:R-:W-:Y:S01]  /*3fa0*/  MUFU.EX2 R45, R45 ;  /* 0x0000002d002d7308 */ /* 0x000fe20000000800 */
[----:B------:R-:W3:Y:S07]  /*3fb0*/  SHFL.BFLY PT, R20, R25, 0x1, 0x1f ;  /* 0x0c201f0019147f89 */ /* 0x000eee00000e0000 */
[----:B------:R-:W-:Y:S08]  /*3fc0*/  MUFU.EX2 R48, R48 ;  /* 0x0000003000307308 */ /* 0x000ff00000000800 */
[----:B------:R-:W-:Y:S08]  /*3fd0*/  MUFU.EX2 R49, R49 ;  /* 0x0000003100317308 */ /* 0x000ff00000000800 */
[----:B------:R-:W-:Y:S01]  /*3fe0*/  MUFU.EX2 R52, R52 ;  /* 0x0000003400347308 */ /* 0x000fe20000000800 */
[----:B---3--:R-:W-:-:S04]  /*3ff0*/  FMNMX.FTZ R20, R25, R20, !PT ;  /* 0x0000001419147209 */ /* 0x008fc80007810000 */
[C---:B------:R-:W-:Y:S01]  /*4000*/  FSETP.NEU.FTZ.AND P2, PT, R20.reuse, -INF , PT ;  /* 0xff8000001400780b */ /* 0x040fe20003f5d000 */
[----:B------:R-:W-:Y:S02]  /*4010*/  FMUL.FTZ R73, R20, UR10 ;  /* 0x0000000a14497c20 */ /* 0x000fe40008410000 */
[----:B------:R-:W-:Y:S03]  /*4020*/  MUFU.EX2 R53, R53 ;  /* 0x0000003500357308 */ /* 0x000fe60000000800 */
        /* <DEDUP_REMOVED lines=18> */
[----:B------:R0:W3:Y:S01]  /*4150*/  MUFU.EX2 R84, R27 ;  /* 0x0000001b00547308 */ /* 0x0000e20000000800 */
[--C-:B------:R-:W-:Y:S01]  /*4160*/  FFMA.FTZ R54, R55, UR10, -R73.reuse ;  /* 0x0000000a37367c23 */ /* 0x100fe20008010849 */
[--C-:B------:R-:W-:Y:S01]  /*4170*/  FFMA.FTZ R50, R50, UR10, -R73.reuse ;  /* 0x0000000a32327c23 */ /* 0x100fe20008010849 */
[--C-:B------:R-:W-:Y:S01]  /*4180*/  FFMA.FTZ R39, R58, UR10, -R73.reuse ;  /* 0x0000000a3a277c23 */ /* 0x100fe20008010849 */
[--C-:B------:R-:W-:Y:S01]  /*4190*/  FFMA.FTZ R58, R63, UR10, -R73.reuse ;  /* 0x0000000a3f3a7c23 */ /* 0x100fe20008010849 */
[--C-:B------:R-:W-:Y:S01]  /*41a0*/  FFMA.FTZ R67, R67, UR10, -R73.reuse ;  /* 0x0000000a43437c23 */ /* 0x100fe20008010849 */
[--C-:B------:R-:W-:Y:S01]  /*41b0*/  FFMA.FTZ R70, R70, UR10, -R73.reuse ;  /* 0x0000000a46467c23 */ /* 0x100fe20008010849 */
[----:B------:R-:W-:Y:S01]  /*41c0*/  FFMA.FTZ R71, R71, UR10, -R73 ;  /* 0x0000000a47477c23 */ /* 0x000fe20008010849 */
[----:B------:R-:W4:Y:S01]  /*41d0*/  MUFU.EX2 R30, R30 ;  /* 0x0000001e001e7308 */ /* 0x000f220000000800 */
[----:B0-----:R-:W-:Y:S01]  /*41e0*/  FADD.FTZ R27, R24, R13 ;  /* 0x0000000d181b7221 */ /* 0x001fe20000010000 */
[----:B------:R-:W-:Y:S01]  /*41f0*/  F2FP.BF16.F32.PACK_AB R24, R13, R24 ;  /* 0x000000180d18723e */ /* 0x000fe200000010ff */
[--C-:B------:R-:W-:Y:S01]  /*4200*/  FFMA.FTZ R74, R74, UR10, -R73.reuse ;  /* 0x0000000a4a4a7c23 */ /* 0x100fe20008010849 */
[----:B------:R-:W-:Y:S01]  /*4210*/  FFMA.FTZ R75, R75, UR10, -R73 ;  /* 0x0000000a4b4b7c23 */ /* 0x000fe20008010849 */
[----:B-1----:R-:W-:Y:S01]  /*4220*/  FADD.FTZ R34, R26, R27 ;  /* 0x0000001b1a227221 */ /* 0x002fe20000010000 */
[C---:B--2---:R-:W-:Y:S01]  /*4230*/  F2FP.BF16.F32.PACK_AB R26, R21.reuse, R26 ;  /* 0x0000001a151a723e */ /* 0x044fe200000010ff */
[--C-:B------:R-:W-:Y:S01]  /*4240*/  FFMA.FTZ R78, R78, UR10, -R73.reuse ;  /* 0x0000000a4e4e7c23 */ /* 0x100fe20008010849 */
[----:B------:R0:W1:Y:S01]  /*4250*/  MUFU.EX2 R85, R77 ;  /* 0x0000004d00557308 */ /* 0x0000620000000800 */
[----:B------:R-:W-:Y:S01]  /*4260*/  FADD.FTZ R27, R21, R34 ;  /* 0x00000022151b7221 */ /* 0x000fe20000010000 */
[----:B---3--:R-:W-:Y:S01]  /*4270*/  FADD.FTZ R13, R25, R84 ;  /* 0x00000054190d7221 */ /* 0x008fe20000010000 */
[--C-:B------:R-:W-:Y:S01]  /*4280*/  FFMA.FTZ R79, R79, UR10, -R73.reuse ;  /* 0x0000000a4f4f7c23 */ /* 0x100fe20008010849 */
[----:B------:R-:W-:Y:S01]  /*4290*/  FFMA.FTZ R82, R82, UR10, -R73 ;  /* 0x0000000a52527c23 */ /* 0x000fe20008010849 */
[----:B------:R-:W-:Y:S01]  /*42a0*/  FADD.FTZ R62, R28, R27 ;  /* 0x0000001b1c3e7221 */ /* 0x000fe20000010000 */
[----:B------:R-:W-:Y:S01]  /*42b0*/  F2FP.BF16.F32.PACK_AB R28, R7, R28 ;  /* 0x0000001c071c723e */ /* 0x000fe200000010ff */
[----:B------:R-:W-:Y:S01]  /*42c0*/  FFMA.FTZ R83, R83, UR10, -R73 ;  /* 0x0000000a53537c23 */ /* 0x000fe20008010849 */
[----:B------:R-:W2:Y:S01]  /*42d0*/  MUFU.EX2 R31, R31 ;  /* 0x0000001f001f7308 */ /* 0x000ea20000000800 */
[----:B------:R-:W-:Y:S01]  /*42e0*/  FADD.FTZ R21, R7, R62 ;  /* 0x0000003e07157221 */ /* 0x000fe20000010000 */
[----:B----4-:R-:W-:Y:S01]  /*42f0*/  FADD.FTZ R34, R30, R13 ;  /* 0x0000000d1e227221 */ /* 0x010fe20000010000 */
[--C-:B0-----:R-:W-:Y:S01]  /*4300*/  FFMA.FTZ R77, R46, UR10, -R73.reuse ;  /* 0x0000000a2e4d7c23 */ /* 0x101fe20008010849 */
[--C-:B------:R-:W-:Y:S01]  /*4310*/  FFMA.FTZ R46, R59, UR10, -R73.reuse ;  /* 0x0000000a3b2e7c23 */ /* 0x100fe20008010849 */
[--C-:B------:R-:W-:Y:S01]  /*4320*/  FFMA.FTZ R13, R66, UR10, -R73.reuse ;  /* 0x0000000a420d7c23 */ /* 0x100fe20008010849 */
[--C-:B------:R-:W-:Y:S01]  /*4330*/  FFMA.FTZ R86, R86, UR10, -R73.reuse ;  /* 0x0000000a56567c23 */ /* 0x100fe20008010849 */
[----:B------:R-:W-:Y:S01]  /*4340*/  FFMA.FTZ R73, R87, UR10, -R73 ;  /* 0x0000000a57497c23 */ /* 0x000fe20008010849 */
[----:B------:R-:W0:Y:S01]  /*4350*/  MUFU.EX2 R76, R76 ;  /* 0x0000004c004c7308 */ /* 0x000e220000000800 */
[C---:B-1----:R-:W-:Y:S01]  /*4360*/  F2FP.BF16.F32.PACK_AB R27, R85.reuse, R30 ;  /* 0x0000001e551b723e */ /* 0x042fe200000010ff */
[----:B------:R-:W-:Y:S01]  /*4370*/  FADD.FTZ R30, R22, R21 ;  /* 0x00000015161e7221 */ /* 0x000fe20000010000 */
[----:B------:R-:W-:Y:S01]  /*4380*/  FADD.FTZ R34, R85, R34 ;  /* 0x0000002255227221 */ /* 0x000fe20000010000 */
[----:B------:R-:W-:-:S02]  /*4390*/  F2FP.BF16.F32.PACK_AB R25, R84, R25 ;  /* 0x000000195419723e */ /* 0x000fc400000010ff */
[----:B------:R-:W-:Y:S02]  /*43a0*/  FADD.FTZ R55, R23, R30 ;  /* 0x0000001e17377221 */ /* 0x000fe40000010000 */
[----:B------:R-:W1:Y:S01]  /*43b0*/  MUFU.EX2 R35, R35 ;  /* 0x0000002300237308 */ /* 0x000e620000000800 */
[----:B--2---:R-:W-:Y:S01]  /*43c0*/  FADD.FTZ R21, R31, R34 ;  /* 0x000000221f157221 */ /* 0x004fe20000010000 */
[----:B------:R-:W-:Y:S01]  /*43d0*/  FADD.FTZ R34, R32, R55 ;  /* 0x0000003720227221 */ /* 0x000fe20000010000 */
[----:B------:R2:W-:Y:S01]  /*43e0*/  STSM.16.M88.4 [R10+0x21800], R24 ;  /* 0x021800180a007844 */ /* 0x0005e20000000200 */
[C---:B------:R-:W-:Y:S02]  /*43f0*/  F2FP.BF16.F32.PACK_AB R32, R29.reuse, R32 ;  /* 0x000000201d20723e */ /* 0x040fe400000010ff */
[----:B------:R-:W-:Y:S02]  /*4400*/  FADD.FTZ R34, R29, R34 ;  /* 0x000000221d227221 */ /* 0x000fe40000010000 */
[----:B------:R-:W3:Y:S01]  /*4410*/  MUFU.EX2 R38, R38 ;  /* 0x0000002600267308 */ /* 0x000ee20000000800 */
[C---:B0-----:R-:W-:Y:S01]  /*4420*/  FADD.FTZ R30, R76.reuse, R21 ;  /* 0x000000154c1e7221 */ /* 0x041fe20000010000 */
[----:B------:R-:W-:Y:S01]  /*4430*/  FADD.FTZ R59, R33, R34 ;  /* 0x00000022213b7221 */ /* 0x000fe20000010000 */
[----:B------:R-:W-:-:S03]  /*4440*/  F2FP.BF16.F32.PACK_AB R29, R76, R31 ;  /* 0x0000001f4c1d723e */ /* 0x000fc600000010ff */
[----:B------:R-:W-:Y:S02]  /*4450*/  FADD.FTZ R34, R36, R59 ;  /* 0x0000003b24227221 */ /* 0x000fe40000010000 */
[----:B------:R-:W0:Y:S01]  /*4460*/  MUFU.EX2 R42, R42 ;  /* 0x0000002a002a7308 */ /* 0x000e220000000800 */
[----:B-1----:R-:W-:Y:S01]  /*4470*/  FADD.FTZ R21, R35, R30 ;  /* 0x0000001e23157221 */ /* 0x002fe20000010000 */
[----:B--2---:R-:W-:Y:S02]  /*4480*/  F2FP.BF16.F32.PACK_AB R24, R40, R37 ;  /* 0x000000252818723e */ /* 0x004fe400000010ff */
[----:B------:R-:W-:-:S04]  /*4490*/  F2FP.BF16.F32.PACK_AB R26, R44, R41 ;  /* 0x000000292c1a723e */ /* 0x000fc800000010ff */
[----:B------:R-:W1:Y:S01]  /*44a0*/  MUFU.EX2 R43, R43 ;  /* 0x0000002b002b7308 */ /* 0x000e620000000800 */
[C---:B---3--:R-:W-:Y:S01]  /*44b0*/  FADD.FTZ R21, R38.reuse, R21 ;  /* 0x0000001526157221 */ /* 0x048fe20000010000 */
[----:B------:R-:W-:Y:S02]  /*44c0*/  F2FP.BF16.F32.PACK_AB R31, R38, R35 ;  /* 0x00000023261f723e */ /* 0x000fe400000010ff */
[----:B------:R-:W-:-:S04]  /*44d0*/  F2FP.BF16.F32.PACK_AB R38, R48, R45 ;  /* 0x0000002d3026723e */ /* 0x000fc800000010ff */
[----:B------:R-:W2:Y:S01]  /*44e0*/  MUFU.EX2 R77, R77 ;  /* 0x0000004d004d7308 */ /* 0x000ea20000000800 */
[----:B0-----:R-:W-:Y:S01]  /*44f0*/  FADD.FTZ R30, R42, R21 ;  /* 0x000000152a1e7221 */ /* 0x001fe20000010000 */
[----:B------:R-:W-:-:S06]  /*4500*/  FADD.FTZ R21, R37, R34 ;  /* 0x0000002225157221 */ /* 0x000fcc0000010000 */
[----:B------:R-:W0:Y:S01]  /*4510*/  MUFU.EX2 R80, R80 ;  /* 0x0000005000507308 */ /* 0x000e220000000800 */
[----:B-1----:R-:W-:Y:S01]  /*4520*/  FADD.FTZ R34, R43, R30 ;  /* 0x0000001e2b227221 */ /* 0x002fe20000010000 */
[----:B------:R-:W-:Y:S01]  /*4530*/  F2FP.BF16.F32.PACK_AB R30, R23, R22 ;  /* 0x00000016171e723e */ /* 0x000fe200000010ff */
[----:B------:R-:W-:Y:S01]  /*4540*/  FADD.FTZ R22, R40, R21 ;  /* 0x0000001528167221 */ /* 0x000fe20000010000 */
[----:B------:R-:W-:-:S03]  /*4550*/  VIADD R40, R10, 0x21800 ;  /* 0x000218000a287836 */ /* 0x000fc60000000000 */
[----:B------:R-:W-:Y:S01]  /*4560*/  FADD.FTZ R21, R41, R22 ;  /* 0x0000001629157221 */ /* 0x000fe20000010000 */
[----:B------:R-:W1:Y:S01]  /*4570*/  MUFU.EX2 R50, R50 ;  /* 0x0000003200327308 */ /* 0x000e620000000800 */
[----:B--2---:R-:W-:Y:S01]  /*4580*/  FADD.FTZ R7, R77, R34 ;  /* 0x000000224d077221 */ /* 0x004fe20000010000 */
[----:B------:R-:W-:Y:S01]  /*4590*/  F2FP.BF16.F32.PACK_AB R34, R36, R33 ;  /* 0x000000212422723e */ /* 0x000fe200000010ff */
[----:B------:R-:W-:Y:S01]  /*45a0*/  FADD.FTZ R21, R44, R21 ;  /* 0x000000152c157221 */ /* 0x000fe20000010000 */
[----:B------:R-:W-:Y:S01]  /*45b0*/  IMAD R41, R9, 0x2, R10 ;  /* 0x0000000209297824 */ /* 0x000fe200078e020a */
[----:B------:R-:W-:Y:S01]  /*45c0*/  F2FP.BF16.F32.PACK_AB R33, R43, R42 ;  /* 0x0000002a2b21723e */ /* 0x000fe200000010ff */
[----:B------:R-:W-:Y:S02]  /*45d0*/  IMAD R9, R9, 0x2, R40 ;  /* 0x0000000209097824 */ /* 0x000fe400078e0228 */
[----:B------:R-:W-:Y:S01]  /*45e0*/  FADD.FTZ R36, R6, R21 ;  /* 0x0000001506247221 */ /* 0x000fe20000010000 */
[----:B------:R-:W2:Y:S01]  /*45f0*/  MUFU.EX2 R81, R81 ;  /* 0x0000005100517308 */ /* 0x000ea20000000800 */
[C---:B0-----:R-:W-:Y:S01]  /*4600*/  FADD.FTZ R7, R80.reuse, R7 ;  /* 0x0000000750077221 */ /* 0x041fe20000010000 */
[----:B------:R-:W-:Y:S01]  /*4610*/  F2FP.BF16.F32.PACK_AB R35, R80, R77 ;  /* 0x0000004d5023723e */ /* 0x000fe200000010ff */
[----:B------:R-:W-:Y:S01]  /*4620*/  FADD.FTZ R36, R5, R36 ;  /* 0x0000002405247221 */ /* 0x000fe20000010000 */
[----:B------:R-:W-:Y:S01]  /*4630*/  IMAD R42, R8, 0x2, R10 ;  /* 0x00000002082a7824 */ /* 0x000fe200078e020a */
[----:B------:R-:W-:Y:S02]  /*4640*/  STSM.16.M88.4 [R41+0x21800], R28 ;  /* 0x0218001c29007844 */ /* 0x000fe40000000200 */
[----:B------:R-:W-:Y:S01]  /*4650*/  FADD.FTZ R21, R45, R36 ;  /* 0x000000242d157221 */ /* 0x000fe20000010000 */
[----:B------:R-:W0:Y:S01]  /*4660*/  MUFU.EX2 R51, R51 ;  /* 0x0000003300337308 */ /* 0x000e220000000800 */
[----:B-1----:R-:W-:Y:S01]  /*4670*/  FADD.FTZ R22, R50, R7 ;  /* 0x0000000732167221 */ /* 0x002fe20000010000 */
[----:B------:R-:W-:Y:S01]  /*4680*/  STSM.16.M88.4 [R42+0x21800], R32 ;  /* 0x021800202a007844 */ /* 0x000fe20000000200 */
[----:B------:R-:W-:-:S04]  /*4690*/  FADD.FTZ R36, R48, R21 ;  /* 0x0000001530247221 */ /* 0x000fc80000010000 */
[----:B------:R-:W-:Y:S01]  /*46a0*/  FADD.FTZ R23, R49, R36 ;  /* 0x0000002431177221 */ /* 0x000fe20000010000 */
[----:B------:R-:W1:Y:S01]  /*46b0*/  MUFU.EX2 R54, R54 ;  /* 0x0000003600367308 */ /* 0x000e620000000800 */
[C---:B--2---:R-:W-:Y:S01]  /*46c0*/  FADD.FTZ R22, R81.reuse, R22 ;  /* 0x0000001651167221 */ /* 0x044fe20000010000 */
[----:B------:R-:W-:Y:S01]  /*46d0*/  F2FP.BF16.F32.PACK_AB R25, R81, R50 ;  /* 0x000000325119723e */ /* 0x000fe200000010ff */
[C---:B------:R-:W-:Y:S01]  /*46e0*/  FADD.FTZ R36, R52.reuse, R23 ;  /* 0x0000001734247221 */ /* 0x040fe20000010000 */
[----:B------:R-:W-:-:S03]  /*46f0*/  F2FP.BF16.F32.PACK_AB R52, R52, R49 ;  /* 0x000000313434723e */ /* 0x000fc600000010ff */
[----:B------:R-:W-:Y:S01]  /*4700*/  FADD.FTZ R23, R53, R36 ;  /* 0x0000002435177221 */ /* 0x000fe20000010000 */
[----:B------:R-:W2:Y:S01]  /*4710*/  MUFU.EX2 R39, R39 ;  /* 0x0000002700277308 */ /* 0x000ea20000000800 */
[----:B0-----:R-:W-:Y:S01]  /*4720*/  FADD.FTZ R7, R51, R22 ;  /* 0x0000001633077221 */ /* 0x001fe20000010000 */
[----:B------:R-:W-:Y:S01]  /*4730*/  F2FP.BF16.F32.PACK_AB R36, R5, R6 ;  /* 0x000000060524723e */ /* 0x000fe200000010ff */
[----:B------:R-:W-:-:S05]  /*4740*/  FADD.FTZ R23, R60, R23 ;  /* 0x000000173c177221 */ /* 0x000fca0000010000 */
[----:B------:R-:W0:Y:S01]  /*4750*/  MUFU.EX2 R46, R46 ;  /* 0x0000002e002e7308 */ /* 0x000e220000000800 */
[C---:B-1----:R-:W-:Y:S01]  /*4760*/  FADD.FTZ R22, R54.reuse, R7 ;  /* 0x0000000736167221 */ /* 0x042fe20000010000 */
[----:B------:R-:W-:Y:S02]  /*4770*/  F2FP.BF16.F32.PACK_AB R27, R54, R51 ;  /* 0x00000033361b723e */ /* 0x000fe400000010ff */
[----:B------:R-:W-:-:S04]  /*4780*/  F2FP.BF16.F32.PACK_AB R54, R60, R53 ;  /* 0x000000353c36723e */ /* 0x000fc800000010ff */
[----:B------:R-:W1:Y:S01]  /*4790*/  MUFU.EX2 R47, R47 ;  /* 0x0000002f002f7308 */ /* 0x000e620000000800 */
[----:B--2---:R-:W-:-:S07]  /*47a0*/  FADD.FTZ R7, R39, R22 ;  /* 0x0000001627077221 */ /* 0x004fce0000010000 */
[----:B------:R-:W2:Y:S01]  /*47b0*/  MUFU.EX2 R58, R58 ;  /* 0x0000003a003a7308 */ /* 0x000ea20000000800 */
[----:B0-----:R-:W-:Y:S01]  /*47c0*/  FADD.FTZ R22, R46, R7 ;  /* 0x000000072e167221 */ /* 0x001fe20000010000 */
[----:B------:R-:W-:Y:S01]  /*47d0*/  IMAD R7, R8, 0x2, R9 ;  /* 0x0000000208077824 */ /* 0x000fe200078e0209 */
[----:B------:R-:W-:Y:S01]  /*47e0*/  F2FP.BF16.F32.PACK_AB R37, R46, R39 ;  /* 0x000000272e25723e */ /* 0x000fe200000010ff */
[----:B------:R-:W-:-:S03]  /*47f0*/  IMAD R8, R8, 0x2, R40 ;  /* 0x0000000208087824 */ /* 0x000fc600078e0228 */
[----:B------:R0:W-:Y:S01]  /*4800*/  STSM.16.M88.4 [R7], R24 ;  /* 0x0000001807007844 */ /* 0x0001e20000000200 */
[----:B------:R-:W3:Y:S01]  /*4810*/  MUFU.EX2 R13, R13 ;  /* 0x0000000d000d7308 */ /* 0x000ee20000000800 */
[----:B-1----:R-:W-:-:S07]  /*4820*/  FADD.FTZ R21, R47, R22 ;  /* 0x000000162f157221 */ /* 0x002fce0000010000 */
[----:B------:R-:W1:Y:S01]  /*4830*/  MUFU.EX2 R62, R67 ;  /* 0x00000043003e7308 */ /* 0x000e620000000800 */
[C---:B--2---:R-:W-:Y:S01]  /*4840*/  FADD.FTZ R22, R58.reuse, R21 ;  /* 0x000000153a167221 */ /* 0x044fe20000010000 */
[----:B------:R-:W-:-:S05]  /*4850*/  F2FP.BF16.F32.PACK_AB R39, R58, R47 ;  /* 0x0000002f3a27723e */ /* 0x000fca00000010ff */
[----:B------:R2:W-:Y:S01]  /*4860*/  STSM.16.M88.4 [R10+0x27800], R36 ;  /* 0x027800240a007844 */ /* 0x0005e20000000200 */
[----:B------:R-:W4:Y:S01]  /*4870*/  MUFU.EX2 R64, R64 ;  /* 0x0000004000407308 */ /* 0x000f220000000800 */
[----:B---3--:R-:W-:-:S07]  /*4880*/  FADD.FTZ R21, R13, R22 ;  /* 0x000000160d157221 */ /* 0x008fce0000010000 */
[----:B------:R-:W3:Y:S01]  /*4890*/  MUFU.EX2 R55, R70 ;  /* 0x0000004600377308 */ /* 0x000ee20000000800 */
[C---:B-1----:R-:W-:Y:S01]  /*48a0*/  FADD.FTZ R6, R62.reuse, R21 ;  /* 0x000000153e067221 */ /* 0x042fe20000010000 */
[----:B------:R-:W-:Y:S01]  /*48b0*/  F2FP.BF16.F32.PACK_AB R53, R62, R13 ;  /* 0x0000000d3e35723e */ /* 0x000fe200000010ff */
[----:B------:R-:W-:-:S05]  /*48c0*/  VIADD R13, R88, 0xfffffffe ;  /* 0xfffffffe580d7836 */ /* 0x000fca0000000000 */
[----:B------:R-:W1:Y:S01]  /*48d0*/  MUFU.EX2 R65, R65 ;  /* 0x0000004100417308 */ /* 0x000e620000000800 */
[----:B----4-:R-:W-:-:S07]  /*48e0*/  FADD.FTZ R22, R64, R23 ;  /* 0x0000001740167221 */ /* 0x010fce0000010000 */
[----:B------:R-:W4:Y:S01]  /*48f0*/  MUFU.EX2 R66, R71 ;  /* 0x0000004700427308 */ /* 0x000f220000000800 */
[----:B---3--:R-:W-:-:S07]  /*4900*/  FADD.FTZ R5, R55, R6 ;  /* 0x0000000637057221 */ /* 0x008fce0000010000 */
[----:B------:R-:W-:Y:S01]  /*4910*/  MUFU.EX2 R56, R56 ;  /* 0x0000003800387308 */ /* 0x000fe20000000800 */
[C---:B-1----:R-:W-:Y:S01]  /*4920*/  FADD.FTZ R21, R65.reuse, R22 ;  /* 0x0000001641157221 */ /* 0x042fe20000010000 */
[----:B------:R-:W-:-:S06]  /*4930*/  F2FP.BF16.F32.PACK_AB R64, R65, R64 ;  /* 0x000000404140723e */ /* 0x000fcc00000010ff */
[----:B------:R-:W1:Y:S01]  /*4940*/  MUFU.EX2 R57, R57 ;  /* 0x0000003900397308 */ /* 0x000e620000000800 */
[C---:B----4-:R-:W-:Y:S01]  /*4950*/  FADD.FTZ R5, R66.reuse, R5 ;  /* 0x0000000542057221 */ /* 0x050fe20000010000 */
[----:B------:R-:W-:-:S05]  /*4960*/  F2FP.BF16.F32.PACK_AB R55, R66, R55 ;  /* 0x000000374237723e */ /* 0x000fca00000010ff */
[----:B------:R2:W-:Y:S01]  /*4970*/  STSM.16.M88.4 [R41+0x27800], R52 ;  /* 0x0278003429007844 */ /* 0x0005e20000000200 */
[----:B------:R-:W3:Y:S08]  /*4980*/  MUFU.EX2 R74, R74 ;  /* 0x0000004a004a7308 */ /* 0x000ef00000000800 */
[----:B------:R-:W4:Y:S01]  /*4990*/  MUFU.EX2 R75, R75 ;  /* 0x0000004b004b7308 */ /* 0x000f220000000800 */
[----:B-1----:R-:W-:Y:S01]  /*49a0*/  F2FP.BF16.F32.PACK_AB R66, R57, R56 ;  /* 0x000000383942723e */ /* 0x002fe200000010ff */
[----:B------:R-:W-:-:S04]  /*49b0*/  FADD.FTZ R56, R56, R21 ;  /* 0x0000001538387221 */ /* 0x000fc80000010000 */
[----:B------:R-:W-:Y:S02]  /*49c0*/  FADD.FTZ R56, R57, R56 ;  /* 0x0000003839387221 */ /* 0x000fe40000010000 */
[----:B------:R-:W-:Y:S01]  /*49d0*/  MUFU.EX2 R78, R78 ;  /* 0x0000004e004e7308 */ /* 0x000fe20000000800 */
[----:B---3--:R-:W-:-:S07]  /*49e0*/  FADD.FTZ R6, R74, R5 ;  /* 0x000000054a067221 */ /* 0x008fce0000010000 */
[----:B------:R-:W1:Y:S01]  /*49f0*/  MUFU.EX2 R79, R79 ;  /* 0x0000004f004f7308 */ /* 0x000e620000000800 */
[C---:B----4-:R-:W-:Y:S01]  /*4a00*/  F2FP.BF16.F32.PACK_AB R65, R75.reuse, R74 ;  /* 0x0000004a4b41723e */ /* 0x050fe200000010ff */
[----:B------:R-:W-:-:S06]  /*4a10*/  FADD.FTZ R5, R75, R6 ;  /* 0x000000064b057221 */ /* 0x000fcc0000010000 */
[----:B------:R-:W-:Y:S08]  /*4a20*/  MUFU.EX2 R61, R61 ;  /* 0x0000003d003d7308 */ /* 0x000ff00000000800 */
[----:B------:R-:W0:Y:S01]  /*4a30*/  MUFU.EX2 R68, R68 ;  /* 0x0000004400447308 */ /* 0x000e220000000800 */
[----:B-1----:R-:W-:Y:S01]  /*4a40*/  F2FP.BF16.F32.PACK_AB R67, R79, R78 ;  /* 0x0000004e4f43723e */ /* 0x002fe200000010ff */
[----:B------:R-:W-:-:S04]  /*4a50*/  FADD.FTZ R78, R78, R5 ;  /* 0x000000054e4e7221 */ /* 0x000fc80000010000 */
[----:B------:R2:W-:Y:S01]  /*4a60*/  STSM.16.M88.4 [R42+0x27800], R64 ;  /* 0x027800402a007844 */ /* 0x0005e20000000200 */
[----:B------:R-:W-:Y:S01]  /*4a70*/  FADD.FTZ R79, R79, R78 ;  /* 0x0000004e4f4f7221 */ /* 0x000fe20000010000 */
[----:B------:R-:W-:Y:S08]  /*4a80*/  MUFU.EX2 R69, R69 ;  /* 0x0000004500457308 */ /* 0x000ff00000000800 */
[----:B------:R-:W1:Y:S01]  /*4a90*/  MUFU.EX2 R72, R72 ;  /* 0x0000004800487308 */ /* 0x000e620000000800 */
[----:B0-----:R-:W-:Y:S01]  /*4aa0*/  F2FP.BF16.F32.PACK_AB R24, R68, R61 ;  /* 0x0000003d4418723e */ /* 0x001fe200000010ff */
[----:B------:R-:W-:-:S04]  /*4ab0*/  FADD.FTZ R61, R61, R56 ;  /* 0x000000383d3d7221 */ /* 0x000fc80000010000 */
[----:B------:R-:W-:Y:S02]  /*4ac0*/  FADD.FTZ R68, R68, R61 ;  /* 0x0000003d44447221 */ /* 0x000fe40000010000 */
[----:B------:R-:W-:Y:S08]  /*4ad0*/  MUFU.EX2 R82, R82 ;  /* 0x0000005200527308 */ /* 0x000ff00000000800 */
[----:B------:R-:W0:Y:S01]  /*4ae0*/  MUFU.EX2 R83, R83 ;  /* 0x0000005300537308 */ /* 0x000e220000000800 */
[----:B-1----:R-:W-:Y:S01]  /*4af0*/  F2FP.BF16.F32.PACK_AB R26, R72, R69 ;  /* 0x00000045481a723e */ /* 0x002fe200000010ff */
[----:B------:R-:W-:-:S04]  /*4b00*/  FADD.FTZ R69, R69, R68 ;  /* 0x0000004445457221 */ /* 0x000fc80000010000 */
[----:B------:R-:W-:Y:S02]  /*4b10*/  FADD.FTZ R6, R72, R69 ;  /* 0x0000004548067221 */ /* 0x000fe40000010000 */
[----:B------:R-:W-:Y:S08]  /*4b20*/  MUFU.EX2 R86, R86 ;  /* 0x0000005600567308 */ /* 0x000ff00000000800 */
[----:B------:R-:W1:Y:S01]  /*4b30*/  MUFU.EX2 R73, R73 ;  /* 0x0000004900497308 */ /* 0x000e620000000800 */
[----:B0-----:R-:W-:Y:S01]  /*4b40*/  F2FP.BF16.F32.PACK_AB R25, R83, R82 ;  /* 0x000000525319723e */ /* 0x001fe200000010ff */
[----:B------:R-:W-:-:S04]  /*4b50*/  FADD.FTZ R82, R82, R79 ;  /* 0x0000004f52527221 */ /* 0x000fc80000010000 */
[----:B------:R-:W-:Y:S01]  /*4b60*/  FADD.FTZ R83, R83, R82 ;  /* 0x0000005253537221 */ /* 0x000fe20000010000 */
[----:B-1----:R-:W-:-:S03]  /*4b70*/  F2FP.BF16.F32.PACK_AB R27, R73, R86 ;  /* 0x00000056491b723e */ /* 0x002fc600000010ff */
[----:B------:R-:W-:Y:S02]  /*4b80*/  FADD.FTZ R86, R86, R83 ;  /* 0x0000005356567221 */ /* 0x000fe40000010000 */
[----:B------:R2:W-:Y:S02]  /*4b90*/  STSM.16.M88.4 [R7+0x6000], R24 ;  /* 0x0060001807007844 */ /* 0x0005e40000000200 */
[----:B------:R-:W-:Y:S01]  /*4ba0*/  FADD.FTZ R5, R73, R86 ;  /* 0x0000005649057221 */ /* 0x000fe20000010000 */
[----:B------:R0:W-:Y:S06]  /*4bb0*/  MEMBAR.ALL.CTA ;  /* 0x0000000000007992 */ /* 0x0001ec0000008000 */
[----:B0-----:R-:W0:Y:S02]  /*4bc0*/  FENCE.VIEW.ASYNC.S ;  /* 0x00000000000073c6 */ /* 0x001e240000000000 */
[----:B0-----:R-:W-:Y:S01]  /*4bd0*/  NOP ;  /* 0x0000000000007918 */ /* 0x001fe20000000000 */
[----:B------:R-:W-:Y:S05]  /*4be0*/  @P2 BRA `(.L_x_871) ;  /* 0x0000000000442947 */ /* 0x000fea0003800000 */
        /* <DEDUP_REMOVED lines=10> */
.L_x_872:
[----:B------:R-:W-:-:S11]  /*4c90*/  UISETP.NE.AND UP2, UPT, UR5, 0x1, UPT ;  /* 0x000000010500788c */ /* 0x000fd6000bf45270 */
[----:B------:R-:W-:Y:S02]  /*4ca0*/  @UP2 ULDC.64 UR18, c[0x0][0x9e8] ;  /* 0x00027a0000122ab9 */ /* 0x000fe40000000a00 */
[----:B------:R-:W-:-:S04]  /*4cb0*/  UIMAD.WIDE.U32 UR14, UR6, UR18, URZ ;  /* 0x00000012060e72a5 */ /* 0x000fc8000f8e003f */
[----:B------:R-:W-:-:S12]  /*4cc0*/  @UP2 USHF.R.U32.HI UR6, URZ, UR19, UR15 ;  /* 0x000000133f062299 */ /* 0x000fd8000801160f */
.L_x_873:
[----:B------:R-:W-:-:S04]  /*4cd0*/  UIMAD UR5, UR6, UR5, UR5 ;  /* 0x00000005060572a4 */ /* 0x000fc8000f8e0205 */
[----:B------:R-:W-:-:S04]  /*4ce0*/  UISETP.LT.AND UP2, UPT, UR4, UR5, UPT ;  /* 0x000000050400728c */ /* 0x000fc8000bf41270 */
[----:B------:R-:W-:-:S12]  /*4cf0*/  USEL UR4, UR4, UR5, UP2 ;  /* 0x0000000504047287 */ /* 0x000fd80009000000 */
.L_x_871:
[----:B------:R-:W-:Y:S01]  /*4d00*/  USHF.R.S32.HI UR5, URZ, 0x1f, UR4 ;  /* 0x0000001f3f057899 */ /* 0x000fe20008011404 */
[----:B------:R-:W-:Y:S02]  /*4d10*/  CS2R R134, SRZ ;  /* 0x0000000000867805 */ /* 0x000fe4000001ff00 */
[----:B------:R-:W-:Y:S02]  /*4d20*/  CS2R R132, SRZ ;  /* 0x0000000000847805 */ /* 0x000fe4000001ff00 */
[----:B------:R-:W-:Y:S01]  /*4d30*/  CS2R R130, SRZ ;  /* 0x0000000000827805 */ /* 0x000fe2000001ff00 */
[----:B------:R-:W-:Y:S01]  /*4d40*/  ULEA.HI UR5, UR5, UR4, URZ, 0x7 ;  /* 0x0000000405057291 */ /* 0x000fe2000f8f383f */
[----:B------:R-:W-:Y:S02]  /*4d50*/  CS2R R128, SRZ ;  /* 0x0000000000807805 */ /* 0x000fe4000001ff00 */
[----:B------:R-:W-:Y:S01]  /*4d60*/  CS2R R126, SRZ ;  /* 0x00000000007e7805 */ /* 0x000fe2000001ff00 */
[----:B------:R-:W-:Y:S01]  /*4d70*/  UMOV UR4, URZ ;  /* 0x0000003f00047c82 */ /* 0x000fe20008000000 */
[----:B------:R-:W-:Y:S01]  /*4d80*/  USHF.R.S32.HI UR5, URZ, 0x7, UR5 ;  /* 0x000000073f057899 */ /* 0x000fe20008011405 */
[----:B------:R-:W-:-:S02]  /*4d90*/  CS2R R124, SRZ ;  /* 0x00000000007c7805 */ /* 0x000fc4000001ff00 */
[----:B------:R-:W-:Y:S02]  /*4da0*/  CS2R R122, SRZ ;  /* 0x00000000007a7805 */ /* 0x000fe4000001ff00 */
[----:B------:R-:W-:Y:S01]  /*4db0*/  CS2R R120, SRZ ;  /* 0x0000000000787805 */ /* 0x000fe2000001ff00 */
[----:B------:R-:W-:Y:S01]  /*4dc0*/  UISETP.LT.AND UP2, UPT, UR60, UR5, UPT ;  /* 0x000000053c00728c */ /* 0x000fe2000bf41270 */
[----:B------:R-:W-:Y:S02]  /*4dd0*/  CS2R R118, SRZ ;  /* 0x0000000000767805 */ /* 0x000fe4000001ff00 */
[----:B------:R-:W-:Y:S02]  /*4de0*/  CS2R R116, SRZ ;  /* 0x0000000000747805 */ /* 0x000fe4000001ff00 */
[----:B------:R-:W-:Y:S01]  /*4df0*/  CS2R R114, SRZ ;  /* 0x0000000000727805 */ /* 0x000fe2000001ff00 */
[----:B------:R-:W-:Y:S01]  /*4e00*/  USEL UR28, UR60, UR5, !UP2 ;  /* 0x000000053c1c7287 */ /* 0x000fe2000d000000 */
[----:B------:R-:W-:-:S02]  /*4e10*/  CS2R R112, SRZ ;  /* 0x0000000000707805 */ /* 0x000fc4000001ff00 */
[----:B------:R-:W-:Y:S01]  /*4e20*/  CS2R R110, SRZ ;  /* 0x00000000006e7805 */ /* 0x000fe2000001ff00 */
[----:B------:R-:W-:Y:S01]  /*4e30*/  UMOV UR5, URZ ;  /* 0x0000003f00057c82 */ /* 0x000fe20008000000 */
[----:B------:R-:W-:Y:S02]  /*4e40*/  CS2R R108, SRZ ;  /* 0x00000000006c7805 */ /* 0x000fe4000001ff00 */
[----:B------:R-:W-:Y:S02]  /*4e50*/  CS2R R106, SRZ ;  /* 0x00000000006a7805 */ /* 0x000fe4000001ff00 */
[----:B------:R-:W-:Y:S02]  /*4e60*/  ISETP.GE.AND P2, PT, R13, UR28, PT ;  /* 0x0000001c0d007c0c */ /* 0x000fe4000bf46270 */
        /* <DEDUP_REMOVED lines=9> */
[----:B------:R-:W-:Y:S06]  /*4f00*/  @!P2 BRA `(.L_x_874) ;  /* 0x00000030005ca947 */ /* 0x000fec0003800000 */
[----:B------:R-:W-:Y:S01]  /*4f10*/  IMAD.MOV.U32 R135, RZ, RZ, RZ ;  /* 0x000000ffff877224 */ /* 0x000fe200078e00ff */
[----:B------:R-:W-:Y:S01]  /*4f20*/  UMOV UR40, URZ ;  /* 0x0000003f00287c82 */ /* 0x000fe20008000000 */
[----:B------:R-:W-:Y:S01]  /*4f30*/  UMOV UR6, URZ ;  /* 0x0000003f00067c82 */ /* 0x000fe20008000000 */
[----:B------:R-:W-:Y:S01]  /*4f40*/  ULDC UR29, c[0x0][0x9e4] ;  /* 0x00027900001d7ab9 */ /* 0x000fe20000000800 */
[----:B------:R-:W-:Y:S01]  /*4f50*/  ULDC UR31, c[0x0][0x2f0] ;  /* 0x0000bc00001f7ab9 */ /* 0x000fe20000000800 */
[----:B------:R-:W-:Y:S01]  /*4f60*/  ULDC UR30, c[0x0][0x988] ;  /* 0x00026200001e7ab9 */ /* 0x000fe20000000800 */
[----:B------:R-:W-:-:S05]  /*4f70*/  ULDC UR38, c[0x0][0x9e0] ;  /* 0x0002780000267ab9 */ /* 0x000fca0000000800 */
.L_x_891:
[----:B------:R-:W-:Y:S01]  /*4f80*/  UIADD3 UR4, UR6, 0x1, URZ ;  /* 0x0000000106047890 */ /* 0x000fe2000fffe03f */
[----:B------:R-:W-:-:S03]  /*4f90*/  ISETP.NE.AND P3, PT, RZ, UR37, PT ;  /* 0x00000025ff007c0c */ /* 0x000fc6000bf65270 */
[----:B------:R-:W-:-:S04]  /*4fa0*/  UISETP.NE.AND UP2, UPT, UR4, 0x2, UPT ;  /* 0x000000020400788c */ /* 0x000fc8000bf45270 */
[----:B------:R-:W-:Y:S02]  /*4fb0*/  USEL UR5, URZ, 0x1, UP2 ;  /* 0x000000013f057887 */ /* 0x000fe40009000000 */
[----:B------:R-:W-:Y:S02]  /*4fc0*/  USEL UR4, UR4, URZ, UP2 ;  /* 0x0000003f04047287 */ /* 0x000fe40009000000 */
[----:B------:R-:W-:Y:S02]  /*4fd0*/  ULOP3.LUT UR5, UR40, UR5, URZ, 0x3c, !UPT ;  /* 0x0000000528057292 */ /* 0x000fe4000f8e3c3f */
[----:B---3--:R-:W-:Y:S10]  /*4fe0*/  @P3 BRA `(.L_x_875) ;  /* 0x00000000002c3947 */ /* 0x008ff40003800000 */
[----:B------:R-:W-:Y:S05]  /*4ff0*/  @!P0 BRA `(.L_x_876) ;  /* 0x0000000000048947 */ /* 0x000fea0003800000 */
[----:B------:R-:W-:Y:S01]  /*5000*/  BPT.TRAP 0x1 ;  /* 0x000000040000795c */ /* 0x000fe20000300000 */
.L_x_876:
[----:B------:R-:W-:Y:S01]  /*5010*/  ULEA UR10, UR4, UR36, 0x3 ;  /* 0x00000024040a7291 */ /* 0x000fe2000f8e183f */
[----:B------:R-:W-:-:S05]  /*5020*/  IMAD.U32 R12, RZ, RZ, UR5 ;  /* 0x00000005ff0c7e24 */ /* 0x000fca000f8e00ff */
[----:B------:R-:W-:-:S04]  /*5030*/  SHF.L.U32 R12, R12, 0x1f, RZ ;  /* 0x0000001f0c0c7819 */ /* 0x000fc800000006ff */
[----:B------:R0:W1:Y:S01]  /*5040*/  SYNCS.PHASECHK.TRANS64.TRYWAIT P2, [UR10+0x2d830], R12 ;  /* 0x02d8300cff0075a7 */ /* 0x000062000804014a */
[----:B------:R-:W-:Y:S05]  /*5050*/  @!P0 BRA `(.L_x_877) ;  /* 0x0000000000048947 */ /* 0x000fea0003800000 */
[----:B------:R-:W-:Y:S01]  /*5060*/  BPT.TRAP 0x1 ;  /* 0x000000040000795c */ /* 0x000fe20000300000 */
.L_x_877:
[----:B-1----:R-:W-:Y:S05]  /*5070*/  @P2 BRA `(.L_x_875) ;  /* 0x0000000000082947 */ /* 0x002fea0003800000 */
[----:B------:R-:W1:Y:S02]  /*5080*/  SYNCS.PHASECHK.TRANS64.TRYWAIT P2, [UR10+0x2d830], R12 ;  /* 0x02d8300cff0075a7 */ /* 0x000e64000804014a */
[----:B-1----:R-:W-:Y:S05]  /*5090*/  @!P2 BRA `(.L_x_878) ;  /* 0x000000e800a8a947 */ /* 0x002fea0003800000 */
.L_x_875:
[----:B01----:R-:W-:Y:S01]  /*50a0*/  VIADD R12, R19, 0x8 ;  /* 0x00000008130c7836 */ /* 0x003fe20000000000 */
[----:B------:R-:W-:Y:S01]  /*50b0*/  R2UR UR32, R14 ;  /* 0x000000000e2072ca */ /* 0x000fe200000e0000 */
[----:B------:R-:W-:Y:S01]  /*50c0*/  UIMAD UR34, UR4, 0x600, UR7 ;  /* 0x00000600042278a4 */ /* 0x000fe2000f8e0207 */
[----:B------:R-:W-:Y:S01]  /*50d0*/  R2UR UR33, R15 ;  /* 0x000000000f2172ca */ /* 0x000fe200000e0000 */
[----:B------:R-:W-:Y:S01]  /*50e0*/  UMOV UR35, 0x80000020 ;  /* 0x8000002000237882 */ /* 0x000fe20000000000 */
[----:B------:R0:W-:Y:S01]  /*50f0*/  BAR.SYNC.DEFER_BLOCKING R12, 0x100 ;  /* 0x0004000c0000751d */ /* 0x0001e20000010000 */
[----:B------:R-:W-:Y:S02]  /*5100*/  UIADD3 UR10, UR34, 0x2, URZ ;  /* 0x00000002220a7890 */ /* 0x000fe4000fffe03f */
[----:B------:R-:W-:Y:S02]  /*5110*/  UIADD3 UR14, UR34, 0x200, URZ ;  /* 0x00000200220e7890 */ /* 0x000fe4000fffe03f */
[----:B------:R-:W-:Y:S01]  /*5120*/  UIADD3 UR18, UR34, 0x202, URZ ;  /* 0x0000020222127890 */ /* 0x000fe2000fffe03f */
[----:B------:R-:W-:Y:S01]  /*5130*/  UMOV UR11, 0x80000020 ;  /* 0x80000020000b7882 */ /* 0x000fe20000000000 */
[----:B------:R-:W-:Y:S01]  /*5140*/  UMOV UR15, 0x80000020 ;  /* 0x80000020000f7882 */ /* 0x000fe20000000000 */
[----:B------:R-:W-:Y:S01]  /*5150*/  UMOV UR19, 0x80000020 ;  /* 0x8000002000137882 */ /* 0x000fe20000000000 */
[----:B------:R-:W-:Y:S01]  /*5160*/  UIADD3 UR22, UR34, 0x400, URZ ;  /* 0x0000040022167890 */ /* 0x000fe2000fffe03f */
[----:B------:R-:W-:Y:S01]  /*5170*/  UMOV UR23, 0x80000020 ;  /* 0x8000002000177882 */ /* 0x000fe20000000000 */
[----:B------:R-:W-:Y:S01]  /*5180*/  UIADD3 UR26, UR34, 0x402, URZ ;  /* 0x00000402221a7890 */ /* 0x000fe2000fffe03f */
[----:B------:R-:W-:Y:S01]  /*5190*/  UMOV UR27, 0x80000020 ;  /* 0x80000020001b7882 */ /* 0x000fe20000000000 */
[----:B--2---:R-:W-:-:S06]  /*51a0*/  WARPGROUP.ARRIVE ;  /* 0x00000000000079c5 */ /* 0x004fcc0000000000 */
[----:B------:R-:W-:Y:S03]  /*51b0*/  HGMMA.64x128x16.F32.BF16 R24, gdesc[UR32], RZ, !UPT, gsb0 ;  /* 0x01e00000201879f0 */ /* 0x000fe6000c0018ff */
        /* <DEDUP_REMOVED lines=16> */
[----:B0-----:R-:W-:Y:S05]  /*52c0*/  @P3 BRA `(.L_x_879) ;  /* 0x00000000002c3947 */ /* 0x001fea0003800000 */
[----:B------:R-:W-:Y:S05]  /*52d0*/  @!P0 BRA `(.L_x_880) ;  /* 0x0000000000048947 */ /* 0x000fea0003800000 */
[----:B------:R-:W-:Y:S01]  /*52e0*/  BPT.TRAP 0x1 ;  /* 0x000000040000795c */ /* 0x000fe20000300000 */
.L_x_880:
[----:B------:R-:W-:Y:S01]  /*52f0*/  ULEA UR10, UR6, UR36, 0x3 ;  /* 0x00000024060a7291 */ /* 0x000fe2000f8e183f */
[----:B------:R-:W-:-:S05]  /*5300*/  IMAD.U32 R12, RZ, RZ, UR40 ;  /* 0x00000028ff0c7e24 */ /* 0x000fca000f8e00ff */
[----:B------:R-:W-:-:S04]  /*5310*/  SHF.L.U32 R12, R12, 0x1f, RZ ;  /* 0x0000001f0c0c7819 */ /* 0x000fc800000006ff */
[----:B------:R0:W1:Y:S01]  /*5320*/  SYNCS.PHASECHK.TRANS64.TRYWAIT P2, [UR10+0x2d850], R12 ;  /* 0x02d8500cff0075a7 */ /* 0x000062000804014a */
[----:B------:R-:W-:Y:S05]  /*5330*/  @!P0 BRA `(.L_x_881) ;  /* 0x0000000000048947 */ /* 0x000fea0003800000 */
[----:B------:R-:W-:Y:S01]  /*5340*/  BPT.TRAP 0x1 ;  /* 0x000000040000795c */ /* 0x000fe20000300000 */
.L_x_881:
[----:B-1----:R-:W-:Y:S05]  /*5350*/  @P2 BRA `(.L_x_879) ;  /* 0x0000000000082947 */ /* 0x002fea0003800000 */
[----:B------:R-:W1:Y:S02]  /*5360*/  SYNCS.PHASECHK.TRANS64.TRYWAIT P2, [UR10+0x2d850], R12 ;  /* 0x02d8500cff0075a7 */ /* 0x000e64000804014a */
[----:B-1----:R-:W-:Y:S05]  /*5370*/  @!P2 BRA `(.L_x_882) ;  /* 0x000000e80008a947 */ /* 0x002fea0003800000 */
.L_x_879:
[----:B------:R-:W-:Y:S01]  /*5380*/  UIADD3 UR10, UR36, 0x400, URZ ;  /* 0x00000400240a7890 */ /* 0x000fe2000fffe03f */
[----:B------:R-:W-:Y:S01]  /*5390*/  WARPGROUP.ARRIVE ;  /* 0x00000000000079c5 */ /* 0x000fe20000000000 */
[----:B------:R-:W-:Y:S01]  /*53a0*/  ULOP3.LUT UR11, UR39, 0x10000, URZ, 0xfc, !UPT ;  /* 0x00010000270b7892 */ /* 0x000fe2000f8efc3f */
[----:B------:R-:W-:Y:S01]  /*53b0*/  PLOP3.LUT P2, PT, PT, PT, UP0, 0x80, 0x0 ;  /* 0x000000000000781c */ /* 0x000fe20003f4f008 */
[----:B------:R-:W-:Y:S01]  /*53c0*/  USHF.R.U32.HI UR10, URZ, 0x4, UR10 ;  /* 0x000000043f0a7899 */ /* 0x000fe2000801160a */
[----:B------:R-:W-:Y:S01]  /*53d0*/  PLOP3.LUT P3, PT, PT, PT, UP0, 0x80, 0x0 ;  /* 0x000000000000781c */ /* 0x000fe20003f6f008 */
[----:B------:R-:W-:Y:S01]  /*53e0*/  UMOV UR33, 0x40000040 ;  /* 0x4000004000217882 */ /* 0x000fe20000000000 */
[----:B------:R-:W-:Y:S01]  /*53f0*/  UMOV UR35, 0x80000020 ;  /* 0x8000002000237882 */ /* 0x000fe20000000000 */
[----:B------:R-:W-:Y:S01]  /*5400*/  ULOP3.LUT UR10, UR10, 0x3fff, URZ, 0xc0, !UPT ;  /* 0x00003fff0a0a7892 */ /* 0x000fe2000f8ec03f */
[----:B------:R-:W-:Y:S01]  /*5410*/  IMAD.MOV.U32 R140, RZ, RZ, R0 ;  /* 0x000000ffff8c7224 */ /* 0x000fe200078e0000 */
[----:B------:R-:W-:Y:S01]  /*5420*/  UMOV UR32, UR11 ;  /* 0x0000000b00207c82 */ /* 0x000fe20008000000 */
[----:B-1----:R-:W-:Y:S01]  /*5430*/  IMAD.SHL.U32 R21, R13, 0x80, RZ ;  /* 0x000000800d157824 */ /* 0x002fe200078e00ff */
[----:B------:R-:W-:Y:S01]  /*5440*/  ULOP3.LUT UR10, UR10, 0x2000000, URZ, 0xfc, !UPT ;  /* 0x020000000a0a7892 */ /* 0x000fe2000f8efc3f */
[----:B------:R-:W-:Y:S01]  /*5450*/  IMAD.U32 R23, RZ, RZ, UR4 ;  /* 0x00000004ff177e24 */ /* 0x000fe2000f8e00ff */
[----:B------:R-:W-:Y:S01]  /*5460*/  R2UR UR14, R4 ;  /* 0x00000000040e72ca */ /* 0x000fe200000e0000 */
[----:B------:R-:W-:Y:S01]  /*5470*/  VIADD R22, R19, 0x9 ;  /* 0x0000000913167836 */ /* 0x000fe20000000000 */
[----:B------:R-:W-:Y:S01]  /*5480*/  UIMAD UR10, UR6, 0x600, UR10 ;  /* 0x00000600060a78a4 */ /* 0x000fe2000f8e020a */
[----:B------:R-:W-:-:S02]  /*5490*/  IADD3 R136, -R21, 0x1, RZ ;  /* 0x0000000115887810 */ /* 0x000fc40007ffe1ff */
[----:B------:R-:W-:-:S03]  /*54a0*/  @!P1 LEA R23, R23, UR36, 0x3 ;  /* 0x0000002417179c11 */ /* 0x000fc6000f8e18ff */
[----:B------:R-:W-:Y:S01]  /*54b0*/  IMAD R137, R3, -0x2, R136 ;  /* 0xfffffffe03897824 */ /* 0x000fe200078e0288 */
[----:B------:R-:W-:Y:S01]  /*54c0*/  UMOV UR34, UR10 ;  /* 0x0000000a00227c82 */ /* 0x000fe20008000000 */
[----:B------:R-:W-:Y:S01]  /*54d0*/  @!P1 VIADD R23, R23, 0x2d840 ;  /* 0x0002d84017179836 */ /* 0x000fe20000000000 */
[----:B------:R-:W-:Y:S01]  /*54e0*/  HGMMA.64x96x16.F32.BF16 R88, gdesc[UR32].tnspB, R88, gsb0 ;  /* 0x41600000205879f0 */ /* 0x000fe20008001858 */
[----:B------:R-:W-:Y:S01]  /*54f0*/  UIADD3 UR32, UR11, 0x2, URZ ;  /* 0x000000020b207890 */ /* 0x000fe2000fffe03f */
[----:B------:R-:W-:Y:S01]  /*5500*/  IMAD R137, R18, UR31, R137 ;  /* 0x0000001f12897c24 */ /* 0x000fe2000f8e0289 */
[----:B------:R-:W-:Y:S01]  /*5510*/  UIADD3 UR34, UR10, 0x40, URZ ;  /* 0x000000400a227890 */ /* 0x000fe2000fffe03f */
[----:B------:R-:W-:Y:S01]  /*5520*/  @!P1 PRMT R23, RZ, 0x654, R23 ;  /* 0x00000654ff179816 */ /* 0x000fe20000000017 */
[----:B------:R-:W-:Y:S01]  /*5530*/  UMOV UR33, 0x40000040 ;  /* 0x4000004000217882 */ /* 0x000fe20000000000 */
[----:B------:R-:W-:Y:S01]  /*5540*/  UMOV UR35, 0x80000020 ;  /* 0x8000002000237882 */ /* 0x000fe20000000000 */
        /* <DEDUP_REMOVED lines=42> */
[----:B------:R-:W-:Y:S02]  /*57f0*/  @UP0 ULDC UR10, c[0x0][0x44c] ;  /* 0x00011300000a0ab9 */ /* 0x000fe40000000800 */
[----:B0-----:R-:W-:Y:S01]  /*5800*/  @P2 IMAD.HI.U32 R12, R0, UR10, RZ ;  /* 0x0000000a000c2c27 */ /* 0x001fe2000f8e00ff */
[----:B------:R-:W-:Y:S01]  /*5810*/  @UP0 ULDC UR10, c[0x0][0x450] ;  /* 0x00011400000a0ab9 */ /* 0x000fe20000000800 */
[----:B------:R-:W-:-:S03]  /*5820*/  ISETP.GE.U32.AND P2, PT, R2, 0x180, PT ;  /* 0x000001800200780c */ /* 0x000fc60003f46070 */
[----:B------:R-:W-:Y:S02]  /*5830*/  @P3 SHF.R.U32.HI R140, RZ, UR10, R12 ;  /* 0x0000000aff8c3c19 */ /* 0x000fe4000801160c */
[----:B------:R-:W0:Y:S01]  /*5840*/  LDC R12, c[0x0][0x288] ;  /* 0x0000a200ff0c7b82 */ /* 0x000e220000000800 */
[----:B------:R-:W-:Y:S02]  /*5850*/  SEL R22, R22, 0x9, !P2 ;  /* 0x0000000916167807 */ /* 0x000fe40005000000 */
[----:B------:R-:W1:Y:S01]  /*5860*/  SHFL.IDX PT, R141, R140, RZ, 0x1c1f ;  /* 0x001c1fff8c8d7589 */ /* 0x000e6200000e0000 */
[----:B------:R-:W-:Y:S01]  /*5870*/  PLOP3.LUT P2, PT, PT, PT, UP1, 0x40, 0x0 ;  /* 0x000000000000781c */ /* 0x000fe20003f4e818 */
[----:B0-----:R-:W-:-:S04]  /*5880*/  IMAD.IADD R137, R137, 0x1, -R12 ;  /* 0x0000000189897824 */ /* 0x001fc800078e0a0c */
[C---:B------:R-:W-:Y:S02]  /*5890*/  VIADD R139, R137.reuse, UR38 ;  /* 0x00000026898b7c36 */ /* 0x040fe40008000000 */
[----:B------:R-:W-:Y:S02]  /*58a0*/  VIADD R138, R137, UR14 ;  /* 0x0000000e898a7c36 */ /* 0x000fe40008000000 */
[C---:B-1----:R-:W-:Y:S02]  /*58b0*/  IMAD.IADD R137, R141.reuse, 0x1, R139 ;  /* 0x000000018d897824 */ /* 0x042fe400078e028b */
[----:B------:R-:W-:Y:S01]  /*58c0*/  IMAD.IADD R136, R141, 0x1, R138 ;  /* 0x000000018d887824 */ /* 0x000fe200078e028a */
[----:B------:R-:W-:Y:S02]  /*58d0*/  WARPGROUP.DEPBAR.LE gsb0, 0x0 ;  /* 0x00008000000079c5 */ /* 0x000fe40000010000 */
[----:B------:R-:W-:-:S06]  /*58e0*/  WARPGROUP.ARRIVE ;  /* 0x00000000000079c5 */ /* 0x000fcc0000000000 */
[----:B------:R-:W-:Y:S03]  /*58f0*/  HGMMA.64x96x16.F32.BF16 R88, gdesc[UR32].tnspB, R88, gsb0 ;  /* 0x41600000205879f0 */ /* 0x000fe60008001858 */
[----:B------:R-:W-:Y:S02]  /*5900*/  WARPGROUP.DEPBAR.LE gsb0, 0x0 ;  /* 0x00008000000079c5 */ /* 0x000fe40000010000 */
[----:B------:R0:W-:Y:S06]  /*5910*/  BAR.ARV R22, 0x100 ;  /* 0x000400160000751d */ /* 0x0001ec0000002000 */
[----:B------:R0:W-:Y:S01]  /*5920*/  @!P1 SYNCS.ARRIVE.TRANS64.RED.A1T0 RZ, [R23+URZ], RZ ;  /* 0x000000ff17ff99a7 */ /* 0x0001e2000810043f */
[----:B------:R-:W-:Y:S05]  /*5930*/  @P2 BRA `(.L_x_883) ;  /* 0x00000000005c2947 */ /* 0x000fea0003800000 */
[----:B0-----:R-:W-:Y:S01]  /*5940*/  IMAD R23, R18, UR31, R141 ;  /* 0x0000001f12177c24 */ /* 0x001fe2000f8e028d */
[----:B------:R-:W-:Y:S03]  /*5950*/  BSSY B0, `(.L_x_884) ;  /* 0x0000011000007945 */ /* 0x000fe60003800000 */
[----:B------:R-:W-:-:S05]  /*5960*/  IMAD.IADD R141, R23, 0x1, -R12 ;  /* 0x00000001178d7824 */ /* 0x000fca00078e0a0c */
[----:B------:R-:W-:-:S13]  /*5970*/  ISETP.GT.AND P2, PT, R141, -0x1, PT ;  /* 0xffffffff8d00780c */ /* 0x000fda0003f44270 */
[----:B------:R-:W-:Y:S05]  /*5980*/  @P2 BRA `(.L_x_885) ;  /* 0x0000000000202947 */ /* 0x000fea0003800000 */
[----:B------:R-:W-:Y:S01]  /*5990*/  IMAD.U32 R142, RZ, RZ, UR29 ;  /* 0x0000001dff8e7e24 */ /* 0x000fe2000f8e00ff */
[----:B------:R-:W-:-:S04]  /*59a0*/  LOP3.LUT R141, RZ, R141, RZ, 0x33, !PT ;  /* 0x0000008dff8d7212 */ /* 0x000fc800078e33ff */
[----:B------:R-:W-:-:S13]  /*59b0*/  ISETP.NE.AND P2, PT, R142, 0x1, PT ;  /* 0x000000018e00780c */ /* 0x000fda0003f45270 */
[----:B------:R-:W0:Y:S02]  /*59c0*/  @P2 LDC.64 R22, c[0x0][0x9e8] ;  /* 0x00027a00ff162b82 */ /* 0x000e240000000a00 */
[----:B0-----:R-:W-:-:S05]  /*59d0*/  @P2 IMAD.HI.U32 R22, R141, R22, RZ ;  /* 0x000000168d162227 */ /* 0x001fca00078e00ff */
[----:B------:R-:W-:-:S04]  /*59e0*/  @P2 SHF.R.U32.HI R141, RZ, R23, R22 ;  /* 0x00000017ff8d2219 */ /* 0x000fc80000011616 */
[----:B------:R-:W-:Y:S01]  /*59f0*/  LOP3.LUT R141, RZ, R141, RZ, 0x33, !PT ;  /* 0x0000008dff8d7212 */ /* 0x000fe200078e33ff */
[----:B------:R-:W-:Y:S06]  /*5a00*/  BRA `(.L_x_886) ;  /* 0x0000000000147947 */ /* 0x000fec0003800000 */
.L_x_885:
[----:B------:R-:W-:-:S05]  /*5a10*/  IMAD.U32 R142, RZ, RZ, UR29 ;  /* 0x0000001dff8e7e24 */ /* 0x000fca000f8e00ff */
[----:B------:R-:W-:-:S13]  /*5a20*/  ISETP.NE.AND P2, PT, R142, 0x1, PT ;  /* 0x000000018e00780c */ /* 0x000fda0003f45270 */
[----:B------:R-:W0:Y:S02]  /*5a30*/  @P2 LDC.64 R22, c[0x0][0x9e8] ;  /* 0x00027a00ff162b82 */ /* 0x000e240000000a00 */
[----:B0-----:R-:W-:-:S05]  /*5a40*/  @P2 IMAD.HI.U32 R22, R141, R22, RZ ;  /* 0x000000168d162227 */ /* 0x001fca00078e00ff */
[----:B------:R-:W-:-:S07]  /*5a50*/  @P2 SHF.R.U32.HI R141, RZ, R23, R22 ;  /* 0x00000017ff8d2219 */ /* 0x000fce0000011616 */
.L_x_886:
[----:B------:R-:W-:Y:S05]  /*5a60*/  BSYNC B0 ;  /* 0x0000000000007941 */ /* 0x000fea0003800000 */
.L_x_884:
[----:B------:R-:W-:-:S04]  /*5a70*/  IMAD R22, R141, R142, -R21 ;  /* 0x0000008e8d167224 */ /* 0x000fc800078e0a15 */
[----:B------:R-:W-:-:S05]  /*5a80*/  IMAD R22, R3, -0x2, R22 ;  /* 0xfffffffe03167824 */ /* 0x000fca00078e0216 */
[----:B------:R-:W-:Y:S02]  /*5a90*/  VIADDMNMX R137, R22, R142, R137, PT ;  /* 0x0000008e16897246 */ /* 0x000fe40003800189 */
[----:B------:R-:W-:-:S07]  /*5aa0*/  VIMNMX R136, R136, R22, !PT ;  /* 0x0000001688887248 */ /* 0x000fce0007fe0100 */
.L_x_883:
[----:B------:R-:W-:Y:S01]  /*5ab0*/  ISETP.GT.AND P2, PT, R13, -0x1, PT ;  /* 0xffffffff0d00780c */ /* 0x000fe20003f44270 */
[----:B0-----:R-:W0:Y:S03]  /*5ac0*/  SHFL.IDX PT, R23, R140, 0x1, 0x1c1f ;  /* 0x003c1f008c177f89 */ /* 0x001e2600000e0000 */
[C---:B------:R-:W-:Y:S02]  /*5ad0*/  ISETP.GT.AND P5, PT, R136.reuse, RZ, P2 ;  /* 0x000000ff8800720c */ /* 0x040fe400017a4270 */
[C---:B------:R-:W-:Y:S02]  /*5ae0*/  ISETP.GT.AND P4, PT, R136.reuse, 0x1, P2 ;  /* 0x000000018800780c */ /* 0x040fe40001784270 */
[----:B------:R-:W-:Y:S02]  /*5af0*/  ISETP.LT.OR P5, PT, R137, 0x1, P5 ;  /* 0x000000018900780c */ /* 0x000fe40002fa1670 */
[----:B------:R-:W-:-:S02]  /*5b00*/  ISETP.GT.AND P6, PT, R136, 0x8, P2 ;  /* 0x000000088800780c */ /* 0x000fc400017c4270 */
[----:B------:R-:W-:Y:S02]  /*5b10*/  FSEL R24, R24, -INF , !P5 ;  /* 0xff80000018187808 */ /* 0x000fe40006800000 */
[C---:B------:R-:W-:Y:S02]  /*5b20*/  ISETP.GT.AND P5, PT, R136.reuse, 0x10, P2 ;  /* 0x000000108800780c */ /* 0x040fe400017a4270 */
[----:B------:R-:W-:Y:S02]  /*5b30*/  ISETP.GT.AND P3, PT, R136, 0x9, P2 ;  /* 0x000000098800780c */ /* 0x000fe40001764270 */
[C---:B------:R-:W-:Y:S02]  /*5b40*/  ISETP.LT.OR P5, PT, R137.reuse, 0x11, P5 ;  /* 0x000000118900780c */ /* 0x040fe40002fa1670 */
[----:B------:R-:W-:Y:S02]  /*5b50*/  ISETP.LT.OR P4, PT, R137, 0x2, P4 ;  /* 0x000000028900780c */ /* 0x000fe40002781670 */
[----:B------:R-:W-:-:S02]  /*5b60*/  FSEL R32, R32, -INF , !P5 ;  /* 0xff80000020207808 */ /* 0x000fc40006800000 */
[----:B------:R-:W-:Y:S01]  /*5b70*/  ISETP.GT.AND P5, PT, R136, 0x20, P2 ;  /* 0x000000208800780c */ /* 0x000fe200017a4270 */
[--C-:B0-----:R-:W-:Y:S01]  /*5b80*/  IMAD.IADD R139, R139, 0x1, R23.reuse ;  /* 0x000000018b8b7824 */ /* 0x101fe200078e0217 */
[C---:B------:R-:W-:Y:S01]  /*5b90*/  ISETP.LT.OR P6, PT, R137.reuse, 0x9, P6 ;  /* 0x000000098900780c */ /* 0x040fe200037c1670 */
[----:B------:R-:W-:Y:S01]  /*5ba0*/  IMAD.IADD R138, R138, 0x1, R23 ;  /* 0x000000018a8a7824 */ /* 0x000fe200078e0217 */
[C---:B------:R-:W-:Y:S02]  /*5bb0*/  ISETP.LT.OR P3, PT, R137.reuse, 0xa, P3 ;  /* 0x0000000a8900780c */ /* 0x040fe40001f61670 */
[----:B------:R-:W-:Y:S02]  /*5bc0*/  ISETP.LT.OR P5, PT, R137, 0x21, P5 ;  /* 0x000000218900780c */ /* 0x000fe40002fa1670 */
[----:B------:R-:W-:Y:S02]  /*5bd0*/  FSEL R25, R25, -INF , !P4 ;  /* 0xff80000019197808 */ /* 0x000fe40006000000 */
[----:B------:R-:W-:-:S02]  /*5be0*/  FSEL R28, R28, -INF , !P6 ;  /* 0xff8000001c1c7808 */ /* 0x000fc40007000000 */
[----:B------:R-:W-:Y:S02]  /*5bf0*/  FSEL R29, R29, -INF , !P3 ;  /* 0xff8000001d1d7808 */ /* 0x000fe40005800000 */
[C---:B------:R-:W-:Y:S02]  /*5c00*/  ISETP.GT.AND P4, PT, R136.reuse, 0x11, P2 ;  /* 0x000000118800780c */ /* 0x040fe40001784270 */
[C---:B------:R-:W-:Y:S02]  /*5c10*/  ISETP.GT.AND P6, PT, R136.reuse, 0x18, P2 ;  /* 0x000000188800780c */ /* 0x040fe400017c4270 */
[----:B------:R-:W-:Y:S02]  /*5c20*/  ISETP.GT.AND P3, PT, R136, 0x19, P2 ;  /* 0x000000198800780c */ /* 0x000fe40001764270 */
[----:B------:R-:W-:Y:S02]  /*5c30*/  FSEL R40, R40, -INF , !P5 ;  /* 0xff80000028287808 */ /* 0x000fe40006800000 */
[----:B------:R-:W-:-:S02]  /*5c40*/  ISETP.GT.AND P5, PT, R136, 0x30, P2 ;  /* 0x000000308800780c */ /* 0x000fc400017a4270 */
[C---:B------:R-:W-:Y:S02]  /*5c50*/  ISETP.LT.OR P4, PT, R137.reuse, 0x12, P4 ;  /* 0x000000128900780c */ /* 0x040fe40002781670 */
[C---:B------:R-:W-:Y:S02]  /*5c60*/  ISETP.LT.OR P6, PT, R137.reuse, 0x19, P6 ;  /* 0x000000198900780c */ /* 0x040fe400037c1670 */
        /* <DEDUP_REMOVED lines=57> */
[----:B------:R-:W-:-:S02]  /*6000*/  PLOP3.LUT P5, PT, PT, PT, UP1, 0x40, 0x0 ;  /* 0x000000000000781c */ /* 0x000fc40003fae818 */
[C---:B------:R-:W-:Y:S02]  /*6010*/  ISETP.LT.OR P4, PT, R137.reuse, 0x62, P4 ;  /* 0x000000628900780c */ /* 0x040fe40002781670 */
[C---:B------:R-:W-:Y:S02]  /*6020*/  ISETP.LT.OR P6, PT, R137.reuse, 0x69, P6 ;  /* 0x000000698900780c */ /* 0x040fe400037c1670 */
[----:B------:R-:W-:Y:S02]  /*6030*/  ISETP.LT.OR P3, PT, R137, 0x6a, P3 ;  /* 0x0000006a8900780c */ /* 0x000fe40001f61670 */
[----:B------:R-:W-:Y:S02]  /*6040*/  FSEL R73, R73, -INF , !P4 ;  /* 0xff80000049497808 */ /* 0x000fe40006000000 */
[----:B------:R-:W-:Y:S02]  /*6050*/  FSEL R76, R76, -INF , !P6 ;  /* 0xff8000004c4c7808 */ /* 0x000fe40007000000 */
[----:B------:R-:W-:-:S02]  /*6060*/  FSEL R77, R77, -INF , !P3 ;  /* 0xff8000004d4d7808 */ /* 0x000fc40005800000 */
[C---:B------:R-:W-:Y:S02]  /*6070*/  ISETP.GT.AND P4, PT, R136.reuse, 0x71, P2 ;  /* 0x000000718800780c */ /* 0x040fe40001784270 */
[C---:B------:R-:W-:Y:S02]  /*6080*/  ISETP.GT.AND P6, PT, R136.reuse, 0x78, P2 ;  /* 0x000000788800780c */ /* 0x040fe400017c4270 */
[----:B------:R-:W-:Y:S02]  /*6090*/  ISETP.GT.AND P3, PT, R136, 0x79, P2 ;  /* 0x000000798800780c */ /* 0x000fe40001764270 */
[C---:B------:R-:W-:Y:S02]  /*60a0*/  ISETP.LT.OR P4, PT, R137.reuse, 0x72, P4 ;  /* 0x000000728900780c */ /* 0x040fe40002781670 */
[C---:B------:R-:W-:Y:S02]  /*60b0*/  ISETP.LT.OR P6, PT, R137.reuse, 0x79, P6 ;  /* 0x000000798900780c */ /* 0x040fe400037c1670 */
[----:B------:R-:W-:-:S02]  /*60c0*/  ISETP.LT.OR P3, PT, R137, 0x7a, P3 ;  /* 0x0000007a8900780c */ /* 0x000fc40001f61670 */
[----:B------:R-:W-:Y:S02]  /*60d0*/  FSEL R81, R81, -INF , !P4 ;  /* 0xff80000051517808 */ /* 0x000fe40006000000 */
[----:B------:R-:W-:Y:S02]  /*60e0*/  FSEL R84, R84, -INF , !P6 ;  /* 0xff80000054547808 */ /* 0x000fe40007000000 */
[----:B------:R-:W-:Y:S01]  /*60f0*/  FSEL R85, R85, -INF , !P3 ;  /* 0xff80000055557808 */ /* 0x000fe20005800000 */
[----:B------:R-:W-:Y:S06]  /*6100*/  @P5 BRA `(.L_x_887) ;  /* 0x00000000005c5947 */ /* 0x000fec0003800000 */
[----:B------:R-:W-:Y:S01]  /*6110*/  IMAD R23, R18, UR31, R23 ;  /* 0x0000001f12177c24 */ /* 0x000fe2000f8e0217 */
        /* <DEDUP_REMOVED lines=12> */
.L_x_889:
[----:B------:R-:W-:-:S05]  /*61e0*/  IMAD.U32 R140, RZ, RZ, UR29 ;  /* 0x0000001dff8c7e24 */ /* 0x000fca000f8e00ff */
[----:B------:R-:W-:-:S13]  /*61f0*/  ISETP.NE.AND P3, PT, R140, 0x1, PT ;  /* 0x000000018c00780c */ /* 0x000fda0003f65270 */
[----:B------:R-:W0:Y:S02]  /*6200*/  @P3 LDC.64 R22, c[0x0][0x9e8] ;  /* 0x00027a00ff163b82 */ /* 0x000e240000000a00 */
[----:B0-----:R-:W-:-:S05]  /*6210*/  @P3 IMAD.HI.U32 R22, R136, R22, RZ ;  /* 0x0000001688163227 */ /* 0x001fca00078e00ff */
[----:B------:R-:W-:-:S07]  /*6220*/  @P3 SHF.R.U32.HI R136, RZ, R23, R22 ;  /* 0x00000017ff883219 */ /* 0x000fce0000011616 */
.L_x_890:
[----:B------:R-:W-:Y:S05]  /*6230*/  BSYNC B0 ;  /* 0x0000000000007941 */ /* 0x000fea0003800000 */
.L_x_888:
[----:B------:R-:W-:-:S04]  /*6240*/  IMAD R136, R136, R140, -R21 ;  /* 0x0000008c88887224 */ /* 0x000fc800078e0a15 */
[----:B------:R-:W-:-:S05]  /*6250*/  IMAD R136, R3, -0x2, R136 ;  /* 0xfffffffe03887824 */ /* 0x000fca00078e0288 */
[----:B------:R-:W-:Y:S02]  /*6260*/  VIADDMNMX R139, R136, R140, R139, PT ;  /* 0x0000008c888b7246 */ /* 0x000fe4000380018b */
[----:B------:R-:W-:-:S07]  /*6270*/  VIMNMX R138, R138, R136, !PT ;  /* 0x000000888a8a7248 */ /* 0x000fce0007fe0100 */
.L_x_887:
[----:B------:R-:W-:Y:S01]  /*6280*/  FMNMX.FTZ R22, R24, R11, !PT ;  /* 0x0000000b18167209 */ /* 0x000fe20007810000 */
[----:B------:R-:W-:Y:S01]  /*6290*/  UMOV UR10, UR30 ;  /* 0x0000001e000a7c82 */ /* 0x000fe20008000000 */
[----:B------:R-:W-:Y:S01]  /*62a0*/  ISETP.GT.AND P5, PT, R138, 0x8, P2 ;  /* 0x000000088a00780c */ /* 0x000fe200017a4270 */
[----:B------:R-:W-:Y:S01]  /*62b0*/  UMOV UR40, UR5 ;  /* 0x0000000500287c82 */ /* 0x000fe20008000000 */
[----:B------:R-:W-:Y:S02]  /*62c0*/  FMNMX.FTZ R21, R25, R22, !PT ;  /* 0x0000001619157209 */ /* 0x000fe40007810000 */
[----:B------:R-:W-:Y:S02]  /*62d0*/  ISETP.LT.OR P5, PT, R139, 0x9, P5 ;  /* 0x000000098b00780c */ /* 0x000fe40002fa1670 */
[----:B------:R-:W-:Y:S02]  /*62e0*/  FMNMX.FTZ R22, R28, R21, !PT ;  /* 0x000000151c167209 */ /* 0x000fe40007810000 */
[----:B------:R-:W-:-:S02]  /*62f0*/  FSEL R30, R30, -INF , !P5 ;  /* 0xff8000001e1e7808 */ /* 0x000fc40006800000 */
[----:B------:R-:W-:Y:S02]  /*6300*/  FMNMX.FTZ R21, R29, R22, !PT ;  /* 0x000000161d157209 */ /* 0x000fe40007810000 */
[----:B------:R-:W-:Y:S02]  /*6310*/  ISETP.GT.AND P5, PT, R138, 0x11, P2 ;  /* 0x000000118a00780c */ /* 0x000fe400017a4270 */
        /* <DEDUP_REMOVED lines=11> */
[----:B------:R-:W-:Y:S02]  /*63d0*/  ISETP.GT.AND P5, PT, R138, RZ, P2 ;  /* 0x000000ff8a00720c */ /* 0x000fe400017a4270 */
[----:B------:R-:W-:Y:S02]  /*63e0*/  FMNMX.FTZ R22, R44, R21, !PT ;  /* 0x000000152c167209 */ /* 0x000fe40007810000 */
[----:B------:R-:W-:Y:S02]  /*63f0*/  ISETP.GT.AND P4, PT, R138, 0x1, P2 ;  /* 0x000000018a00780c */ /* 0x000fe40001784270 */
[----:B------:R-:W-:Y:S02]  /*6400*/  FMNMX.FTZ R21, R45, R22, !PT ;  /* 0x000000162d157209 */ /* 0x000fe40007810000 */
[----:B------:R-:W-:-:S02]  /*6410*/  ISETP.LT.OR P5, PT, R139, 0x1, P5 ;  /* 0x000000018b00780c */ /* 0x000fc40002fa1670 */
[----:B------:R-:W-:Y:S02]  /*6420*/  FMNMX.FTZ R22, R48, R21, !PT ;  /* 0x0000001530167209 */ /* 0x000fe40007810000 */
[----:B------:R-:W-:Y:S02]  /*6430*/  ISETP.LT.OR P4, PT, R139, 0x2, P4 ;  /* 0x000000028b00780c */ /* 0x000fe40002781670 */
[----:B------:R-:W-:Y:S02]  /*6440*/  FMNMX.FTZ R21, R49, R22, !PT ;  /* 0x0000001631157209 */ /* 0x000fe40007810000 */
[----:B------:R-:W-:Y:S02]  /*6450*/  FSEL R137, R26, -INF , !P5 ;  /* 0xff8000001a897808 */ /* 0x000fe40006800000 */
[----:B------:R-:W-:Y:S02]  /*6460*/  FMNMX.FTZ R22, R52, R21, !PT ;  /* 0x0000001534167209 */ /* 0x000fe40007810000 */
[----:B------:R-:W-:-:S02]  /*6470*/  ISETP.GT.AND P3, PT, R138, 0x9, P2 ;  /* 0x000000098a00780c */ /* 0x000fc40001764270 */
[----:B------:R-:W-:Y:S02]  /*6480*/  FMNMX.FTZ R21, R53, R22, !PT ;  /* 0x0000001635157209 */ /* 0x000fe40007810000 */
[----:B------:R-:W-:Y:S02]  /*6490*/  FSEL R27, R27, -INF , !P4 ;  /* 0xff8000001b1b7808 */ /* 0x000fe40006000000 */
[----:B------:R-:W-:Y:S02]  /*64a0*/  FMNMX.FTZ R22, R56, R21, !PT ;  /* 0x0000001538167209 */ /* 0x000fe40007810000 */
[----:B------:R-:W-:Y:S02]  /*64b0*/  FMNMX.FTZ R26, R137, R20, !PT ;  /* 0x00000014891a7209 */ /* 0x000fe40007810000 */
[----:B------:R-:W-:Y:S02]  /*64c0*/  FMNMX.FTZ R21, R57, R22, !PT ;  /* 0x0000001639157209 */ /* 0x000fe40007810000 */
[----:B------:R-:W-:-:S02]  /*64d0*/  ISETP.GT.AND P4, PT, R138, 0x10, P2 ;  /* 0x000000108a00780c */ /* 0x000fc40001784270 */
[----:B------:R-:W-:Y:S02]  /*64e0*/  FMNMX.FTZ R22, R60, R21, !PT ;  /* 0x000000153c167209 */ /* 0x000fe40007810000 */
[----:B------:R-:W-:Y:S02]  /*64f0*/  ISETP.LT.OR P3, PT, R139, 0xa, P3 ;  /* 0x0000000a8b00780c */ /* 0x000fe40001f61670 */
[----:B------:R-:W-:Y:S02]  /*6500*/  FMNMX.FTZ R21, R61, R22, !PT ;  /* 0x000000163d157209 */ /* 0x000fe40007810000 */
[----:B------:R-:W-:Y:S02]  /*6510*/  ISETP.LT.OR P4, PT, R139, 0x11, P4 ;  /* 0x000000118b00780c */ /* 0x000fe40002781670 */
[----:B------:R-:W-:Y:S02]  /*6520*/  FMNMX.FTZ R22, R64, R21, !PT ;  /* 0x0000001540167209 */ /* 0x000fe40007810000 */
[----:B------:R-:W-:-:S02]  /*6530*/  FSEL R31, R31, -INF , !P3 ;  /* 0xff8000001f1f7808 */ /* 0x000fc40005800000 */
[----:B------:R-:W-:Y:S02]  /*6540*/  FMNMX.FTZ R21, R65, R22, !PT ;  /* 0x0000001641157209 */ /* 0x000fe40007810000 */
[----:B------:R-:W-:Y:S02]  /*6550*/  ISETP.GT.AND P3, PT, R138, 0x18, P2 ;  /* 0x000000188a00780c */ /* 0x000fe40001764270 */
[----:B------:R-:W-:Y:S02]  /*6560*/  FMNMX.FTZ R22, R68, R21, !PT ;  /* 0x0000001544167209 */ /* 0x000fe40007810000 */
[----:B------:R-:W-:Y:S02]  /*6570*/  FSEL R34, R34, -INF , !P4 ;  /* 0xff80000022227808 */ /* 0x000fe40006000000 */
        /* <DEDUP_REMOVED lines=18> */
[----:B------:R-:W-:Y:S01]  /*66a0*/  FSEL R43, R43, -INF , !P3 ;  /* 0xff8000002b2b7808 */ /* 0x000fe20005800000 */
[----:B------:R-:W0:Y:S01]  /*66b0*/  SHFL.BFLY PT, R21, R22, 0x2, 0x1f ;  /* 0x0c401f0016157f89 */ /* 0x000e2200000e0000 */
[----:B------:R-:W-:-:S02]  /*66c0*/  ISETP.GT.AND P3, PT, R138, 0x29, P2 ;  /* 0x000000298a00780c */ /* 0x000fc40001764270 */
[----:B------:R-:W-:Y:S02]  /*66d0*/  FSEL R46, R46, -INF , !P4 ;  /* 0xff8000002e2e7808 */ /* 0x000fe40006000000 */
[C---:B------:R-:W-:Y:S02]  /*66e0*/  ISETP.GT.AND P4, PT, R138.reuse, 0x30, P2 ;  /* 0x000000308a00780c */ /* 0x040fe40001784270 */
[----:B------:R-:W-:Y:S02]  /*66f0*/  ISETP.LT.OR P5, PT, R139, 0x2a, P3 ;  /* 0x0000002a8b00780c */ /* 0x000fe40001fa1670 */
[----:B------:R-:W-:Y:S02]  /*6700*/  ISETP.GT.AND P3, PT, R138, 0x31, P2 ;  /* 0x000000318a00780c */ /* 0x000fe40001764270 */
[----:B------:R-:W-:Y:S02]  /*6710*/  FSEL R47, R47, -INF , !P5 ;  /* 0xff8000002f2f7808 */ /* 0x000fe40006800000 */
[----:B------:R-:W-:-:S02]  /*6720*/  ISETP.LT.OR P4, PT, R139, 0x31, P4 ;  /* 0x000000318b00780c */ /* 0x000fc40002781670 */
[----:B------:R-:W-:Y:S02]  /*6730*/  ISETP.GT.AND P5, PT, R138, 0x38, P2 ;  /* 0x000000388a00780c */ /* 0x000fe400017a4270 */
[----:B------:R-:W-:Y:S02]  /*6740*/  ISETP.LT.OR P3, PT, R139, 0x32, P3 ;  /* 0x000000328b00780c */ /* 0x000fe40001f61670 */
[----:B------:R-:W-:Y:S02]  /*6750*/  FSEL R50, R50, -INF , !P4 ;  /* 0xff80000032327808 */ /* 0x000fe40006000000 */
[----:B------:R-:W-:Y:S02]  /*6760*/  ISETP.GT.AND P4, PT, R138, 0x39, P2 ;  /* 0x000000398a00780c */ /* 0x000fe40001784270 */
[----:B------:R-:W-:Y:S02]  /*6770*/  FSEL R51, R51, -INF , !P3 ;  /* 0xff80000033337808 */ /* 0x000fe40005800000 */
[----:B0-----:R-:W-:-:S02]  /*6780*/  FMNMX.FTZ R23, R22, R21, !PT ;  /* 0x0000001516177209 */ /* 0x001fc40007810000 */
[C---:B------:R-:W-:Y:S02]  /*6790*/  ISETP.LT.OR P5, PT, R139.reuse, 0x39, P5 ;  /* 0x000000398b00780c */ /* 0x040fe40002fa1670 */
[----:B------:R-:W-:Y:S01]  /*67a0*/  ISETP.GT.AND P3, PT, R138, 0x40, P2 ;  /* 0x000000408a00780c */ /* 0x000fe20001764270 */
[----:B------:R-:W0:Y:S01]  /*67b0*/  SHFL.BFLY PT, R136, R23, 0x1, 0x1f ;  /* 0x0c201f0017887f89 */ /* 0x000e2200000e0000 */
[----:B------:R-:W-:Y:S02]  /*67c0*/  ISETP.LT.OR P4, PT, R139, 0x3a, P4 ;  /* 0x0000003a8b00780c */ /* 0x000fe40002781670 */
[----:B------:R-:W-:Y:S02]  /*67d0*/  FSEL R54, R54, -INF , !P5 ;  /* 0xff80000036367808 */ /* 0x000fe40006800000 */
[----:B------:R-:W-:Y:S02]  /*67e0*/  ISETP.GT.AND P5, PT, R138, 0x41, P2 ;  /* 0x000000418a00780c */ /* 0x000fe400017a4270 */
[----:B------:R-:W-:-:S02]  /*67f0*/  FSEL R55, R55, -INF , !P4 ;  /* 0xff80000037377808 */ /* 0x000fc40006000000 */
[C---:B------:R-:W-:Y:S02]  /*6800*/  ISETP.LT.OR P3, PT, R139.reuse, 0x41, P3 ;  /* 0x000000418b00780c */ /* 0x040fe40001f61670 */
[----:B------:R-:W-:Y:S02]  /*6810*/  ISETP.GT.AND P4, PT, R138, 0x48, P2 ;  /* 0x000000488a00780c */ /* 0x000fe40001784270 */
[----:B------:R-:W-:Y:S02]  /*6820*/  ISETP.LT.OR P5, PT, R139, 0x42, P5 ;  /* 0x000000428b00780c */ /* 0x000fe40002fa1670 */
[----:B------:R-:W-:Y:S02]  /*6830*/  FSEL R58, R58, -INF , !P3 ;  /* 0xff8000003a3a7808 */ /* 0x000fe40005800000 */
[----:B------:R-:W-:Y:S02]  /*6840*/  ISETP.GT.AND P3, PT, R138, 0x49, P2 ;  /* 0x000000498a00780c */ /* 0x000fe40001764270 */
[----:B------:R-:W-:-:S02]  /*6850*/  FSEL R59, R59, -INF , !P5 ;  /* 0xff8000003b3b7808 */ /* 0x000fc40006800000 */
[----:B------:R-:W-:Y:S02]  /*6860*/  ISETP.LT.OR P4, PT, R139, 0x49, P4 ;  /* 0x000000498b00780c */ /* 0x000fe40002781670 */
[----:B------:R-:W-:Y:S02]  /*6870*/  ISETP.GT.AND P5, PT, R138, 0x50, P2 ;  /* 0x000000508a00780c */ /* 0x000fe400017a4270 */
[----:B0-----:R-:W-:Y:S02]  /*6880*/  FMNMX.FTZ R21, R23, R136, !PT ;  /* 0x0000008817157209 */ /* 0x001fe40007810000 */
[----:B------:R-:W-:Y:S02]  /*6890*/  ISETP.LT.OR P3, PT, R139, 0x4a, P3 ;  /* 0x0000004a8b00780c */ /* 0x000fe40001f61670 */
[C---:B------:R-:W-:Y:S01]  /*68a0*/  FSETP.NEU.FTZ.AND P6, PT, R21.reuse, -INF , PT ;  /* 0xff8000001500780b */ /* 0x040fe20003fdd000 */
[----:B------:R-:W-:Y:S01]  /*68b0*/  FMUL.FTZ R136, R21, UR10 ;  /* 0x0000000a15887c20 */ /* 0x000fe20008410000 */
[----:B------:R-:W-:-:S02]  /*68c0*/  FSEL R62, R62, -INF , !P4 ;  /* 0xff8000003e3e7808 */ /* 0x000fc40006000000 */
[----:B------:R-:W-:Y:S02]  /*68d0*/  ISETP.GT.AND P4, PT, R138, 0x51, P2 ;  /* 0x000000518a00780c */ /* 0x000fe40001784270 */
[----:B------:R-:W-:Y:S02]  /*68e0*/  FSEL R22, R136, RZ, P6 ;  /* 0x000000ff88167208 */ /* 0x000fe40003000000 */
[----:B------:R-:W-:Y:S02]  /*68f0*/  FSEL R63, R63, -INF , !P3 ;  /* 0xff8000003f3f7808 */ /* 0x000fe40005800000 */
[----:B------:R-:W-:Y:S01]  /*6900*/  ISETP.LT.OR P5, PT, R139, 0x51, P5 ;  /* 0x000000518b00780c */ /* 0x000fe20002fa1670 */
[--C-:B------:R-:W-:Y:S01]  /*6910*/  FFMA.FTZ R136, R29, UR10, -R22.reuse ;  /* 0x0000000a1d887c23 */ /* 0x100fe20008010816 */
[--C-:B------:R-:W-:Y:S01]  /*6920*/  FFMA.FTZ R29, R33, UR10, -R22.reuse ;  /* 0x0000000a211d7c23 */ /* 0x100fe20008010816 */
[----:B------:R-:W-:Y:S01]  /*6930*/  FMNMX.FTZ R33, R27, R26, !PT ;  /* 0x0000001a1b217209 */ /* 0x000fe20007810000 */
[--C-:B------:R-:W-:Y:S01]  /*6940*/  FFMA.FTZ R23, R24, UR10, -R22.reuse ;  /* 0x0000000a18177c23 */ /* 0x100fe20008010816 */
[----:B------:R-:W-:Y:S01]  /*6950*/  ISETP.GT.AND P3, PT, R138, 0x58, P2 ;  /* 0x000000588a00780c */ /* 0x000fe20001764270 */
[--C-:B------:R-:W-:Y:S01]  /*6960*/  FFMA.FTZ R24, R25, UR10, -R22.reuse ;  /* 0x0000000a19187c23 */ /* 0x100fe20008010816 */
[----:B------:R-:W-:Y:S01]  /*6970*/  FMNMX.FTZ R26, R30, R33, !PT ;  /* 0x000000211e1a7209 */ /* 0x000fe20007810000 */
[--C-:B------:R-:W-:Y:S01]  /*6980*/  FFMA.FTZ R25, R28, UR10, -R22.reuse ;  /* 0x0000000a1c197c23 */ /* 0x100fe20008010816 */
[----:B------:R-:W-:Y:S01]  /*6990*/  ISETP.LT.OR P4, PT, R139, 0x52, P4 ;  /* 0x000000528b00780c */ /* 0x000fe20002781670 */
[--C-:B------:R-:W-:Y:S01]  /*69a0*/  FFMA.FTZ R28, R32, UR10, -R22.reuse ;  /* 0x0000000a201c7c23 */ /* 0x100fe20008010816 */
[----:B------:R-:W-:Y:S01]  /*69b0*/  FMNMX.FTZ R33, R31, R26, !PT ;  /* 0x0000001a1f217209 */ /* 0x000fe20007810000 */
[--C-:B------:R-:W-:Y:S01]  /*69c0*/  FFMA.FTZ R32, R36, UR10, -R22.reuse ;  /* 0x0000000a24207c23 */ /* 0x100fe20008010816 */
[----:B------:R-:W-:Y:S01]  /*69d0*/  FSEL R66, R66, -INF , !P5 ;  /* 0xff80000042427808 */ /* 0x000fe20006800000 */
[--C-:B------:R-:W-:Y:S01]  /*69e0*/  FFMA.FTZ R36, R40, UR10, -R22.reuse ;  /* 0x0000000a28247c23 */ /* 0x100fe20008010816 */
[----:B------:R-:W-:Y:S01]  /*69f0*/  FMNMX.FTZ R26, R34, R33, !PT ;  /* 0x00000021221a7209 */ /* 0x000fe20007810000 */
[--C-:B------:R-:W-:Y:S01]  /*6a00*/  FFMA.FTZ R33, R37, UR10, -R22.reuse ;  /* 0x0000000a25217c23 */ /* 0x100fe20008010816 */
[----:B------:R-:W-:Y:S01]  /*6a10*/  ISETP.GT.AND P5, PT, R138, 0x59, P2 ;  /* 0x000000598a00780c */ /* 0x000fe200017a4270 */
[--C-:B------:R-:W-:Y:S01]  /*6a20*/  FFMA.FTZ R40, R48, UR10, -R22.reuse ;  /* 0x0000000a30287c23 */ /* 0x100fe20008010816 */
[----:B------:R-:W-:Y:S01]  /*6a30*/  FMNMX.FTZ R37, R35, R26, !PT ;  /* 0x0000001a23257209 */ /* 0x000fe20007810000 */
[--C-:B------:R-:W-:Y:S01]  /*6a40*/  FFMA.FTZ R48, R52, UR10, -R22.reuse ;  /* 0x0000000a34307c23 */ /* 0x100fe20008010816 */
[----:B------:R-:W-:Y:S01]  /*6a50*/  FSEL R67, R67, -INF , !P4 ;  /* 0xff80000043437808 */ /* 0x000fe20006000000 */
[--C-:B------:R-:W-:Y:S01]  /*6a60*/  FFMA.FTZ R52, R56, UR10, -R22.reuse ;  /* 0x0000000a38347c23 */ /* 0x100fe20008010816 */
[----:B------:R-:W-:Y:S01]  /*6a70*/  FMNMX.FTZ R26, R38, R37, !PT ;  /* 0x00000025261a7209 */ /* 0x000fe20007810000 */
[--C-:B------:R-:W-:Y:S01]  /*6a80*/  FFMA.FTZ R56, R64, UR10, -R22.reuse ;  /* 0x0000000a40387c23 */ /* 0x100fe20008010816 */
[----:B------:R-:W-:Y:S01]  /*6a90*/  ISETP.LT.OR P3, PT, R139, 0x59, P3 ;  /* 0x000000598b00780c */ /* 0x000fe20001f61670 */
[--C-:B------:R-:W-:Y:S01]  /*6aa0*/  FFMA.FTZ R64, R72, UR10, -R22.reuse ;  /* 0x0000000a48407c23 */ /* 0x100fe20008010816 */
[----:B------:R-:W-:Y:S01]  /*6ab0*/  FMNMX.FTZ R37, R39, R26, !PT ;  /* 0x0000001a27257209 */ /* 0x000fe20007810000 */
[--C-:B------:R-:W-:Y:S01]  /*6ac0*/  FFMA.FTZ R72, R80, UR10, -R22.reuse ;  /* 0x0000000a50487c23 */ /* 0x100fe20008010816 */
[----:B------:R-:W-:Y:S01]  /*6ad0*/  ISETP.GT.AND P4, PT, R138, 0x60, P2 ;  /* 0x000000608a00780c */ /* 0x000fe20001784270 */
[----:B------:R-:W-:Y:S01]  /*6ae0*/  MUFU.EX2 R23, R23 ;  /* 0x0000001700177308 */ /* 0x000fe20000000800 */
[----:B------:R-:W-:Y:S01]  /*6af0*/  FMNMX.FTZ R26, R42, R37, !PT ;  /* 0x000000252a1a7209 */ /* 0x000fe20007810000 */
[----:B------:R-:W-:Y:S01]  /*6b00*/  FFMA.FTZ R37, R41, UR10, -R22 ;  /* 0x0000000a29257c23 */ /* 0x000fe20008010816 */
[----:B------:R-:W-:-:S02]  /*6b10*/  ISETP.LT.OR P5, PT, R139, 0x5a, P5 ;  /* 0x0000005a8b00780c */ /* 0x000fc40002fa1670 */
[----:B------:R-:W-:Y:S02]  /*6b20*/  FMNMX.FTZ R41, R43, R26, !PT ;  /* 0x0000001a2b297209 */ /* 0x000fe40007810000 */
[----:B------:R-:W-:Y:S01]  /*6b30*/  FSEL R70, R70, -INF , !P3 ;  /* 0xff80000046467808 */ /* 0x000fe20005800000 */
[----:B------:R-:W-:Y:S01]  /*6b40*/  MUFU.EX2 R24, R24 ;  /* 0x0000001800187308 */ /* 0x000fe20000000800 */
[----:B------:R-:W-:Y:S01]  /*6b50*/  FMNMX.FTZ R26, R46, R41, !PT ;  /* 0x000000292e1a7209 */ /* 0x000fe20007810000 */
[--C-:B------:R-:W-:Y:S01]  /*6b60*/  FFMA.FTZ R41, R44, UR10, -R22.reuse ;  /* 0x0000000a2c297c23 */ /* 0x100fe20008010816 */
[----:B------:R-:W-:Y:S01]  /*6b70*/  FFMA.FTZ R44, R45, UR10, -R22 ;  /* 0x0000000a2d2c7c23 */ /* 0x000fe20008010816 */
[----:B------:R-:W-:Y:S02]  /*6b80*/  ISETP.GT.AND P3, PT, R138, 0x61, P2 ;  /* 0x000000618a00780c */ /* 0x000fe40001764270 */
[----:B------:R-:W-:Y:S02]  /*6b90*/  FMNMX.FTZ R141, R47, R26, !PT ;  /* 0x0000001a2f8d7209 */ /* 0x000fe40007810000 */
[----:B------:R-:W-:Y:S01]  /*6ba0*/  FSEL R71, R71, -INF , !P5 ;  /* 0xff80000047477808 */ /* 0x000fe20006800000 */
[----:B------:R-:W-:Y:S01]  /*6bb0*/  MUFU.EX2 R25, R25 ;  /* 0x0000001900197308 */ /* 0x000fe20000000800 */
[----:B------:R-:W-:-:S02]  /*6bc0*/  FMNMX.FTZ R26, R50, R141, !PT ;  /* 0x0000008d321a7209 */ /* 0x000fc40007810000 */
[----:B------:R-:W-:Y:S02]  /*6bd0*/  ISETP.LT.OR P4, PT, R139, 0x61, P4 ;  /* 0x000000618b00780c */ /* 0x000fe40002781670 */
[----:B------:R-:W-:Y:S02]  /*6be0*/  FMNMX.FTZ R45, R51, R26, !PT ;  /* 0x0000001a332d7209 */ /* 0x000fe40007810000 */
[----:B------:R-:W-:Y:S01]  /*6bf0*/  ISETP.GT.AND P5, PT, R138, 0x68, P2 ;  /* 0x000000688a00780c */ /* 0x000fe200017a4270 */
[----:B------:R-:W-:Y:S01]  /*6c00*/  MUFU.EX2 R136, R136 ;  /* 0x0000008800887308 */ /* 0x000fe20000000800 */
[----:B------:R-:W-:Y:S02]  /*6c10*/  FMNMX.FTZ R26, R54, R45, !PT ;  /* 0x0000002d361a7209 */ /* 0x000fe40007810000 */
[----:B------:R-:W-:Y:S02]  /*6c20*/  ISETP.LT.OR P3, PT, R139, 0x62, P3 ;  /* 0x000000628b00780c */ /* 0x000fe40001f61670 */
[----:B------:R-:W-:-:S02]  /*6c30*/  FMNMX.FTZ R45, R55, R26, !PT ;  /* 0x0000001a372d7209 */ /* 0x000fc40007810000 */
[----:B------:R-:W-:Y:S01]  /*6c40*/  FSEL R74, R74, -INF , !P4 ;  /* 0xff8000004a4a7808 */ /* 0x000fe20006000000 */
[----:B------:R-:W-:Y:S01]  /*6c50*/  MUFU.EX2 R28, R28 ;  /* 0x0000001c001c7308 */ /* 0x000fe20000000800 */
[----:B------:R-:W-:Y:S01]  /*6c60*/  FMNMX.FTZ R26, R58, R45, !PT ;  /* 0x0000002d3a1a7209 */ /* 0x000fe20007810000 */
        /* <DEDUP_REMOVED lines=10> */
[----:B------:R-:W-:Y:S01]  /*6d10*/  FMNMX.FTZ R26, R66, R49, !PT ;  /* 0x00000031421a7209 */ /* 0x000fe20007810000 */
[----:B------:R-:W-:Y:S01]  /*6d20*/  FFMA.FTZ R49, R53, UR10, -R22 ;  /* 0x0000000a35317c23 */ /* 0x000fe20008010816 */
[----:B------:R-:W-:Y:S02]  /*6d30*/  ISETP.LT.OR P4, PT, R139, 0x6a, P4 ;  /* 0x0000006a8b00780c */ /* 0x000fe40002781670 */
[----:B------:R-:W-:-:S02]  /*6d40*/  FMNMX.FTZ R53, R67, R26, !PT ;  /* 0x0000001a43357209 */ /* 0x000fc40007810000 */
[----:B------:R-:W-:Y:S01]  /*6d50*/  FSEL R140, R78, -INF , !P5 ;  /* 0xff8000004e8c7808 */ /* 0x000fe20006800000 */
[--C-:B------:R-:W-:Y:S01]  /*6d60*/  FFMA.FTZ R78, R61, UR10, -R22.reuse ;  /* 0x0000000a3d4e7c23 */ /* 0x100fe20008010816 */
[----:B------:R-:W-:Y:S01]  /*6d70*/  FMNMX.FTZ R26, R70, R53, !PT ;  /* 0x00000035461a7209 */ /* 0x000fe20007810000 */
[----:B------:R-:W-:Y:S01]  /*6d80*/  MUFU.EX2 R33, R33 ;  /* 0x0000002100217308 */ /* 0x000fe20000000800 */
[----:B------:R-:W-:Y:S02]  /*6d90*/  ISETP.GT.AND P5, PT, R138, 0x71, P2 ;  /* 0x000000718a00780c */ /* 0x000fe400017a4270 */
[----:B------:R-:W-:Y:S02]  /*6da0*/  FMNMX.FTZ R53, R71, R26, !PT ;  /* 0x0000001a47357209 */ /* 0x000fe40007810000 */
[----:B------:R-:W-:Y:S02]  /*6db0*/  FSEL R79, R79, -INF , !P4 ;  /* 0xff8000004f4f7808 */ /* 0x000fe40006000000 */
[----:B------:R-:W-:Y:S01]  /*6dc0*/  FMNMX.FTZ R26, R74, R53, !PT ;  /* 0x000000354a1a7209 */ /* 0x000fe20007810000 */
[----:B------:R-:W-:Y:S01]  /*6dd0*/  FFMA.FTZ R53, R57, UR10, -R22 ;  /* 0x0000000a39357c23 */ /* 0x000fe20008010816 */
[----:B------:R-:W-:Y:S01]  /*6de0*/  ISETP.LT.OR P3, PT, R139, 0x71, P3 ;  /* 0x000000718b00780c */ /* 0x000fe20001f61670 */
[----:B------:R-:W-:Y:S01]  /*6df0*/  MUFU.EX2 R36, R36 ;  /* 0x0000002400247308 */ /* 0x000fe20000000800 */
[----:B------:R-:W-:-:S02]  /*6e00*/  FMNMX.FTZ R57, R75, R26, !PT ;  /* 0x0000001a4b397209 */ /* 0x000fc40007810000 */
[----:B------:R-:W-:Y:S02]  /*6e10*/  ISETP.GT.AND P4, PT, R138, 0x78, P2 ;  /* 0x000000788a00780c */ /* 0x000fe40001784270 */
[----:B------:R-:W-:Y:S01]  /*6e20*/  FMNMX.FTZ R26, R140, R57, !PT ;  /* 0x000000398c1a7209 */ /* 0x000fe20007810000 */
[--C-:B------:R-:W-:Y:S01]  /*6e30*/  FFMA.FTZ R57, R60, UR10, -R22.reuse ;  /* 0x0000000a3c397c23 */ /* 0x100fe20008010816 */
[----:B------:R-:W-:Y:S01]  /*6e40*/  ISETP.LT.OR P5, PT, R139, 0x72, P5 ;  /* 0x000000728b00780c */ /* 0x000fe20002fa1670 */
[--C-:B------:R-:W-:Y:S01]  /*6e50*/  FFMA.FTZ R60, R68, UR10, -R22.reuse ;  /* 0x0000000a443c7c23 */ /* 0x100fe20008010816 */
[----:B------:R-:W-:Y:S01]  /*6e60*/  FSEL R82, R82, -INF , !P3 ;  /* 0xff80000052527808 */ /* 0x000fe20005800000 */
[--C-:B------:R-:W-:Y:S01]  /*6e70*/  FFMA.FTZ R68, R76, UR10, -R22.reuse ;  /* 0x0000000a4c447c23 */ /* 0x100fe20008010816 */
[----:B------:R-:W-:Y:S01]  /*6e80*/  FMNMX.FTZ R141, R79, R26, !PT ;  /* 0x0000001a4f8d7209 */ /* 0x000fe20007810000 */
[----:B------:R-:W-:Y:S01]  /*6e90*/  FFMA.FTZ R76, R84, UR10, -R22 ;  /* 0x0000000a544c7c23 */ /* 0x000fe20008010816 */
[----:B------:R-:W-:Y:S01]  /*6ea0*/  ISETP.GT.AND P2, PT, R138, 0x79, P2 ;  /* 0x000000798a00780c */ /* 0x000fe20001744270 */
[----:B------:R-:W-:Y:S01]  /*6eb0*/  MUFU.EX2 R37, R37 ;  /* 0x0000002500257308 */ /* 0x000fe20000000800 */
[----:B------:R-:W-:-:S02]  /*6ec0*/  ISETP.LT.OR P4, PT, R139, 0x79, P4 ;  /* 0x000000798b00780c */ /* 0x000fc40002781670 */
[----:B------:R-:W-:Y:S02]  /*6ed0*/  FSEL R83, R83, -INF , !P5 ;  /* 0xff80000053537808 */ /* 0x000fe40006800000 */
[----:B------:R-:W-:Y:S02]  /*6ee0*/  FMNMX.FTZ R26, R82, R141, !PT ;  /* 0x0000008d521a7209 */ /* 0x000fe40007810000 */
[----:B------:R-:W-:Y:S01]  /*6ef0*/  ISETP.LT.OR P2, PT, R139, 0x7a, P2 ;  /* 0x0000007a8b00780c */ /* 0x000fe20001741670 */
[----:B------:R-:W-:Y:S01]  /*6f00*/  MUFU.EX2 R41, R41 ;  /* 0x0000002900297308 */ /* 0x000fe20000000800 */
[----:B------:R-:W-:Y:S02]  /*6f10*/  FSEL R86, R86, -INF , !P4 ;  /* 0xff80000056567808 */ /* 0x000fe40006000000 */
[----:B------:R-:W-:Y:S02]  /*6f20*/  FMNMX.FTZ R61, R83, R26, !PT ;  /* 0x0000001a533d7209 */ /* 0x000fe40007810000 */
[----:B------:R-:W-:-:S02]  /*6f30*/  FSEL R87, R87, -INF , !P2 ;  /* 0xff80000057577808 */ /* 0x000fc40005000000 */
[----:B------:R-:W-:Y:S01]  /*6f40*/  FMNMX.FTZ R26, R86, R61, !PT ;  /* 0x0000003d561a7209 */ /* 0x000fe20007810000 */
[--C-:B------:R-:W-:Y:S01]  /*6f50*/  FFMA.FTZ R61, R65, UR10, -R22.reuse ;  /* 0x0000000a413d7c23 */ /* 0x100fe20008010816 */
[--C-:B------:R-:W-:Y:S01]  /*6f60*/  FFMA.FTZ R65, R69, UR10, -R22.reuse ;  /* 0x0000000a45417c23 */ /* 0x100fe20008010816 */
[--C-:B------:R-:W-:Y:S01]  /*6f70*/  FFMA.FTZ R69, R73, UR10, -R22.reuse ;  /* 0x0000000a49457c23 */ /* 0x100fe20008010816 */
[----:B------:R-:W-:Y:S01]  /*6f80*/  FMNMX.FTZ R26, R87, R26, !PT ;  /* 0x0000001a571a7209 */ /* 0x000fe20007810000 */
[--C-:B------:R-:W-:Y:S01]  /*6f90*/  FFMA.FTZ R73, R77, UR10, -R22.reuse ;  /* 0x0000000a4d497c23 */ /* 0x100fe20008010816 */
[--C-:B------:R-:W-:Y:S01]  /*6fa0*/  FFMA.FTZ R77, R81, UR10, -R22.reuse ;  /* 0x0000000a514d7c23 */ /* 0x100fe20008010816 */
[----:B------:R-:W-:Y:S01]  /*6fb0*/  FFMA.FTZ R81, R85, UR10, -R22 ;  /* 0x0000000a55517c23 */ /* 0x000fe20008010816 */
[----:B------:R-:W-:Y:S01]  /*6fc0*/  FSEL R80, R21, RZ, P6 ;  /* 0x000000ff15507208 */ /* 0x000fe20003000000 */
[----:B------:R-:W0:Y:S01]  /*6fd0*/  SHFL.BFLY PT, R139, R26, 0x2, 0x1f ;  /* 0x0c401f001a8b7f89 */ /* 0x000e2200000e0000 */
[----:B------:R-:W-:Y:S03]  /*6fe0*/  MUFU.EX2 R44, R44 ;  /* 0x0000002c002c7308 */ /* 0x000fe60000000800 */
[----:B------:R-:W-:-:S04]  /*6ff0*/  FADD.FTZ R80, -R80, R11 ;  /* 0x0000000b50507221 */ /* 0x000fc80000010100 */
[----:B------:R-:W-:Y:S01]  /*7000*/  FMUL.FTZ R80, R80, UR10 ;  /* 0x0000000a50507c20 */ /* 0x000fe20008410000 */
[----:B------:R-:W-:Y:S08]  /*7010*/  MUFU.EX2 R11, R81 ;  /* 0x00000051000b7308 */ /* 0x000ff00000000800 */
[----:B------:R-:W1:Y:S01]  /*7020*/  MUFU.EX2 R80, R80 ;  /* 0x0000005000507308 */ /* 0x000e620000000800 */
[----:B0-----:R-:W-:-:S07]  /*7030*/  FMNMX.FTZ R139, R26, R139, !PT ;  /* 0x0000008b1a8b7209 */ /* 0x001fce0007810000 */
[----:B------:R-:W-:Y:S01]  /*7040*/  MUFU.EX2 R40, R40 ;  /* 0x0000002800287308 */ /* 0x000fe20000000800 */
[----:B------:R-:W0:Y:S07]  /*7050*/  SHFL.BFLY PT, R26, R139, 0x1, 0x1f ;  /* 0x0c201f008b1a7f89 */ /* 0x000e2e00000e0000 */
[----:B------:R-:W-:Y:S01]  /*7060*/  MUFU.EX2 R45, R45 ;  /* 0x0000002d002d7308 */ /* 0x000fe20000000800 */
[-C--:B-1----:R-:W-:Y:S01]  /*7070*/  FMUL.FTZ R88, R88, R80.reuse ;  /* 0x0000005058587220 */ /* 0x082fe20000410000 */
[-C--:B------:R-:W-:Y:S01]  /*7080*/  FMUL.FTZ R89, R89, R80.reuse ;  /* 0x0000005059597220 */ /* 0x080fe20000410000 */
[-C--:B------:R-:W-:Y:S01]  /*7090*/  FMUL.FTZ R92, R92, R80.reuse ;  /* 0x000000505c5c7220 */ /* 0x080fe20000410000 */
[-C--:B------:R-:W-:Y:S01]  /*70a0*/  FMUL.FTZ R93, R93, R80.reuse ;  /* 0x000000505d5d7220 */ /* 0x080fe20000410000 */
[-C--:B------:R-:W-:Y:S01]  /*70b0*/  FMUL.FTZ R96, R96, R80.reuse ;  /* 0x0000005060607220 */ /* 0x080fe20000410000 */
[-C--:B------:R-:W-:Y:S01]  /*70c0*/  FMUL.FTZ R97, R97, R80.reuse ;  /* 0x0000005061617220 */ /* 0x080fe20000410000 */
[-C--:B------:R-:W-:Y:S01]  /*70d0*/  FMUL.FTZ R100, R100, R80.reuse ;  /* 0x0000005064647220 */ /* 0x080fe20000410000 */
[----:B------:R-:W-:Y:S01]  /*70e0*/  MUFU.EX2 R48, R48 ;  /* 0x0000003000307308 */ /* 0x000fe20000000800 */
[-C--:B------:R-:W-:Y:S01]  /*70f0*/  FMUL.FTZ R101, R101, R80.reuse ;  /* 0x0000005065657220 */ /* 0x080fe20000410000 */
        /* <DEDUP_REMOVED lines=9> */
[----:B------:R-:W-:Y:S01]  /*7190*/  FMUL.FTZ R120, R120, R80 ;  /* 0x0000005078787220 */ /* 0x000fe20000410000 */
[----:B0-----:R-:W-:Y:S01]  /*71a0*/  FMNMX.FTZ R22, R139, R26, !PT ;  /* 0x0000001a8b167209 */ /* 0x001fe20007810000 */
[----:B------:R-:W-:Y:S01]  /*71b0*/  IMAD.U32 R26, RZ, RZ, UR6 ;  /* 0x00000006ff1a7e24 */ /* 0x000fe2000f8e00ff */
[----:B------:R-:W-:Y:S01]  /*71c0*/  UMOV UR6, UR4 ;  /* 0x0000000400067c82 */ /* 0x000fe20008000000 */
[-C--:B------:R-:W-:Y:S01]  /*71d0*/  FMUL.FTZ R121, R121, R80.reuse ;  /* 0x0000005079797220 */ /* 0x080fe20000410000 */
[C---:B------:R-:W-:Y:S01]  /*71e0*/  FSETP.NEU.FTZ.AND P2, PT, R22.reuse, -INF , PT ;  /* 0xff8000001600780b */ /* 0x040fe20003f5d000 */
[----:B------:R-:W-:Y:S01]  /*71f0*/  FMUL.FTZ R84, R22, UR10 ;  /* 0x0000000a16547c20 */ /* 0x000fe20008410000 */
[----:B------:R-:W-:Y:S01]  /*7200*/  @!P1 LEA R26, R26, UR36, 0x3 ;  /* 0x000000241a1a9c11 */ /* 0x000fe2000f8e18ff */
[----:B------:R-:W-:Y:S01]  /*7210*/  MUFU.EX2 R52, R52 ;  /* 0x0000003400347308 */ /* 0x000fe20000000800 */
[-C--:B------:R-:W-:Y:S01]  /*7220*/  FMUL.FTZ R124, R124, R80.reuse ;  /* 0x000000507c7c7220 */ /* 0x080fe20000410000 */
[----:B------:R-:W-:Y:S01]  /*7230*/  FMUL.FTZ R125, R125, R80 ;  /* 0x000000507d7d7220 */ /* 0x000fe20000410000 */
[----:B------:R-:W-:Y:S01]  /*7240*/  FSEL R84, R84, RZ, P2 ;  /* 0x000000ff54547208 */ /* 0x000fe20001000000 */
[----:B------:R-:W-:-:S02]  /*7250*/  @!P1 VIADD R26, R26, 0x2d860 ;  /* 0x0002d8601a1a9836 */ /* 0x000fc40000000000 */
[-C--:B------:R-:W-:Y:S01]  /*7260*/  FMUL.FTZ R128, R128, R80.reuse ;  /* 0x0000005080807220 */ /* 0x080fe20000410000 */
[-C--:B------:R-:W-:Y:S01]  /*7270*/  FMUL.FTZ R129, R129, R80.reuse ;  /* 0x0000005081817220 */ /* 0x080fe20000410000 */
[----:B------:R-:W-:Y:S01]  /*7280*/  FMUL.FTZ R132, R132, R80 ;  /* 0x0000005084847220 */ /* 0x000fe20000410000 */
[--C-:B------:R-:W-:Y:S01]  /*7290*/  FFMA.FTZ R144, R47, UR10, -R84.reuse ;  /* 0x0000000a2f907c23 */ /* 0x100fe20008010854 */
[----:B------:R-:W-:Y:S01]  /*72a0*/  FSEL R47, R22, RZ, P2 ;  /* 0x000000ff162f7208 */ /* 0x000fe20001000000 */
[--C-:B------:R-:W-:Y:S01]  /*72b0*/  FFMA.FTZ R85, R137, UR10, -R84.reuse ;  /* 0x0000000a89557c23 */ /* 0x100fe20008010854 */
[--C-:B------:R-:W-:Y:S01]  /*72c0*/  FFMA.FTZ R146, R27, UR10, -R84.reuse ;  /* 0x0000000a1b927c23 */ /* 0x100fe20008010854 */
[--C-:B------:R-:W-:Y:S01]  /*72d0*/  FFMA.FTZ R27, R30, UR10, -R84.reuse ;  /* 0x0000000a1e1b7c23 */ /* 0x100fe20008010854 */
[----:B------:R-:W-:Y:S01]  /*72e0*/  FFMA.FTZ R142, R39, UR10, -R84 ;  /* 0x0000000a278e7c23 */ /* 0x000fe20008010854 */
[----:B------:R-:W-:Y:S01]  /*72f0*/  FADD.FTZ R20, -R47, R20 ;  /* 0x000000142f147221 */ /* 0x000fe20000010100 */
[--C-:B------:R-:W-:Y:S01]  /*7300*/  FFMA.FTZ R30, R31, UR10, -R84.reuse ;  /* 0x0000000a1f1e7c23 */ /* 0x100fe20008010854 */
[----:B------:R-:W-:Y:S01]  /*7310*/  MUFU.EX2 R85, R85 ;  /* 0x0000005500557308 */ /* 0x000fe20000000800 */
[--C-:B------:R-:W-:Y:S01]  /*7320*/  FFMA.FTZ R39, R42, UR10, -R84.reuse ;  /* 0x0000000a2a277c23 */ /* 0x100fe20008010854 */
[----:B------:R-:W-:Y:S01]  /*7330*/  FMUL.FTZ R20, R20, UR10 ;  /* 0x0000000a14147c20 */ /* 0x000fe20008410000 */
[--C-:B------:R-:W-:Y:S01]  /*7340*/  FFMA.FTZ R42, R43, UR10, -R84.reuse ;  /* 0x0000000a2b2a7c23 */ /* 0x100fe20008010854 */
[--C-:B------:R-:W-:Y:S01]  /*7350*/  FFMA.FTZ R43, R51, UR10, -R84.reuse ;  /* 0x0000000a332b7c23 */ /* 0x100fe20008010854 */
[--C-:B------:R-:W-:Y:S01]  /*7360*/  FFMA.FTZ R51, R59, UR10, -R84.reuse ;  /* 0x0000000a3b337c23 */ /* 0x100fe20008010854 */
[--C-:B------:R-:W-:Y:S01]  /*7370*/  FFMA.FTZ R31, R34, UR10, -R84.reuse ;  /* 0x0000000a221f7c23 */ /* 0x100fe20008010854 */
[----:B------:R-:W-:Y:S01]  /*7380*/  FFMA.FTZ R59, R80, R6, R23 ;  /* 0x00000006503b7223 */ /* 0x000fe20000010017 */
[----:B------:R-:W0:Y:S01]  /*7390*/  MUFU.EX2 R20, R20 ;  /* 0x0000001400147308 */ /* 0x000e220000000800 */
[--C-:B------:R-:W-:Y:S01]  /*73a0*/  FFMA.FTZ R138, R35, UR10, -R84.reuse ;  /* 0x0000000a238a7c23 */ /* 0x100fe20008010854 */
[--C-:B------:R-:W-:Y:S01]  /*73b0*/  FFMA.FTZ R35, R38, UR10, -R84.reuse ;  /* 0x0000000a26237c23 */ /* 0x100fe20008010854 */
[----:B------:R-:W-:Y:S01]  /*73c0*/  FADD.FTZ R6, R24, R59 ;  /* 0x0000003b18067221 */ /* 0x000fe20000010000 */
[--C-:B------:R-:W-:Y:S01]  /*73d0*/  FFMA.FTZ R81, R46, UR10, -R84.reuse ;  /* 0x0000000a2e517c23 */ /* 0x100fe20008010854 */
[----:B------:R-:W-:Y:S01]  /*73e0*/  F2FP.BF16.F32.PACK_AB R24, R24, R23 ;  /* 0x000000171818723e */ /* 0x000fe200000010ff */
[----:B------:R-:W-:Y:S01]  /*73f0*/  FFMA.FTZ R46, R54, UR10, -R84 ;  /* 0x0000000a362e7c23 */ /* 0x000fe20008010854 */
[----:B------:R-:W-:Y:S01]  /*7400*/  FADD.FTZ R59, R25, R6 ;  /* 0x00000006193b7221 */ /* 0x000fe20000010000 */
[----:B------:R-:W1:Y:S01]  /*7410*/  MUFU.EX2 R146, R146 ;  /* 0x0000009200927308 */ /* 0x000e620000000800 */
[--C-:B------:R-:W-:Y:S01]  /*7420*/  FFMA.FTZ R55, R55, UR10, -R84.reuse ;  /* 0x0000000a37377c23 */ /* 0x100fe20008010854 */
[--C-:B------:R-:W-:Y:S01]  /*7430*/  FFMA.FTZ R6, R63, UR10, -R84.reuse ;  /* 0x0000000a3f067c23 */ /* 0x100fe20008010854 */
[----:B------:R-:W-:Y:S01]  /*7440*/  FADD.FTZ R59, R136, R59 ;  /* 0x0000003b883b7221 */ /* 0x000fe20000010000 */
[--C-:B------:R-:W-:Y:S01]  /*7450*/  FFMA.FTZ R34, R50, UR10, -R84.reuse ;  /* 0x0000000a32227c23 */ /* 0x100fe20008010854 */
[----:B------:R-:W-:Y:S01]  /*7460*/  FFMA.FTZ R50, R58, UR10, -R84 ;  /* 0x0000000a3a327c23 */ /* 0x000fe20008010854 */
[----:B------:R-:W-:Y:S01]  /*7470*/  @!P1 PRMT R26, RZ, 0x654, R26 ;  /* 0x00000654ff1a9816 */ /* 0x000fe2000000001a */
[----:B------:R-:W-:Y:S01]  /*7480*/  FADD.FTZ R54, R28, R59 ;  /* 0x0000003b1c367221 */ /* 0x000fe20000010000 */
[----:B------:R-:W2:Y:S01]  /*7490*/  MUFU.EX2 R27, R27 ;  /* 0x0000001b001b7308 */ /* 0x000ea20000000800 */
[----:B0-----:R-:W-:Y:S01]  /*74a0*/  FFMA.FTZ R5, R20, R5, R85 ;  /* 0x0000000514057223 */ /* 0x001fe20000010055 */
[----:B------:R0:W-:Y:S01]  /*74b0*/  @!P1 SYNCS.ARRIVE.TRANS64.RED.A1T0 RZ, [R26+URZ], RZ ;  /* 0x000000ff1aff99a7 */ /* 0x0001e2000810043f */
[C---:B------:R-:W-:Y:S01]  /*74c0*/  FADD.FTZ R59, R29.reuse, R54 ;  /* 0x000000361d3b7221 */ /* 0x040fe20000010000 */
[----:B------:R-:W-:Y:S01]  /*74d0*/  F2FP.BF16.F32.PACK_AB R28, R29, R28 ;  /* 0x0000001c1d1c723e */ /* 0x000fe200000010ff */
[--C-:B------:R-:W-:Y:S01]  /*74e0*/  FFMA.FTZ R75, R75, UR10, -R84.reuse ;  /* 0x0000000a4b4b7c23 */ /* 0x100fe20008010854 */
[--C-:B------:R-:W-:Y:S01]  /*74f0*/  FFMA.FTZ R140, R140, UR10, -R84.reuse ;  /* 0x0000000a8c8c7c23 */ /* 0x100fe20008010854 */
[--C-:B------:R-:W-:Y:S01]  /*7500*/  FFMA.FTZ R79, R79, UR10, -R84.reuse ;  /* 0x0000000a4f4f7c23 */ /* 0x100fe20008010854 */
[----:B------:R-:W3:Y:S01]  /*7510*/  MUFU.EX2 R30, R30 ;  /* 0x0000001e001e7308 */ /* 0x000ee20000000800 */
[----:B-1----:R-:W-:Y:S01]  /*7520*/  FADD.FTZ R38, R146, R5 ;  /* 0x0000000592267221 */ /* 0x002fe20000010000 */
[----:B0-----:R-:W-:Y:S01]  /*7530*/  F2FP.BF16.F32.PACK_AB R26, R136, R25 ;  /* 0x00000019881a723e */ /* 0x001fe200000010ff */
[--C-:B------:R-:W-:Y:S01]  /*7540*/  FFMA.FTZ R5, R66, UR10, -R84.reuse ;  /* 0x0000000a42057c23 */ /* 0x100fe20008010854 */
[----:B------:R-:W-:Y:S01]  /*7550*/  F2FP.BF16.F32.PACK_AB R25, R146, R85 ;  /* 0x000000559219723e */ /* 0x000fe200000010ff */
[--C-:B------:R-:W-:Y:S01]  /*7560*/  FFMA.FTZ R82, R82, UR10, -R84.reuse ;  /* 0x0000000a52527c23 */ /* 0x100fe20008010854 */
[--C-:B------:R-:W-:Y:S01]  /*7570*/  FFMA.FTZ R83, R83, UR10, -R84.reuse ;  /* 0x0000000a53537c23 */ /* 0x100fe20008010854 */
[----:B------:R-:W-:Y:S01]  /*7580*/  FFMA.FTZ R86, R86, UR10, -R84 ;  /* 0x0000000a56567c23 */ /* 0x000fe20008010854 */
[----:B------:R-:W0:Y:S01]  /*7590*/  MUFU.EX2 R31, R31 ;  /* 0x0000001f001f7308 */ /* 0x000e220000000800 */
[----:B--2---:R-:W-:Y:S01]  /*75a0*/  FADD.FTZ R23, R27, R38 ;  /* 0x000000261b177221 */ /* 0x004fe20000010000 */
[----:B------:R-:W-:Y:S01]  /*75b0*/  ISETP.GT.AND P2, PT, R13, UR28, PT ;  /* 0x0000001c0d007c0c */ /* 0x000fe2000bf44270 */
[-C--:B------:R-:W-:Y:S01]  /*75c0*/  FMUL.FTZ R90, R90, R20.reuse ;  /* 0x000000145a5a7220 */ /* 0x080fe20000410000 */
[-C--:B------:R-:W-:Y:S01]  /*75d0*/  FMUL.FTZ R91, R91, R20.reuse ;  /* 0x000000145b5b7220 */ /* 0x080fe20000410000 */
[-C--:B------:R-:W-:Y:S01]  /*75e0*/  FMUL.FTZ R94, R94, R20.reuse ;  /* 0x000000145e5e7220 */ /* 0x080fe20000410000 */
[-C--:B------:R-:W-:Y:S01]  /*75f0*/  FMUL.FTZ R95, R95, R20.reuse ;  /* 0x000000145f5f7220 */ /* 0x080fe20000410000 */
[-C--:B------:R-:W-:Y:S01]  /*7600*/  FMUL.FTZ R98, R98, R20.reuse ;  /* 0x0000001462627220 */ /* 0x080fe20000410000 */
[----:B------:R-:W1:Y:S01]  /*7610*/  MUFU.EX2 R138, R138 ;  /* 0x0000008a008a7308 */ /* 0x000e620000000800 */
[C---:B---3--:R-:W-:Y:S01]  /*7620*/  FADD.FTZ R38, R30.reuse, R23 ;  /* 0x000000171e267221 */ /* 0x048fe20000010000 */
[----:B------:R-:W-:Y:S01]  /*7630*/  F2FP.BF16.F32.PACK_AB R27, R30, R27 ;  /* 0x0000001b1e1b723e */ /* 0x000fe200000010ff */
[-C--:B------:R-:W-:Y:S01]  /*7640*/  FMUL.FTZ R99, R99, R20.reuse ;  /* 0x0000001463637220 */ /* 0x080fe20000410000 */
[-C--:B------:R-:W-:Y:S01]  /*7650*/  FMUL.FTZ R102, R102, R20.reuse ;  /* 0x0000001466667220 */ /* 0x080fe20000410000 */
[-C--:B------:R-:W-:Y:S01]  /*7660*/  FMUL.FTZ R103, R103, R20.reuse ;  /* 0x0000001467677220 */ /* 0x080fe20000410000 */
[-C--:B------:R-:W-:Y:S01]  /*7670*/  FMUL.FTZ R106, R106, R20.reuse ;  /* 0x000000146a6a7220 */ /* 0x080fe20000410000 */
[----:B------:R2:W-:Y:S01]  /*7680*/  STSM.16.M88.4 [R10+0x21800], R24 ;  /* 0x021800180a007844 */ /* 0x0005e20000000200 */
[----:B------:R-:W3:Y:S01]  /*7690*/  MUFU.EX2 R35, R35 ;  /* 0x0000002300237308 */ /* 0x000ee20000000800 */
[----:B0-----:R-:W-:Y:S01]  /*76a0*/  FADD.FTZ R23, R31, R38 ;  /* 0x000000261f177221 */ /* 0x001fe20000010000 */
[----:B------:R-:W-:Y:S01]  /*76b0*/  FADD.FTZ R38, R32, R59 ;  /* 0x0000003b20267221 */ /* 0x000fe20000010000 */
[--C-:B------:R-:W-:Y:S01]  /*76c0*/  FFMA.FTZ R59, R70, UR10, -R84.reuse ;  /* 0x0000000a463b7c23 */ /* 0x100fe20008010854 */
[--C-:B------:R-:W-:Y:S01]  /*76d0*/  FFMA.FTZ R70, R71, UR10, -R84.reuse ;  /* 0x0000000a47467c23 */ /* 0x100fe20008010854 */
[-C--:B------:R-:W-:Y:S01]  /*76e0*/  FMUL.FTZ R107, R107, R20.reuse ;  /* 0x000000146b6b7220 */ /* 0x080fe20000410000 */
[-C--:B------:R-:W-:Y:S01]  /*76f0*/  FMUL.FTZ R110, R110, R20.reuse ;  /* 0x000000146e6e7220 */ /* 0x080fe20000410000 */
[-C--:B------:R-:W-:Y:S01]  /*7700*/  FMUL.FTZ R111, R111, R20.reuse ;  /* 0x000000146f6f7220 */ /* 0x080fe20000410000 */
[----:B------:R-:W0:Y:S01]  /*7710*/  MUFU.EX2 R142, R142 ;  /* 0x0000008e008e7308 */ /* 0x000e220000000800 */
[----:B-1----:R-:W-:Y:S01]  /*7720*/  FADD.FTZ R30, R138, R23 ;  /* 0x000000178a1e7221 */ /* 0x002fe20000010000 */
[----:B------:R-:W-:Y:S01]  /*7730*/  FFMA.FTZ R23, R74, UR10, -R84 ;  /* 0x0000000a4a177c23 */ /* 0x000fe20008010854 */
[-C--:B------:R-:W-:Y:S01]  /*7740*/  FMUL.FTZ R114, R114, R20.reuse ;  /* 0x0000001472727220 */ /* 0x080fe20000410000 */
[-C--:B------:R-:W-:Y:S01]  /*7750*/  FMUL.FTZ R115, R115, R20.reuse ;  /* 0x0000001473737220 */ /* 0x080fe20000410000 */
[-C--:B------:R-:W-:Y:S01]  /*7760*/  FMUL.FTZ R118, R118, R20.reuse ;  /* 0x0000001476767220 */ /* 0x080fe20000410000 */
[-C--:B------:R-:W-:Y:S01]  /*7770*/  FMUL.FTZ R119, R119, R20.reuse ;  /* 0x0000001477777220 */ /* 0x080fe20000410000 */
[-C--:B------:R-:W-:Y:S01]  /*7780*/  FMUL.FTZ R122, R122, R20.reuse ;  /* 0x000000147a7a7220 */ /* 0x080fe20000410000 */
[----:B------:R-:W1:Y:S01]  /*7790*/  MUFU.EX2 R39, R39 ;  /* 0x0000002700277308 */ /* 0x000e620000000800 */
[----:B---3--:R-:W-:Y:S01]  /*77a0*/  FADD.FTZ R63, R35, R30 ;  /* 0x0000001e233f7221 */ /* 0x008fe20000010000 */
[-C--:B------:R-:W-:Y:S01]  /*77b0*/  FMUL.FTZ R123, R123, R20.reuse ;  /* 0x000000147b7b7220 */ /* 0x080fe20000410000 */
[-C--:B------:R-:W-:Y:S01]  /*77c0*/  FMUL.FTZ R126, R126, R20.reuse ;  /* 0x000000147e7e7220 */ /* 0x080fe20000410000 */
[-C--:B------:R-:W-:Y:S01]  /*77d0*/  FMUL.FTZ R127, R127, R20.reuse ;  /* 0x000000147f7f7220 */ /* 0x080fe20000410000 */
[-C--:B------:R-:W-:Y:S01]  /*77e0*/  FMUL.FTZ R130, R130, R20.reuse ;  /* 0x0000001482827220 */ /* 0x080fe20000410000 */
[-C--:B------:R-:W-:Y:S01]  /*77f0*/  FMUL.FTZ R131, R131, R20.reuse ;  /* 0x0000001483837220 */ /* 0x080fe20000410000 */
[-C--:B------:R-:W-:Y:S01]  /*7800*/  FMUL.FTZ R134, R134, R20.reuse ;  /* 0x0000001486867220 */ /* 0x080fe20000410000 */
[----:B------:R3:W-:Y:S01]  /*7810*/  MUFU.EX2 R47, R55 ;  /* 0x00000037002f7308 */ /* 0x0007e20000000800 */
[----:B0-----:R-:W-:Y:S01]  /*7820*/  FADD.FTZ R30, R142, R63 ;  /* 0x0000003f8e1e7221 */ /* 0x001fe20000010000 */
[----:B------:R-:W-:Y:S01]  /*7830*/  FMUL.FTZ R135, R135, R20 ;  /* 0x0000001487877220 */ /* 0x000fe20000410000 */
[----:B------:R-:W-:Y:S01]  /*7840*/  FMUL.FTZ R133, R133, R80 ;  /* 0x0000005085857220 */ /* 0x000fe20000410000 */
[----:B------:R-:W-:-:S02]  /*7850*/  VIADD R13, R13, 0xffffffff ;  /* 0xffffffff0d0d7836 */ /* 0x000fc40000000000 */
[----:B------:R-:W-:Y:S02]  /*7860*/  IMAD.MOV.U32 R20, RZ, RZ, R22 ;  /* 0x000000ffff147224 */ /* 0x000fe400078e0016 */
[----:B------:R-:W0:Y:S01]  /*7870*/  MUFU.EX2 R42, R42 ;  /* 0x0000002a002a7308 */ /* 0x000e220000000800 */
[--C-:B---3--:R-:W-:Y:S01]  /*7880*/  FFMA.FTZ R55, R62, UR10, -R84.reuse ;  /* 0x0000000a3e377c23 */ /* 0x108fe20008010854 */
[----:B------:R-:W-:Y:S01]  /*7890*/  FFMA.FTZ R62, R67, UR10, -R84 ;  /* 0x0000000a433e7c23 */ /* 0x000fe20008010854 */
[----:B------:R-:W-:Y:S01]  /*78a0*/  FADD.FTZ R67, R33, R38 ;  /* 0x0000002621437221 */ /* 0x000fe20000010000 */
[----:B-1----:R-:W-:Y:S01]  /*78b0*/  FADD.FTZ R63, R39, R30 ;  /* 0x0000001e273f7221 */ /* 0x002fe20000010000 */
[----:B------:R-:W-:Y:S02]  /*78c0*/  FFMA.FTZ R84, R87, UR10, -R84 ;  /* 0x0000000a57547c23 */ /* 0x000fe40008010854 */
[----:B------:R-:W-:Y:S01]  /*78d0*/  FADD.FTZ R38, R36, R67 ;  /* 0x0000004324267221 */ /* 0x000fe20000010000 */
[----:B------:R-:W1:Y:S01]  /*78e0*/  MUFU.EX2 R81, R81 ;  /* 0x0000005100517308 */ /* 0x000e620000000800 */
[----:B------:R-:W-:-:S02]  /*78f0*/  F2FP.BF16.F32.PACK_AB R36, R37, R36 ;  /* 0x000000242524723e */ /* 0x000fc400000010ff */
[----:B------:R-:W-:-:S04]  /*7900*/  FADD.FTZ R38, R37, R38 ;  /* 0x0000002625267221 */ /* 0x000fc80000010000 */
[----:B------:R-:W-:Y:S01]  /*7910*/  FADD.FTZ R67, R41, R38 ;  /* 0x0000002629437221 */ /* 0x000fe20000010000 */
[----:B------:R-:W3:Y:S01]  /*7920*/  MUFU.EX2 R144, R144 ;  /* 0x0000009000907308 */ /* 0x000ee20000000800 */
[C---:B0-----:R-:W-:Y:S01]  /*7930*/  FADD.FTZ R30, R42.reuse, R63 ;  /* 0x0000003f2a1e7221 */ /* 0x041fe20000010000 */
[----:B------:R-:W-:Y:S01]  /*7940*/  F2FP.BF16.F32.PACK_AB R37, R42, R39 ;  /* 0x000000272a25723e */ /* 0x000fe200000010ff */
[----:B------:R-:W-:Y:S01]  /*7950*/  FADD.FTZ R67, R44, R67 ;  /* 0x000000432c437221 */ /* 0x000fe20000010000 */
[----:B------:R-:W-:-:S04]  /*7960*/  F2FP.BF16.F32.PACK_AB R42, R49, R48 ;  /* 0x00000030312a723e */ /* 0x000fc800000010ff */
[----:B------:R-:W0:Y:S01]  /*7970*/  MUFU.EX2 R34, R34 ;  /* 0x0000002200227308 */ /* 0x000e220000000800 */
[----:B-1----:R-:W-:Y:S01]  /*7980*/  FADD.FTZ R63, R81, R30 ;  /* 0x0000001e513f7221 */ /* 0x002fe20000010000 */
[----:B------:R-:W-:Y:S01]  /*7990*/  FADD.FTZ R30, R40, R67 ;  /* 0x00000043281e7221 */ /* 0x000fe20000010000 */
[----:B------:R-:W-:-:S03]  /*79a0*/  F2FP.BF16.F32.PACK_AB R40, R45, R40 ;  /* 0x000000282d28723e */ /* 0x000fc600000010ff */
[----:B------:R-:W-:Y:S01]  /*79b0*/  FADD.FTZ R67, R45, R30 ;  /* 0x0000001e2d437221 */ /* 0x000fe20000010000 */
[----:B------:R-:W-:Y:S01]  /*79c0*/  F2FP.BF16.F32.PACK_AB R30, R33, R32 ;  /* 0x00000020211e723e */ /* 0x000fe200000010ff */
[----:B------:R-:W1:Y:S01]  /*79d0*/  MUFU.EX2 R43, R43 ;  /* 0x0000002b002b7308 */ /* 0x000e620000000800 */
[----:B---3--:R-:W-:Y:S01]  /*79e0*/  FADD.FTZ R63, R144, R63 ;  /* 0x0000003f903f7221 */ /* 0x008fe20000010000 */
[----:B------:R-:W-:Y:S01]  /*79f0*/  FADD.FTZ R54, R48, R67 ;  /* 0x0000004330367221 */ /* 0x000fe20000010000 */
[----:B------:R-:W-:-:S03]  /*7a00*/  F2FP.BF16.F32.PACK_AB R39, R144, R81 ;  /* 0x000000519027723e */ /* 0x000fc600000010ff */
[----:B------:R-:W-:Y:S02]  /*7a10*/  FADD.FTZ R33, R49, R54 ;  /* 0x0000003631217221 */ /* 0x000fe40000010000 */
[----:B------:R-:W2:Y:S01]  /*7a20*/  MUFU.EX2 R46, R46 ;  /* 0x0000002e002e7308 */ /* 0x000ea20000000800 */
[----:B0-----:R-:W-:Y:S01]  /*7a30*/  FADD.FTZ R38, R34, R63 ;  /* 0x0000003f22267221 */ /* 0x001fe20000010000 */
[----:B------:R-:W-:-:S06]  /*7a40*/  FADD.FTZ R32, R52, R33 ;  /* 0x0000002134207221 */ /* 0x000fcc0000010000 */
[----:B------:R-:W0:Y:S01]  /*7a50*/  MUFU.EX2 R53, R53 ;  /* 0x0000003500357308 */ /* 0x000e220000000800 */
[C---:B-1----:R-:W-:Y:S01]  /*7a60*/  FADD.FTZ R29, R43.reuse, R38 ;  /* 0x000000262b1d7221 */ /* 0x042fe20000010000 */
[----:B------:R-:W-:Y:S02]  /*7a70*/  F2FP.BF16.F32.PACK_AB R38, R44, R41 ;  /* 0x000000292c26723e */ /* 0x000fe400000010ff */
[----:B------:R-:W-:-:S04]  /*7a80*/  F2FP.BF16.F32.PACK_AB R41, R43, R34 ;  /* 0x000000222b29723e */ /* 0x000fc800000010ff */
[----:B------:R-:W1:Y:S01]  /*7a90*/  MUFU.EX2 R50, R50 ;  /* 0x0000003200327308 */ /* 0x000e620000000800 */
[----:B--2---:R-:W-:Y:S01]  /*7aa0*/  FADD.FTZ R26, R46, R29 ;  /* 0x0000001d2e1a7221 */ /* 0x004fe20000010000 */
[----:B------:R-:W-:Y:S02]  /*7ab0*/  F2FP.BF16.F32.PACK_AB R29, R138, R31 ;  /* 0x0000001f8a1d723e */ /* 0x000fe400000010ff */
[----:B------:R-:W-:Y:S01]  /*7ac0*/  F2FP.BF16.F32.PACK_AB R31, R142, R35 ;  /* 0x000000238e1f723e */ /* 0x000fe200000010ff */
[C---:B------:R-:W-:Y:S01]  /*7ad0*/  FADD.FTZ R25, R47.reuse, R26 ;  /* 0x0000001a2f197221 */ /* 0x040fe20000010000 */
[----:B------:R-:W-:Y:S02]  /*7ae0*/  F2FP.BF16.F32.PACK_AB R43, R47, R46 ;  /* 0x0000002e2f2b723e */ /* 0x000fe400000010ff */
[----:B------:R-:W2:Y:S01]  /*7af0*/  MUFU.EX2 R57, R57 ;  /* 0x0000003900397308 */ /* 0x000ea20000000800 */
[C---:B0-----:R-:W-:Y:S01]  /*7b00*/  FADD.FTZ R32, R53.reuse, R32 ;  /* 0x0000002035207221 */ /* 0x041fe20000010000 */
[----:B------:R0:W-:Y:S01]  /*7b10*/  STSM.16.M88.4 [R9], R28 ;  /* 0x0000001c09007844 */ /* 0x0001e20000000200 */
[----:B------:R-:W-:-:S03]  /*7b20*/  F2FP.BF16.F32.PACK_AB R52, R53, R52 ;  /* 0x000000343534723e */ /* 0x000fc600000010ff */
[----:B------:R3:W-:Y:S02]  /*7b30*/  STSM.16.M88.4 [R8], R36 ;  /* 0x0000002408007844 */ /* 0x0007e40000000200 */
[----:B------:R-:W4:Y:S01]  /*7b40*/  MUFU.EX2 R51, R51 ;  /* 0x0000003300337308 */ /* 0x000f220000000800 */
[----:B-1----:R-:W-:Y:S01]  /*7b50*/  FADD.FTZ R26, R50, R25 ;  /* 0x00000019321a7221 */ /* 0x002fe20000010000 */
[----:B------:R3:W-:Y:S06]  /*7b60*/  STSM.16.M88.4 [R7], R40 ;  /* 0x0000002807007844 */ /* 0x0007ec0000000200 */
[----:B------:R-:W1:Y:S01]  /*7b70*/  MUFU.EX2 R78, R78 ;  /* 0x0000004e004e7308 */ /* 0x000e620000000800 */
[----:B--2---:R-:W-:-:S07]  /*7b80*/  FADD.FTZ R25, R57, R32 ;  /* 0x0000002039197221 */ /* 0x004fce0000010000 */
[----:B------:R-:W2:Y:S01]  /*7b90*/  MUFU.EX2 R55, R55 ;  /* 0x0000003700377308 */ /* 0x000ea20000000800 */
[C---:B----4-:R-:W-:Y:S01]  /*7ba0*/  FADD.FTZ R26, R51.reuse, R26 ;  /* 0x0000001a331a7221 */ /* 0x050fe20000010000 */
[----:B------:R-:W-:-:S06]  /*7bb0*/  F2FP.BF16.F32.PACK_AB R53, R51, R50 ;  /* 0x000000323335723e */ /* 0x000fcc00000010ff */
[----:B------:R-:W4:Y:S01]  /*7bc0*/  MUFU.EX2 R56, R56 ;  /* 0x0000003800387308 */ /* 0x000f220000000800 */
[C---:B-1----:R-:W-:Y:S01]  /*7bd0*/  FADD.FTZ R27, R78.reuse, R25 ;  /* 0x000000194e1b7221 */ /* 0x042fe20000010000 */
[----:B------:R-:W-:-:S06]  /*7be0*/  F2FP.BF16.F32.PACK_AB R54, R78, R57 ;  /* 0x000000394e36723e */ /* 0x000fcc00000010ff */
[----:B------:R-:W1:Y:S01]  /*7bf0*/  MUFU.EX2 R6, R6 ;  /* 0x0000000600067308 */ /* 0x000e620000000800 */
[----:B--2---:R-:W-:-:S07]  /*7c00*/  FADD.FTZ R25, R55, R26 ;  /* 0x0000001a37197221 */ /* 0x004fce0000010000 */
[----:B------:R-:W2:Y:S01]  /*7c10*/  MUFU.EX2 R61, R61 ;  /* 0x0000003d003d7308 */ /* 0x000ea20000000800 */
[----:B----4-:R-:W-:-:S07]  /*7c20*/  FADD.FTZ R32, R56, R27 ;  /* 0x0000001b38207221 */ /* 0x010fce0000010000 */
[----:B------:R-:W4:Y:S01]  /*7c30*/  MUFU.EX2 R5, R5 ;  /* 0x0000000500057308 */ /* 0x000f220000000800 */
[C---:B-1----:R-:W-:Y:S01]  /*7c40*/  FADD.FTZ R26, R6.reuse, R25 ;  /* 0x00000019061a7221 */ /* 0x042fe20000010000 */
[----:B------:R-:W-:-:S05]  /*7c50*/  F2FP.BF16.F32.PACK_AB R55, R6, R55 ;  /* 0x000000370637723e */ /* 0x000fca00000010ff */
[----:B------:R3:W-:Y:S01]  /*7c60*/  STSM.16.M88.4 [R10+0x27800], R52 ;  /* 0x027800340a007844 */ /* 0x0007e20000000200 */
[----:B------:R-:W0:Y:S01]  /*7c70*/  MUFU.EX2 R60, R60 ;  /* 0x0000003c003c7308 */ /* 0x000e220000000800 */
[C---:B--2---:R-:W-:Y:S01]  /*7c80*/  FADD.FTZ R27, R61.reuse, R32 ;  /* 0x000000203d1b7221 */ /* 0x044fe20000010000 */
[----:B------:R-:W-:-:S06]  /*7c90*/  F2FP.BF16.F32.PACK_AB R56, R61, R56 ;  /* 0x000000383d38723e */ /* 0x000fcc00000010ff */
[----:B------:R-:W1:Y:S01]  /*7ca0*/  MUFU.EX2 R62, R62 ;  /* 0x0000003e003e7308 */ /* 0x000e620000000800 */
[----:B----4-:R-:W-:-:S07]  /*7cb0*/  FADD.FTZ R25, R5, R26 ;  /* 0x0000001a05197221 */ /* 0x010fce0000010000 */
[----:B------:R-:W2:Y:S01]  /*7cc0*/  MUFU.EX2 R65, R65 ;  /* 0x0000004100417308 */ /* 0x000ea20000000800 */
[----:B0-----:R-:W-:-:S07]  /*7cd0*/  FADD.FTZ R28, R60, R27 ;  /* 0x0000001b3c1c7221 */ /* 0x001fce0000010000 */
[----:B------:R-:W0:Y:S01]  /*7ce0*/  MUFU.EX2 R59, R59 ;  /* 0x0000003b003b7308 */ /* 0x000e220000000800 */
[C---:B-1----:R-:W-:Y:S01]  /*7cf0*/  FADD.FTZ R26, R62.reuse, R25 ;  /* 0x000000193e1a7221 */ /* 0x042fe20000010000 */
[----:B------:R-:W-:-:S06]  /*7d00*/  F2FP.BF16.F32.PACK_AB R57, R62, R5 ;  /* 0x000000053e39723e */ /* 0x000fcc00000010ff */
[----:B------:R-:W1:Y:S01]  /*7d10*/  MUFU.EX2 R64, R64 ;  /* 0x0000004000407308 */ /* 0x000e620000000800 */
[C---:B--2---:R-:W-:Y:S01]  /*7d20*/  FADD.FTZ R27, R65.reuse, R28 ;  /* 0x0000001c411b7221 */ /* 0x044fe20000010000 */
[----:B------:R-:W-:-:S06]  /*7d30*/  F2FP.BF16.F32.PACK_AB R58, R65, R60 ;  /* 0x0000003c413a723e */ /* 0x000fcc00000010ff */
[----:B------:R-:W2:Y:S01]  /*7d40*/  MUFU.EX2 R70, R70 ;  /* 0x0000004600467308 */ /* 0x000ea20000000800 */
[----:B0-----:R-:W-:-:S07]  /*7d50*/  FADD.FTZ R25, R59, R26 ;  /* 0x0000001a3b197221 */ /* 0x001fce0000010000 */
[----:B------:R-:W0:Y:S01]  /*7d60*/  MUFU.EX2 R69, R69 ;  /* 0x0000004500457308 */ /* 0x000e220000000800 */
[----:B-1----:R-:W-:-:S07]  /*7d70*/  FADD.FTZ R26, R64, R27 ;  /* 0x0000001b401a7221 */ /* 0x002fce0000010000 */
[----:B------:R-:W1:Y:S01]  /*7d80*/  MUFU.EX2 R23, R23 ;  /* 0x0000001700177308 */ /* 0x000e620000000800 */
[C---:B--2---:R-:W-:Y:S01]  /*7d90*/  FADD.FTZ R6, R70.reuse, R25 ;  /* 0x0000001946067221 */ /* 0x044fe20000010000 */
[----:B------:R-:W-:-:S05]  /*7da0*/  F2FP.BF16.F32.PACK_AB R59, R70, R59 ;  /* 0x0000003b463b723e */ /* 0x000fca00000010ff */
[----:B------:R3:W-:Y:S01]  /*7db0*/  STSM.16.M88.4 [R9+0x6000], R56 ;  /* 0x0060003809007844 */ /* 0x0007e20000000200 */
[----:B------:R-:W2:Y:S01]  /*7dc0*/  MUFU.EX2 R68, R68 ;  /* 0x0000004400447308 */ /* 0x000ea20000000800 */
[C---:B0-----:R-:W-:Y:S01]  /*7dd0*/  FADD.FTZ R27, R69.reuse, R26 ;  /* 0x0000001a451b7221 */ /* 0x041fe20000010000 */
[----:B------:R-:W-:-:S06]  /*7de0*/  F2FP.BF16.F32.PACK_AB R64, R69, R64 ;  /* 0x000000404540723e */ /* 0x000fcc00000010ff */
[----:B------:R-:W0:Y:S01]  /*7df0*/  MUFU.EX2 R24, R75 ;  /* 0x0000004b00187308 */ /* 0x000e220000000800 */
[----:B-1----:R-:W-:-:S07]  /*7e00*/  FADD.FTZ R25, R23, R6 ;  /* 0x0000000617197221 */ /* 0x002fce0000010000 */
[----:B------:R-:W1:Y:S01]  /*7e10*/  MUFU.EX2 R73, R73 ;  /* 0x0000004900497308 */ /* 0x000e620000000800 */
[----:B--2---:R-:W-:-:S07]  /*7e20*/  FADD.FTZ R26, R68, R27 ;  /* 0x0000001b441a7221 */ /* 0x004fce0000010000 */
[----:B------:R-:W2:Y:S01]  /*7e30*/  MUFU.EX2 R67, R140 ;  /* 0x0000008c00437308 */ /* 0x000ea20000000800 */
[C---:B0-----:R-:W-:Y:S01]  /*7e40*/  FADD.FTZ R6, R24.reuse, R25 ;  /* 0x0000001918067221 */ /* 0x041fe20000010000 */
[----:B------:R-:W-:-:S06]  /*7e50*/  F2FP.BF16.F32.PACK_AB R65, R24, R23 ;  /* 0x000000171841723e */ /* 0x000fcc00000010ff */
[----:B------:R-:W0:Y:S01]  /*7e60*/  MUFU.EX2 R72, R72 ;  /* 0x0000004800487308 */ /* 0x000e220000000800 */
[C---:B-1----:R-:W-:Y:S01]  /*7e70*/  FADD.FTZ R25, R73.reuse, R26 ;  /* 0x0000001a49197221 */ /* 0x042fe20000010000 */
[----:B------:R-:W-:-:S06]  /*7e80*/  F2FP.BF16.F32.PACK_AB R66, R73, R68 ;  /* 0x000000444942723e */ /* 0x000fcc00000010ff */
[----:B------:R-:W1:Y:S01]  /*7e90*/  MUFU.EX2 R79, R79 ;  /* 0x0000004f004f7308 */ /* 0x000e620000000800 */
[----:B--2---:R-:W-:-:S07]  /*7ea0*/  FADD.FTZ R6, R67, R6 ;  /* 0x0000000643067221 */ /* 0x004fce0000010000 */
[----:B------:R-:W2:Y:S01]  /*7eb0*/  MUFU.EX2 R77, R77 ;  /* 0x0000004d004d7308 */ /* 0x000ea20000000800 */
[----:B0-----:R-:W-:-:S07]  /*7ec0*/  FADD.FTZ R26, R72, R25 ;  /* 0x00000019481a7221 */ /* 0x001fce0000010000 */
[----:B------:R-:W0:Y:S01]  /*7ed0*/  MUFU.EX2 R76, R76 ;  /* 0x0000004c004c7308 */ /* 0x000e220000000800 */
[C---:B-1----:R-:W-:Y:S01]  /*7ee0*/  F2FP.BF16.F32.PACK_AB R67, R79.reuse, R67 ;  /* 0x000000434f43723e */ /* 0x042fe200000010ff */
[----:B------:R-:W-:-:S04]  /*7ef0*/  FADD.FTZ R6, R79, R6 ;  /* 0x000000064f067221 */ /* 0x000fc80000010000 */
[----:B------:R3:W-:Y:S02]  /*7f00*/  STSM.16.M88.4 [R8+0x6000], R64 ;  /* 0x0060004008007844 */ /* 0x0007e40000000200 */
[----:B------:R-:W1:Y:S01]  /*7f10*/  MUFU.EX2 R29, R82 ;  /* 0x00000052001d7308 */ /* 0x000e620000000800 */
[C---:B--2---:R-:W-:Y:S01]  /*7f20*/  F2FP.BF16.F32.PACK_AB R72, R77.reuse, R72 ;  /* 0x000000484d48723e */ /* 0x044fe200000010ff */
[----:B------:R-:W-:-:S06]  /*7f30*/  FADD.FTZ R25, R77, R26 ;  /* 0x0000001a4d197221 */ /* 0x000fcc0000010000 */
[----:B------:R-:W2:Y:S01]  /*7f40*/  MUFU.EX2 R83, R83 ;  /* 0x0000005300537308 */ /* 0x000ea20000000800 */
[----:B0-----:R-:W-:Y:S01]  /*7f50*/  F2FP.BF16.F32.PACK_AB R74, R11, R76 ;  /* 0x0000004c0b4a723e */ /* 0x001fe200000010ff */
[----:B------:R-:W-:-:S06]  /*7f60*/  FADD.FTZ R76, R76, R25 ;  /* 0x000000194c4c7221 */ /* 0x000fcc0000010000 */
[----:B------:R-:W0:Y:S01]  /*7f70*/  MUFU.EX2 R31, R86 ;  /* 0x00000056001f7308 */ /* 0x000e220000000800 */
[----:B-1----:R-:W-:-:S07]  /*7f80*/  FADD.FTZ R6, R29, R6 ;  /* 0x000000061d067221 */ /* 0x002fce0000010000 */
[----:B------:R-:W1:Y:S01]  /*7f90*/  MUFU.EX2 R84, R84 ;  /* 0x0000005400547308 */ /* 0x000e620000000800 */
[C---:B--2---:R-:W-:Y:S01]  /*7fa0*/  F2FP.BF16.F32.PACK_AB R73, R83.reuse, R29 ;  /* 0x0000001d5349723e */ /* 0x044fe200000010ff */
[----:B------:R-:W-:-:S04]  /*7fb0*/  FADD.FTZ R6, R83, R6 ;  /* 0x0000000653067221 */ /* 0x000fc80000010000 */
[----:B0-----:R-:W-:Y:S01]  /*7fc0*/  FADD.FTZ R5, R31, R6 ;  /* 0x000000061f057221 */ /* 0x001fe20000010000 */
[----:B------:R-:W-:Y:S01]  /*7fd0*/  FADD.FTZ R6, R11, R76 ;  /* 0x0000004c0b067221 */ /* 0x000fe20000010000 */
[----:B------:R-:W-:Y:S01]  /*7fe0*/  IMAD.MOV.U32 R11, RZ, RZ, R21 ;  /* 0x000000ffff0b7224 */ /* 0x000fe200078e0015 */
[C---:B-1----:R-:W-:Y:S01]  /*7ff0*/  F2FP.BF16.F32.PACK_AB R75, R84.reuse, R31 ;  /* 0x0000001f544b723e */ /* 0x042fe200000010ff */
[----:B------:R-:W-:-:S04]  /*8000*/  FADD.FTZ R5, R84, R5 ;  /* 0x0000000554057221 */ /* 0x000fc80000010000 */
[----:B------:R3:W-:Y:S01]  /*8010*/  STSM.16.M88.4 [R7+0x6000], R72 ;  /* 0x0060004807007844 */ /* 0x0007e20000000200 */
[----:B------:R0:W-:Y:S06]  /*8020*/  MEMBAR.ALL.CTA ;  /* 0x0000000000007992 */ /* 0x0001ec0000008000 */
[----:B0-----:R-:W0:Y:S02]  /*8030*/  FENCE.VIEW.ASYNC.S ;  /* 0x00000000000073c6 */ /* 0x001e240000000000 */
[----:B0-----:R-:W-:Y:S01]  /*8040*/  NOP ;  /* 0x0000000000007918 */ /* 0x001fe20000000000 */
[----:B------:R-:W-:Y:S05]  /*8050*/  @P2 BRA `(.L_x_891) ;  /* 0xffffffcc00c82947 */ /* 0x000fea000383ffff */
[----:B------:R-:W-:Y:S02]  /*8060*/  IMAD.MOV.U32 R20, RZ, RZ, R22 ;  /* 0x000000ffff147224 */ /* 0x000fe400078e0016 */
[----:B------:R-:W-:-:S07]  /*8070*/  IMAD.MOV.U32 R11, RZ, RZ, R21 ;  /* 0x000000ffff0b7224 */ /* 0x000fce00078e0015 */
.L_x_874:
[----:B------:R-:W0:Y:S01]  /*8080*/  S2UR UR11, SR_CTAID.X ;  /* 0x00000000000b79c3 */ /* 0x000e220000002500 */
[----:B------:R-:W-:Y:S01]  /*8090*/  ULDC UR6, c[0x0][0x448] ;  /* 0x0001120000067ab9 */ /* 0x000fe20000000800 */
[----:B------:R-:W-:Y:S01]  /*80a0*/  IADD3 R21, -R12, 0x1, RZ ;  /* 0x000000010c157810 */ /* 0x000fe20007ffe1ff */
[----:B------:R-:W-:Y:S01]  /*80b0*/  UISETP.NE.AND UP0, UPT, UR6, 0x1, UPT ;  /* 0x000000010600788c */ /* 0x000fe2000bf05270 */
[----:B------:R-:W-:Y:S02]  /*80c0*/  ULDC UR18, c[0x0][0x9e4] ;  /* 0x0002790000127ab9 */ /* 0x000fe40000000800 */
[----:B------:R-:W-:Y:S01]  /*80d0*/  UMOV UR6, 0xc0 ;  /* 0x000000c000067882 */ /* 0x000fe20000000000 */
[----:B------:R-:W-:Y:S01]  /*80e0*/  IMAD R21, R18, UR31, R21 ;  /* 0x0000001f12157c24 */ /* 0x000fe2000f8e0215 */
[----:B------:R-:W-:-:S06]  /*80f0*/  UISETP.GE.AND UP1, UPT, UR18, 0x1, UPT ;  /* 0x000000011200788c */ /* 0x000fcc000bf26270 */
[----:B------:R-:W-:Y:S01]  /*8100*/  @UP0 ULDC UR14, c[0x0][0x44c] ;  /* 0x00011300000e0ab9 */ /* 0x000fe20000000800 */
[----:B------:R-:W-:Y:S01]  /*8110*/  PLOP3.LUT P5, PT, PT, PT, UP1, 0x80, 0x0 ;  /* 0x000000000000781c */ /* 0x000fe20003faf018 */
[----:B------:R-:W-:Y:S01]  /*8120*/  @UP0 ULDC UR19, c[0x0][0x450] ;  /* 0x0001140000130ab9 */ /* 0x000fe20000000800 */
[----:B0-----:R-:W-:Y:S01]  /*8130*/  UIMAD UR6, UR11, UR6, 0xbf ;  /* 0x000000bf0b0674a4 */ /* 0x001fe2000f8e0206 */
[----:B------:R-:W-:-:S03]  /*8140*/  R2UR UR11, R21 ;  /* 0x00000000150b72ca */ /* 0x000fc600000e0000 */
[----:B------:R-:W-:-:S04]  /*8150*/  UIMAD.WIDE.U32 UR14, UR6, UR14, URZ ;  /* 0x0000000e060e72a5 */ /* 0x000fc8000f8e003f */
[----:B------:R-:W-:-:S06]  /*8160*/  @UP0 USHF.R.U32.HI UR6, URZ, UR19, UR15 ;  /* 0x000000133f060299 */ /* 0x000fcc000801160f */
[----:B------:R-:W-:-:S03]  /*8170*/  UIADD3 UR6, UR11, UR6, URZ ;  /* 0x000000060b067290 */ /* 0x000fc6000fffe03f */
[----:B------:R-:W-:Y:S02]  /*8180*/  ULDC UR11, c[0x0][0x9dc] ;  /* 0x00027700000b7ab9 */ /* 0x000fe40000000800 */
[----:B------:R-:W-:Y:S01]  /*8190*/  UIADD3 UR11, UR6, -UR11, URZ ;  /* 0x8000000b060b7290 */ /* 0x000fe2000fffe03f */
[----:B------:R-:W-:Y:S11]  /*81a0*/  @!P5 BRA `(.L_x_892) ;  /* 0x000000000044d947 */ /* 0x000ff60003800000 */
        /* <DEDUP_REMOVED lines=10> */
.L_x_893:
[----:B------:R-:W-:-:S11]  /*8250*/  UISETP.NE.AND UP1, UPT, UR18, 0x1, UPT ;  /* 0x000000011200788c */ /* 0x000fd6000bf25270 */
[----:B------:R-:W-:Y:S02]  /*8260*/  @UP1 ULDC.64 UR22, c[0x0][0x9e8] ;  /* 0x00027a0000161ab9 */ /* 0x000fe40000000a00 */
[----:B------:R-:W-:-:S04]  /*8270*/  UIMAD.WIDE.U32 UR14, UR6, UR22, URZ ;  /* 0x00000016060e72a5 */ /* 0x000fc8000f8e003f */
[----:B------:R-:W-:-:S12]  /*8280*/  @UP1 USHF.R.U32.HI UR6, URZ, UR23, UR15 ;  /* 0x000000173f061299 */ /* 0x000fd8000801160f */
.L_x_894:
[----:B------:R-:W-:-:S04]  /*8290*/  UIMAD UR6, UR6, UR18, URZ ;  /* 0x00000012060672a4 */ /* 0x000fc8000f8e023f */
[----:B------:R-:W-:-:S04]  /*82a0*/  UISETP.LT.AND UP1, UPT, UR11, UR6, UPT ;  /* 0x000000060b00728c */ /* 0x000fc8000bf21270 */
[----:B------:R-:W-:-:S12]  /*82b0*/  USEL UR11, UR11, UR6, !UP1 ;  /* 0x000000060b0b7287 */ /* 0x000fd8000c800000 */
.L_x_892:
[----:B------:R-:W-:-:S04]  /*82c0*/  UIADD3 UR11, UR11, 0x7f, URZ ;  /* 0x0000007f0b0b7890 */ /* 0x000fc8000fffe03f */
[----:B------:R-:W-:-:S04]  /*82d0*/  USHF.R.S32.HI UR6, URZ, 0x1f, UR11 ;  /* 0x0000001f3f067899 */ /* 0x000fc8000801140b */
[----:B------:R-:W-:-:S04]  /*82e0*/  ULEA.HI UR6, UR6, UR11, URZ, 0x7 ;  /* 0x0000000b06067291 */ /* 0x000fc8000f8f383f */
[----:B------:R-:W-:-:S04]  /*82f0*/  USHF.R.S32.HI UR6, URZ, 0x7, UR6 ;  /* 0x000000073f067899 */ /* 0x000fc80008011406 */
[----:B------:R-:W-:-:S04]  /*8300*/  UISETP.LT.AND UP1, UPT, UR60, UR6, UPT ;  /* 0x000000063c00728c */ /* 0x000fc8000bf21270 */
[----:B------:R-:W-:-:S06]  /*8310*/  USEL UR6, UR60, UR6, !UP1 ;  /* 0x000000063c067287 */ /* 0x000fcc000c800000 */
[----:B------:R-:W-:-:S13]  /*8320*/  ISETP.GE.AND P2, PT, R13, UR6, PT ;  /* 0x000000060d007c0c */ /* 0x000fda000bf46270 */
[----:B------:R-:W-:Y:S05]  /*8330*/  @!P2 BRA `(.L_x_895) ;  /* 0x000000200028a947 */ /* 0x000fea0003800000 */
[----:B------:R-:W-:Y:S01]  /*8340*/  IMAD.MOV.U32 R21, RZ, RZ, R20 ;  /* 0x000000ffff157224 */ /* 0x000fe200078e0014 */
[----:B------:R-:W-:Y:S01]  /*8350*/  UMOV UR32, UR5 ;  /* 0x0000000500207c82 */ /* 0x000fe20008000000 */
[----:B------:R-:W-:Y:S01]  /*8360*/  IMAD.MOV.U32 R12, RZ, RZ, R11 ;  /* 0x000000ffff0c7224 */ /* 0x000fe200078e000b */
[----:B------:R-:W-:Y:S01]  /*8370*/  UMOV UR11, UR4 ;  /* 0x00000004000b7c82 */ /* 0x000fe20008000000 */
[----:B------:R-:W-:-:S05]  /*8380*/  ULDC UR10, c[0x0][0x988] ;  /* 0x00026200000a7ab9 */ /* 0x000fca0000000800 */
.L_x_904:
[----:B------:R-:W-:Y:S01]  /*8390*/  UIADD3 UR4, UR11, 0x1, URZ ;  /* 0x000000010b047890 */ /* 0x000fe2000fffe03f */
[----:B------:R-:W-:-:S03]  /*83a0*/  ISETP.NE.AND P3, PT, RZ, UR37, PT ;  /* 0x00000025ff007c0c */ /* 0x000fc6000bf65270 */
[----:B------:R-:W-:-:S04]  /*83b0*/  UISETP.NE.AND UP1, UPT, UR4, 0x2, UPT ;  /* 0x000000020400788c */ /* 0x000fc8000bf25270 */
[----:B------:R-:W-:Y:S02]  /*83c0*/  USEL UR5, URZ, 0x1, UP1 ;  /* 0x000000013f057887 */ /* 0x000fe40008800000 */
[----:B------:R-:W-:Y:S02]  /*83d0*/  USEL UR4, UR4, URZ, UP1 ;  /* 0x0000003f04047287 */ /* 0x000fe40008800000 */
[----:B------:R-:W-:Y:S02]  /*83e0*/  ULOP3.LUT UR5, UR32, UR5, URZ, 0x3c, !UPT ;  /* 0x0000000520057292 */ /* 0x000fe4000f8e3c3f */
[----:B------:R-:W-:Y:S10]  /*83f0*/  @P3 BRA `(.L_x_896) ;  /* 0x00000000002c3947 */ /* 0x000ff40003800000 */
[----:B------:R-:W-:Y:S05]  /*8400*/  @!P0 BRA `(.L_x_897) ;  /* 0x0000000000048947 */ /* 0x000fea0003800000 */
[----:B------:R-:W-:Y:S01]  /*8410*/  BPT.TRAP 0x1 ;  /* 0x000000040000795c */ /* 0x000fe20000300000 */
.L_x_897:
[----:B------:R-:W-:Y:S01]  /*8420*/  ULEA UR14, UR4, UR36, 0x3 ;  /* 0x00000024040e7291 */ /* 0x000fe2000f8e183f */
[----:B------:R-:W-:-:S05]  /*8430*/  IMAD.U32 R11, RZ, RZ, UR5 ;  /* 0x00000005ff0b7e24 */ /* 0x000fca000f8e00ff */
[----:B------:R-:W-:-:S04]  /*8440*/  SHF.L.U32 R11, R11, 0x1f, RZ ;  /* 0x0000001f0b0b7819 */ /* 0x000fc800000006ff */
[----:B------:R0:W1:Y:S01]  /*8450*/  SYNCS.PHASECHK.TRANS64.TRYWAIT P2, [UR14+0x2d830], R11 ;  /* 0x02d8300bff0075a7 */ /* 0x000062000804014e */
[----:B------:R-:W-:Y:S05]  /*8460*/  @!P0 BRA `(.L_x_898) ;  /* 0x0000000000048947 */ /* 0x000fea0003800000 */
[----:B------:R-:W-:Y:S01]  /*8470*/  BPT.TRAP 0x1 ;  /* 0x000000040000795c */ /* 0x000fe20000300000 */
.L_x_898:
[----:B-1----:R-:W-:Y:S05]  /*8480*/  @P2 BRA `(.L_x_896) ;  /* 0x0000000000082947 */ /* 0x002fea0003800000 */
[----:B------:R-:W1:Y:S02]  /*8490*/  SYNCS.PHASECHK.TRANS64.TRYWAIT P2, [UR14+0x2d830], R11 ;  /* 0x02d8300bff0075a7 */ /* 0x000e64000804014e */
[----:B-1----:R-:W-:Y:S05]  /*84a0*/  @!P2 BRA `(.L_x_899) ;  /* 0x000000b400d4a947 */ /* 0x002fea0003800000 */
.L_x_896:
        /* <DEDUP_REMOVED lines=8> */
[----:B------:R-:W-:-:S02]  /*8530*/  UIADD3 UR22, UR26, 0x400, URZ ;  /* 0x000004001a167890 */ /* 0x000fc4000fffe03f */
[----:B------:R-:W-:Y:S01]  /*8540*/  UMOV UR30, UR26 ;  /* 0x0000001a001e7c82 */ /* 0x000fe20008000000 */
[----:B------:R-:W-:Y:S01]  /*8550*/  UMOV UR15, 0x80000020 ;  /* 0x80000020000f7882 */ /* 0x000fe20000000000 */
[----:B------:R-:W-:Y:S01]  /*8560*/  UMOV UR19, 0x80000020 ;  /* 0x8000002000137882 */ /* 0x000fe20000000000 */
[----:B------:R-:W-:Y:S01]  /*8570*/  UMOV UR23, 0x80000020 ;  /* 0x8000002000177882 */ /* 0x000fe20000000000 */
[----:B------:R-:W-:Y:S01]  /*8580*/  UMOV UR27, 0x80000020 ;  /* 0x80000020001b7882 */ /* 0x000fe20000000000 */
[----:B--23--:R-:W-:-:S06]  /*8590*/  WARPGROUP.ARRIVE ;  /* 0x00000000000079c5 */ /* 0x00cfcc0000000000 */
[----:B------:R-:W-:Y:S01]  /*85a0*/  HGMMA.64x128x16.F32.BF16 R24, gdesc[UR28], RZ, !UPT, gsb0 ;  /* 0x01e000001c1879f0 */ /* 0x000fe2000c0018ff */
[----:B------:R-:W-:Y:S01]  /*85b0*/  UIADD3 UR30, UR26, 0x2, URZ ;  /* 0x000000021a1e7890 */ /* 0x000fe2000fffe03f */
[----:B------:R-:W-:Y:S01]  /*85c0*/  UMOV UR28, UR8 ;  /* 0x00000008001c7c82 */ /* 0x000fe20008000000 */
[----:B------:R-:W-:Y:S01]  /*85d0*/  UMOV UR29, UR9 ;  /* 0x00000009001d7c82 */ /* 0x000fe20008000000 */
[----:B------:R-:W-:Y:S01]  /*85e0*/  UMOV UR31, 0x80000020 ;  /* 0x80000020001f7882 */ /* 0x000fe20000000000 */
[----:B------:R-:W-:Y:S01]  /*85f0*/  UIADD3 UR26, UR26, 0x402, URZ ;  /* 0x000004021a1a7890 */ /* 0x000fe2000fffe03f */
        /* <DEDUP_REMOVED lines=19> */
.L_x_901:
[----:B------:R-:W-:Y:S01]  /*8730*/  ULEA UR14, UR11, UR36, 0x3 ;  /* 0x000000240b0e7291 */ /* 0x000fe2000f8e183f */
[----:B------:R-:W-:-:S05]  /*8740*/  IMAD.U32 R11, RZ, RZ, UR32 ;  /* 0x00000020ff0b7e24 */ /* 0x000fca000f8e00ff */
[----:B------:R-:W-:-:S04]  /*8750*/  SHF.L.U32 R11, R11, 0x1f, RZ ;  /* 0x0000001f0b0b7819 */ /* 0x000fc800000006ff */
[----:B------:R0:W1:Y:S01]  /*8760*/  SYNCS.PHASECHK.TRANS64.TRYWAIT P2, [UR14+0x2d850], R11 ;  /* 0x02d8500bff0075a7 */ /* 0x000062000804014e */
[----:B------:R-:W-:Y:S05]  /*8770*/  @!P0 BRA `(.L_x_902) ;  /* 0x0000000000048947 */ /* 0x000fea0003800000 */
[----:B------:R-:W-:Y:S01]  /*8780*/  BPT.TRAP 0x1 ;  /* 0x000000040000795c */ /* 0x000fe20000300000 */
.L_x_902:
[----:B-1----:R-:W-:Y:S05]  /*8790*/  @P2 BRA `(.L_x_900) ;  /* 0x0000000000082947 */ /* 0x002fea0003800000 */
[----:B------:R-:W1:Y:S02]  /*87a0*/  SYNCS.PHASECHK.TRANS64.TRYWAIT P2, [UR14+0x2d850], R11 ;  /* 0x02d8500bff0075a7 */ /* 0x000e64000804014e */
[----:B-1----:R-:W-:Y:S05]  /*87b0*/  @!P2 BRA `(.L_x_903) ;  /* 0x000000b40028a947 */ /* 0x002fea0003800000 */
.L_x_900:
[----:B------:R-:W-:Y:S01]  /*87c0*/  UIADD3 UR14, UR36, 0x400, URZ ;  /* 0x00000400240e7890 */ /* 0x000fe2000fffe03f */
[----:B------:R-:W-:Y:S01]  /*87d0*/  WARPGROUP.ARRIVE ;  /* 0x00000000000079c5 */ /* 0x000fe20000000000 */
[----:B------:R-:W-:Y:S01]  /*87e0*/  ULOP3.LUT UR15, UR39, 0x10000, URZ, 0xfc, !UPT ;  /* 0x00010000270f7892 */ /* 0x000fe2000f8efc3f */
[----:B-1----:R-:W-:Y:S01]  /*87f0*/  FMNMX.FTZ R20, R24, R12, !PT ;  /* 0x0000000c18147209 */ /* 0x002fe20007810000 */
[----:B------:R-:W-:Y:S01]  /*8800*/  USHF.R.U32.HI UR14, URZ, 0x4, UR14 ;  /* 0x000000043f0e7899 */ /* 0x000fe2000801160e */
[----:B------:R-:W-:Y:S01]  /*8810*/  ISETP.GE.U32.AND P2, PT, R2, 0x180, PT ;  /* 0x000001800200780c */ /* 0x000fe20003f46070 */
[----:B------:R-:W-:Y:S01]  /*8820*/  UMOV UR29, 0x40000040 ;  /* 0x40000040001d7882 */ /* 0x000fe20000000000 */
[----:B------:R-:W-:Y:S01]  /*8830*/  UMOV UR31, 0x80000020 ;  /* 0x80000020001f7882 */ /* 0x000fe20000000000 */
[----:B------:R-:W-:Y:S01]  /*8840*/  ULOP3.LUT UR14, UR14, 0x3fff, URZ, 0xc0, !UPT ;  /* 0x00003fff0e0e7892 */ /* 0x000fe2000f8ec03f */
[----:B0-----:R-:W-:Y:S01]  /*8850*/  FMNMX.FTZ R11, R25, R20, !PT ;  /* 0x00000014190b7209 */ /* 0x001fe20007810000 */
[----:B------:R-:W-:Y:S01]  /*8860*/  UMOV UR28, UR15 ;  /* 0x0000000f001c7c82 */ /* 0x000fe20008000000 */
[----:B------:R-:W-:Y:S01]  /*8870*/  UMOV UR32, UR5 ;  /* 0x0000000500207c82 */ /* 0x000fe20008000000 */
[----:B------:R-:W-:Y:S01]  /*8880*/  ULOP3.LUT UR14, UR14, 0x2000000, URZ, 0xfc, !UPT ;  /* 0x020000000e0e7892 */ /* 0x000fe2000f8efc3f */
[----:B------:R-:W-:-:S03]  /*8890*/  FMNMX.FTZ R20, R28, R11, !PT ;  /* 0x0000000b1c147209 */ /* 0x000fc60007810000 */
[----:B------:R-:W-:Y:S01]  /*88a0*/  UIMAD UR14, UR11, 0x600, UR14 ;  /* 0x000006000b0e78a4 */ /* 0x000fe2000f8e020e */
[----:B------:R-:W-:-:S04]  /*88b0*/  FMNMX.FTZ R11, R29, R20, !PT ;  /* 0x000000141d0b7209 */ /* 0x000fc80007810000 */
[----:B------:R-:W-:Y:S02]  /*88c0*/  FMNMX.FTZ R20, R32, R11, !PT ;  /* 0x0000000b20147209 */ /* 0x000fe40007810000 */
        /* <DEDUP_REMOVED lines=38> */
[----:B------:R-:W0:Y:S01]  /*8b30*/  SHFL.BFLY PT, R11, R20, 0x2, 0x1f ;  /* 0x0c401f00140b7f89 */ /* 0x000e2200000e0000 */
[----:B------:R-:W-:Y:S01]  /*8b40*/  UMOV UR29, 0x40000040 ;  /* 0x40000040001d7882 */ /* 0x000fe20000000000 */
[----:B------:R-:W-:Y:S01]  /*8b50*/  UMOV UR31, 0x80000020 ;  /* 0x80000020001f7882 */ /* 0x000fe20000000000 */
[----:B0-----:R-:W-:Y:S02]  /*8b60*/  FMNMX.FTZ R136, R20, R11, !PT ;  /* 0x0000000b14887209 */ /* 0x001fe40007810000 */
        /* <DEDUP_REMOVED lines=9> */
[----:B------:R-:W-:-:S03]  /*8c00*/  FMNMX.FTZ R137, R39, R20, !PT ;  /* 0x0000001427897209 */ /* 0x000fc60007810000 */
[----:B------:R-:W-:Y:S01]  /*8c10*/  FADD.FTZ R12, -R11, R12 ;  /* 0x0000000c0b0c7221 */ /* 0x000fe20000010100 */
[----:B------:R-:W-:-:S03]  /*8c20*/  FMNMX.FTZ R20, R42, R137, !PT ;  /* 0x000000892a147209 */ /* 0x000fc60007810000 */
[----:B------:R-:W-:Y:S01]  /*8c30*/  FMUL.FTZ R23, R12, UR10 ;  /* 0x0000000a0c177c20 */ /* 0x000fe20008410000 */
[----:B------:R-:W-:Y:S01]  /*8c40*/  FMNMX.FTZ R137, R43, R20, !PT ;  /* 0x000000142b897209 */ /* 0x000fe20007810000 */
[----:B------:R-:W-:-:S03]  /*8c50*/  FMUL.FTZ R12, R11, UR10 ;  /* 0x0000000a0b0c7c20 */ /* 0x000fc60008410000 */
[----:B------:R-:W-:Y:S01]  /*8c60*/  FMNMX.FTZ R20, R46, R137, !PT ;  /* 0x000000892e147209 */ /* 0x000fe20007810000 */
[--C-:B------:R-:W-:Y:S01]  /*8c70*/  FFMA.FTZ R22, R24, UR10, -R12.reuse ;  /* 0x0000000a18167c23 */ /* 0x100fe2000801080c */
[--C-:B------:R-:W-:Y:S01]  /*8c80*/  FFMA.FTZ R24, R28, UR10, -R12.reuse ;  /* 0x0000000a1c187c23 */ /* 0x100fe2000801080c */
[--C-:B------:R-:W-:Y:S01]  /*8c90*/  FFMA.FTZ R28, R32, UR10, -R12.reuse ;  /* 0x0000000a201c7c23 */ /* 0x100fe2000801080c */
        /* <DEDUP_REMOVED lines=26> */
[----:B------:R-:W-:Y:S01]  /*8e40*/  FFMA.FTZ R68, R68, UR10, -R12 ;  /* 0x0000000a44447c23 */ /* 0x000fe2000801080c */
[----:B------:R-:W-:-:S02]  /*8e50*/  WARPGROUP.DEPBAR.LE gsb0, 0x0 ;  /* 0x00008000000079c5 */ /* 0x000fc40000010000 */
[----:B------:R-:W-:Y:S01]  /*8e60*/  WARPGROUP.ARRIVE ;  /* 0x00000000000079c5 */ /* 0x000fe20000000000 */
[----:B------:R-:W-:Y:S01]  /*8e70*/  FMNMX.FTZ R20, R62, R45, !PT ;  /* 0x0000002d3e147209 */ /* 0x000fe20007810000 */
[--C-:B------:R-:W-:Y:S01]  /*8e80*/  FFMA.FTZ R69, R69, UR10, -R12.reuse ;  /* 0x0000000a45457c23 */ /* 0x100fe2000801080c */
[--C-:B------:R-:W-:Y:S01]  /*8e90*/  FFMA.FTZ R72, R72, UR10, -R12.reuse ;  /* 0x0000000a48487c23 */ /* 0x100fe2000801080c */
[--C-:B------:R-:W-:Y:S01]  /*8ea0*/  FFMA.FTZ R73, R73, UR10, -R12.reuse ;  /* 0x0000000a49497c23 */ /* 0x100fe2000801080c */
[----:B------:R-:W-:Y:S01]  /*8eb0*/  FMNMX.FTZ R45, R63, R20, !PT ;  /* 0x000000143f2d7209 */ /* 0x000fe20007810000 */
[----:B------:R-:W-:Y:S01]  /*8ec0*/  HGMMA.64x96x16.F32.BF16 R88, gdesc[UR28].tnspB, R88, gsb0 ;  /* 0x416000001c5879f0 */ /* 0x000fe20008001858 */
[----:B------:R-:W-:Y:S01]  /*8ed0*/  UIADD3 UR28, UR15, 0x6, URZ ;  /* 0x000000060f1c7890 */ /* 0x000fe2000fffe03f */
[--C-:B------:R-:W-:Y:S01]  /*8ee0*/  FFMA.FTZ R76, R76, UR10, -R12.reuse ;  /* 0x0000000a4c4c7c23 */ /* 0x100fe2000801080c */
[----:B------:R-:W-:Y:S01]  /*8ef0*/  UIADD3 UR30, UR14, 0xc0, URZ ;  /* 0x000000c00e1e7890 */ /* 0x000fe2000fffe03f */
[----:B------:R-:W-:Y:S01]  /*8f00*/  FMNMX.FTZ R20, R66, R45, !PT ;  /* 0x0000002d42147209 */ /* 0x000fe20007810000 */
[----:B------:R-:W-:Y:S01]  /*8f10*/  UMOV UR29, 0x40000040 ;  /* 0x40000040001d7882 */ /* 0x000fe20000000000 */
[----:B------:R-:W-:Y:S01]  /*8f20*/  UMOV UR31, 0x80000020 ;  /* 0x80000020001f7882 */ /* 0x000fe20000000000 */
[--C-:B------:R-:W-:Y:S01]  /*8f30*/  FFMA.FTZ R77, R77, UR10, -R12.reuse ;  /* 0x0000000a4d4d7c23 */ /* 0x100fe2000801080c */
[----:B------:R-:W-:Y:S01]  /*8f40*/  FMNMX.FTZ R45, R67, R20, !PT ;  /* 0x00000014432d7209 */ /* 0x000fe20007810000 */
[--C-:B------:R-:W-:Y:S01]  /*8f50*/  FFMA.FTZ R80, R80, UR10, -R12.reuse ;  /* 0x0000000a50507c23 */ /* 0x100fe2000801080c */
[--C-:B------:R-:W-:Y:S01]  /*8f60*/  FFMA.FTZ R81, R81, UR10, -R12.reuse ;  /* 0x0000000a51517c23 */ /* 0x100fe2000801080c */
[--C-:B------:R-:W-:Y:S01]  /*8f70*/  FFMA.FTZ R84, R84, UR10, -R12.reuse ;  /* 0x0000000a54547c23 */ /* 0x100fe2000801080c */
[----:B------:R-:W-:Y:S01]  /*8f80*/  FMNMX.FTZ R20, R70, R45, !PT ;  /* 0x0000002d46147209 */ /* 0x000fe20007810000 */
[----:B------:R-:W-:Y:S01]  /*8f90*/  FFMA.FTZ R85, R85, UR10, -R12 ;  /* 0x0000000a55557c23 */ /* 0x000fe2000801080c */
[----:B------:R-:W-:Y:S02]  /*8fa0*/  MUFU.EX2 R23, R23 ;  /* 0x0000001700177308 */ /* 0x000fe40000000800 */
[----:B------:R-:W-:-:S04]  /*8fb0*/  FMNMX.FTZ R45, R71, R20, !PT ;  /* 0x00000014472d7209 */ /* 0x000fc80007810000 */
[----:B------:R-:W-:Y:S02]  /*8fc0*/  FMNMX.FTZ R20, R74, R45, !PT ;  /* 0x0000002d4a147209 */ /* 0x000fe40007810000 */
[----:B------:R-:W0:Y:S02]  /*8fd0*/  MUFU.EX2 R22, R22 ;  /* 0x0000001600167308 */ /* 0x000e240000000800 */
[----:B------:R-:W-:-:S04]  /*8fe0*/  FMNMX.FTZ R45, R75, R20, !PT ;  /* 0x000000144b2d7209 */ /* 0x000fc80007810000 */
[----:B------:R-:W-:Y:S02]  /*8ff0*/  FMNMX.FTZ R20, R78, R45, !PT ;  /* 0x0000002d4e147209 */ /* 0x000fe40007810000 */
[----:B------:R-:W-:Y:S02]  /*9000*/  MUFU.EX2 R25, R25 ;  /* 0x0000001900197308 */ /* 0x000fe40000000800 */
[----:B------:R-:W-:-:S04]  /*9010*/  FMNMX.FTZ R45, R79, R20, !PT ;  /* 0x000000144f2d7209 */ /* 0x000fc80007810000 */
[----:B------:R-:W-:Y:S02]  /*9020*/  FMNMX.FTZ R20, R82, R45, !PT ;  /* 0x0000002d52147209 */ /* 0x000fe40007810000 */
[----:B------:R-:W-:Y:S01]  /*9030*/  MUFU.EX2 R24, R24 ;  /* 0x0000001800187308 */ /* 0x000fe20000000800 */
[----:B0-----:R-:W-:Y:S01]  /*9040*/  FFMA.FTZ R6, R23, R6, R22 ;  /* 0x0000000617067223 */ /* 0x001fe20000010016 */
[----:B------:R-:W-:-:S04]  /*9050*/  FMNMX.FTZ R45, R83, R20, !PT ;  /* 0x00000014532d7209 */ /* 0x000fc80007810000 */
[----:B------:R-:W-:Y:S02]  /*9060*/  FMNMX.FTZ R20, R86, R45, !PT ;  /* 0x0000002d56147209 */ /* 0x000fe40007810000 */
[----:B------:R-:W-:Y:S02]  /*9070*/  MUFU.EX2 R29, R29 ;  /* 0x0000001d001d7308 */ /* 0x000fe40000000800 */
[----:B------:R-:W-:-:S05]  /*9080*/  FMNMX.FTZ R20, R87, R20, !PT ;  /* 0x0000001457147209 */ /* 0x000fca0007810000 */
[----:B------:R-:W0:Y:S01]  /*9090*/  SHFL.BFLY PT, R45, R20, 0x2, 0x1f ;  /* 0x0c401f00142d7f89 */ /* 0x000e2200000e0000 */
[----:B------:R-:W-:Y:S08]  /*90a0*/  MUFU.EX2 R28, R28 ;  /* 0x0000001c001c7308 */ /* 0x000ff00000000800 */
[----:B------:R-:W-:Y:S08]  /*90b0*/  MUFU.EX2 R33, R33 ;  /* 0x0000002100217308 */ /* 0x000ff00000000800 */
[----:B------:R-:W-:Y:S01]  /*90c0*/  MUFU.EX2 R32, R32 ;  /* 0x0000002000207308 */ /* 0x000fe20000000800 */
[----:B0-----:R-:W-:-:S07]  /*90d0*/  FMNMX.FTZ R45, R20, R45, !PT ;  /* 0x0000002d142d7209 */ /* 0x001fce0007810000 */
[----:B------:R-:W-:Y:S01]  /*90e0*/  MUFU.EX2 R37, R37 ;  /* 0x0000002500257308 */ /* 0x000fe20000000800 */
[----:B------:R-:W0:Y:S07]  /*90f0*/  SHFL.BFLY PT, R20, R45, 0x1, 0x1f ;  /* 0x0c201f002d147f89 */ /* 0x000e2e00000e0000 */
[----:B------:R-:W-:Y:S08]  /*9100*/  MUFU.EX2 R36, R36 ;  /* 0x0000002400247308 */ /* 0x000ff00000000800 */
[----:B------:R-:W-:Y:S01]  /*9110*/  MUFU.EX2 R41, R41 ;  /* 0x0000002900297308 */ /* 0x000fe20000000800 */
[----:B------:R-:W-:-:S02]  /*9120*/  WARPGROUP.DEPBAR.LE gsb0, 0x0 ;  /* 0x00008000000079c5 */ /* 0x000fc40000010000 */
[----:B------:R-:W-:-:S05]  /*9130*/  WARPGROUP.ARRIVE ;  /* 0x00000000000079c5 */ /* 0x000fca0000000000 */
[----:B------:R-:W-:Y:S01]  /*9140*/  MUFU.EX2 R40, R40 ;  /* 0x0000002800287308 */ /* 0x000fe20000000800 */
[----:B0-----:R-:W-:Y:S01]  /*9150*/  FMNMX.FTZ R20, R45, R20, !PT ;  /* 0x000000142d147209 */ /* 0x001fe20007810000 */
[----:B------:R-:W-:Y:S01]  /*9160*/  HGMMA.64x96x16.F32.BF16 R88, gdesc[UR28].tnspB, R88, gsb0 ;  /* 0x416000001c5879f0 */ /* 0x000fe20008001858 */
[----:B------:R-:W-:-:S03]  /*9170*/  UIADD3 UR28, UR15, 0x600, URZ ;  /* 0x000006000f1c7890 */ /* 0x000fc6000fffe03f */
[C---:B------:R-:W-:Y:S01]  /*9180*/  FADD.FTZ R12, -R20.reuse, R21 ;  /* 0x00000015140c7221 */ /* 0x040fe20000010100 */
[----:B------:R-:W-:Y:S01]  /*9190*/  UIADD3 UR30, UR14, 0x100, URZ ;  /* 0x000001000e1e7890 */ /* 0x000fe2000fffe03f */
[----:B------:R-:W-:Y:S01]  /*91a0*/  FMUL.FTZ R44, R20, UR10 ;  /* 0x0000000a142c7c20 */ /* 0x000fe20008410000 */
[----:B------:R-:W-:Y:S01]  /*91b0*/  UMOV UR29, 0x40000040 ;  /* 0x40000040001d7882 */ /* 0x000fe20000000000 */
[----:B------:R-:W-:Y:S01]  /*91c0*/  UMOV UR31, 0x80000020 ;  /* 0x80000020001f7882 */ /* 0x000fe20000000000 */
[----:B------:R-:W-:Y:S01]  /*91d0*/  FMUL.FTZ R12, R12, UR10 ;  /* 0x0000000a0c0c7c20 */ /* 0x000fe20008410000 */
        /* <DEDUP_REMOVED lines=8> */
[----:B------:R-:W-:Y:S01]  /*9260*/  FFMA.FTZ R39, R46, UR10, -R44 ;  /* 0x0000000a2e277c23 */ /* 0x000fe2000801082c */
[----:B------:R-:W-:-:S02]  /*9270*/  IMAD.U32 R42, RZ, RZ, UR4 ;  /* 0x00000004ff2a7e24 */ /* 0x000fc4000f8e00ff */
[--C-:B------:R-:W-:Y:S01]  /*9280*/  FFMA.FTZ R136, R47, UR10, -R44.reuse ;  /* 0x0000000a2f887c23 */ /* 0x100fe2000801082c */
[----:B------:R-:W-:Y:S02]  /*9290*/  IMAD.U32 R46, RZ, RZ, UR11 ;  /* 0x0000000bff2e7e24 */ /* 0x000fe4000f8e00ff */
[--C-:B------:R-:W-:Y:S01]  /*92a0*/  FFMA.FTZ R138, R43, UR10, -R44.reuse ;  /* 0x0000000a2b8a7c23 */ /* 0x100fe2000801082c */
[----:B------:R-:W-:Y:S01]  /*92b0*/  VIADD R27, R19, 0x9 ;  /* 0x00000009131b7836 */ /* 0x000fe20000000000 */
[----:B------:R-:W-:Y:S01]  /*92c0*/  @!P1 LEA R42, R42, UR36, 0x3 ;  /* 0x000000242a2a9c11 */ /* 0x000fe2000f8e18ff */
[----:B------:R-:W0:Y:S01]  /*92d0*/  MUFU.EX2 R45, R45 ;  /* 0x0000002d002d7308 */ /* 0x000e220000000800 */
[----:B------:R-:W-:Y:S01]  /*92e0*/  @!P1 LEA R46, R46, UR36, 0x3 ;  /* 0x000000242e2e9c11 */ /* 0x000fe2000f8e18ff */
[--C-:B------:R-:W-:Y:S01]  /*92f0*/  FFMA.FTZ R43, R51, UR10, -R44.reuse ;  /* 0x0000000a332b7c23 */ /* 0x100fe2000801082c */
[----:B------:R-:W-:Y:S01]  /*9300*/  FFMA.FTZ R51, R54, UR10, -R44 ;  /* 0x0000000a36337c23 */ /* 0x000fe2000801082c */
[----:B------:R-:W-:-:S02]  /*9310*/  @!P1 VIADD R42, R42, 0x2d840 ;  /* 0x0002d8402a2a9836 */ /* 0x000fc40000000000 */
[--C-:B------:R-:W-:Y:S01]  /*9320*/  FFMA.FTZ R54, R55, UR10, -R44.reuse ;  /* 0x0000000a37367c23 */ /* 0x100fe2000801082c */
[----:B------:R-:W-:Y:S02]  /*9330*/  @!P1 VIADD R46, R46, 0x2d860 ;  /* 0x0002d8602e2e9836 */ /* 0x000fe40000000000 */
[----:B------:R-:W-:Y:S01]  /*9340*/  FFMA.FTZ R63, R63, UR10, -R44 ;  /* 0x0000000a3f3f7c23 */ /* 0x000fe2000801082c */
[----:B------:R1:W-:Y:S01]  /*9350*/  MUFU.EX2 R21, R85 ;  /* 0x0000005500157308 */ /* 0x0003e20000000800 */
[----:B------:R-:W-:Y:S01]  /*9360*/  @!P1 PRMT R47, RZ, 0x654, R42 ;  /* 0x00000654ff2f9816 */ /* 0x000fe2000000002a */
[----:B------:R-:W-:Y:S01]  /*9370*/  FFMA.FTZ R42, R59, UR10, -R44 ;  /* 0x0000000a3b2a7c23 */ /* 0x000fe2000801082c */
[----:B------:R-:W-:Y:S01]  /*9380*/  @!P1 PRMT R46, RZ, 0x654, R46 ;  /* 0x00000654ff2e9816 */ /* 0x000fe2000000002e */
[--C-:B------:R-:W-:Y:S01]  /*9390*/  FFMA.FTZ R59, R62, UR10, -R44.reuse ;  /* 0x0000000a3e3b7c23 */ /* 0x100fe2000801082c */
[--C-:B------:R-:W-:Y:S01]  /*93a0*/  FFMA.FTZ R62, R67, UR10, -R44.reuse ;  /* 0x0000000a433e7c23 */ /* 0x100fe2000801082c */
[--C-:B------:R-:W-:Y:S01]  /*93b0*/  FFMA.FTZ R66, R66, UR10, -R44.reuse ;  /* 0x0000000a42427c23 */ /* 0x100fe2000801082c */
[--C-:B------:R-:W-:Y:S01]  /*93c0*/  FFMA.FTZ R67, R70, UR10, -R44.reuse ;  /* 0x0000000a46437c23 */ /* 0x100fe2000801082c */
[----:B------:R-:W2:Y:S01]  /*93d0*/  MUFU.EX2 R26, R26 ;  /* 0x0000001a001a7308 */ /* 0x000ea20000000800 */
[--C-:B-1----:R-:W-:Y:S01]  /*93e0*/  FFMA.FTZ R85, R30, UR10, -R44.reuse ;  /* 0x0000000a1e557c23 */ /* 0x102fe2000801082c */
[--C-:B------:R-:W-:Y:S01]  /*93f0*/  FFMA.FTZ R30, R34, UR10, -R44.reuse ;  /* 0x0000000a221e7c23 */ /* 0x100fe2000801082c */
[--C-:B------:R-:W-:Y:S01]  /*9400*/  FFMA.FTZ R34, R50, UR10, -R44.reuse ;  /* 0x0000000a32227c23 */ /* 0x100fe2000801082c */
[----:B------:R-:W-:Y:S01]  /*9410*/  SEL R50, R27, 0x9, !P2 ;  /* 0x000000091b327807 */ /* 0x000fe20005000000 */
[----:B0-----:R-:W-:Y:S01]  /*9420*/  FFMA.FTZ R5, R12, R5, R45 ;  /* 0x000000050c057223 */ /* 0x001fe2000001002d */
        /* <DEDUP_REMOVED lines=12> */
[----:B------:R-:W-:Y:S01]  /*94f0*/  F2FP.BF16.F32.PACK_AB R44, R25, R22 ;  /* 0x00000016192c723e */ /* 0x000fe200000010ff */
[----:B------:R-:W-:Y:S01]  /*9500*/  UMOV UR11, UR4 ;  /* 0x00000004000b7c82 */ /* 0x000fe20008000000 */
[----:B--2---:R-:W-:-:S02]  /*9510*/  F2FP.BF16.F32.PACK_AB R45, R26, R45 ;  /* 0x0000002d1a2d723e */ /* 0x004fc400000010ff */
[C---:B------:R-:W-:Y:S01]  /*9520*/  ISETP.GT.AND P2, PT, R13.reuse, UR6, PT ;  /* 0x000000060d007c0c */ /* 0x040fe2000bf44270 */
[----:B------:R-:W-:Y:S01]  /*9530*/  VIADD R13, R13, 0xffffffff ;  /* 0xffffffff0d0d7836 */ /* 0x000fe20000000000 */
        /* <DEDUP_REMOVED lines=37> */
[----:B------:R-:W0:Y:S08]  /*9790*/  MUFU.EX2 R61, R61 ;  /* 0x0000003d003d7308 */ /* 0x000e300000000800 */
[----:B------:R-:W-:Y:S08]  /*97a0*/  MUFU.EX2 R64, R64 ;  /* 0x0000004000407308 */ /* 0x000ff00000000800 */
[----:B------:R-:W-:Y:S01]  /*97b0*/  MUFU.EX2 R65, R65 ;  /* 0x0000004100417308 */ /* 0x000fe20000000800 */
[----:B0-----:R-:W-:-:S07]  /*97c0*/  F2FP.BF16.F32.PACK_AB R58, R61, R60 ;  /* 0x0000003c3d3a723e */ /* 0x001fce00000010ff */
[----:B------:R-:W-:Y:S08]  /*97d0*/  MUFU.EX2 R62, R62 ;  /* 0x0000003e003e7308 */ /* 0x000ff00000000800 */
[----:B------:R-:W-:Y:S08]  /*97e0*/  MUFU.EX2 R68, R68 ;  /* 0x0000004400447308 */ /* 0x000ff00000000800 */
[----:B------:R-:W-:Y:S08]  /*97f0*/  MUFU.EX2 R67, R67 ;  /* 0x0000004300437308 */ /* 0x000ff00000000800 */
[----:B------:R-:W0:Y:S08]  /*9800*/  MUFU.EX2 R69, R69 ;  /* 0x0000004500457308 */ /* 0x000e300000000800 */
        /* <DEDUP_REMOVED lines=37> */
[----:B--2---:R-:W-:Y:S01]  /*9a60*/  FADD.FTZ R47, R25, R6 ;  /* 0x00000006192f7221 */ /* 0x004fe20000010000 */
[-C--:B------:R-:W-:Y:S01]  /*9a70*/  FMUL.FTZ R103, R103, R12.reuse ;  /* 0x0000000c67677220 */ /* 0x080fe20000410000 */
[----:B------:R-:W2:Y:S01]  /*9a80*/  MUFU.EX2 R6, R63 ;  /* 0x0000003f00067308 */ /* 0x000ea20000000800 */
[-C--:B------:R-:W-:Y:S01]  /*9a90*/  FMUL.FTZ R106, R106, R12.reuse ;  /* 0x0000000c6a6a7220 */ /* 0x080fe20000410000 */
[----:B-1----:R-:W-:Y:S01]  /*9aa0*/  FADD.FTZ R50, R24, R47 ;  /* 0x0000002f18327221 */ /* 0x002fe20000010000 */
[-C--:B------:R-:W-:Y:S01]  /*9ab0*/  FMUL.FTZ R107, R107, R12.reuse ;  /* 0x0000000c6b6b7220 */ /* 0x080fe20000410000 */
[-C--:B------:R-:W-:Y:S01]  /*9ac0*/  FMUL.FTZ R110, R110, R12.reuse ;  /* 0x0000000c6e6e7220 */ /* 0x080fe20000410000 */
[----:B---3--:R-:W-:Y:S01]  /*9ad0*/  FADD.FTZ R46, R26, R5 ;  /* 0x000000051a2e7221 */ /* 0x008fe20000010000 */
[----:B------:R-:W-:Y:S01]  /*9ae0*/  FADD.FTZ R47, R29, R50 ;  /* 0x000000321d2f7221 */ /* 0x000fe20000010000 */
[-C--:B------:R-:W-:Y:S01]  /*9af0*/  FMUL.FTZ R111, R111, R12.reuse ;  /* 0x0000000c6f6f7220 */ /* 0x080fe20000410000 */
[----:B------:R-:W-:Y:S01]  /*9b00*/  FMUL.FTZ R114, R114, R12 ;  /* 0x0000000c72727220 */ /* 0x000fe20000410000 */
[----:B------:R-:W-:Y:S01]  /*9b10*/  FADD.FTZ R5, R85, R46 ;  /* 0x0000002e55057221 */ /* 0x000fe20000010000 */
[----:B------:R-:W-:Y:S01]  /*9b20*/  FADD.FTZ R46, R28, R47 ;  /* 0x0000002f1c2e7221 */ /* 0x000fe20000010000 */
[----:B------:R-:W-:Y:S01]  /*9b30*/  F2FP.BF16.F32.PACK_AB R28, R33, R28 ;  /* 0x0000001c211c723e */ /* 0x000fe200000010ff */
[-C--:B------:R-:W-:Y:S01]  /*9b40*/  FMUL.FTZ R115, R115, R12.reuse ;  /* 0x0000000c73737220 */ /* 0x080fe20000410000 */
[----:B------:R-:W-:Y:S01]  /*9b50*/  FADD.FTZ R55, R140, R5 ;  /* 0x000000058c377221 */ /* 0x000fe20000010000 */
[----:B------:R-:W-:Y:S01]  /*9b60*/  FADD.FTZ R47, R33, R46 ;  /* 0x0000002e212f7221 */ /* 0x000fe20000010000 */
[----:B------:R0:W1:Y:S01]  /*9b70*/  MUFU.EX2 R5, R66 ;  /* 0x0000004200057308 */ /* 0x0000620000000800 */
[-C--:B------:R-:W-:Y:S01]  /*9b80*/  FMUL.FTZ R118, R118, R12.reuse ;  /* 0x0000000c76767220 */ /* 0x080fe20000410000 */
[----:B------:R-:W-:Y:S01]  /*9b90*/  FADD.FTZ R50, R30, R55 ;  /* 0x000000371e327221 */ /* 0x000fe20000010000 */
[----:B------:R-:W-:Y:S01]  /*9ba0*/  FADD.FTZ R46, R32, R47 ;  /* 0x0000002f202e7221 */ /* 0x000fe20000010000 */
[-C--:B------:R-:W-:Y:S01]  /*9bb0*/  FMUL.FTZ R119, R119, R12.reuse ;  /* 0x0000000c77777220 */ /* 0x080fe20000410000 */
[-C--:B------:R-:W-:Y:S01]  /*9bc0*/  FMUL.FTZ R122, R122, R12.reuse ;  /* 0x0000000c7a7a7220 */ /* 0x080fe20000410000 */
[----:B------:R-:W-:Y:S01]  /*9bd0*/  FADD.FTZ R50, R139, R50 ;  /* 0x000000328b327221 */ /* 0x000fe20000010000 */
[----:B------:R-:W-:Y:S01]  /*9be0*/  FADD.FTZ R55, R37, R46 ;  /* 0x0000002e25377221 */ /* 0x000fe20000010000 */
[----:B------:R-:W-:Y:S01]  /*9bf0*/  FMUL.FTZ R123, R123, R12 ;  /* 0x0000000c7b7b7220 */ /* 0x000fe20000410000 */
[----:B0-----:R-:W-:Y:S01]  /*9c00*/  F2FP.BF16.F32.PACK_AB R66, R69, R68 ;  /* 0x000000444542723e */ /* 0x001fe200000010ff */
[----:B------:R-:W-:Y:S01]  /*9c10*/  FADD.FTZ R47, R31, R50 ;  /* 0x000000321f2f7221 */ /* 0x000fe20000010000 */
[----:B------:R-:W-:Y:S01]  /*9c20*/  FADD.FTZ R50, R36, R55 ;  /* 0x0000003724327221 */ /* 0x000fe20000010000 */
[----:B------:R-:W-:Y:S01]  /*9c30*/  F2FP.BF16.F32.PACK_AB R31, R38, R31 ;  /* 0x0000001f261f723e */ /* 0x000fe200000010ff */
[-C--:B------:R-:W-:Y:S01]  /*9c40*/  FMUL.FTZ R126, R126, R12.reuse ;  /* 0x0000000c7e7e7220 */ /* 0x080fe20000410000 */
[----:B------:R-:W-:Y:S01]  /*9c50*/  FADD.FTZ R46, R38, R47 ;  /* 0x0000002f262e7221 */ /* 0x000fe20000010000 */
[----:B------:R-:W-:Y:S01]  /*9c60*/  F2FP.BF16.F32.PACK_AB R47, R140, R85 ;  /* 0x000000558c2f723e */ /* 0x000fe200000010ff */
[----:B------:R-:W-:Y:S01]  /*9c70*/  FMUL.FTZ R127, R127, R12 ;  /* 0x0000000c7f7f7220 */ /* 0x000fe20000410000 */
        /* <DEDUP_REMOVED lines=12> */
[----:B------:R-:W-:Y:S01]  /*9d40*/  STSM.16.M88.4 [R10+0x21800], R44 ;  /* 0x0218002c0a007844 */ /* 0x000fe20000000200 */
[----:B------:R-:W-:Y:S01]  /*9d50*/  FADD.FTZ R25, R136, R25 ;  /* 0x0000001988197221 */ /* 0x000fe20000010000 */
[----:B------:R-:W-:Y:S01]  /*9d60*/  F2FP.BF16.F32.PACK_AB R37, R138, R35 ;  /* 0x000000238a25723e */ /* 0x000fe200000010ff */
[----:B------:R-:W-:Y:S01]  /*9d70*/  FADD.FTZ R24, R48, R33 ;  /* 0x0000002130187221 */ /* 0x000fe20000010000 */
[----:B------:R0:W-:Y:S01]  /*9d80*/  STSM.16.M88.4 [R9], R28 ;  /* 0x0000001c09007844 */ /* 0x0001e20000000200 */
[----:B------:R-:W-:Y:S01]  /*9d90*/  FADD.FTZ R26, R34, R25 ;  /* 0x00000019221a7221 */ /* 0x000fe20000010000 */
[----:B------:R-:W-:Y:S01]  /*9da0*/  F2FP.BF16.F32.PACK_AB R39, R136, R39 ;  /* 0x000000278827723e */ /* 0x000fe200000010ff */
[C---:B------:R-:W-:Y:S01]  /*9db0*/  FADD.FTZ R25, R49.reuse, R24 ;  /* 0x0000001831197221 */ /* 0x040fe20000010000 */
[----:B------:R-:W-:Y:S01]  /*9dc0*/  F2FP.BF16.F32.PACK_AB R48, R49, R48 ;  /* 0x000000303130723e */ /* 0x000fe200000010ff */
[C---:B------:R-:W-:Y:S01]  /*9dd0*/  FADD.FTZ R26, R43.reuse, R26 ;  /* 0x0000001a2b1a7221 */ /* 0x040fe20000010000 */
[----:B------:R-:W-:Y:S01]  /*9de0*/  F2FP.BF16.F32.PACK_AB R49, R43, R34 ;  /* 0x000000222b31723e */ /* 0x000fe200000010ff */
[----:B------:R-:W-:Y:S01]  /*9df0*/  FADD.FTZ R24, R52, R25 ;  /* 0x0000001934187221 */ /* 0x000fe20000010000 */
[----:B------:R4:W-:Y:S01]  /*9e00*/  STSM.16.M88.4 [R8], R36 ;  /* 0x0000002408007844 */ /* 0x0009e20000000200 */
[----:B------:R-:W-:Y:S01]  /*9e10*/  FADD.FTZ R25, R51, R26 ;  /* 0x0000001a33197221 */ /* 0x000fe20000010000 */
[----:B------:R-:W-:Y:S01]  /*9e20*/  F2FP.BF16.F32.PACK_AB R51, R54, R51 ;  /* 0x000000333633723e */ /* 0x000fe200000010ff */
[----:B------:R-:W-:Y:S01]  /*9e30*/  FADD.FTZ R33, R53, R24 ;  /* 0x0000001835217221 */ /* 0x000fe20000010000 */
[-C--:B------:R-:W-:Y:S01]  /*9e40*/  FMUL.FTZ R130, R130, R12.reuse ;  /* 0x0000000c82827220 */ /* 0x080fe20000410000 */
[----:B------:R-:W-:Y:S01]  /*9e50*/  FADD.FTZ R24, R54, R25 ;  /* 0x0000001936187221 */ /* 0x000fe20000010000 */
[----:B------:R-:W-:Y:S01]  /*9e60*/  FMUL.FTZ R131, R131, R12 ;  /* 0x0000000c83837220 */ /* 0x000fe20000410000 */
[----:B------:R-:W-:Y:S01]  /*9e70*/  FADD.FTZ R26, R56, R33 ;  /* 0x00000021381a7221 */ /* 0x000fe20000010000 */
[----:B------:R-:W-:Y:S01]  /*9e80*/  F2FP.BF16.F32.PACK_AB R56, R57, R56 ;  /* 0x000000383938723e */ /* 0x000fe200000010ff */
[----:B------:R-:W-:Y:S01]  /*9e90*/  FADD.FTZ R25, R27, R24 ;  /* 0x000000181b197221 */ /* 0x000fe20000010000 */
[----:B------:R4:W-:Y:S01]  /*9ea0*/  STSM.16.M88.4 [R7], R48 ;  /* 0x0000003007007844 */ /* 0x0009e20000000200 */
[----:B------:R-:W-:Y:S01]  /*9eb0*/  FADD.FTZ R33, R57, R26 ;  /* 0x0000001a39217221 */ /* 0x000fe20000010000 */
[C---:B------:R-:W-:Y:S01]  /*9ec0*/  F2FP.BF16.F32.PACK_AB R57, R42.reuse, R27 ;  /* 0x0000001b2a39723e */ /* 0x040fe200000010ff */
[----:B------:R-:W-:Y:S01]  /*9ed0*/  FADD.FTZ R24, R42, R25 ;  /* 0x000000192a187221 */ /* 0x000fe20000010000 */
[-C--:B------:R-:W-:Y:S01]  /*9ee0*/  FMUL.FTZ R134, R134, R12.reuse ;  /* 0x0000000c86867220 */ /* 0x080fe20000410000 */
[----:B------:R-:W-:Y:S01]  /*9ef0*/  FADD.FTZ R26, R60, R33 ;  /* 0x000000213c1a7221 */ /* 0x000fe20000010000 */
[----:B------:R-:W-:Y:S01]  /*9f00*/  FMUL.FTZ R135, R135, R12 ;  /* 0x0000000c87877220 */ /* 0x000fe20000410000 */
[----:B------:R-:W-:Y:S01]  /*9f10*/  FADD.FTZ R25, R59, R24 ;  /* 0x000000183b197221 */ /* 0x000fe20000010000 */
[----:B--2---:R-:W-:Y:S01]  /*9f20*/  F2FP.BF16.F32.PACK_AB R59, R6, R59 ;  /* 0x0000003b063b723e */ /* 0x004fe200000010ff */
[----:B------:R-:W-:Y:S01]  /*9f30*/  FADD.FTZ R33, R61, R26 ;  /* 0x0000001a3d217221 */ /* 0x000fe20000010000 */
[-C--:B------:R-:W-:Y:S01]  /*9f40*/  FMUL.FTZ R88, R88, R23.reuse ;  /* 0x0000001758587220 */ /* 0x080fe20000410000 */
[----:B------:R-:W-:Y:S01]  /*9f50*/  FADD.FTZ R24, R6, R25 ;  /* 0x0000001906187221 */ /* 0x000fe20000010000 */
[----:B------:R-:W-:Y:S01]  /*9f60*/  FMUL.FTZ R89, R89, R23 ;  /* 0x0000001759597220 */ /* 0x000fe20000410000 */
[----:B------:R-:W-:Y:S01]  /*9f70*/  FADD.FTZ R26, R64, R33 ;  /* 0x00000021401a7221 */ /* 0x000fe20000010000 */
[----:B------:R-:W-:Y:S01]  /*9f80*/  F2FP.BF16.F32.PACK_AB R64, R65, R64 ;  /* 0x000000404140723e */ /* 0x000fe200000010ff */
[----:B-1----:R-:W-:Y:S01]  /*9f90*/  FADD.FTZ R25, R5, R24 ;  /* 0x0000001805197221 */ /* 0x002fe20000010000 */
[----:B------:R4:W-:Y:S01]  /*9fa0*/  STSM.16.M88.4 [R10+0x27800], R56 ;  /* 0x027800380a007844 */ /* 0x0009e20000000200 */
[----:B0-----:R-:W-:Y:S01]  /*9fb0*/  FADD.FTZ R29, R65, R26 ;  /* 0x0000001a411d7221 */ /* 0x001fe20000010000 */
[C---:B------:R-:W-:Y:S01]  /*9fc0*/  F2FP.BF16.F32.PACK_AB R65, R62.reuse, R5 ;  /* 0x000000053e41723e */ /* 0x040fe200000010ff */
[----:B------:R-:W-:Y:S01]  /*9fd0*/  FADD.FTZ R24, R62, R25 ;  /* 0x000000193e187221 */ /* 0x000fe20000010000 */
[-C--:B------:R-:W-:Y:S01]  /*9fe0*/  FMUL.FTZ R92, R92, R23.reuse ;  /* 0x000000175c5c7220 */ /* 0x080fe20000410000 */
[----:B------:R-:W-:Y:S01]  /*9ff0*/  FADD.FTZ R26, R68, R29 ;  /* 0x0000001d441a7221 */ /* 0x000fe20000010000 */
[----:B------:R-:W-:Y:S01]  /*a000*/  FMUL.FTZ R93, R93, R23 ;  /* 0x000000175d5d7220 */ /* 0x000fe20000410000 */
[----:B------:R-:W-:Y:S01]  /*a010*/  FADD.FTZ R25, R67, R24 ;  /* 0x0000001843197221 */ /* 0x000fe20000010000 */
[----:B------:R-:W-:Y:S01]  /*a020*/  F2FP.BF16.F32.PACK_AB R67, R22, R67 ;  /* 0x000000431643723e */ /* 0x000fe200000010ff */
[----:B------:R-:W-:Y:S01]  /*a030*/  FADD.FTZ R27, R69, R26 ;  /* 0x0000001a451b7221 */ /* 0x000fe20000010000 */
[-C--:B------:R-:W-:Y:S01]  /*a040*/  FMUL.FTZ R96, R96, R23.reuse ;  /* 0x0000001760607220 */ /* 0x080fe20000410000 */
[----:B------:R-:W-:Y:S01]  /*a050*/  FADD.FTZ R25, R22, R25 ;  /* 0x0000001916197221 */ /* 0x000fe20000010000 */
[-C--:B------:R-:W-:Y:S01]  /*a060*/  FMUL.FTZ R97, R97, R23.reuse ;  /* 0x0000001761617220 */ /* 0x080fe20000410000 */
[----:B------:R-:W-:Y:S01]  /*a070*/  FADD.FTZ R6, R72, R27 ;  /* 0x0000001b48067221 */ /* 0x000fe20000010000 */
[C---:B------:R-:W-:Y:S01]  /*a080*/  F2FP.BF16.F32.PACK_AB R72, R73.reuse, R72 ;  /* 0x000000484948723e */ /* 0x040fe200000010ff */
[----:B------:R-:W-:Y:S01]  /*a090*/  FADD.FTZ R24, R74, R25 ;  /* 0x000000194a187221 */ /* 0x000fe20000010000 */
[----:B------:R4:W-:Y:S01]  /*a0a0*/  STSM.16.M88.4 [R9+0x6000], R64 ;  /* 0x0060004009007844 */ /* 0x0009e20000000200 */
[----:B------:R-:W-:Y:S01]  /*a0b0*/  FADD.FTZ R25, R73, R6 ;  /* 0x0000000649197221 */ /* 0x000fe20000010000 */
[C---:B------:R-:W-:Y:S01]  /*a0c0*/  F2FP.BF16.F32.PACK_AB R73, R75.reuse, R74 ;  /* 0x0000004a4b49723e */ /* 0x040fe200000010ff */
[----:B------:R-:W-:Y:S01]  /*a0d0*/  FADD.FTZ R5, R75, R24 ;  /* 0x000000184b057221 */ /* 0x000fe20000010000 */
[----:B------:R-:W-:Y:S01]  /*a0e0*/  F2FP.BF16.F32.PACK_AB R74, R77, R76 ;  /* 0x0000004c4d4a723e */ /* 0x000fe200000010ff */
[----:B------:R-:W-:Y:S01]  /*a0f0*/  FADD.FTZ R6, R76, R25 ;  /* 0x000000194c067221 */ /* 0x000fe20000010000 */
[----:B------:R-:W-:Y:S01]  /*a100*/  F2FP.BF16.F32.PACK_AB R75, R79, R78 ;  /* 0x0000004e4f4b723e */ /* 0x000fe200000010ff */
[----:B------:R-:W-:Y:S01]  /*a110*/  FADD.FTZ R5, R78, R5 ;  /* 0x000000054e057221 */ /* 0x000fe20000010000 */
[-C--:B------:R-:W-:Y:S01]  /*a120*/  FMUL.FTZ R100, R100, R23.reuse ;  /* 0x0000001764647220 */ /* 0x080fe20000410000 */
[----:B------:R-:W-:Y:S01]  /*a130*/  FADD.FTZ R25, R77, R6 ;  /* 0x000000064d197221 */ /* 0x000fe20000010000 */
[-C--:B------:R-:W-:Y:S01]  /*a140*/  FMUL.FTZ R101, R101, R23.reuse ;  /* 0x0000001765657220 */ /* 0x080fe20000410000 */
[----:B------:R-:W-:Y:S01]  /*a150*/  FADD.FTZ R5, R79, R5 ;  /* 0x000000054f057221 */ /* 0x000fe20000010000 */
[----:B------:R4:W-:Y:S01]  /*a160*/  STSM.16.M88.4 [R8+0x6000], R72 ;  /* 0x0060004808007844 */ /* 0x0009e20000000200 */
[----:B------:R-:W-:Y:S01]  /*a170*/  FADD.FTZ R6, R80, R25 ;  /* 0x0000001950067221 */ /* 0x000fe20000010000 */
[C---:B------:R-:W-:Y:S01]  /*a180*/  F2FP.BF16.F32.PACK_AB R80, R81.reuse, R80 ;  /* 0x000000505150723e */ /* 0x040fe200000010ff */
[----:B------:R-:W-:Y:S01]  /*a190*/  FADD.FTZ R5, R82, R5 ;  /* 0x0000000552057221 */ /* 0x000fe20000010000 */
[-C--:B------:R-:W-:Y:S01]  /*a1a0*/  FMUL.FTZ R104, R104, R23.reuse ;  /* 0x0000001768687220 */ /* 0x080fe20000410000 */
        /* <DEDUP_REMOVED lines=32> */
[----:B------:R-:W-:Y:S01]  /*a3b0*/  IMAD.MOV.U32 R12, RZ, RZ, R11 ;  /* 0x000000ffff0c7224 */ /* 0x000fe200078e000b */
[----:B0-----:R-:W-:Y:S01]  /*a3c0*/  NOP ;  /* 0x0000000000007918 */ /* 0x001fe20000000000 */
[----:B----4-:R-:W-:Y:S05]  /*a3d0*/  @P2 BRA `(.L_x_904) ;  /* 0xffffffdc00ec2947 */ /* 0x010fea000383ffff */
.L_x_895:
[----:B------:R-:W-:-:S13]  /*a3e0*/  ISETP.GE.AND P2, PT, R13, UR60, PT ;  /* 0x0000003c0d007c0c */ /* 0x000fda000bf46270 */
[----:B------:R-:W-:Y:S05]  /*a3f0*/  @!P2 BRA `(.L_x_905) ;  /* 0x000000300070a947 */ /* 0x000fea0003800000 */
[----:B------:R-:W-:Y:S01]  /*a400*/  ULOP3.LUT UR38, UR39, 0x10000, URZ, 0xfc, !UPT ;  /* 0x0001000027267892 */ /* 0x000fe2000f8efc3f */
[----:B------:R-:W-:Y:S01]  /*a410*/  IMAD.MOV.U32 R12, RZ, RZ, R11 ;  /* 0x000000ffff0c7224 */ /* 0x000fe200078e000b */
[----:B------:R-:W-:Y:S01]  /*a420*/  UMOV UR6, UR4 ;  /* 0x0000000400067c82 */ /* 0x000fe20008000000 */
[C---:B------:R-:W-:Y:S01]  /*a430*/  VIADD R11, R19.reuse, 0x9 ;  /* 0x00000009130b7836 */ /* 0x040fe20000000000 */
[----:B------:R-:W-:Y:S01]  /*a440*/  UIADD3 UR4, UR38, 0x2, URZ ;  /* 0x0000000226047890 */ /* 0x000fe2000fffe03f */
[----:B------:R-:W-:Y:S01]  /*a450*/  ISETP.GE.U32.AND P2, PT, R2, 0x180, PT ;  /* 0x000001800200780c */ /* 0x000fe20003f46070 */
[----:B------:R-:W-:Y:S01]  /*a460*/  UMOV UR30, UR5 ;  /* 0x00000005001e7c82 */ /* 0x000fe20008000000 */
[----:B------:R-:W-:Y:S01]  /*a470*/  UMOV UR5, 0x40000040 ;  /* 0x4000004000057882 */ /* 0x000fe20000000000 */
[----:B------:R-:W-:Y:S01]  /*a480*/  VIADD R22, R19, 0x8 ;  /* 0x0000000813167836 */ /* 0x000fe20000000000 */
[----:B------:R-:W-:Y:S01]  /*a490*/  SEL R19, R11, 0x9, !P2 ;  /* 0x000000090b137807 */ /* 0x000fe20005000000 */
[----:B------:R-:W-:Y:S01]  /*a4a0*/  IMAD.MOV.U32 R21, RZ, RZ, R20 ;  /* 0x000000ffff157224 */ /* 0x000fe200078e0014 */
[----:B------:R-:W-:Y:S01]  /*a4b0*/  ULDC UR61, c[0x0][0x9e4] ;  /* 0x00027900003d7ab9 */ /* 0x000fe20000000800 */
[----:B------:R-:W-:Y:S01]  /*a4c0*/  IMAD.U32 R136, RZ, RZ, UR4 ;  /* 0x00000004ff887e24 */ /* 0x000fe2000f8e00ff */
[----:B------:R-:W-:Y:S01]  /*a4d0*/  UIADD3 UR28, UR38, 0x4, URZ ;  /* 0x00000004261c7890 */ /* 0x000fe2000fffe03f */
[----:B------:R-:W-:Y:S01]  /*a4e0*/  IMAD.U32 R137, RZ, RZ, UR5 ;  /* 0x00000005ff897e24 */ /* 0x000fe2000f8e00ff */
[----:B------:R-:W-:-:S02]  /*a4f0*/  UIADD3 UR32, UR38, 0x6, URZ ;  /* 0x0000000626207890 */ /* 0x000fc4000fffe03f */
[----:B------:R-:W-:Y:S02]  /*a500*/  UIADD3 UR40, UR38, 0x600, URZ ;  /* 0x0000060026287890 */ /* 0x000fe4000fffe03f */
[----:B------:R-:W-:Y:S02]  /*a510*/  UIADD3 UR44, UR38, 0x602, URZ ;  /* 0x00000602262c7890 */ /* 0x000fe4000fffe03f */
[----:B------:R-:W-:Y:S02]  /*a520*/  UIADD3 UR48, UR38, 0x604, URZ ;  /* 0x0000060426307890 */ /* 0x000fe4000fffe03f */
[----:B------:R-:W-:Y:S01]  /*a530*/  UIADD3 UR52, UR38, 0x606, URZ ;  /* 0x0000060626347890 */ /* 0x000fe2000fffe03f */
[----:B------:R-:W-:Y:S01]  /*a540*/  UMOV UR29, 0x40000040 ;  /* 0x40000040001d7882 */ /* 0x000fe20000000000 */
[----:B------:R-:W-:Y:S01]  /*a550*/  UMOV UR33, 0x40000040 ;  /* 0x4000004000217882 */ /* 0x000fe20000000000 */
[----:B------:R-:W-:Y:S01]  /*a560*/  UMOV UR41, 0x40000040 ;  /* 0x4000004000297882 */ /* 0x000fe20000000000 */
[----:B------:R-:W-:Y:S01]  /*a570*/  UMOV UR45, 0x40000040 ;  /* 0x40000040002d7882 */ /* 0x000fe20000000000 */
[----:B------:R-:W-:Y:S01]  /*a580*/  UMOV UR49, 0x40000040 ;  /* 0x4000004000317882 */ /* 0x000fe20000000000 */
[----:B------:R-:W-:-:S06]  /*a590*/  UMOV UR53, 0x40000040 ;  /* 0x4000004000357882 */ /* 0x000fcc0000000000 */
.L_x_922:
[----:B------:R-:W-:Y:S01]  /*a5a0*/  UIADD3 UR4, UR6, 0x1, URZ ;  /* 0x0000000106047890 */ /* 0x000fe2000fffe03f */
[----:B------:R-:W-:-:S03]  /*a5b0*/  ISETP.NE.AND P3, PT, RZ, UR37, PT ;  /* 0x00000025ff007c0c */ /* 0x000fc6000bf65270 */
[----:B------:R-:W-:-:S04]  /*a5c0*/  UISETP.NE.AND UP1, UPT, UR4, 0x2, UPT ;  /* 0x000000020400788c */ /* 0x000fc8000bf25270 */
[----:B------:R-:W-:Y:S02]  /*a5d0*/  USEL UR5, URZ, 0x1, UP1 ;  /* 0x000000013f057887 */ /* 0x000fe40008800000 */
[----:B------:R-:W-:Y:S02]  /*a5e0*/  USEL UR4, UR4, URZ, UP1 ;  /* 0x0000003f04047287 */ /* 0x000fe40008800000 */
[----:B------:R-:W-:Y:S02]  /*a5f0*/  ULOP3.LUT UR5, UR30, UR5, URZ, 0x3c, !UPT ;  /* 0x000000051e057292 */ /* 0x000fe4000f8e3c3f */
[----:B0-----:R-:W-:Y:S10]  /*a600*/  @P3 BRA `(.L_x_906) ;  /* 0x00000000002c3947 */ /* 0x001ff40003800000 */
[----:B------:R-:W-:Y:S05]  /*a610*/  @!P0 BRA `(.L_x_907) ;  /* 0x0000000000048947 */ /* 0x000fea0003800000 */
[----:B------:R-:W-:Y:S01]  /*a620*/  BPT.TRAP 0x1 ;  /* 0x000000040000795c */ /* 0x000fe20000300000 */
.L_x_907:
[----:B------:R-:W-:Y:S01]  /*a630*/  ULEA UR10, UR4, UR36, 0x3 ;  /* 0x00000024040a7291 */ /* 0x000fe2000f8e183f */
[----:B------:R-:W-:-:S05]  /*a640*/  IMAD.U32 R11, RZ, RZ, UR5 ;  /* 0x00000005ff0b7e24 */ /* 0x000fca000f8e00ff */
[----:B------:R-:W-:-:S04]  /*a650*/  SHF.L.U32 R11, R11, 0x1f, RZ ;  /* 0x0000001f0b0b7819 */ /* 0x000fc800000006ff */
[----:B------:R0:W1:Y:S01]  /*a660*/  SYNCS.PHASECHK.TRANS64.TRYWAIT P2, [UR10+0x2d830], R11 ;  /* 0x02d8300bff0075a7 */ /* 0x000062000804014a */
[----:B------:R-:W-:Y:S05]  /*a670*/  @!P0 BRA `(.L_x_908) ;  /* 0x0000000000048947 */ /* 0x000fea0003800000 */
[----:B------:R-:W-:Y:S01]  /*a680*/  BPT.TRAP 0x1 ;  /* 0x000000040000795c */ /* 0x000fe20000300000 */
.L_x_908:
[----:B-1----:R-:W-:Y:S05]  /*a690*/  @P2 BRA `(.L_x_906) ;  /* 0x0000000000082947 */ /* 0x002fea0003800000 */
[----:B------:R-:W1:Y:S02]  /*a6a0*/  SYNCS.PHASECHK.TRANS64.TRYWAIT P2, [UR10+0x2d830], R11 ;  /* 0x02d8300bff0075a7 */ /* 0x000e64000804014a */
[----:B-1----:R-:W-:Y:S05]  /*a6b0*/  @!P2 BRA `(.L_x_909) ;  /* 0x000000940080a947 */ /* 0x002fea0003800000 */
.L_x_906:
[----:B------:R4:W-:Y:S01]  /*a6c0*/  BAR.SYNC.DEFER_BLOCKING R22, 0x100 ;  /* 0x000400160000751d */ /* 0x0009e20000010000 */
[----:B------:R-:W-:Y:S01]  /*a6d0*/  R2UR UR56, R14 ;  /* 0x000000000e3872ca */ /* 0x000fe200000e0000 */
[----:B------:R-:W-:Y:S01]  /*a6e0*/  UIMAD UR26, UR4, 0x600, UR7 ;  /* 0x00000600041a78a4 */ /* 0x000fe2000f8e0207 */
[----:B------:R-:W-:-:S03]  /*a6f0*/  R2UR UR57, R15 ;  /* 0x000000000f3972ca */ /* 0x000fc600000e0000 */
[----:B------:R-:W-:Y:S01]  /*a700*/  UMOV UR59, 0x80000020 ;  /* 0x80000020003b7882 */ /* 0x000fe20000000000 */
[----:B------:R-:W-:Y:S02]  /*a710*/  UIADD3 UR10, UR26, 0x2, URZ ;  /* 0x000000021a0a7890 */ /* 0x000fe4000fffe03f */
[----:B------:R-:W-:Y:S01]  /*a720*/  UMOV UR58, UR26 ;  /* 0x0000001a003a7c82 */ /* 0x000fe20008000000 */
[----:B------:R-:W-:Y:S01]  /*a730*/  UMOV UR11, 0x80000020 ;  /* 0x80000020000b7882 */ /* 0x000fe20000000000 */
[----:B------:R-:W-:Y:S01]  /*a740*/  UIADD3 UR14, UR26, 0x200, URZ ;  /* 0x000002001a0e7890 */ /* 0x000fe2000fffe03f */
[----:B------:R-:W-:Y:S01]  /*a750*/  UMOV UR15, 0x80000020 ;  /* 0x80000020000f7882 */ /* 0x000fe20000000000 */
[----:B------:R-:W-:Y:S01]  /*a760*/  UIADD3 UR18, UR26, 0x202, URZ ;  /* 0x000002021a127890 */ /* 0x000fe2000fffe03f */
[----:B------:R-:W-:Y:S01]  /*a770*/  UMOV UR19, 0x80000020 ;  /* 0x8000002000137882 */ /* 0x000fe20000000000 */
[----:B------:R-:W-:Y:S01]  /*a780*/  UIADD3 UR22, UR26, 0x400, URZ ;  /* 0x000004001a167890 */ /* 0x000fe2000fffe03f */
[----:B------:R-:W-:Y:S01]  /*a790*/  UMOV UR23, 0x80000020 ;  /* 0x8000002000177882 */ /* 0x000fe20000000000 */
[----:B------:R-:W-:Y:S01]  /*a7a0*/  UIADD3 UR26, UR26, 0x402, URZ ;  /* 0x000004021a1a7890 */ /* 0x000fe2000fffe03f */
[----:B------:R-:W-:Y:S01]  /*a7b0*/  UMOV UR27, 0x80000020 ;  /* 0x80000020001b7882 */ /* 0x000fe20000000000 */
[----:B--23--:R-:W-:-:S06]  /*a7c0*/  WARPGROUP.ARRIVE ;  /* 0x00000000000079c5 */ /* 0x00cfcc0000000000 */
        /* <DEDUP_REMOVED lines=17> */
[----:B----4-:R-:W-:Y:S05]  /*a8e0*/  @P3 BRA `(.L_x_910) ;  /* 0x00000000002c3947 */ /* 0x010fea0003800000 */
[----:B------:R-:W-:Y:S05]  /*a8f0*/  @!P0 BRA `(.L_x_911) ;  /* 0x0000000000048947 */ /* 0x000fea0003800000 */
[----:B------:R-:W-:Y:S01]  /*a900*/  BPT.TRAP 0x1 ;  /* 0x000000040000795c */ /* 0x000fe20000300000 */
.L_x_911:
[----:B------:R-:W-:Y:S01]  /*a910*/  ULEA UR10, UR6, UR36, 0x3 ;  /* 0x00000024060a7291 */ /* 0x000fe2000f8e183f */
[----:B01----:R-:W-:-:S05]  /*a920*/  IMAD.U32 R11, RZ, RZ, UR30 ;  /* 0x0000001eff0b7e24 */ /* 0x003fca000f8e00ff */
[----:B------:R-:W-:-:S04]  /*a930*/  SHF.L.U32 R11, R11, 0x1f, RZ ;  /* 0x0000001f0b0b7819 */ /* 0x000fc800000006ff */
[----:B------:R0:W1:Y:S01]  /*a940*/  SYNCS.PHASECHK.TRANS64.TRYWAIT P2, [UR10+0x2d850], R11 ;  /* 0x02d8500bff0075a7 */ /* 0x000062000804014a */
[----:B------:R-:W-:Y:S05]  /*a950*/  @!P0 BRA `(.L_x_912) ;  /* 0x0000000000048947 */ /* 0x000fea0003800000 */
[----:B------:R-:W-:Y:S01]  /*a960*/  BPT.TRAP 0x1 ;  /* 0x000000040000795c */ /* 0x000fe20000300000 */
.L_x_912:
[----:B-1----:R-:W-:Y:S05]  /*a970*/  @P2 BRA `(.L_x_910) ;  /* 0x0000000000082947 */ /* 0x002fea0003800000 */
[----:B------:R-:W1:Y:S02]  /*a980*/  SYNCS.PHASECHK.TRANS64.TRYWAIT P2, [UR10+0x2d850], R11 ;  /* 0x02d8500bff0075a7 */ /* 0x000e64000804014a */
[----:B-1----:R-:W-:Y:S05]  /*a990*/  @!P2 BRA `(.L_x_913) ;  /* 0x0000009000e0a947 */ /* 0x002fea0003800000 */
.L_x_910:
[----:B------:R-:W-:Y:S01]  /*a9a0*/  UIADD3 UR10, UR36, 0x400, URZ ;  /* 0x00000400240a7890 */ /* 0x000fe2000fffe03f */
[----:B------:R-:W-:Y:S01]  /*a9b0*/  WARPGROUP.ARRIVE ;  /* 0x00000000000079c5 */ /* 0x000fe20000000000 */
[----:B------:R-:W-:Y:S01]  /*a9c0*/  UMOV UR56, UR38 ;  /* 0x0000002600387c82 */ /* 0x000fe20008000000 */
[----:B------:R-:W-:Y:S01]  /*a9d0*/  UMOV UR57, 0x40000040 ;  /* 0x4000004000397882 */ /* 0x000fe20000000000 */
[----:B------:R-:W-:Y:S01]  /*a9e0*/  USHF.R.U32.HI UR10, URZ, 0x4, UR10 ;  /* 0x000000043f0a7899 */ /* 0x000fe2000801160a */
[----:B------:R-:W-:Y:S01]  /*a9f0*/  PLOP3.LUT P2, PT, PT, PT, UP0, 0x80, 0x0 ;  /* 0x000000000000781c */ /* 0x000fe20003f4f008 */
[----:B------:R-:W-:Y:S01]  /*aa00*/  UMOV UR59, 0x80000020 ;  /* 0x80000020003b7882 */ /* 0x000fe20000000000 */
[----:B------:R-:W-:Y:S01]  /*aa10*/  UMOV UR31, 0x80000020 ;  /* 0x80000020001f7882 */ /* 0x000fe20000000000 */
[----:B------:R-:W-:Y:S01]  /*aa20*/  ULOP3.LUT UR10, UR10, 0x3fff, URZ, 0xc0, !UPT ;  /* 0x00003fff0a0a7892 */ /* 0x000fe2000f8ec03f */
[----:B------:R-:W-:Y:S01]  /*aa30*/  IMAD.MOV.U32 R141, RZ, RZ, R0 ;  /* 0x000000ffff8d7224 */ /* 0x000fe200078e0000 */
[----:B------:R-:W-:Y:S01]  /*aa40*/  UMOV UR35, 0x80000020 ;  /* 0x8000002000237882 */ /* 0x000fe20000000000 */
[----:B------:R-:W-:Y:S01]  /*aa50*/  UMOV UR43, 0x80000020 ;  /* 0x80000020002b7882 */ /* 0x000fe20000000000 */
[----:B------:R-:W-:Y:S01]  /*aa60*/  ULOP3.LUT UR10, UR10, 0x2000000, URZ, 0xfc, !UPT ;  /* 0x020000000a0a7892 */ /* 0x000fe2000f8efc3f */
[----:B01----:R-:W-:Y:S01]  /*aa70*/  IMAD.U32 R11, RZ, RZ, UR4 ;  /* 0x00000004ff0b7e24 */ /* 0x003fe2000f8e00ff */
[----:B------:R-:W-:Y:S01]  /*aa80*/  UMOV UR47, 0x80000020 ;  /* 0x80000020002f7882 */ /* 0x000fe20000000000 */
[----:B------:R-:W-:Y:S01]  /*aa90*/  UMOV UR51, 0x80000020 ;  /* 0x8000002000337882 */ /* 0x000fe20000000000 */
[----:B------:R-:W-:Y:S01]  /*aaa0*/  UIMAD UR10, UR6, 0x600, UR10 ;  /* 0x00000600060a78a4 */ /* 0x000fe2000f8e020a */
[----:B------:R-:W-:Y:S01]  /*aab0*/  IMAD.SHL.U32 R142, R13, 0x80, RZ ;  /* 0x000000800d8e7824 */ /* 0x000fe200078e00ff */
[----:B------:R-:W-:Y:S01]  /*aac0*/  UMOV UR55, 0x80000020 ;  /* 0x8000002000377882 */ /* 0x000fe20000000000 */
[----:B------:R-:W-:Y:S01]  /*aad0*/  @!P1 LEA R11, R11, UR36, 0x3 ;  /* 0x000000240b0b9c11 */ /* 0x000fe2000f8e18ff */
[----:B------:R-:W-:-:S02]  /*aae0*/  UIADD3 UR11, UR10, 0x40, URZ ;  /* 0x000000400a0b7890 */ /* 0x000fc4000fffe03f */
[----:B------:R-:W-:Y:S01]  /*aaf0*/  UIADD3 UR30, UR10, 0x80, URZ ;  /* 0x000000800a1e7890 */ /* 0x000fe2000fffe03f */
[----:B------:R-:W-:Y:S01]  /*ab00*/  IADD3 R20, -R142, 0x1, RZ ;  /* 0x000000018e147810 */ /* 0x000fe20007ffe1ff */
[----:B------:R-:W-:Y:S01]  /*ab10*/  UMOV UR58, UR10 ;  /* 0x0000000a003a7c82 */ /* 0x000fe20008000000 */
[----:B------:R-:W-:Y:S01]  /*ab20*/  UIADD3 UR34, UR10, 0xc0, URZ ;  /* 0x000000c00a227890 */ /* 0x000fe2000fffe03f */
[----:B------:R-:W-:Y:S01]  /*ab30*/  HGMMA.64x96x16.F32.BF16 R88, gdesc[UR56].tnspB, R88, gsb0 ;  /* 0x41600000385879f0 */ /* 0x000fe20008001858 */
[----:B------:R-:W-:Y:S01]  /*ab40*/  R2UR UR56, R136 ;  /* 0x00000000883872ca */ /* 0x000fe200000e0000 */
[----:B------:R-:W-:Y:S01]  /*ab50*/  UMOV UR58, UR11 ;  /* 0x0000000b003a7c82 */ /* 0x000fe20008000000 */
[----:B------:R-:W-:Y:S01]  /*ab60*/  R2UR UR57, R137 ;  /* 0x00000000893972ca */ /* 0x000fe200000e0000 */
[----:B------:R-:W-:Y:S01]  /*ab70*/  UMOV UR59, 0x80000020 ;  /* 0x80000020003b7882 */ /* 0x000fe20000000000 */
[----:B------:R-:W-:Y:S01]  /*ab80*/  UIADD3 UR42, UR10, 0x100, URZ ;  /* 0x000001000a2a7890 */ /* 0x000fe2000fffe03f */
[----:B------:R-:W-:Y:S01]  /*ab90*/  R2UR UR11, R4 ;  /* 0x00000000040b72ca */ /* 0x000fe200000e0000 */
[----:B------:R-:W-:-:S02]  /*aba0*/  UIADD3 UR46, UR10, 0x140, URZ ;  /* 0x000001400a2e7890 */ /* 0x000fc4000fffe03f */
[----:B------:R-:W-:Y:S02]  /*abb0*/  UIADD3 UR50, UR10, 0x180, URZ ;  /* 0x000001800a327890 */ /* 0x000fe4000fffe03f */
[----:B------:R-:W-:Y:S01]  /*abc0*/  UIADD3 UR54, UR10, 0x1c0, URZ ;  /* 0x000001c00a367890 */ /* 0x000fe2000fffe03f */
[----:B------:R-:W-:Y:S02]  /*abd0*/  ULDC UR18, c[0x0][0x2f0] ;  /* 0x0000bc0000127ab9 */ /* 0x000fe40000000800 */
[----:B------:R-:W-:Y:S01]  /*abe0*/  @UP0 ULDC UR10, c[0x0][0x44c] ;  /* 0x00011300000a0ab9 */ /* 0x000fe20000000800 */
[----:B------:R-:W-:Y:S01]  /*abf0*/  ULDC UR15, c[0x0][0x288] ;  /* 0x0000a200000f7ab9 */ /* 0x000fe20000000800 */
[----:B------:R-:W-:Y:S01]  /*ac00*/  @P2 IMAD.HI.U32 R23, R0, UR10, RZ ;  /* 0x0000000a00172c27 */ /* 0x000fe2000f8e00ff */
[----:B------:R-:W-:Y:S01]  /*ac10*/  @UP0 ULDC UR10, c[0x0][0x450] ;  /* 0x00011400000a0ab9 */ /* 0x000fe20000000800 */
[----:B------:R-:W-:-:S03]  /*ac20*/  ULDC UR14, c[0x0][0x9e0] ;  /* 0x00027800000e7ab9 */ /* 0x000fc60000000800 */
[----:B------:R-:W-:Y:S01]  /*ac30*/  @P2 SHF.R.U32.HI R141, RZ, UR10, R23 ;  /* 0x0000000aff8d2c19 */ /* 0x000fe20008011617 */
[----:B------:R-:W-:Y:S02]  /*ac40*/  @!P1 VIADD R23, R11, 0x2d840 ;  /* 0x0002d8400b179836 */ /* 0x000fe40000000000 */
[----:B------:R-:W-:Y:S02]  /*ac50*/  IMAD R11, R3, -0x2, R20 ;  /* 0xfffffffe030b7824 */ /* 0x000fe400078e0214 */
[----:B------:R-:W0:Y:S01]  /*ac60*/  SHFL.IDX PT, R139, R141, RZ, 0x1c1f ;  /* 0x001c1fff8d8b7589 */ /* 0x000e2200000e0000 */
[----:B------:R-:W-:Y:S01]  /*ac70*/  @!P1 PRMT R23, RZ, 0x654, R23 ;  /* 0x00000654ff179816 */ /* 0x000fe20000000017 */
[----:B------:R-:W-:-:S04]  /*ac80*/  IMAD R11, R18, UR18, R11 ;  /* 0x00000012120b7c24 */ /* 0x000fc8000f8e020b */
[----:B------:R-:W-:-:S04]  /*ac90*/  VIADD R11, R11, -UR15 ;  /* 0x8000000f0b0b7c36 */ /* 0x000fc80008000000 */
[----:B------:R-:W-:-:S04]  /*aca0*/  VIADD R140, R11, UR14 ;  /* 0x0000000e0b8c7c36 */ /* 0x000fc80008000000 */
[----:B0-----:R-:W-:Y:S01]  /*acb0*/  IMAD.IADD R20, R140, 0x1, R139 ;  /* 0x000000018c147824 */ /* 0x001fe200078e028b */
[----:B------:R-:W-:Y:S02]  /*acc0*/  WARPGROUP.DEPBAR.LE gsb0, 0x0 ;  /* 0x00008000000079c5 */ /* 0x000fe40000010000 */
[----:B------:R-:W-:-:S06]  /*acd0*/  WARPGROUP.ARRIVE ;  /* 0x00000000000079c5 */ /* 0x000fcc0000000000 */
[----:B------:R-:W-:Y:S03]  /*ace0*/  HGMMA.64x96x16.F32.BF16 R88, gdesc[UR56].tnspB, R88, gsb0 ;  /* 0x41600000385879f0 */ /* 0x000fe60008001858 */
        /* <DEDUP_REMOVED lines=19> */
[----:B------:R0:W-:Y:S06]  /*ae20*/  BAR.ARV R19, 0x100 ;  /* 0x000400130000751d */ /* 0x0001ec0000002000 */
[----:B------:R1:W-:Y:S02]  /*ae30*/  @!P1 SYNCS.ARRIVE.TRANS64.RED.A1T0 RZ, [R23+URZ], RZ ;  /* 0x000000ff17ff99a7 */ /* 0x0003e4000810043f */
[----:B-1----:R-:W-:-:S04]  /*ae40*/  VIADD R23, R11, UR11 ;  /* 0x0000000b0b177c36 */ /* 0x002fc80008000000 */
[----:B------:R-:W-:Y:S01]  /*ae50*/  IMAD.IADD R11, R23, 0x1, R139 ;  /* 0x00000001170b7824 */ /* 0x000fe200078e028b */
[----:B0-----:R-:W-:Y:S06]  /*ae60*/  @!P5 BRA `(.L_x_914) ;  /* 0x000000000064d947 */ /* 0x001fec0003800000 */
[----:B------:R-:W-:Y:S01]  /*ae70*/  ULDC UR11, c[0x0][0x2f0] ;  /* 0x0000bc00000b7ab9 */ /* 0x000fe20000000800 */
[----:B------:R-:W-:Y:S01]  /*ae80*/  ULDC UR10, c[0x0][0x288] ;  /* 0x0000a200000a7ab9 */ /* 0x000fe20000000800 */
[----:B------:R-:W-:Y:S01]  /*ae90*/  IMAD R138, R18, UR11, R139 ;  /* 0x0000000b128a7c24 */ /* 0x000fe2000f8e028b */
[----:B------:R-:W-:Y:S03]  /*aea0*/  BSSY B0, `(.L_x_915) ;  /* 0x0000011000007945 */ /* 0x000fe60003800000 */
[----:B------:R-:W-:-:S05]  /*aeb0*/  VIADD R143, R138, -UR10 ;  /* 0x8000000a8a8f7c36 */ /* 0x000fca0008000000 */
        /* <DEDUP_REMOVED lines=10> */
.L_x_916:
[----:B------:R-:W-:-:S05]  /*af60*/  IMAD.U32 R145, RZ, RZ, UR61 ;  /* 0x0000003dff917e24 */ /* 0x000fca000f8e00ff */
[----:B------:R-:W-:-:S13]  /*af70*/  ISETP.NE.AND P2, PT, R145, 0x1, PT ;  /* 0x000000019100780c */ /* 0x000fda0003f45270 */
[----:B------:R-:W0:Y:S02]  /*af80*/  @P2 LDC.64 R138, c[0x0][0x9e8] ;  /* 0x00027a00ff8a2b82 */ /* 0x000e240000000a00 */
[----:B0-----:R-:W-:-:S05]  /*af90*/  @P2 IMAD.HI.U32 R138, R143, R138, RZ ;  /* 0x0000008a8f8a2227 */ /* 0x001fca00078e00ff */
[----:B------:R-:W-:-:S07]  /*afa0*/  @P2 SHF.R.U32.HI R143, RZ, R139, R138 ;  /* 0x0000008bff8f2219 */ /* 0x000fce000001168a */
.L_x_917:
[----:B------:R-:W-:Y:S05]  /*afb0*/  BSYNC B0 ;  /* 0x0000000000007941 */ /* 0x000fea0003800000 */
.L_x_915:
[----:B------:R-:W-:-:S04]  /*afc0*/  IMAD R138, R143, R145, -R142 ;  /* 0x000000918f8a7224 */ /* 0x000fc800078e0a8e */
[----:B------:R-:W-:-:S05]  /*afd0*/  IMAD R138, R3, -0x2, R138 ;  /* 0xfffffffe038a7824 */ /* 0x000fca00078e028a */
[----:B------:R-:W-:Y:S02]  /*afe0*/  VIADDMNMX R20, R138, R145, R20, PT ;  /* 0x000000918a147246 */ /* 0x000fe40003800114 */
[----:B------:R-:W-:-:S07]  /*aff0*/  VIMNMX R11, R11, R138, !PT ;  /* 0x0000008a0b0b7248 */ /* 0x000fce0007fe0100 */
.L_x_914:
[----:B------:R-:W-:-:S04]  /*b000*/  ISETP.GT.AND P2, PT, R13, -0x1, PT ;  /* 0xffffffff0d00780c */ /* 0x000fc80003f44270 */
[C---:B------:R-:W-:Y:S02]  /*b010*/  ISETP.GT.AND P4, PT, R11.reuse, RZ, P2 ;  /* 0x000000ff0b00720c */ /* 0x040fe40001784270 */
[----:B------:R-:W-:Y:S02]  /*b020*/  ISETP.GT.AND P6, PT, R11, 0x1, P2 ;  /* 0x000000010b00780c */ /* 0x000fe400017c4270 */
[C---:B------:R-:W-:Y:S02]  /*b030*/  ISETP.LT.OR P4, PT, R20.reuse, 0x1, P4 ;  /* 0x000000011400780c */ /* 0x040fe40002781670 */
[----:B------:R-:W-:Y:S02]  /*b040*/  ISETP.LT.OR P6, PT, R20, 0x2, P6 ;  /* 0x000000021400780c */ /* 0x000fe400037c1670 */
        /* <DEDUP_REMOVED lines=10> */
[----:B------:R-:W-:Y:S02]  /*b0f0*/  FSEL R32, R32, -INF , !P6 ;  /* 0xff80000020207808 */ /* 0x000fe40007000000 */
[C---:B------:R-:W-:Y:S02]  /*b100*/  ISETP.GT.AND P3, PT, R11.reuse, 0x11, P2 ;  /* 0x000000110b00780c */ /* 0x040fe40001764270 */
[C---:B------:R-:W-:Y:S02]  /*b110*/  ISETP.GT.AND P4, PT, R11.reuse, 0x18, P2 ;  /* 0x000000180b00780c */ /* 0x040fe40001784270 */
[----:B------:R-:W-:-:S02]  /*b120*/  ISETP.GT.AND P6, PT, R11, 0x19, P2 ;  /* 0x000000190b00780c */ /* 0x000fc400017c4270 */
        /* <DEDUP_REMOVED lines=40> */
[----:B------:R-:W-:Y:S01]  /*b3b0*/  FSEL R60, R60, -INF , !P4 ;  /* 0xff8000003c3c7808 */ /* 0x000fe20006000000 */
[----:B------:R-:W0:Y:S01]  /*b3c0*/  SHFL.IDX PT, R57, R141, 0x1, 0x1c1f ;  /* 0x003c1f008d397f89 */ /* 0x000e2200000e0000 */
        /* <DEDUP_REMOVED lines=11> */
[C---:B------:R-:W-:Y:S01]  /*b480*/  ISETP.GT.AND P4, PT, R11.reuse, 0x60, P2 ;  /* 0x000000600b00780c */ /* 0x040fe20001784270 */
[--C-:B0-----:R-:W-:Y:S01]  /*b490*/  IMAD.IADD R140, R140, 0x1, R57.reuse ;  /* 0x000000018c8c7824 */ /* 0x101fe200078e0239 */
[----:B------:R-:W-:Y:S01]  /*b4a0*/  ISETP.GT.AND P6, PT, R11, 0x61, P2 ;  /* 0x000000610b00780c */ /* 0x000fe200017c4270 */
[----:B------:R-:W-:Y:S01]  /*b4b0*/  IMAD.IADD R23, R23, 0x1, R57 ;  /* 0x0000000117177824 */ /* 0x000fe200078e0239 */
[----:B------:R-:W-:-:S02]  /*b4c0*/  ISETP.LT.OR P3, PT, R20, 0x5a, P3 ;  /* 0x0000005a1400780c */ /* 0x000fc40001f61670 */
[C---:B------:R-:W-:Y:S02]  /*b4d0*/  ISETP.LT.OR P4, PT, R20.reuse, 0x61, P4 ;  /* 0x000000611400780c */ /* 0x040fe40002781670 */
[----:B------:R-:W-:Y:S02]  /*b4e0*/  ISETP.LT.OR P6, PT, R20, 0x62, P6 ;  /* 0x000000621400780c */ /* 0x000fe400037c1670 */
[----:B------:R-:W-:Y:S02]  /*b4f0*/  FSEL R69, R69, -INF , !P3 ;  /* 0xff80000045457808 */ /* 0x000fe40005800000 */
[----:B------:R-:W-:Y:S02]  /*b500*/  FSEL R72, R72, -INF , !P4 ;  /* 0xff80000048487808 */ /* 0x000fe40006000000 */
[----:B------:R-:W-:Y:S02]  /*b510*/  FSEL R73, R73, -INF , !P6 ;  /* 0xff80000049497808 */ /* 0x000fe40007000000 */
[----:B------:R-:W-:-:S02]  /*b520*/  ISETP.GT.AND P3, PT, R11, 0x68, P2 ;  /* 0x000000680b00780c */ /* 0x000fc40001764270 */
[C---:B------:R-:W-:Y:S02]  /*b530*/  ISETP.GT.AND P4, PT, R11.reuse, 0x69, P2 ;  /* 0x000000690b00780c */ /* 0x040fe40001784270 */
[----:B------:R-:W-:Y:S02]  /*b540*/  ISETP.GT.AND P6, PT, R11, 0x70, P2 ;  /* 0x000000700b00780c */ /* 0x000fe400017c4270 */
[C---:B------:R-:W-:Y:S02]  /*b550*/  ISETP.LT.OR P3, PT, R20.reuse, 0x69, P3 ;  /* 0x000000691400780c */ /* 0x040fe40001f61670 */
[C---:B------:R-:W-:Y:S02]  /*b560*/  ISETP.LT.OR P4, PT, R20.reuse, 0x6a, P4 ;  /* 0x0000006a1400780c */ /* 0x040fe40002781670 */
[----:B------:R-:W-:Y:S02]  /*b570*/  ISETP.LT.OR P6, PT, R20, 0x71, P6 ;  /* 0x000000711400780c */ /* 0x000fe400037c1670 */
[----:B------:R-:W-:-:S02]  /*b580*/  FSEL R76, R76, -INF , !P3 ;  /* 0xff8000004c4c7808 */ /* 0x000fc40005800000 */
[----:B------:R-:W-:Y:S02]  /*b590*/  FSEL R77, R77, -INF , !P4 ;  /* 0xff8000004d4d7808 */ /* 0x000fe40006000000 */
[----:B------:R-:W-:Y:S02]  /*b5a0*/  FSEL R80, R80, -INF , !P6 ;  /* 0xff80000050507808 */ /* 0x000fe40007000000 */
[C---:B------:R-:W-:Y:S02]  /*b5b0*/  ISETP.GT.AND P3, PT, R11.reuse, 0x71, P2 ;  /* 0x000000710b00780c */ /* 0x040fe40001764270 */
[C---:B------:R-:W-:Y:S02]  /*b5c0*/  ISETP.GT.AND P4, PT, R11.reuse, 0x78, P2 ;  /* 0x000000780b00780c */ /* 0x040fe40001784270 */
[----:B------:R-:W-:Y:S02]  /*b5d0*/  ISETP.GT.AND P6, PT, R11, 0x79, P2 ;  /* 0x000000790b00780c */ /* 0x000fe400017c4270 */
[----:B------:R-:W-:-:S02]  /*b5e0*/  ISETP.LT.OR P3, PT, R20, 0x72, P3 ;  /* 0x000000721400780c */ /* 0x000fc40001f61670 */
[C---:B------:R-:W-:Y:S02]  /*b5f0*/  ISETP.LT.OR P4, PT, R20.reuse, 0x79, P4 ;  /* 0x000000791400780c */ /* 0x040fe40002781670 */
[----:B------:R-:W-:Y:S02]  /*b600*/  ISETP.LT.OR P6, PT, R20, 0x7a, P6 ;  /* 0x0000007a1400780c */ /* 0x000fe400037c1670 */
[----:B------:R-:W-:Y:S02]  /*b610*/  FSEL R81, R81, -INF , !P3 ;  /* 0xff80000051517808 */ /* 0x000fe40005800000 */
[----:B------:R-:W-:Y:S02]  /*b620*/  FSEL R84, R84, -INF , !P4 ;  /* 0xff80000054547808 */ /* 0x000fe40006000000 */
[----:B------:R-:W-:Y:S01]  /*b630*/  FSEL R85, R85, -INF , !P6 ;  /* 0xff80000055557808 */ /* 0x000fe20007000000 */
[----:B------:R-:W-:Y:S06]  /*b640*/  @!P5 BRA `(.L_x_918) ;  /* 0x000000000064d947 */ /* 0x000fec0003800000 */
        /* <DEDUP_REMOVED lines=15> */
.L_x_920:
[----:B------:R-:W-:-:S05]  /*b740*/  IMAD.U32 R141, RZ, RZ, UR61 ;  /* 0x0000003dff8d7e24 */ /* 0x000fca000f8e00ff */
[----:B------:R-:W-:-:S13]  /*b750*/  ISETP.NE.AND P3, PT, R141, 0x1, PT ;  /* 0x000000018d00780c */ /* 0x000fda0003f65270 */
[----:B------:R-:W0:Y:S02]  /*b760*/  @P3 LDC.64 R56, c[0x0][0x9e8] ;  /* 0x00027a00ff383b82 */ /* 0x000e240000000a00 */
[----:B0-----:R-:W-:-:S05]  /*b770*/  @P3 IMAD.HI.U32 R56, R11, R56, RZ ;  /* 0x000000380b383227 */ /* 0x001fca00078e00ff */
[----:B------:R-:W-:-:S07]  /*b780*/  @P3 SHF.R.U32.HI R11, RZ, R57, R56 ;  /* 0x00000039ff0b3219 */ /* 0x000fce0000011638 */
.L_x_921:
[----:B------:R-:W-:Y:S05]  /*b790*/  BSYNC B0 ;  /* 0x0000000000007941 */ /* 0x000fea0003800000 */
.L_x_919:
[----:B------:R-:W-:-:S04]  /*b7a0*/  IMAD R142, R11, R141, -R142 ;  /* 0x0000008d0b8e7224 */ /* 0x000fc800078e0a8e */
[----:B------:R-:W-:-:S05]  /*b7b0*/  IMAD R142, R3, -0x2, R142 ;  /* 0xfffffffe038e7824 */ /* 0x000fca00078e028e */
[----:B------:R-:W-:Y:S02]  /*b7c0*/  VIADDMNMX R140, R142, R141, R140, PT ;  /* 0x0000008d8e8c7246 */ /* 0x000fe4000380018c */
[----:B------:R-:W-:-:S07]  /*b7d0*/  VIMNMX R23, R23, R142, !PT ;  /* 0x0000008e17177248 */ /* 0x000fce0007fe0100 */
.L_x_918:
[----:B------:R-:W-:Y:S01]  /*b7e0*/  FMNMX.FTZ R20, R139, R12, !PT ;  /* 0x0000000c8b147209 */ /* 0x000fe20007810000 */
[----:B------:R-:W-:Y:S01]  /*b7f0*/  ULDC UR10, c[0x0][0x988] ;  /* 0x00026200000a7ab9 */ /* 0x000fe20000000800 */
        /* <DEDUP_REMOVED lines=11> */
[----:B------:R-:W-:-:S02]  /*b8b0*/  ISETP.GT.AND P4, PT, R23, 0x1, P2 ;  /* 0x000000011700780c */ /* 0x000fc40001784270 */
[----:B------:R-:W-:Y:S02]  /*b8c0*/  FMNMX.FTZ R20, R36, R11, !PT ;  /* 0x0000000b24147209 */ /* 0x000fe40007810000 */
[----:B------:R-:W-:Y:S02]  /*b8d0*/  ISETP.GT.AND P6, PT, R23, 0x8, P2 ;  /* 0x000000081700780c */ /* 0x000fe400017c4270 */
[----:B------:R-:W-:Y:S02]  /*b8e0*/  FMNMX.FTZ R11, R37, R20, !PT ;  /* 0x00000014250b7209 */ /* 0x000fe40007810000 */
[----:B------:R-:W-:Y:S02]  /*b8f0*/  ISETP.LT.OR P4, PT, R140, 0x2, P4 ;  /* 0x000000028c00780c */ /* 0x000fe40002781670 */
[----:B------:R-:W-:Y:S02]  /*b900*/  FMNMX.FTZ R20, R40, R11, !PT ;  /* 0x0000000b28147209 */ /* 0x000fe40007810000 */
[----:B------:R-:W-:-:S02]  /*b910*/  ISETP.LT.OR P6, PT, R140, 0x9, P6 ;  /* 0x000000098c00780c */ /* 0x000fc400037c1670 */
[----:B------:R-:W-:Y:S02]  /*b920*/  FMNMX.FTZ R11, R41, R20, !PT ;  /* 0x00000014290b7209 */ /* 0x000fe40007810000 */
[----:B------:R-:W-:Y:S02]  /*b930*/  FSEL R27, R27, -INF , !P4 ;  /* 0xff8000001b1b7808 */ /* 0x000fe40006000000 */
[----:B------:R-:W-:Y:S02]  /*b940*/  FMNMX.FTZ R20, R44, R11, !PT ;  /* 0x0000000b2c147209 */ /* 0x000fe40007810000 */
[----:B------:R-:W-:Y:S02]  /*b950*/  ISETP.GT.AND P4, PT, R23, 0x10, P2 ;  /* 0x000000101700780c */ /* 0x000fe40001784270 */
[----:B------:R-:W-:Y:S02]  /*b960*/  FMNMX.FTZ R11, R45, R20, !PT ;  /* 0x000000142d0b7209 */ /* 0x000fe40007810000 */
[----:B------:R-:W-:-:S02]  /*b970*/  FSEL R30, R30, -INF , !P6 ;  /* 0xff8000001e1e7808 */ /* 0x000fc40007000000 */
[----:B------:R-:W-:Y:S02]  /*b980*/  FMNMX.FTZ R20, R48, R11, !PT ;  /* 0x0000000b30147209 */ /* 0x000fe40007810000 */
[----:B------:R-:W-:Y:S02]  /*b990*/  ISETP.LT.OR P4, PT, R140, 0x11, P4 ;  /* 0x000000118c00780c */ /* 0x000fe40002781670 */
[----:B------:R-:W-:Y:S02]  /*b9a0*/  FMNMX.FTZ R11, R49, R20, !PT ;  /* 0x00000014310b7209 */ /* 0x000fe40007810000 */
[----:B------:R-:W-:Y:S02]  /*b9b0*/  FSEL R34, R34, -INF , !P4 ;  /* 0xff80000022227808 */ /* 0x000fe40006000000 */
[----:B------:R-:W-:Y:S02]  /*b9c0*/  FMNMX.FTZ R20, R52, R11, !PT ;  /* 0x0000000b34147209 */ /* 0x000fe40007810000 */
[----:B------:R-:W-:-:S02]  /*b9d0*/  ISETP.GT.AND P4, PT, R23, 0x18, P2 ;  /* 0x000000181700780c */ /* 0x000fc40001784270 */
        /* <DEDUP_REMOVED lines=31> */
[C---:B------:R-:W-:Y:S02]  /*bbd0*/  ISETP.LT.OR P4, PT, R140.reuse, 0x3a, P4 ;  /* 0x0000003a8c00780c */ /* 0x040fe40002781670 */
[----:B------:R-:W-:Y:S02]  /*bbe0*/  FMNMX.FTZ R20, R85, R20, !PT ;  /* 0x0000001455147209 */ /* 0x000fe40007810000 */
[----:B------:R-:W-:Y:S02]  /*bbf0*/  FSEL R55, R55, -INF , !P4 ;  /* 0xff80000037377808 */ /* 0x000fe40006000000 */
[----:B------:R-:W-:Y:S01]  /*bc00*/  ISETP.GT.AND P4, PT, R23, 0x41, P2 ;  /* 0x000000411700780c */ /* 0x000fe20001784270 */
[----:B------:R-:W0:Y:S03]  /*bc10*/  SHFL.BFLY PT, R11, R20, 0x2, 0x1f ;  /* 0x0c401f00140b7f89 */ /* 0x000e2600000e0000 */
[----:B------:R-:W-:-:S04]  /*bc20*/  ISETP.LT.OR P4, PT, R140, 0x42, P4 ;  /* 0x000000428c00780c */ /* 0x000fc80002781670 */
[----:B------:R-:W-:Y:S02]  /*bc30*/  FSEL R59, R59, -INF , !P4 ;  /* 0xff8000003b3b7808 */ /* 0x000fe40006000000 */
[----:B------:R-:W-:-:S04]  /*bc40*/  ISETP.GT.AND P4, PT, R23, 0x49, P2 ;  /* 0x000000491700780c */ /* 0x000fc80001784270 */
[----:B------:R-:W-:-:S04]  /*bc50*/  ISETP.LT.OR P4, PT, R140, 0x4a, P4 ;  /* 0x0000004a8c00780c */ /* 0x000fc80002781670 */
[----:B------:R-:W-:Y:S02]  /*bc60*/  FSEL R63, R63, -INF , !P4 ;  /* 0xff8000003f3f7808 */ /* 0x000fe40006000000 */
[----:B------:R-:W-:-:S04]  /*bc70*/  ISETP.GT.AND P4, PT, R23, 0x51, P2 ;  /* 0x000000511700780c */ /* 0x000fc80001784270 */
[----:B------:R-:W-:Y:S02]  /*bc80*/  ISETP.LT.OR P4, PT, R140, 0x52, P4 ;  /* 0x000000528c00780c */ /* 0x000fe40002781670 */
[----:B0-----:R-:W-:Y:S02]  /*bc90*/  FMNMX.FTZ R56, R20, R11, !PT ;  /* 0x0000000b14387209 */ /* 0x001fe40007810000 */
        /* <DEDUP_REMOVED lines=13> */
[C---:B------:R-:W-:Y:S01]  /*bd70*/  FMUL.FTZ R20, R11.reuse, UR10 ;  /* 0x0000000a0b147c20 */ /* 0x040fe20008410000 */
[----:B------:R-:W-:Y:S02]  /*bd80*/  FSETP.NEU.FTZ.AND P6, PT, R11, -INF , PT ;  /* 0xff8000000b00780b */ /* 0x000fe40003fdd000 */
[----:B------:R-:W-:-:S02]  /*bd90*/  ISETP.LT.OR P3, PT, R140, 0x1a, P3 ;  /* 0x0000001a8c00780c */ /* 0x000fc40001f61670 */
[----:B------:R-:W-:Y:S02]  /*bda0*/  FSEL R20, R20, RZ, P6 ;  /* 0x000000ff14147208 */ /* 0x000fe40003000000 */
[----:B------:R-:W-:Y:S02]  /*bdb0*/  FSEL R39, R39, -INF , !P3 ;  /* 0xff80000027277808 */ /* 0x000fe40005800000 */
[----:B------:R-:W-:Y:S01]  /*bdc0*/  ISETP.GT.AND P3, PT, R23, 0x21, P2 ;  /* 0x000000211700780c */ /* 0x000fe20001764270 */
[--C-:B------:R-:W-:Y:S01]  /*bdd0*/  FFMA.FTZ R142, R25, UR10, -R20.reuse ;  /* 0x0000000a198e7c23 */ /* 0x100fe20008010814 */
[--C-:B------:R-:W-:Y:S01]  /*bde0*/  FFMA.FTZ R25, R28, UR10, -R20.reuse ;  /* 0x0000000a1c197c23 */ /* 0x100fe20008010814 */
[--C-:B------:R-:W-:Y:S01]  /*bdf0*/  FFMA.FTZ R139, R139, UR10, -R20.reuse ;  /* 0x0000000a8b8b7c23 */ /* 0x100fe20008010814 */
[----:B------:R-:W-:Y:S01]  /*be00*/  ISETP.LT.OR P3, PT, R140, 0x22, P3 ;  /* 0x000000228c00780c */ /* 0x000fe20001f61670 */
[--C-:B------:R-:W-:Y:S01]  /*be10*/  FFMA.FTZ R28, R29, UR10, -R20.reuse ;  /* 0x0000000a1d1c7c23 */ /* 0x100fe20008010814 */
[--C-:B------:R-:W-:Y:S01]  /*be20*/  FFMA.FTZ R29, R32, UR10, -R20.reuse ;  /* 0x0000000a201d7c23 */ /* 0x100fe20008010814 */
[----:B------:R0:W-:Y:S01]  /*be30*/  MUFU.EX2 R35, R139 ;  /* 0x0000008b00237308 */ /* 0x0001e20000000800 */
[----:B------:R-:W-:Y:S01]  /*be40*/  FSEL R43, R43, -INF , !P3 ;  /* 0xff8000002b2b7808 */ /* 0x000fe20005800000 */
[--C-:B------:R-:W-:Y:S01]  /*be50*/  FFMA.FTZ R141, R49, UR10, -R20.reuse ;  /* 0x0000000a318d7c23 */ /* 0x100fe20008010814 */
[----:B------:R-:W-:Y:S01]  /*be60*/  ISETP.GT.AND P3, PT, R23, RZ, P2 ;  /* 0x000000ff1700720c */ /* 0x000fe20001764270 */
[----:B------:R-:W-:-:S03]  /*be70*/  FFMA.FTZ R85, R85, UR10, -R20 ;  /* 0x0000000a55557c23 */ /* 0x000fc60008010814 */
[----:B------:R-:W-:Y:S01]  /*be80*/  ISETP.LT.OR P3, PT, R140, 0x1, P3 ;  /* 0x000000018c00780c */ /* 0x000fe20001f61670 */
[----:B------:R-:W-:Y:S01]  /*be90*/  MUFU.EX2 R142, R142 ;  /* 0x0000008e008e7308 */ /* 0x000fe20000000800 */
[----:B0-----:R-:W-:Y:S02]  /*bea0*/  FFMA.FTZ R139, R33, UR10, -R20 ;  /* 0x0000000a218b7c23 */ /* 0x001fe40008010814 */
[----:B------:R-:W-:Y:S02]  /*beb0*/  FSEL R26, R26, -INF , !P3 ;  /* 0xff8000001a1a7808 */ /* 0x000fe40005800000 */
[----:B------:R-:W-:Y:S02]  /*bec0*/  ISETP.GT.AND P3, PT, R23, 0x30, P2 ;  /* 0x000000301700780c */ /* 0x000fe40001764270 */
[----:B------:R-:W-:Y:S01]  /*bed0*/  FMNMX.FTZ R32, R26, R21, !PT ;  /* 0x000000151a207209 */ /* 0x000fe20007810000 */
[----:B------:R-:W-:Y:S01]  /*bee0*/  MUFU.EX2 R25, R25 ;  /* 0x0000001900197308 */ /* 0x000fe20000000800 */
[----:B------:R-:W-:-:S02]  /*bef0*/  ISETP.LT.OR P3, PT, R140, 0x31, P3 ;  /* 0x000000318c00780c */ /* 0x000fc40001f61670 */
[----:B------:R-:W-:Y:S02]  /*bf00*/  FMNMX.FTZ R33, R27, R32, !PT ;  /* 0x000000201b217209 */ /* 0x000fe40007810000 */
[----:B------:R-:W-:Y:S02]  /*bf10*/  FSEL R50, R50, -INF , !P3 ;  /* 0xff80000032327808 */ /* 0x000fe40005800000 */
[----:B------:R-:W-:Y:S01]  /*bf20*/  FMNMX.FTZ R144, R30, R33, !PT ;  /* 0x000000211e907209 */ /* 0x000fe20007810000 */
[--C-:B------:R-:W-:Y:S01]  /*bf30*/  FFMA.FTZ R33, R36, UR10, -R20.reuse ;  /* 0x0000000a24217c23 */ /* 0x100fe20008010814 */
[--C-:B------:R-:W-:Y:S01]  /*bf40*/  FFMA.FTZ R36, R37, UR10, -R20.reuse ;  /* 0x0000000a25247c23 */ /* 0x100fe20008010814 */
[----:B------:R-:W-:Y:S01]  /*bf50*/  FFMA.FTZ R37, R40, UR10, -R20 ;  /* 0x0000000a28257c23 */ /* 0x000fe20008010814 */
[----:B------:R-:W-:Y:S01]  /*bf60*/  FMNMX.FTZ R57, R31, R144, !PT ;  /* 0x000000901f397209 */ /* 0x000fe20007810000 */
[----:B------:R0:W-:Y:S01]  /*bf70*/  MUFU.EX2 R32, R139 ;  /* 0x0000008b00207308 */ /* 0x0001e20000000800 */
[----:B------:R-:W-:-:S02]  /*bf80*/  ISETP.GT.AND P3, PT, R23, 0x38, P2 ;  /* 0x000000381700780c */ /* 0x000fc40001764270 */
[----:B------:R-:W-:Y:S02]  /*bf90*/  FMNMX.FTZ R57, R34, R57, !PT ;  /* 0x0000003922397209 */ /* 0x000fe40007810000 */
[----:B------:R-:W-:Y:S02]  /*bfa0*/  ISETP.LT.OR P3, PT, R140, 0x39, P3 ;  /* 0x000000398c00780c */ /* 0x000fe40001f61670 */
[----:B------:R-:W-:Y:S01]  /*bfb0*/  FMNMX.FTZ R57, R56, R57, !PT ;  /* 0x0000003938397209 */ /* 0x000fe20007810000 */
[----:B------:R-:W-:Y:S01]  /*bfc0*/  MUFU.EX2 R28, R28 ;  /* 0x0000001c001c7308 */ /* 0x000fe20000000800 */
[----:B0-----:R-:W-:Y:S01]  /*bfd0*/  FFMA.FTZ R139, R41, UR10, -R20 ;  /* 0x0000000a298b7c23 */ /* 0x001fe20008010814 */
[----:B------:R-:W-:Y:S02]  /*bfe0*/  FSEL R54, R54, -INF , !P3 ;  /* 0xff80000036367808 */ /* 0x000fe40005800000 */
[----:B------:R-:W-:Y:S02]  /*bff0*/  FMNMX.FTZ R144, R38, R57, !PT ;  /* 0x0000003926907209 */ /* 0x000fe40007810000 */
[----:B------:R-:W-:-:S02]  /*c000*/  ISETP.GT.AND P3, PT, R23, 0x40, P2 ;  /* 0x000000401700780c */ /* 0x000fc40001764270 */
[----:B------:R-:W-:Y:S01]  /*c010*/  FMNMX.FTZ R57, R39, R144, !PT ;  /* 0x0000009027397209 */ /* 0x000fe20007810000 */
[----:B------:R-:W-:Y:S01]  /*c020*/  MUFU.EX2 R29, R29 ;  /* 0x0000001d001d7308 */ /* 0x000fe20000000800 */
[----:B------:R-:W-:Y:S02]  /*c030*/  ISETP.LT.OR P3, PT, R140, 0x41, P3 ;  /* 0x000000418c00780c */ /* 0x000fe40001f61670 */
[----:B------:R-:W-:Y:S02]  /*c040*/  FMNMX.FTZ R40, R42, R57, !PT ;  /* 0x000000392a287209 */ /* 0x000fe40007810000 */
[----:B------:R-:W-:Y:S02]  /*c050*/  FSEL R58, R58, -INF , !P3 ;  /* 0xff8000003a3a7808 */ /* 0x000fe40005800000 */
[----:B------:R-:W-:Y:S01]  /*c060*/  FMNMX.FTZ R41, R43, R40, !PT ;  /* 0x000000282b297209 */ /* 0x000fe20007810000 */
[----:B------:R-:W-:Y:S01]  /*c070*/  MUFU.EX2 R33, R33 ;  /* 0x0000002100217308 */ /* 0x000fe20000000800 */
[----:B------:R-:W-:-:S02]  /*c080*/  ISETP.GT.AND P3, PT, R23, 0x48, P2 ;  /* 0x000000481700780c */ /* 0x000fc40001764270 */
[----:B------:R-:W-:Y:S01]  /*c090*/  FMNMX.FTZ R144, R46, R41, !PT ;  /* 0x000000292e907209 */ /* 0x000fe20007810000 */
[----:B------:R-:W-:Y:S01]  /*c0a0*/  FFMA.FTZ R41, R44, UR10, -R20 ;  /* 0x0000000a2c297c23 */ /* 0x000fe20008010814 */
[----:B------:R-:W-:Y:S02]  /*c0b0*/  ISETP.LT.OR P3, PT, R140, 0x49, P3 ;  /* 0x000000498c00780c */ /* 0x000fe40001f61670 */
[----:B------:R-:W-:Y:S01]  /*c0c0*/  FMNMX.FTZ R57, R47, R144, !PT ;  /* 0x000000902f397209 */ /* 0x000fe20007810000 */
[----:B------:R0:W-:Y:S01]  /*c0d0*/  MUFU.EX2 R40, R139 ;  /* 0x0000008b00287308 */ /* 0x0001e20000000800 */
[----:B------:R-:W-:Y:S02]  /*c0e0*/  FSEL R62, R62, -INF , !P3 ;  /* 0xff8000003e3e7808 */ /* 0x000fe40005800000 */
[----:B------:R-:W-:Y:S02]  /*c0f0*/  FMNMX.FTZ R44, R50, R57, !PT ;  /* 0x00000039322c7209 */ /* 0x000fe40007810000 */
[----:B------:R-:W-:-:S03]  /*c100*/  ISETP.GT.AND P3, PT, R23, 0x50, P2 ;  /* 0x000000501700780c */ /* 0x000fc60001764270 */
[----:B------:R-:W-:Y:S01]  /*c110*/  MUFU.EX2 R36, R36 ;  /* 0x0000002400247308 */ /* 0x000fe20000000800 */
[--C-:B0-----:R-:W-:Y:S01]  /*c120*/  FFMA.FTZ R139, R45, UR10, -R20.reuse ;  /* 0x0000000a2d8b7c23 */ /* 0x101fe20008010814 */
[----:B------:R-:W-:Y:S02]  /*c130*/  FMNMX.FTZ R45, R51, R44, !PT ;  /* 0x0000002c332d7209 */ /* 0x000fe40007810000 */
[----:B------:R-:W-:Y:S02]  /*c140*/  ISETP.LT.OR P3, PT, R140, 0x51, P3 ;  /* 0x000000518c00780c */ /* 0x000fe40001f61670 */
[----:B------:R-:W-:Y:S01]  /*c150*/  FMNMX.FTZ R144, R54, R45, !PT ;  /* 0x0000002d36907209 */ /* 0x000fe20007810000 */
[----:B------:R-:W-:Y:S01]  /*c160*/  FFMA.FTZ R45, R48, UR10, -R20 ;  /* 0x0000000a302d7c23 */ /* 0x000fe20008010814 */
[----:B------:R-:W-:Y:S01]  /*c170*/  FSEL R66, R66, -INF , !P3 ;  /* 0xff80000042427808 */ /* 0x000fe20005800000 */
[----:B------:R0:W-:Y:S01]  /*c180*/  MUFU.EX2 R44, R139 ;  /* 0x0000008b002c7308 */ /* 0x0001e20000000800 */
[----:B------:R-:W-:-:S02]  /*c190*/  FMNMX.FTZ R57, R55, R144, !PT ;  /* 0x0000009037397209 */ /* 0x000fc40007810000 */
[----:B------:R-:W-:Y:S02]  /*c1a0*/  ISETP.GT.AND P3, PT, R23, 0x58, P2 ;  /* 0x000000581700780c */ /* 0x000fe40001764270 */
[----:B------:R-:W-:Y:S02]  /*c1b0*/  FMNMX.FTZ R48, R58, R57, !PT ;  /* 0x000000393a307209 */ /* 0x000fe40007810000 */
[----:B------:R-:W-:Y:S01]  /*c1c0*/  ISETP.LT.OR P3, PT, R140, 0x59, P3 ;  /* 0x000000598c00780c */ /* 0x000fe20001f61670 */
[----:B------:R-:W-:Y:S01]  /*c1d0*/  MUFU.EX2 R37, R37 ;  /* 0x0000002500257308 */ /* 0x000fe20000000800 */
[----:B------:R-:W-:Y:S02]  /*c1e0*/  FMNMX.FTZ R49, R59, R48, !PT ;  /* 0x000000303b317209 */ /* 0x000fe40007810000 */
[----:B------:R-:W-:Y:S02]  /*c1f0*/  FSEL R70, R70, -INF , !P3 ;  /* 0xff80000046467808 */ /* 0x000fe40005800000 */
[----:B------:R-:W-:Y:S01]  /*c200*/  FMNMX.FTZ R144, R62, R49, !PT ;  /* 0x000000313e907209 */ /* 0x000fe20007810000 */
[----:B------:R-:W-:Y:S01]  /*c210*/  FFMA.FTZ R49, R52, UR10, -R20 ;  /* 0x0000000a34317c23 */ /* 0x000fe20008010814 */
[----:B------:R-:W-:Y:S01]  /*c220*/  ISETP.GT.AND P3, PT, R23, 0x60, P2 ;  /* 0x000000601700780c */ /* 0x000fe20001764270 */
[----:B------:R1:W-:Y:S01]  /*c230*/  MUFU.EX2 R48, R141 ;  /* 0x0000008d00307308 */ /* 0x0003e20000000800 */
[----:B0-----:R-:W-:-:S02]  /*c240*/  FMNMX.FTZ R139, R63, R144, !PT ;  /* 0x000000903f8b7209 */ /* 0x001fc40007810000 */
[----:B------:R-:W-:Y:S02]  /*c250*/  ISETP.LT.OR P3, PT, R140, 0x61, P3 ;  /* 0x000000618c00780c */ /* 0x000fe40001f61670 */
[----:B------:R-:W-:Y:S02]  /*c260*/  FMNMX.FTZ R52, R66, R139, !PT ;  /* 0x0000008b42347209 */ /* 0x000fe40007810000 */
[----:B------:R-:W-:Y:S01]  /*c270*/  FSEL R57, R74, -INF , !P3 ;  /* 0xff8000004a397808 */ /* 0x000fe20005800000 */
[----:B------:R-:W-:Y:S01]  /*c280*/  MUFU.EX2 R41, R41 ;  /* 0x0000002900297308 */ /* 0x000fe20000000800 */
[--C-:B-1----:R-:W-:Y:S01]  /*c290*/  FFMA.FTZ R141, R53, UR10, -R20.reuse ;  /* 0x0000000a358d7c23 */ /* 0x102fe20008010814 */
[----:B------:R-:W-:Y:S02]  /*c2a0*/  FMNMX.FTZ R53, R67, R52, !PT ;  /* 0x0000003443357209 */ /* 0x000fe40007810000 */
[----:B------:R-:W-:Y:S02]  /*c2b0*/  ISETP.GT.AND P3, PT, R23, 0x68, P2 ;  /* 0x000000681700780c */ /* 0x000fe40001764270 */
[----:B------:R-:W-:Y:S01]  /*c2c0*/  FMNMX.FTZ R74, R70, R53, !PT ;  /* 0x00000035464a7209 */ /* 0x000fe20007810000 */
[----:B------:R-:W-:Y:S01]  /*c2d0*/  FFMA.FTZ R53, R24, UR10, -R20 ;  /* 0x0000000a18357c23 */ /* 0x000fe20008010814 */
[----:B------:R-:W-:Y:S01]  /*c2e0*/  ISETP.LT.OR P3, PT, R140, 0x69, P3 ;  /* 0x000000698c00780c */ /* 0x000fe20001f61670 */
[----:B------:R0:W-:Y:S01]  /*c2f0*/  MUFU.EX2 R52, R141 ;  /* 0x0000008d00347308 */ /* 0x0001e20000000800 */
[----:B------:R-:W-:-:S02]  /*c300*/  FMNMX.FTZ R74, R71, R74, !PT ;  /* 0x0000004a474a7209 */ /* 0x000fc40007810000 */
[----:B------:R-:W-:Y:S02]  /*c310*/  FSEL R78, R78, -INF , !P3 ;  /* 0xff8000004e4e7808 */ /* 0x000fe40005800000 */
[----:B------:R-:W-:Y:S02]  /*c320*/  FMNMX.FTZ R74, R57, R74, !PT ;  /* 0x0000004a394a7209 */ /* 0x000fe40007810000 */
[----:B------:R-:W-:Y:S01]  /*c330*/  ISETP.GT.AND P3, PT, R23, 0x70, P2 ;  /* 0x000000701700780c */ /* 0x000fe20001764270 */
[----:B------:R-:W-:Y:S01]  /*c340*/  MUFU.EX2 R45, R45 ;  /* 0x0000002d002d7308 */ /* 0x000fe20000000800 */
[----:B------:R-:W-:Y:S01]  /*c350*/  FSEL R139, R79, -INF , !P4 ;  /* 0xff8000004f8b7808 */ /* 0x000fe20006000000 */
[----:B0-----:R-:W-:Y:S01]  /*c360*/  FFMA.FTZ R141, R138, UR10, -R20 ;  /* 0x0000000a8a8d7c23 */ /* 0x001fe20008010814 */
[----:B------:R-:W-:Y:S02]  /*c370*/  FMNMX.FTZ R79, R75, R74, !PT ;  /* 0x0000004a4b4f7209 */ /* 0x000fe40007810000 */
[----:B------:R-:W-:-:S02]  /*c380*/  ISETP.LT.OR P3, PT, R140, 0x71, P3 ;  /* 0x000000718c00780c */ /* 0x000fc40001f61670 */
[----:B------:R-:W-:Y:S01]  /*c390*/  ISETP.GT.AND P4, PT, R23, 0x71, P2 ;  /* 0x000000711700780c */ /* 0x000fe20001784270 */
[----:B------:R-:W-:Y:S01]  /*c3a0*/  MUFU.EX2 R74, R141 ;  /* 0x0000008d004a7308 */ /* 0x000fe20000000800 */
[----:B------:R-:W-:Y:S02]  /*c3b0*/  FMNMX.FTZ R24, R78, R79, !PT ;  /* 0x0000004f4e187209 */ /* 0x000fe40007810000 */
[----:B------:R-:W-:Y:S01]  /*c3c0*/  FSEL R138, R82, -INF , !P3 ;  /* 0xff800000528a7808 */ /* 0x000fe20005800000 */
[----:B------:R-:W-:Y:S01]  /*c3d0*/  FFMA.FTZ R82, R61, UR10, -R20 ;  /* 0x0000000a3d527c23 */ /* 0x000fe20008010814 */
[----:B------:R-:W-:Y:S02]  /*c3e0*/  ISETP.GT.AND P3, PT, R23, 0x78, P2 ;  /* 0x000000781700780c */ /* 0x000fe40001764270 */
[----:B------:R-:W-:Y:S01]  /*c3f0*/  ISETP.LT.OR P4, PT, R140, 0x72, P4 ;  /* 0x000000728c00780c */ /* 0x000fe20002781670 */
[----:B------:R-:W-:Y:S01]  /*c400*/  MUFU.EX2 R49, R49 ;  /* 0x0000003100317308 */ /* 0x000fe20000000800 */
[----:B------:R-:W-:-:S02]  /*c410*/  FMNMX.FTZ R79, R139, R24, !PT ;  /* 0x000000188b4f7209 */ /* 0x000fc40007810000 */
[----:B------:R-:W-:Y:S01]  /*c420*/  ISETP.GT.AND P2, PT, R23, 0x79, P2 ;  /* 0x000000791700780c */ /* 0x000fe20001744270 */
[--C-:B------:R-:W-:Y:S01]  /*c430*/  FFMA.FTZ R23, R60, UR10, -R20.reuse ;  /* 0x0000000a3c177c23 */ /* 0x100fe20008010814 */
[----:B------:R-:W-:Y:S01]  /*c440*/  ISETP.LT.OR P3, PT, R140, 0x79, P3 ;  /* 0x000000798c00780c */ /* 0x000fe20001f61670 */
[--C-:B------:R-:W-:Y:S01]  /*c450*/  FFMA.FTZ R60, R64, UR10, -R20.reuse ;  /* 0x0000000a403c7c23 */ /* 0x100fe20008010814 */
[----:B------:R-:W-:Y:S01]  /*c460*/  FSEL R83, R83, -INF , !P4 ;  /* 0xff80000053537808 */ /* 0x000fe20006000000 */
[--C-:B------:R-:W-:Y:S01]  /*c470*/  FFMA.FTZ R64, R68, UR10, -R20.reuse ;  /* 0x0000000a44407c23 */ /* 0x100fe20008010814 */
[----:B------:R-:W-:Y:S01]  /*c480*/  FMNMX.FTZ R24, R138, R79, !PT ;  /* 0x0000004f8a187209 */ /* 0x000fe20007810000 */
[--C-:B------:R-:W-:Y:S01]  /*c490*/  FFMA.FTZ R68, R72, UR10, -R20.reuse ;  /* 0x0000000a48447c23 */ /* 0x100fe20008010814 */
[----:B------:R-:W-:Y:S01]  /*c4a0*/  ISETP.LT.OR P2, PT, R140, 0x7a, P2 ;  /* 0x0000007a8c00780c */ /* 0x000fe20001741670 */
[--C-:B------:R-:W-:Y:S01]  /*c4b0*/  FFMA.FTZ R72, R76, UR10, -R20.reuse ;  /* 0x0000000a4c487c23 */ /* 0x100fe20008010814 */
[----:B------:R-:W-:Y:S01]  /*c4c0*/  FSEL R86, R86, -INF , !P3 ;  /* 0xff80000056567808 */ /* 0x000fe20005800000 */
[----:B------:R-:W-:Y:S01]  /*c4d0*/  FFMA.FTZ R76, R84, UR10, -R20 ;  /* 0x0000000a544c7c23 */ /* 0x000fe20008010814 */
[----:B------:R-:W-:Y:S01]  /*c4e0*/  FMNMX.FTZ R61, R83, R24, !PT ;  /* 0x00000018533d7209 */ /* 0x000fe20007810000 */
[----:B------:R-:W-:Y:S01]  /*c4f0*/  MUFU.EX2 R53, R53 ;  /* 0x0000003500357308 */ /* 0x000fe20000000800 */
        /* <DEDUP_REMOVED lines=40> */
[-C--:B------:R-:W-:Y:S01]  /*c780*/  FMUL.FTZ R121, R121, R12.reuse ;  /* 0x0000000c79797220 */ /* 0x080fe20000410000 */
[-C--:B------:R-:W-:Y:S01]  /*c790*/  FMUL.FTZ R124, R124, R12.reuse ;  /* 0x0000000c7c7c7220 */ /* 0x080fe20000410000 */
[-C--:B------:R-:W-:Y:S01]  /*c7a0*/  FMUL.FTZ R125, R125, R12.reuse ;  /* 0x0000000c7d7d7220 */ /* 0x080fe20000410000 */
[C---:B------:R-:W-:Y:S01]  /*c7b0*/  FSETP.NEU.FTZ.AND P2, PT, R20.reuse, -INF , PT ;  /* 0xff8000001400780b */ /* 0x040fe20003f5d000 */
[----:B------:R-:W-:Y:S01]  /*c7c0*/  FMUL.FTZ R24, R20, UR10 ;  /* 0x0000000a14187c20 */ /* 0x000fe20008410000 */
[----:B------:R0:W-:Y:S01]  /*c7d0*/  MUFU.EX2 R79, R85 ;  /* 0x00000055004f7308 */ /* 0x0001e20000000800 */
[-C--:B------:R-:W-:Y:S01]  /*c7e0*/  FMUL.FTZ R128, R128, R12.reuse ;  /* 0x0000000c80807220 */ /* 0x080fe20000410000 */
[-C--:B------:R-:W-:Y:S01]  /*c7f0*/  FMUL.FTZ R129, R129, R12.reuse ;  /* 0x0000000c81817220 */ /* 0x080fe20000410000 */
[-C--:B------:R-:W-:Y:S01]  /*c800*/  FMUL.FTZ R132, R132, R12.reuse ;  /* 0x0000000c84847220 */ /* 0x080fe20000410000 */
[----:B------:R-:W-:Y:S01]  /*c810*/  FSEL R81, R24, RZ, P2 ;  /* 0x000000ff18517208 */ /* 0x000fe20001000000 */
[----:B------:R-:W-:Y:S01]  /*c820*/  FMUL.FTZ R133, R133, R12 ;  /* 0x0000000c85857220 */ /* 0x000fe20000410000 */
[----:B------:R-:W-:-:S02]  /*c830*/  FSEL R24, R20, RZ, P2 ;  /* 0x000000ff14187208 */ /* 0x000fc40001000000 */
[----:B------:R-:W-:Y:S01]  /*c840*/  MUFU.EX2 R68, R68 ;  /* 0x0000004400447308 */ /* 0x000fe20000000800 */
[--C-:B------:R-:W-:Y:S01]  /*c850*/  FFMA.FTZ R143, R26, UR10, -R81.reuse ;  /* 0x0000000a1a8f7c23 */ /* 0x100fe20008010851 */
[----:B------:R-:W-:Y:S01]  /*c860*/  FFMA.FTZ R146, R27, UR10, -R81 ;  /* 0x0000000a1b927c23 */ /* 0x000fe20008010851 */
[----:B------:R-:W-:Y:S01]  /*c870*/  FADD.FTZ R24, -R24, R21 ;  /* 0x0000001518187221 */ /* 0x000fe20000010100 */
[--C-:B------:R-:W-:Y:S01]  /*c880*/  FFMA.FTZ R27, R30, UR10, -R81.reuse ;  /* 0x0000000a1e1b7c23 */ /* 0x100fe20008010851 */
[--C-:B------:R-:W-:Y:S01]  /*c890*/  FFMA.FTZ R148, R31, UR10, -R81.reuse ;  /* 0x0000000a1f947c23 */ /* 0x100fe20008010851 */
[--C-:B------:R-:W-:Y:S01]  /*c8a0*/  FFMA.FTZ R31, R34, UR10, -R81.reuse ;  /* 0x0000000a221f7c23 */ /* 0x100fe20008010851 */
[----:B------:R-:W-:Y:S01]  /*c8b0*/  FMUL.FTZ R24, R24, UR10 ;  /* 0x0000000a18187c20 */ /* 0x000fe20008410000 */
[----:B------:R-:W-:Y:S01]  /*c8c0*/  MUFU.EX2 R143, R143 ;  /* 0x0000008f008f7308 */ /* 0x000fe20000000800 */
[----:B------:R-:W-:Y:S01]  /*c8d0*/  FFMA.FTZ R144, R47, UR10, -R81 ;  /* 0x0000000a2f907c23 */ /* 0x000fe20008010851 */
[----:B------:R-:W-:Y:S01]  /*c8e0*/  FFMA.FTZ R47, R12, R6, R35 ;  /* 0x000000060c2f7223 */ /* 0x000fe20000010023 */
[--C-:B------:R-:W-:Y:S01]  /*c8f0*/  FFMA.FTZ R56, R56, UR10, -R81.reuse ;  /* 0x0000000a38387c23 */ /* 0x100fe20008010851 */
[--C-:B------:R-:W-:Y:S01]  /*c900*/  FFMA.FTZ R84, R38, UR10, -R81.reuse ;  /* 0x0000000a26547c23 */ /* 0x100fe20008010851 */
[--C-:B------:R-:W-:Y:S01]  /*c910*/  FFMA.FTZ R141, R46, UR10, -R81.reuse ;  /* 0x0000000a2e8d7c23 */ /* 0x100fe20008010851 */
[--C-:B------:R-:W-:Y:S01]  /*c920*/  FFMA.FTZ R46, R55, UR10, -R81.reuse ;  /* 0x0000000a372e7c23 */ /* 0x100fe20008010851 */
[--C-:B0-----:R-:W-:Y:S01]  /*c930*/  FFMA.FTZ R85, R39, UR10, -R81.reuse ;  /* 0x0000000a27557c23 */ /* 0x101fe20008010851 */
[----:B------:R0:W1:Y:S01]  /*c940*/  MUFU.EX2 R30, R24 ;  /* 0x00000018001e7308 */ /* 0x0000620000000800 */
[--C-:B------:R-:W-:Y:S01]  /*c950*/  FFMA.FTZ R140, R42, UR10, -R81.reuse ;  /* 0x0000000a2a8c7c23 */ /* 0x100fe20008010851 */
[--C-:B------:R-:W-:Y:S01]  /*c960*/  FFMA.FTZ R43, R43, UR10, -R81.reuse ;  /* 0x0000000a2b2b7c23 */ /* 0x100fe20008010851 */
[--C-:B------:R-:W-:Y:S01]  /*c970*/  FFMA.FTZ R38, R50, UR10, -R81.reuse ;  /* 0x0000000a32267c23 */ /* 0x100fe20008010851 */
[----:B------:R-:W-:Y:S01]  /*c980*/  FFMA.FTZ R39, R51, UR10, -R81 ;  /* 0x0000000a33277c23 */ /* 0x000fe20008010851 */
[----:B------:R-:W-:-:S02]  /*c990*/  IMAD.U32 R26, RZ, RZ, UR6 ;  /* 0x00000006ff1a7e24 */ /* 0x000fc4000f8e00ff */
[--C-:B------:R-:W-:Y:S01]  /*c9a0*/  FFMA.FTZ R51, R54, UR10, -R81.reuse ;  /* 0x0000000a36337c23 */ /* 0x100fe20008010851 */
[----:B------:R-:W-:Y:S01]  /*c9b0*/  FFMA.FTZ R21, R58, UR10, -R81 ;  /* 0x0000000a3a157c23 */ /* 0x000fe20008010851 */
[----:B------:R-:W2:Y:S01]  /*c9c0*/  MUFU.EX2 R146, R146 ;  /* 0x0000009200927308 */ /* 0x000ea20000000800 */
[----:B0-----:R-:W-:Y:S01]  /*c9d0*/  FADD.FTZ R24, R142, R47 ;  /* 0x0000002f8e187221 */ /* 0x001fe20000010000 */
[----:B------:R-:W-:Y:S01]  /*c9e0*/  @!P1 LEA R26, R26, UR36, 0x3 ;  /* 0x000000241a1a9c11 */ /* 0x000fe2000f8e18ff */
[--C-:B------:R-:W-:Y:S01]  /*c9f0*/  FFMA.FTZ R54, R59, UR10, -R81.reuse ;  /* 0x0000000a3b367c23 */ /* 0x100fe20008010851 */
[----:B------:R-:W-:Y:S01]  /*ca00*/  FFMA.FTZ R6, R62, UR10, -R81 ;  /* 0x0000000a3e067c23 */ /* 0x000fe20008010851 */
[----:B------:R-:W-:Y:S01]  /*ca10*/  FADD.FTZ R55, R25, R24 ;  /* 0x0000001819377221 */ /* 0x000fe20000010000 */
[----:B------:R-:W-:Y:S01]  /*ca20*/  F2FP.BF16.F32.PACK_AB R24, R142, R35 ;  /* 0x000000238e18723e */ /* 0x000fe200000010ff */
[----:B------:R-:W-:Y:S01]  /*ca30*/  @!P1 VIADD R26, R26, 0x2d860 ;  /* 0x0002d8601a1a9836 */ /* 0x000fe20000000000 */
[----:B------:R-:W0:Y:S01]  /*ca40*/  MUFU.EX2 R27, R27 ;  /* 0x0000001b001b7308 */ /* 0x000e220000000800 */
[----:B-1----:R-:W-:Y:S01]  /*ca50*/  FFMA.FTZ R5, R30, R5, R143 ;  /* 0x000000051e057223 */ /* 0x002fe2000001008f */
[----:B------:R-:W-:Y:S01]  /*ca60*/  FADD.FTZ R42, R28, R55 ;  /* 0x000000371c2a7221 */ /* 0x000fe20000010000 */
[--C-:B------:R-:W-:Y:S01]  /*ca70*/  FFMA.FTZ R47, R63, UR10, -R81.reuse ;  /* 0x0000000a3f2f7c23 */ /* 0x100fe20008010851 */
[----:B------:R-:W-:Y:S01]  /*ca80*/  @!P1 PRMT R26, RZ, 0x654, R26 ;  /* 0x00000654ff1a9816 */ /* 0x000fe2000000001a */
[--C-:B------:R-:W-:Y:S01]  /*ca90*/  FFMA.FTZ R63, R70, UR10, -R81.reuse ;  /* 0x0000000a463f7c23 */ /* 0x100fe20008010851 */
[----:B------:R-:W-:Y:S01]  /*caa0*/  FADD.FTZ R55, R29, R42 ;  /* 0x0000002a1d377221 */ /* 0x000fe20000010000 */
[----:B------:R-:W-:Y:S01]  /*cab0*/  FFMA.FTZ R58, R71, UR10, -R81 ;  /* 0x0000000a473a7c23 */ /* 0x000fe20008010851 */
[----:B------:R-:W1:Y:S01]  /*cac0*/  MUFU.EX2 R148, R148 ;  /* 0x0000009400947308 */ /* 0x000e620000000800 */
[----:B--2---:R-:W-:Y:S01]  /*cad0*/  FADD.FTZ R34, R146, R5 ;  /* 0x0000000592227221 */ /* 0x004fe20000010000 */
[C---:B------:R-:W-:Y:S01]  /*cae0*/  FADD.FTZ R42, R32.reuse, R55 ;  /* 0x00000037202a7221 */ /* 0x040fe20000010000 */
[----:B------:R2:W-:Y:S01]  /*caf0*/  @!P1 SYNCS.ARRIVE.TRANS64.RED.A1T0 RZ, [R26+URZ], RZ ;  /* 0x000000ff1aff99a7 */ /* 0x0005e2000810043f */
[----:B------:R-:W-:Y:S01]  /*cb00*/  F2FP.BF16.F32.PACK_AB R32, R32, R29 ;  /* 0x0000001d2020723e */ /* 0x000fe200000010ff */
[--C-:B------:R-:W-:Y:S01]  /*cb10*/  FFMA.FTZ R5, R66, UR10, -R81.reuse ;  /* 0x0000000a42057c23 */ /* 0x100fe20008010851 */
[----:B------:R-:W-:Y:S01]  /*cb20*/  FADD.FTZ R55, R33, R42 ;  /* 0x0000002a21377221 */ /* 0x000fe20000010000 */
[----:B------:R-:W-:Y:S01]  /*cb30*/  FFMA.FTZ R75, R75, UR10, -R81 ;  /* 0x0000000a4b4b7c23 */ /* 0x000fe20008010851 */
[----:B------:R-:W3:Y:S01]  /*cb40*/  MUFU.EX2 R31, R31 ;  /* 0x0000001f001f7308 */ /* 0x000ee20000000800 */
[----:B0-----:R-:W-:Y:S01]  /*cb50*/  FADD.FTZ R35, R27, R34 ;  /* 0x000000221b237221 */ /* 0x001fe20000010000 */
[----:B------:R-:W-:Y:S01]  /*cb60*/  FADD.FTZ R42, R36, R55 ;  /* 0x00000037242a7221 */ /* 0x000fe20000010000 */
[--C-:B------:R-:W-:Y:S01]  /*cb70*/  FFMA.FTZ R55, R57, UR10, -R81.reuse ;  /* 0x0000000a39377c23 */ /* 0x100fe20008010851 */
[----:B--2---:R-:W-:Y:S01]  /*cb80*/  F2FP.BF16.F32.PACK_AB R26, R28, R25 ;  /* 0x000000191c1a723e */ /* 0x004fe200000010ff */
[----:B------:R-:W-:Y:S01]  /*cb90*/  FFMA.FTZ R28, R67, UR10, -R81 ;  /* 0x0000000a431c7c23 */ /* 0x000fe20008010851 */
[----:B------:R-:W-:Y:S01]  /*cba0*/  FADD.FTZ R57, R37, R42 ;  /* 0x0000002a25397221 */ /* 0x000fe20000010000 */
[----:B------:R-:W-:Y:S01]  /*cbb0*/  F2FP.BF16.F32.PACK_AB R25, R146, R143 ;  /* 0x0000008f9219723e */ /* 0x000fe200000010ff */
[----:B------:R-:W0:Y:S01]  /*cbc0*/  MUFU.EX2 R56, R56 ;  /* 0x0000003800387308 */ /* 0x000e220000000800 */
[----:B-1----:R-:W-:Y:S01]  /*cbd0*/  FADD.FTZ R34, R148, R35 ;  /* 0x0000002394227221 */ /* 0x002fe20000010000 */
[----:B------:R-:W-:Y:S01]  /*cbe0*/  FADD.FTZ R42, R40, R57 ;  /* 0x00000039282a7221 */ /* 0x000fe20000010000 */
[----:B------:R-:W-:Y:S01]  /*cbf0*/  F2FP.BF16.F32.PACK_AB R27, R148, R27 ;  /* 0x0000001b941b723e */ /* 0x000fe200000010ff */
[--C-:B------:R-:W-:Y:S01]  /*cc00*/  FFMA.FTZ R78, R78, UR10, -R81.reuse ;  /* 0x0000000a4e4e7c23 */ /* 0x100fe20008010851 */
[--C-:B------:R-:W-:Y:S01]  /*cc10*/  FFMA.FTZ R139, R139, UR10, -R81.reuse ;  /* 0x0000000a8b8b7c23 */ /* 0x100fe20008010851 */
[--C-:B------:R-:W-:Y:S01]  /*cc20*/  FFMA.FTZ R138, R138, UR10, -R81.reuse ;  /* 0x0000000a8a8a7c23 */ /* 0x100fe20008010851 */
[--C-:B------:R-:W-:Y:S01]  /*cc30*/  FFMA.FTZ R83, R83, UR10, -R81.reuse ;  /* 0x0000000a53537c23 */ /* 0x100fe20008010851 */
[----:B------:R-:W1:Y:S01]  /*cc40*/  MUFU.EX2 R84, R84 ;  /* 0x0000005400547308 */ /* 0x000e620000000800 */
[----:B---3--:R-:W-:Y:S01]  /*cc50*/  FADD.FTZ R35, R31, R34 ;  /* 0x000000221f237221 */ /* 0x008fe20000010000 */
[----:B------:R2:W-:Y:S01]  /*cc60*/  STSM.16.M88.4 [R10+0x21800], R24 ;  /* 0x021800180a007844 */ /* 0x0005e20000000200 */
[--C-:B------:R-:W-:Y:S01]  /*cc70*/  FFMA.FTZ R86, R86, UR10, -R81.reuse ;  /* 0x0000000a56567c23 */ /* 0x100fe20008010851 */
[----:B------:R-:W-:Y:S01]  /*cc80*/  FFMA.FTZ R81, R87, UR10, -R81 ;  /* 0x0000000a57517c23 */ /* 0x000fe20008010851 */
[----:B------:R-:W-:Y:S01]  /*cc90*/  F2FP.BF16.F32.PACK_AB R40, R40, R37 ;  /* 0x000000252828723e */ /* 0x000fe200000010ff */
[----:B------:R-:W-:Y:S01]  /*cca0*/  UMOV UR6, UR4 ;  /* 0x0000000400067c82 */ /* 0x000fe20008000000 */
[C---:B------:R-:W-:Y:S01]  /*ccb0*/  ISETP.GT.AND P2, PT, R13.reuse, UR60, PT ;  /* 0x0000003c0d007c0c */ /* 0x040fe2000bf44270 */
[----:B------:R-:W3:Y:S01]  /*ccc0*/  MUFU.EX2 R85, R85 ;  /* 0x0000005500557308 */ /* 0x000ee20000000800 */
[----:B0-----:R-:W-:Y:S01]  /*ccd0*/  FADD.FTZ R35, R56, R35 ;  /* 0x0000002338237221 */ /* 0x001fe20000010000 */
[----:B------:R-:W-:-:S02]  /*cce0*/  VIADD R13, R13, 0xffffffff ;  /* 0xffffffff0d0d7836 */ /* 0x000fc40000000000 */
[-C--:B------:R-:W-:Y:S01]  /*ccf0*/  FMUL.FTZ R90, R90, R30.reuse ;  /* 0x0000001e5a5a7220 */ /* 0x080fe20000410000 */
[-C--:B------:R-:W-:Y:S01]  /*cd00*/  FMUL.FTZ R91, R91, R30.reuse ;  /* 0x0000001e5b5b7220 */ /* 0x080fe20000410000 */
[-C--:B------:R-:W-:Y:S01]  /*cd10*/  FMUL.FTZ R94, R94, R30.reuse ;  /* 0x0000001e5e5e7220 */ /* 0x080fe20000410000 */
[-C--:B------:R-:W-:Y:S01]  /*cd20*/  FMUL.FTZ R95, R95, R30.reuse ;  /* 0x0000001e5f5f7220 */ /* 0x080fe20000410000 */
[-C--:B------:R-:W-:Y:S01]  /*cd30*/  FMUL.FTZ R98, R98, R30.reuse ;  /* 0x0000001e62627220 */ /* 0x080fe20000410000 */
[----:B------:R-:W0:Y:S01]  /*cd40*/  MUFU.EX2 R140, R140 ;  /* 0x0000008c008c7308 */ /* 0x000e220000000800 */
[----:B-1----:R-:W-:Y:S01]  /*cd50*/  FADD.FTZ R34, R84, R35 ;  /* 0x0000002354227221 */ /* 0x002fe20000010000 */
[-C--:B------:R-:W-:Y:S01]  /*cd60*/  FMUL.FTZ R99, R99, R30.reuse ;  /* 0x0000001e63637220 */ /* 0x080fe20000410000 */
        /* <DEDUP_REMOVED lines=13> */
[----:B------:R-:W3:Y:S01]  /*ce40*/  MUFU.EX2 R141, R141 ;  /* 0x0000008d008d7308 */ /* 0x000ee20000000800 */
[----:B0-----:R-:W-:Y:S01]  /*ce50*/  FADD.FTZ R34, R140, R35 ;  /* 0x000000238c227221 */ /* 0x001fe20000010000 */
[----:B------:R-:W-:Y:S01]  /*ce60*/  FADD.FTZ R35, R41, R42 ;  /* 0x0000002a29237221 */ /* 0x000fe20000010000 */
[-C--:B------:R-:W-:Y:S01]  /*ce70*/  FMUL.FTZ R123, R123, R30.reuse ;  /* 0x0000001e7b7b7220 */ /* 0x080fe20000410000 */
[-C--:B------:R-:W-:Y:S01]  /*ce80*/  FMUL.FTZ R126, R126, R30.reuse ;  /* 0x0000001e7e7e7220 */ /* 0x080fe20000410000 */
[-C--:B------:R-:W-:Y:S01]  /*ce90*/  FMUL.FTZ R127, R127, R30.reuse ;  /* 0x0000001e7f7f7220 */ /* 0x080fe20000410000 */
[----:B------:R-:W-:Y:S01]  /*cea0*/  FADD.FTZ R42, R44, R35 ;  /* 0x000000232c2a7221 */ /* 0x000fe20000010000 */
[-C--:B------:R-:W-:Y:S01]  /*ceb0*/  FMUL.FTZ R130, R130, R30.reuse ;  /* 0x0000001e82827220 */ /* 0x080fe20000410000 */
[----:B------:R-:W0:Y:S01]  /*cec0*/  MUFU.EX2 R144, R144 ;  /* 0x0000009000907308 */ /* 0x000e220000000800 */
[----:B-1----:R-:W-:Y:S01]  /*ced0*/  FADD.FTZ R34, R43, R34 ;  /* 0x000000222b227221 */ /* 0x002fe20000010000 */
[----:B------:R-:W-:Y:S01]  /*cee0*/  FADD.FTZ R57, R45, R42 ;  /* 0x0000002a2d397221 */ /* 0x000fe20000010000 */
[-C--:B------:R-:W-:Y:S01]  /*cef0*/  FMUL.FTZ R131, R131, R30.reuse ;  /* 0x0000001e83837220 */ /* 0x080fe20000410000 */
[-C--:B------:R-:W-:Y:S01]  /*cf00*/  FMUL.FTZ R134, R134, R30.reuse ;  /* 0x0000001e86867220 */ /* 0x080fe20000410000 */
[----:B------:R-:W-:Y:S01]  /*cf10*/  FMUL.FTZ R135, R135, R30 ;  /* 0x0000001e87877220 */ /* 0x000fe20000410000 */
[----:B------:R-:W-:-:S02]  /*cf20*/  IMAD.MOV.U32 R12, RZ, RZ, R11 ;  /* 0x000000ffff0c7224 */ /* 0x000fc400078e000b */
[----:B------:R-:W1:Y:S01]  /*cf30*/  MUFU.EX2 R38, R38 ;  /* 0x0000002600267308 */ /* 0x000e620000000800 */
[----:B---3--:R-:W-:Y:S01]  /*cf40*/  FADD.FTZ R35, R141, R34 ;  /* 0x000000228d237221 */ /* 0x008fe20000010000 */
[C---:B------:R-:W-:Y:S01]  /*cf50*/  FADD.FTZ R34, R48.reuse, R57 ;  /* 0x0000003930227221 */ /* 0x040fe20000010000 */
[----:B------:R-:W-:-:S03]  /*cf60*/  F2FP.BF16.F32.PACK_AB R48, R48, R45 ;  /* 0x0000002d3030723e */ /* 0x000fc600000010ff */
[----:B------:R-:W-:Y:S01]  /*cf70*/  FADD.FTZ R29, R49, R34 ;  /* 0x00000022311d7221 */ /* 0x000fe20000010000 */
[----:B------:R-:W-:Y:S01]  /*cf80*/  F2FP.BF16.F32.PACK_AB R34, R36, R33 ;  /* 0x000000212422723e */ /* 0x000fe200000010ff */
[----:B------:R-:W3:Y:S01]  /*cf90*/  MUFU.EX2 R39, R39 ;  /* 0x0000002700277308 */ /* 0x000ee20000000800 */
[----:B0-----:R-:W-:Y:S01]  /*cfa0*/  FADD.FTZ R35, R144, R35 ;  /* 0x0000002390237221 */ /* 0x001fe20000010000 */
[----:B------:R-:W-:Y:S01]  /*cfb0*/  FADD.FTZ R62, R52, R29 ;  /* 0x0000001d343e7221 */ /* 0x000fe20000010000 */
[----:B------:R-:W-:-:S03]  /*cfc0*/  F2FP.BF16.F32.PACK_AB R33, R56, R31 ;  /* 0x0000001f3821723e */ /* 0x000fc600000010ff */
[----:B--2---:R-:W-:Y:S01]  /*cfd0*/  FADD.FTZ R27, R53, R62 ;  /* 0x0000003e351b7221 */ /* 0x004fe20000010000 */
[----:B------:R-:W-:Y:S01]  /*cfe0*/  F2FP.BF16.F32.PACK_AB R62, R65, R64 ;  /* 0x00000040413e723e */ /* 0x000fe200000010ff */
[----:B------:R-:W0:Y:S01]  /*cff0*/  MUFU.EX2 R51, R51 ;  /* 0x0000003300337308 */ /* 0x000e220000000800 */
[----:B-1----:R-:W-:Y:S01]  /*d000*/  FADD.FTZ R42, R38, R35 ;  /* 0x00000023262a7221 */ /* 0x002fe20000010000 */
[----:B------:R-:W-:Y:S01]  /*d010*/  FADD.FTZ R26, R74, R27 ;  /* 0x0000001b4a1a7221 */ /* 0x000fe20000010000 */
[----:B------:R-:W-:-:S03]  /*d020*/  F2FP.BF16.F32.PACK_AB R35, R85, R84 ;  /* 0x000000545523723e */ /* 0x000fc600000010ff */
[----:B------:R-:W-:Y:S02]  /*d030*/  FADD.FTZ R27, R23, R26 ;  /* 0x0000001a171b7221 */ /* 0x000fe40000010000 */
[----:B------:R-:W1:Y:S01]  /*d040*/  MUFU.EX2 R46, R46 ;  /* 0x0000002e002e7308 */ /* 0x000e620000000800 */
[----:B---3--:R-:W-:Y:S01]  /*d050*/  FADD.FTZ R50, R39, R42 ;  /* 0x0000002a27327221 */ /* 0x008fe20000010000 */
[----:B------:R-:W-:Y:S01]  /*d060*/  FADD.FTZ R27, R82, R27 ;  /* 0x0000001b521b7221 */ /* 0x000fe20000010000 */
[----:B------:R-:W-:Y:S01]  /*d070*/  F2FP.BF16.F32.PACK_AB R42, R44, R41 ;  /* 0x000000292c2a723e */ /* 0x000fe200000010ff */
[----:B------:R2:W-:Y:S01]  /*d080*/  STSM.16.M88.4 [R9], R32 ;  /* 0x0000002009007844 */ /* 0x0005e20000000200 */
[----:B------:R-:W-:Y:S01]  /*d090*/  F2FP.BF16.F32.PACK_AB R41, R43, R140 ;  /* 0x0000008c2b29723e */ /* 0x000fe200000010ff */
[----:B------:R-:W-:Y:S01]  /*d0a0*/  FADD.FTZ R44, R60, R27 ;  /* 0x0000001b3c2c7221 */ /* 0x000fe20000010000 */
[----:B------:R-:W-:Y:S01]  /*d0b0*/  F2FP.BF16.F32.PACK_AB R43, R144, R141 ;  /* 0x0000008d902b723e */ /* 0x000fe200000010ff */
[----:B------:R-:W3:Y:S01]  /*d0c0*/  MUFU.EX2 R21, R21 ;  /* 0x0000001500157308 */ /* 0x000ee20000000800 */
[----:B0-----:R-:W-:Y:S01]  /*d0d0*/  FADD.FTZ R25, R51, R50 ;  /* 0x0000003233197221 */ /* 0x001fe20000010000 */
[----:B------:R-:W-:Y:S01]  /*d0e0*/  FADD.FTZ R27, R61, R44 ;  /* 0x0000002c3d1b7221 */ /* 0x000fe20000010000 */
[----:B------:R-:W-:Y:S01]  /*d0f0*/  F2FP.BF16.F32.PACK_AB R50, R52, R49 ;  /* 0x000000313432723e */ /* 0x000fe200000010ff */
[----:B------:R0:W-:Y:S01]  /*d100*/  STSM.16.M88.4 [R8], R40 ;  /* 0x0000002808007844 */ /* 0x0001e20000000200 */
[----:B------:R-:W-:-:S02]  /*d110*/  F2FP.BF16.F32.PACK_AB R49, R39, R38 ;  /* 0x000000262731723e */ /* 0x000fc400000010ff */
[----:B------:R-:W-:Y:S01]  /*d120*/  F2FP.BF16.F32.PACK_AB R60, R61, R60 ;  /* 0x0000003c3d3c723e */ /* 0x000fe200000010ff */
[----:B------:R-:W4:Y:S01]  /*d130*/  MUFU.EX2 R54, R54 ;  /* 0x0000003600367308 */ /* 0x000f220000000800 */
[C---:B-1----:R-:W-:Y:S01]  /*d140*/  FADD.FTZ R24, R46.reuse, R25 ;  /* 0x000000192e187221 */ /* 0x042fe20000010000 */
[----:B------:R-:W-:Y:S01]  /*d150*/  F2FP.BF16.F32.PACK_AB R51, R46, R51 ;  /* 0x000000332e33723e */ /* 0x000fe200000010ff */
[----:B--2---:R-:W-:-:S04]  /*d160*/  FADD.FTZ R34, R64, R27 ;  /* 0x0000001b40227221 */ /* 0x004fc80000010000 */
[----:B------:R0:W-:Y:S01]  /*d170*/  STSM.16.M88.4 [R7], R48 ;  /* 0x0000003007007844 */ /* 0x0001e20000000200 */
[----:B------:R-:W1:Y:S01]  /*d180*/  MUFU.EX2 R6, R6 ;  /* 0x0000000600067308 */ /* 0x000e620000000800 */
[----:B---3--:R-:W-:-:S07]  /*d190*/  FADD.FTZ R25, R21, R24 ;  /* 0x0000001815197221 */ /* 0x008fce0000010000 */
[----:B------:R-:W2:Y:S01]  /*d1a0*/  MUFU.EX2 R47, R47 ;  /* 0x0000002f002f7308 */ /* 0x000ea20000000800 */
[----:B----4-:R-:W-:-:S07]  /*d1b0*/  FADD.FTZ R25, R54, R25 ;  /* 0x0000001936197221 */ /* 0x010fce0000010000 */
[----:B------:R-:W3:Y:S01]  /*d1c0*/  MUFU.EX2 R5, R5 ;  /* 0x0000000500057308 */ /* 0x000ee20000000800 */
[----:B-1----:R-:W-:-:S07]  /*d1d0*/  FADD.FTZ R24, R6, R25 ;  /* 0x0000001906187221 */ /* 0x002fce0000010000 */
[----:B------:R-:W1:Y:S01]  /*d1e0*/  MUFU.EX2 R28, R28 ;  /* 0x0000001c001c7308 */ /* 0x000e620000000800 */
[C---:B--2---:R-:W-:Y:S01]  /*d1f0*/  FADD.FTZ R26, R47.reuse, R24 ;  /* 0x000000182f1a7221 */ /* 0x044fe20000010000 */
[----:B------:R-:W-:Y:S02]  /*d200*/  F2FP.BF16.F32.PACK_AB R27, R47, R6 ;  /* 0x000000062f1b723e */ /* 0x000fe400000010ff */
[----:B------:R-:W-:-:S04]  /*d210*/  F2FP.BF16.F32.PACK_AB R24, R74, R53 ;  /* 0x000000354a18723e */ /* 0x000fc800000010ff */
[----:B------:R-:W2:Y:S01]  /*d220*/  MUFU.EX2 R63, R63 ;  /* 0x0000003f003f7308 */ /* 0x000ea20000000800 */
[----:B---3--:R-:W-:Y:S01]  /*d230*/  FADD.FTZ R25, R5, R26 ;  /* 0x0000001a05197221 */ /* 0x008fe20000010000 */
[----:B------:R-:W-:-:S06]  /*d240*/  F2FP.BF16.F32.PACK_AB R26, R82, R23 ;  /* 0x00000017521a723e */ /* 0x000fcc00000010ff */
[----:B------:R-:W3:Y:S01]  /*d250*/  MUFU.EX2 R58, R58 ;  /* 0x0000003a003a7308 */ /* 0x000ee20000000800 */
[C---:B-1----:R-:W-:Y:S01]  /*d260*/  FADD.FTZ R32, R28.reuse, R25 ;  /* 0x000000191c207221 */ /* 0x042fe20000010000 */
[----:B------:R-:W-:Y:S01]  /*d270*/  FADD.FTZ R25, R65, R34 ;  /* 0x0000002241197221 */ /* 0x000fe20000010000 */
[----:B------:R-:W-:-:S05]  /*d280*/  F2FP.BF16.F32.PACK_AB R61, R28, R5 ;  /* 0x000000051c3d723e */ /* 0x000fca00000010ff */
[----:B------:R-:W1:Y:S01]  /*d290*/  MUFU.EX2 R55, R55 ;  /* 0x0000003700377308 */ /* 0x000e620000000800 */
[----:B--2---:R-:W-:Y:S01]  /*d2a0*/  FADD.FTZ R23, R63, R32 ;  /* 0x000000203f177221 */ /* 0x004fe20000010000 */
[----:B------:R-:W-:Y:S01]  /*d2b0*/  FADD.FTZ R32, R68, R25 ;  /* 0x0000001944207221 */ /* 0x000fe20000010000 */
[----:B------:R-:W-:-:S05]  /*d2c0*/  F2FP.BF16.F32.PACK_AB R25, R54, R21 ;  /* 0x000000153619723e */ /* 0x000fca00000010ff */
[----:B------:R-:W2:Y:S01]  /*d2d0*/  MUFU.EX2 R69, R69 ;  /* 0x0000004500457308 */ /* 0x000ea20000000800 */
[C---:B---3--:R-:W-:Y:S01]  /*d2e0*/  FADD.FTZ R6, R58.reuse, R23 ;  /* 0x000000173a067221 */ /* 0x048fe20000010000 */
[----:B------:R-:W-:Y:S01]  /*d2f0*/  F2FP.BF16.F32.PACK_AB R63, R58, R63 ;  /* 0x0000003f3a3f723e */ /* 0x000fe200000010ff */
[----:B------:R0:W-:Y:S04]  /*d300*/  STSM.16.M88.4 [R10+0x27800], R24 ;  /* 0x027800180a007844 */ /* 0x0001e80000000200 */
[----:B------:R0:W-:Y:S01]  /*d310*/  STSM.16.M88.4 [R9+0x6000], R60 ;  /* 0x0060003c09007844 */ /* 0x0001e20000000200 */
[----:B------:R-:W3:Y:S01]  /*d320*/  MUFU.EX2 R36, R75 ;  /* 0x0000004b00247308 */ /* 0x000ee20000000800 */
[----:B-1----:R-:W-:-:S07]  /*d330*/  FADD.FTZ R21, R55, R6 ;  /* 0x0000000637157221 */ /* 0x002fce0000010000 */
[----:B------:R-:W1:Y:S01]  /*d340*/  MUFU.EX2 R72, R72 ;  /* 0x0000004800487308 */ /* 0x000e620000000800 */
[C---:B--2---:R-:W-:Y:S01]  /*d350*/  FADD.FTZ R23, R69.reuse, R32 ;  /* 0x0000002045177221 */ /* 0x044fe20000010000 */
[----:B------:R-:W-:-:S06]  /*d360*/  F2FP.BF16.F32.PACK_AB R68, R69, R68 ;  /* 0x000000444544723e */ /* 0x000fcc00000010ff */
[----:B------:R-:W2:Y:S01]  /*d370*/  MUFU.EX2 R71, R78 ;  /* 0x0000004e00477308 */ /* 0x000ea20000000800 */
[C---:B---3--:R-:W-:Y:S01]  /*d380*/  FADD.FTZ R6, R36.reuse, R21 ;  /* 0x0000001524067221 */ /* 0x048fe20000010000 */
[----:B------:R-:W-:-:S06]  /*d390*/  F2FP.BF16.F32.PACK_AB R69, R36, R55 ;  /* 0x000000372445723e */ /* 0x000fcc00000010ff */
[----:B------:R-:W3:Y:S01]  /*d3a0*/  MUFU.EX2 R73, R73 ;  /* 0x0000004900497308 */ /* 0x000ee20000000800 */
[----:B-1----:R-:W-:-:S07]  /*d3b0*/  FADD.FTZ R32, R72, R23 ;  /* 0x0000001748207221 */ /* 0x002fce0000010000 */
[----:B------:R-:W1:Y:S01]  /*d3c0*/  MUFU.EX2 R139, R139 ;  /* 0x0000008b008b7308 */ /* 0x000e620000000800 */
[----:B--2---:R-:W-:-:S07]  /*d3d0*/  FADD.FTZ R6, R71, R6 ;  /* 0x0000000647067221 */ /* 0x004fce0000010000 */
[----:B------:R-:W2:Y:S01]  /*d3e0*/  MUFU.EX2 R77, R77 ;  /* 0x0000004d004d7308 */ /* 0x000ea20000000800 */
[C---:B---3--:R-:W-:Y:S01]  /*d3f0*/  FADD.FTZ R32, R73.reuse, R32 ;  /* 0x0000002049207221 */ /* 0x048fe20000010000 */
[----:B------:R-:W-:-:S06]  /*d400*/  F2FP.BF16.F32.PACK_AB R70, R73, R72 ;  /* 0x000000484946723e */ /* 0x000fcc00000010ff */
[----:B------:R-:W3:Y:S01]  /*d410*/  MUFU.EX2 R29, R138 ;  /* 0x0000008a001d7308 */ /* 0x000ee20000000800 */
[C---:B-1----:R-:W-:Y:S01]  /*d420*/  FADD.FTZ R6, R139.reuse, R6 ;  /* 0x000000068b067221 */ /* 0x042fe20000010000 */
[----:B------:R-:W-:-:S05]  /*d430*/  F2FP.BF16.F32.PACK_AB R71, R139, R71 ;  /* 0x000000478b47723e */ /* 0x000fca00000010ff */
[----:B------:R0:W-:Y:S01]  /*d440*/  STSM.16.M88.4 [R8+0x6000], R68 ;  /* 0x0060004408007844 */ /* 0x0001e20000000200 */
[----:B------:R-:W1:Y:S01]  /*d450*/  MUFU.EX2 R80, R80 ;  /* 0x0000005000507308 */ /* 0x000e620000000800 */
[----:B--2---:R-:W-:-:S07]  /*d460*/  FADD.FTZ R21, R77, R32 ;  /* 0x000000204d157221 */ /* 0x004fce0000010000 */
[----:B------:R-:W2:Y:S01]  /*d470*/  MUFU.EX2 R83, R83 ;  /* 0x0000005300537308 */ /* 0x000ea20000000800 */
[----:B---3--:R-:W-:-:S07]  /*d480*/  FADD.FTZ R6, R29, R6 ;  /* 0x000000061d067221 */ /* 0x008fce0000010000 */
[----:B------:R-:W3:Y:S01]  /*d490*/  MUFU.EX2 R76, R76 ;  /* 0x0000004c004c7308 */ /* 0x000ee20000000800 */
[C---:B-1----:R-:W-:Y:S01]  /*d4a0*/  FADD.FTZ R21, R80.reuse, R21 ;  /* 0x0000001550157221 */ /* 0x042fe20000010000 */
[----:B------:R-:W-:-:S06]  /*d4b0*/  F2FP.BF16.F32.PACK_AB R80, R80, R77 ;  /* 0x0000004d5050723e */ /* 0x000fcc00000010ff */
[----:B------:R-:W1:Y:S01]  /*d4c0*/  MUFU.EX2 R31, R86 ;  /* 0x00000056001f7308 */ /* 0x000e620000000800 */
[----:B--2---:R-:W-:-:S07]  /*d4d0*/  FADD.FTZ R6, R83, R6 ;  /* 0x0000000653067221 */ /* 0x004fce0000010000 */
[----:B------:R2:W4:Y:S01]  /*d4e0*/  MUFU.EX2 R34, R81 ;  /* 0x0000005100227308 */ /* 0x0005220000000800 */
[----:B---3--:R-:W-:Y:S01]  /*d4f0*/  F2FP.BF16.F32.PACK_AB R82, R79, R76 ;  /* 0x0000004c4f52723e */ /* 0x008fe200000010ff */
[----:B------:R-:W-:Y:S01]  /*d500*/  FADD.FTZ R76, R76, R21 ;  /* 0x000000154c4c7221 */ /* 0x000fe20000010000 */
[----:B------:R-:W-:Y:S01]  /*d510*/  IMAD.MOV.U32 R21, RZ, RZ, R20 ;  /* 0x000000ffff157224 */ /* 0x000fe200078e0014 */
[----:B--2---:R-:W-:Y:S01]  /*d520*/  F2FP.BF16.F32.PACK_AB R81, R83, R29 ;  /* 0x0000001d5351723e */ /* 0x004fe200000010ff */
[----:B-1----:R-:W-:Y:S01]  /*d530*/  FADD.FTZ R5, R31, R6 ;  /* 0x000000061f057221 */ /* 0x002fe20000010000 */
[----:B------:R-:W-:Y:S01]  /*d540*/  FADD.FTZ R6, R79, R76 ;  /* 0x0000004c4f067221 */ /* 0x000fe20000010000 */
[C---:B----4-:R-:W-:Y:S02]  /*d550*/  F2FP.BF16.F32.PACK_AB R83, R34.reuse, R31 ;  /* 0x0000001f2253723e */ /* 0x050fe400000010ff */
[----:B------:R-:W-:-:S03]  /*d560*/  FADD.FTZ R5, R34, R5 ;  /* 0x0000000522057221 */ /* 0x000fc60000010000 */
[----:B------:R0:W-:Y:S01]  /*d570*/  STSM.16.M88.4 [R7+0x6000], R80 ;  /* 0x0060005007007844 */ /* 0x0001e20000000200 */
[----:B------:R1:W-:Y:S06]  /*d580*/  MEMBAR.ALL.CTA ;  /* 0x0000000000007992 */ /* 0x0003ec0000008000 */
[----:B-1----:R-:W1:Y:S02]  /*d590*/  FENCE.VIEW.ASYNC.S ;  /* 0x00000000000073c6 */ /* 0x002e640000000000 */
[----:B-1----:R-:W-:Y:S01]  /*d5a0*/  NOP ;  /* 0x0000000000007918 */ /* 0x002fe20000000000 */
[----:B------:R-:W-:Y:S05]  /*d5b0*/  @P2 BRA `(.L_x_922) ;  /* 0xffffffcc00f82947 */ /* 0x000fea000383ffff */
.L_x_905:
[----:B------:R-:W-:Y:S06]  /*d5c0*/  BAR.ARV 0x8, 0x200 ;  /* 0x0208000000007b1d */ /* 0x000fec0000002000 */
[----:B------:R-:W-:Y:S05]  /*d5d0*/  @!P0 BRA `(.L_x_923) ;  /* 0x0000000000048947 */ /* 0x000fea0003800000 */
[----:B------:R-:W-:Y:S01]  /*d5e0*/  BPT.TRAP 0x1 ;  /* 0x000000040000795c */ /* 0x000fe20000300000 */
.L_x_923:
[----:B------:R-:W-:Y:S01]  /*d5f0*/  ULEA UR9, UR4, UR36, 0x3 ;  /* 0x0000002404097291 */ /* 0x000fe2000f8e183f */
[----:B------:R-:W-:-:S05]  /*d600*/  IMAD.U32 R0, RZ, RZ, UR5 ;  /* 0x00000005ff007e24 */ /* 0x000fca000f8e00ff */
[----:B------:R-:W-:-:S04]  /*d610*/  SHF.L.U32 R0, R0, 0x1f, RZ ;  /* 0x0000001f00007819 */ /* 0x000fc800000006ff */
[----:B------:R1:W4:Y:S01]  /*d620*/  SYNCS.PHASECHK.TRANS64.TRYWAIT P2, [UR9+0x2d850], R0 ;  /* 0x02d85000ff0075a7 */ /* 0x0003220008040149 */
[----:B------:R-:W-:Y:S05]  /*d630*/  @!P0 BRA `(.L_x_924) ;  /* 0x0000000000048947 */ /* 0x000fea0003800000 */
[----:B------:R-:W-:Y:S01]  /*d640*/  BPT.TRAP 0x1 ;  /* 0x000000040000795c */ /* 0x000fe20000300000 */
.L_x_924:
[----:B----4-:R-:W-:Y:S05]  /*d650*/  @P2 BRA `(.L_x_925) ;  /* 0x0000000000082947 */ /* 0x010fea0003800000 */
[----:B------:R-:W4:Y:S02]  /*d660*/  SYNCS.PHASECHK.TRANS64.TRYWAIT P0, [UR9+0x2d850], R0 ;  /* 0x02d85000ff0075a7 */ /* 0x000f240008000149 */
[----:B----4-:R-:W-:Y:S05]  /*d670*/  @!P0 BRA `(.L_x_926) ;  /* 0x0000006400c08947 */ /* 0x010fea0003800000 */
.L_x_925:
[----:B------:R-:W-:Y:S01]  /*d680*/  UIADD3 UR36, UR36, 0x400, URZ ;  /* 0x0000040024247890 */ /* 0x000fe2000fffe03f */
[----:B------:R-:W-:Y:S01]  /*d690*/  WARPGROUP.ARRIVE ;  /* 0x00000000000079c5 */ /* 0x000fe20000000000 */
[----:B------:R-:W-:Y:S01]  /*d6a0*/  ULOP3.LUT UR39, UR39, 0x10000, URZ, 0xfc, !UPT ;  /* 0x0001000027277892 */ /* 0x000fe2000f8efc3f */
[----:B----4-:R-:W4:Y:S01]  /*d6b0*/  SHFL.BFLY PT, R3, R6, 0x2, 0x1f ;  /* 0x0c401f0006037f89 */ /* 0x010f2200000e0000 */
[----:B------:R-:W-:Y:S01]  /*d6c0*/  USHF.R.U32.HI UR36, URZ, 0x4, UR36 ;  /* 0x000000043f247899 */ /* 0x000fe20008011624 */
[----:B0-23--:R-:W-:Y:S01]  /*d6d0*/  IMAD.U32 R10, RZ, RZ, UR9 ;  /* 0x00000009ff0a7e24 */ /* 0x00dfe2000f8e00ff */
[----:B------:R-:W-:Y:S01]  /*d6e0*/  UMOV UR5, 0x40000040 ;  /* 0x4000004000057882 */ /* 0x000fe20000000000 */
[----:B------:R-:W-:Y:S01]  /*d6f0*/  UMOV UR7, 0x80000020 ;  /* 0x8000002000077882 */ /* 0x000fe20000000000 */
[----:B------:R-:W-:Y:S01]  /*d700*/  ULOP3.LUT UR36, UR36, 0x3fff, URZ, 0xc0, !UPT ;  /* 0x00003fff24247892 */ /* 0x000fe2000f8ec03f */
[----:B-1----:R-:W0:Y:S01]  /*d710*/  SHFL.BFLY PT, R0, R5, 0x2, 0x1f ;  /* 0x0c401f0005007f89 */ /* 0x002e2200000e0000 */
[----:B------:R-:W-:-:S02]  /*d720*/  @!P1 VIADD R10, R10, 0x2d860 ;  /* 0x0002d8600a0a9836 */ /* 0x000fc40000000000 */
[----:B------:R-:W-:Y:S01]  /*d730*/  ULOP3.LUT UR8, UR36, 0x2000000, URZ, 0xfc, !UPT ;  /* 0x0200000024087892 */ /* 0x000fe2000f8efc3f */
[----:B------:R-:W-:Y:S02]  /*d740*/  IMAD.U32 R13, RZ, RZ, UR10 ;  /* 0x0000000aff0d7e24 */ /* 0x000fe4000f8e00ff */
[----:B------:R-:W-:Y:S01]  /*d750*/  @!P1 PRMT R10, RZ, 0x654, R10 ;  /* 0x00000654ff0a9816 */ /* 0x000fe2000000000a */
[----:B------:R-:W-:Y:S01]  /*d760*/  UIMAD UR8, UR4, 0x600, UR8 ;  /* 0x00000600040878a4 */ /* 0x000fe2000f8e0208 */
[----:B------:R-:W-:Y:S02]  /*d770*/  IMAD.U32 R14, RZ, RZ, UR10 ;  /* 0x0000000aff0e7e24 */ /* 0x000fe4000f8e00ff */
[----:B------:R-:W-:-:S04]  /*d780*/  UMOV UR4, UR39 ;  /* 0x0000002700047c82 */ /* 0x000fc80008000000 */
[----:B------:R-:W-:Y:S02]  /*d790*/  UMOV UR6, UR8 ;  /* 0x0000000800067c82 */ /* 0x000fe40008000000 */
[----:B------:R-:W-:Y:S01]  /*d7a0*/  HGMMA.64x96x16.F32.BF16 R88, gdesc[UR4].tnspB, R88, gsb0 ;  /* 0x41600000045879f0 */ /* 0x000fe20008001858 */
[----:B------:R-:W-:Y:S01]  /*d7b0*/  UIADD3 UR4, UR39, 0x2, URZ ;  /* 0x0000000227047890 */ /* 0x000fe2000fffe03f */
[----:B----4-:R-:W-:Y:S01]  /*d7c0*/  FADD.FTZ R3, R3, R6 ;  /* 0x0000000603037221 */ /* 0x010fe20000010000 */
[----:B------:R-:W-:Y:S01]  /*d7d0*/  UIADD3 UR6, UR8, 0x40, URZ ;  /* 0x0000004008067890 */ /* 0x000fe2000fffe03f */
[----:B------:R-:W-:Y:S01]  /*d7e0*/  UMOV UR5, 0x40000040 ;  /* 0x4000004000057882 */ /* 0x000fe20000000000 */
[----:B------:R-:W-:Y:S01]  /*d7f0*/  UMOV UR7, 0x80000020 ;  /* 0x8000002000077882 */ /* 0x000fe20000000000 */
[----:B0-----:R-:W-:Y:S02]  /*d800*/  FADD.FTZ R4, R0, R5 ;  /* 0x0000000500047221 */ /* 0x001fe40000010000 */
[----:B------:R-:W0:Y:S04]  /*d810*/  SHFL.BFLY PT, R0, R3, 0x1, 0x1f ;  /* 0x0c201f0003007f89 */ /* 0x000e2800000e0000 */
[----:B------:R-:W1:Y:S01]  /*d820*/  SHFL.BFLY PT, R7, R4, 0x1, 0x1f ;  /* 0x0c201f0004077f89 */ /* 0x000e6200000e0000 */
[----:B0-----:R-:W-:Y:S01]  /*d830*/  FADD.FTZ R9, R3, R0 ;  /* 0x0000000003097221 */ /* 0x001fe20000010000 */
[----:B------:R-:W-:-:S02]  /*d840*/  IMAD.MOV.U32 R3, RZ, RZ, -0x800000 ;  /* 0xff800000ff037424 */ /* 0x000fc400078e00ff */
[----:B------:R-:W-:Y:S02]  /*d850*/  IMAD.MOV.U32 R0, RZ, RZ, -0x800000 ;  /* 0xff800000ff007424 */ /* 0x000fe400078e00ff */
[----:B-1----:R-:W-:Y:S01]  /*d860*/  FADD.FTZ R12, R4, R7 ;  /* 0x00000007040c7221 */ /* 0x002fe20000010000 */
[----:B------:R-:W-:Y:S02]  /*d870*/  FSETP.NE.FTZ.AND P0, PT, R9, RZ, PT ;  /* 0x000000ff0900720b */ /* 0x000fe40003f15000 */
[----:B------:R-:W-:Y:S02]  /*d880*/  CS2R R6, SRZ ;  /* 0x0000000000067805 */ /* 0x000fe4000001ff00 */
[----:B------:R-:W-:-:S09]  /*d890*/  FSETP.NE.FTZ.AND P2, PT, R12, RZ, PT ;  /* 0x000000ff0c00720b */ /* 0x000fd20003f55000 */
[----:B------:R-:W0:Y:S01]  /*d8a0*/  @P0 MUFU.LG2 R5, R9 ;  /* 0x0000000900050308 */ /* 0x000e220000000c00 */
[----:B------:R-:W-:-:S03]  /*d8b0*/  @P0 FMUL.FTZ R4, R13, 0.69314718246459960938 ;  /* 0x3f3172180d040820 */ /* 0x000fc60000410000 */
[----:B------:R-:W-:-:S04]  /*d8c0*/  @P2 FMUL.FTZ R14, R14, 0.69314718246459960938 ;  /* 0x3f3172180e0e2820 */ /* 0x000fc80000410000 */
[----:B------:R-:W1:Y:S08]  /*d8d0*/  @P2 MUFU.LG2 R8, R12 ;  /* 0x0000000c00082308 */ /* 0x000e700000000c00 */
[----:B------:R1:W2:Y:S01]  /*d8e0*/  @P0 MUFU.RCP R6, R9 ;  /* 0x0000000900060308 */ /* 0x0002a20000001000 */
        /* <DEDUP_REMOVED lines=52> */
[----:B------:R1:W-:Y:S01]  /*dc30*/  @!P1 SYNCS.ARRIVE.TRANS64.RED.A1T0 RZ, [R10+URZ], RZ ;  /* 0x000000ff0aff99a7 */ /* 0x0003e2000810043f */
        /* <DEDUP_REMOVED lines=47> */
[----:B-1----:R-:W-:-:S07]  /*df30*/  FMUL.FTZ R135, R135, R7 ;  /* 0x0000000787877220 */ /* 0x002fce0000410000 */
.L_x_856:
[----:B------:R-:W-:Y:S05]  /*df40*/  @P0 BRA `(.L_x_927) ;  /* 0x00000010009c0947 */ /* 0x000fea0003800000 */
[----:B------:R-:W-:Y:S01]  /*df50*/  VIADD R6, R2, 0xffffff80 ;  /* 0xffffff8002067836 */ /* 0x000fe20000000000 */
[----:B------:R-:W-:Y:S01]  /*df60*/  R2UR UR13, R17 ;  /* 0x00000000110d72ca */ /* 0x000fe200000e0000 */
[----:B------:R-:W0:Y:S01]  /*df70*/  S2UR UR12, SR_CTAID.Z ;  /* 0x00000000000c79c3 */ /* 0x000e220000002700 */
[----:B------:R-:W1:Y:S01]  /*df80*/  S2R R25, SR_CTAID.X ;  /* 0x0000000000197919 */ /* 0x000e620000002500 */
[----:B------:R-:W-:Y:S01]  /*df90*/  ULDC.64 UR8, c[0x0][0xbd0] ;  /* 0x0002f40000087ab9 */ /* 0x000fe20000000a00 */
[----:B------:R-:W-:Y:S01]  /*dfa0*/  SHF.R.S32.HI R7, RZ, 0x1f, R6 ;  /* 0x0000001fff077819 */ /* 0x000fe20000011406 */
[----:B------:R-:W-:Y:S01]  /*dfb0*/  ULDC.64 UR14, c[0x0][0x208] ;  /* 0x00008200000e7ab9 */ /* 0x000fe20000000a00 */
[----:B------:R-:W-:Y:S02]  /*dfc0*/  BSSY B0, `(.L_x_928) ;  /* 0x00000d1000007945 */ /* 0x000fe40003800000 */
[CC--:B------:R-:W-:Y:S01]  /*dfd0*/  LEA.HI R10, R7.reuse, R6.reuse, RZ, 0x7 ;  /* 0x00000006070a7211 */ /* 0x0c0fe200078f38ff */
[----:B------:R-:W2:Y:S01]  /*dfe0*/  S2UR UR11, SR_CTAID.Y ;  /* 0x00000000000b79c3 */ /* 0x000ea20000002600 */
[----:B------:R-:W-:-:S02]  /*dff0*/  LEA.HI R14, R7, R6, RZ, 0x2 ;  /* 0x00000006070e7211 */ /* 0x000fc400078f10ff */
[----:B------:R-:W-:Y:S01]  /*e000*/  LOP3.LUT R9, R10, 0xffffff80, RZ, 0xc0, !PT ;  /* 0xffffff800a097812 */ /* 0x000fe200078ec0ff */
[----:B------:R-:W-:Y:S01]  /*e010*/  USHF.R.S32.HI UR7, URZ, 0x1f, UR13 ;  /* 0x0000001f3f077899 */ /* 0x000fe2000801140d */
[----:B------:R-:W-:Y:S01]  /*e020*/  LOP3.LUT R19, R14, 0xfffffffc, RZ, 0xc0, !PT ;  /* 0xfffffffc0e137812 */ /* 0x000fe200078ec0ff */
[----:B------:R-:W-:Y:S01]  /*e030*/  UIMAD.WIDE.U32 UR4, UR13, UR8, URZ ;  /* 0x000000080d0472a5 */ /* 0x000fe2000f8e003f */
[----:B------:R-:W-:Y:S01]  /*e040*/  SHF.R.S32.HI R10, RZ, 0x7, R10 ;  /* 0x00000007ff0a7819 */ /* 0x000fe2000001140a */
[C---:B------:R-:W-:Y:S01]  /*e050*/  IMAD.IADD R2, R6.reuse, 0x1, -R9 ;  /* 0x0000000106027824 */ /* 0x040fe200078e0a09 */
[----:B------:R-:W-:Y:S01]  /*e060*/  UIMAD UR6, UR7, UR8, URZ ;  /* 0x00000008070672a4 */ /* 0x000fe2000f8e023f */
[----:B------:R-:W3:Y:S01]  /*e070*/  LDC R9, c[0x0][0xbe8] ;  /* 0x0002fa00ff097b82 */ /* 0x000ee20000000800 */
[----:B------:R-:W-:Y:S02]  /*e080*/  IMAD.IADD R14, R6, 0x1, -R19 ;  /* 0x00000001060e7824 */ /* 0x000fe400078e0a13 */
[----:B------:R-:W-:Y:S01]  /*e090*/  SHF.R.S32.HI R13, RZ, 0x1f, R2 ;  /* 0x0000001fff0d7819 */ /* 0x000fe20000011402 */
[----:B------:R-:W-:Y:S01]  /*e0a0*/  IMAD.HI R7, R10, 0x55555556, RZ ;  /* 0x555555560a077827 */ /* 0x000fe200078e02ff */
[----:B------:R-:W-:-:S02]  /*e0b0*/  UIMAD UR6, UR13, UR9, UR6 ;  /* 0x000000090d0672a4 */ /* 0x000fc4000f8e0206 */
[-C--:B------:R-:W-:Y:S01]  /*e0c0*/  LEA.HI R8, R13, R2.reuse, RZ, 0x2 ;  /* 0x000000020d087211 */ /* 0x080fe200078f10ff */
[----:B------:R-:W4:Y:S01]  /*e0d0*/  LDC.64 R18, c[0x0][0xbd8] ;  /* 0x0002f600ff127b82 */ /* 0x000f220000000a00 */
[----:B------:R-:W-:Y:S01]  /*e0e0*/  LEA.HI R7, R7, R7, RZ, 0x1 ;  /* 0x0000000707077211 */ /* 0x000fe200078f08ff */
[----:B------:R-:W-:Y:S01]  /*e0f0*/  UIADD3 UR6, UR5, UR6, URZ ;  /* 0x0000000605067290 */ /* 0x000fe2000fffe03f */
[--C-:B------:R-:W-:Y:S01]  /*e100*/  SHF.R.S32.HI R12, RZ, 0x2, R8.reuse ;  /* 0x00000002ff0c7819 */ /* 0x100fe20000011408 */
[----:B0-----:R-:W-:Y:S01]  /*e110*/  USHF.R.S32.HI UR10, URZ, 0x1f, UR12 ;  /* 0x0000001f3f0a7899 */ /* 0x001fe2000801140c */
[----:B------:R-:W-:Y:S01]  /*e120*/  SHF.R.S32.HI R11, RZ, 0x1f, R8 ;  /* 0x0000001fff0b7819 */ /* 0x000fe20000011408 */
[----:B------:R-:W-:Y:S01]  /*e130*/  ULDC.64 UR8, c[0x0][0xb38] ;  /* 0x0002ce0000087ab9 */ /* 0x000fe20000000a00 */
[----:B------:R-:W-:Y:S01]  /*e140*/  LEA.HI R13, R13, R2, RZ, 0x5 ;  /* 0x000000020d0d7211 */ /* 0x000fe200078f28ff */
[----:B------:R-:W2:Y:S01]  /*e150*/  LDC R24, c[0x0][0xc50] ;  /* 0x00031400ff187b82 */ /* 0x000ea20000000800 */
[----:B------:R-:W-:Y:S01]  /*e160*/  LEA.HI R11, R11, R12, RZ, 0x3 ;  /* 0x0000000c0b0b7211 */ /* 0x000fe200078f18ff */
[----:B------:R-:W-:Y:S01]  /*e170*/  UIMAD UR7, UR7, UR8, URZ ;  /* 0x00000008070772a4 */ /* 0x000fe2000f8e023f */
[----:B------:R-:W-:-:S02]  /*e180*/  SHF.R.S32.HI R13, RZ, 0x5, R13 ;  /* 0x00000005ff0d7819 */ /* 0x000fc4000001140d */
[----:B------:R-:W-:Y:S01]  /*e190*/  LOP3.LUT R15, R11, 0xfffffff8, RZ, 0xc0, !PT ;  /* 0xfffffff80b0f7812 */ /* 0x000fe200078ec0ff */
[----:B------:R-:W-:Y:S01]  /*e1a0*/  IMAD R11, R7, -0x3, R10 ;  /* 0xfffffffd070b7824 */ /* 0x000fe200078e020a */
[----:B------:R-:W-:Y:S01]  /*e1b0*/  LEA.HI R7, R14, R14, RZ, 0x1 ;  /* 0x0000000e0e077211 */ /* 0x000fe200078f08ff */
[----:B------:R-:W0:Y:S08]  /*e1c0*/  LDC.64 R22, c[0x0][0xb40] ;  /* 0x0002d000ff167b82 */ /* 0x000e300000000a00 */
[----:B------:R-:W-:Y:S01]  /*e1d0*/  BAR.SYNC.DEFER_BLOCKING 0x1, 0x180 ;  /* 0x0046000000007b1d */ /* 0x000fe20000010000 */
[----:B---3--:R-:W-:Y:S01]  /*e1e0*/  ISETP.NE.AND P0, PT, R9, 0x1, PT ;  /* 0x000000010900780c */ /* 0x008fe20003f05270 */
[----:B------:R-:W-:Y:S01]  /*e1f0*/  IMAD.IADD R6, R12, 0x1, -R15 ;  /* 0x000000010c067824 */ /* 0x000fe200078e0a0f */
[----:B------:R-:W-:-:S03]  /*e200*/  LOP3.LUT R7, R7, 0x1ffffffe, RZ, 0xc0, !PT ;  /* 0x1ffffffe07077812 */ /* 0x000fc600078ec0ff */
[----:B------:R-:W-:Y:S02]  /*e210*/  IMAD R10, R13, 0x10, R6 ;  /* 0x000000100d0a7824 */ /* 0x000fe400078e0206 */
[----:B------:R-:W-:Y:S02]  /*e220*/  IMAD.IADD R21, R14, 0x1, -R7 ;  /* 0x000000010e157824 */ /* 0x000fe400078e0a07 */
[----:B------:R-:W-:Y:S02]  /*e230*/  IMAD R12, R11, 0x40, R10 ;  /* 0x000000400b0c7824 */ /* 0x000fe400078e020a */
[----:B------:R-:W-:Y:S02]  /*e240*/  IMAD.U32 R7, RZ, RZ, UR5 ;  /* 0x00000005ff077e24 */ /* 0x000fe4000f8e00ff */
[----:B------:R-:W3:Y:S01]  /*e250*/  @P0 LDC R15, c[0x0][0xbec] ;  /* 0x0002fb00ff0f0b82 */ /* 0x000ee20000000800 */
[----:B------:R-:W-:Y:S01]  /*e260*/  IMAD.U32 R6, RZ, RZ, UR4 ;  /* 0x00000004ff067e24 */ /* 0x000fe2000f8e00ff */
[----:B------:R-:W-:Y:S01]  /*e270*/  UIMAD.WIDE.U32 UR4, UR13, UR8, URZ ;  /* 0x000000080d0472a5 */ /* 0x000fe2000f8e003f */
[----:B------:R-:W-:Y:S01]  /*e280*/  IMAD.U32 R7, RZ, RZ, UR6 ;  /* 0x00000006ff077e24 */ /* 0x000fe2000f8e00ff */
[----:B------:R-:W-:Y:S01]  /*e290*/  UIMAD UR6, UR13, UR9, UR7 ;  /* 0x000000090d0672a4 */ /* 0x000fe2000f8e0207 */
[----:B----4-:R-:W-:-:S02]  /*e2a0*/  IMAD R14, R18, UR10, RZ ;  /* 0x0000000a120e7c24 */ /* 0x010fc4000f8e02ff */
[----:B------:R-:W-:Y:S01]  /*e2b0*/  IMAD R10, R21, 0x8, R12 ;  /* 0x00000008150a7824 */ /* 0x000fe200078e020c */
[----:B------:R-:W4:Y:S01]  /*e2c0*/  @P0 LDC R20, c[0x0][0xbf0] ;  /* 0x0002fc00ff140b82 */ /* 0x000f220000000800 */
[----:B------:R-:W-:Y:S01]  /*e2d0*/  IMAD R19, R19, UR12, R14 ;  /* 0x0000000c13137c24 */ /* 0x000fe2000f8e020e */
[----:B------:R-:W-:Y:S01]  /*e2e0*/  UIADD3 UR6, UR5, UR6, URZ ;  /* 0x0000000605067290 */ /* 0x000fe2000fffe03f */
[----:B-1----:R-:W-:Y:S01]  /*e2f0*/  IMAD R14, R25, 0xc0, R10 ;  /* 0x000000c0190e7824 */ /* 0x002fe200078e020a */
[----:B------:R-:W-:Y:S01]  /*e300*/  ULDC.64 UR8, c[0x0][0xb28] ;  /* 0x0002ca0000087ab9 */ /* 0x000fe20000000a00 */
[----:B------:R-:W-:Y:S02]  /*e310*/  IMAD R21, RZ, RZ, -UR13 ;  /* 0x8000000dff157e24 */ /* 0x000fe4000f8e02ff */
[----:B------:R-:W-:Y:S01]  /*e320*/  IMAD.WIDE.U32 R6, R18, UR12, R6 ;  /* 0x0000000c12067c25 */ /* 0x000fe2000f8e0006 */
[----:B------:R-:W1:Y:S03]  /*e330*/  @P0 LDC R29, c[0x0][0xbec] ;  /* 0x0002fb00ff1d0b82 */ /* 0x000e660000000800 */
[----:B------:R-:W-:-:S02]  /*e340*/  IMAD.U32 R11, RZ, RZ, UR5 ;  /* 0x00000005ff0b7e24 */ /* 0x000fc4000f8e00ff */
[----:B--2---:R-:W-:Y:S02]  /*e350*/  IMAD R27, R24, R21, UR11 ;  /* 0x0000000b181b7e24 */ /* 0x004fe4000f8e0215 */
[----:B------:R-:W-:Y:S01]  /*e360*/  IMAD.U32 R10, RZ, RZ, UR4 ;  /* 0x00000004ff0a7e24 */ /* 0x000fe2000f8e00ff */
[----:B------:R-:W2:Y:S01]  /*e370*/  @P0 LDC R26, c[0x0][0xbf0] ;  /* 0x0002fc00ff1a0b82 */ /* 0x000ea20000000800 */
[----:B---3--:R-:W-:Y:S01]  /*e380*/  @P0 IMAD.HI.U32 R15, R14, R15, RZ ;  /* 0x0000000f0e0f0227 */ /* 0x008fe200078e00ff */
[----:B------:R-:W-:-:S03]  /*e390*/  ULDC.64 UR4, c[0x0][0xbe0] ;  /* 0x0002f80000047ab9 */ /* 0x000fc60000000a00 */
[----:B------:R-:W-:Y:S01]  /*e3a0*/  IMAD.U32 R11, RZ, RZ, UR6 ;  /* 0x00000006ff0b7e24 */ /* 0x000fe2000f8e00ff */
[----:B------:R-:W-:Y:S01]  /*e3b0*/  ULDC.64 UR6, c[0x0][0xb48] ;  /* 0x0002d20000067ab9 */ /* 0x000fe20000000a00 */
[C---:B0-----:R-:W-:Y:S02]  /*e3c0*/  IMAD R18, R22.reuse, UR10, RZ ;  /* 0x0000000a16127c24 */ /* 0x041fe4000f8e02ff */
[----:B------:R-:W-:Y:S01]  /*e3d0*/  IMAD.MOV.U32 R13, RZ, RZ, R14 ;  /* 0x000000ffff0d7224 */ /* 0x000fe200078e000e */
[----:B----4-:R-:W-:Y:S01]  /*e3e0*/  @P0 SHF.R.U32.HI R13, RZ, R20, R15 ;  /* 0x00000014ff0d0219 */ /* 0x010fe2000001160f */
[----:B------:R-:W-:Y:S01]  /*e3f0*/  IMAD.IADD R7, R7, 0x1, R19 ;  /* 0x0000000107077824 */ /* 0x000fe200078e0213 */
[----:B------:R-:W-:Y:S01]  /*e400*/  SHF.R.S32.HI R20, RZ, 0x1f, R27 ;  /* 0x0000001fff147819 */ /* 0x000fe2000001141b */
[----:B------:R-:W-:Y:S02]  /*e410*/  IMAD R19, R23, UR12, R18 ;  /* 0x0000000c17137c24 */ /* 0x000fe4000f8e0212 */
[----:B------:R-:W-:-:S04]  /*e420*/  IMAD.WIDE.U32 R10, R22, UR12, R10 ;  /* 0x0000000c160a7c25 */ /* 0x000fc8000f8e000a */
[----:B-1----:R-:W-:-:S04]  /*e430*/  @P0 IMAD.HI.U32 R29, R14, R29, RZ ;  /* 0x0000001d0e1d0227 */ /* 0x002fc800078e00ff */
[----:B------:R-:W-:Y:S02]  /*e440*/  IMAD.IADD R11, R11, 0x1, R19 ;  /* 0x000000010b0b7824 */ /* 0x000fe400078e0213 */
[----:B------:R-:W-:Y:S02]  /*e450*/  IMAD R19, R20, UR6, RZ ;  /* 0x0000000614137c24 */ /* 0x000fe4000f8e02ff */
[----:B------:R-:W-:-:S04]  /*e460*/  IMAD.WIDE.U32 R6, R27, UR4, R6 ;  /* 0x000000041b067c25 */ /* 0x000fc8000f8e0006 */
[----:B------:R-:W-:Y:S01]  /*e470*/  IMAD.MOV.U32 R15, RZ, RZ, R14 ;  /* 0x000000ffff0f7224 */ /* 0x000fe200078e000e */
[----:B--2---:R-:W-:Y:S01]  /*e480*/  @P0 SHF.R.U32.HI R15, RZ, R26, R29 ;  /* 0x0000001aff0f0219 */ /* 0x004fe2000001161d */
[----:B------:R-:W-:Y:S01]  /*e490*/  IMAD R18, R20, UR4, RZ ;  /* 0x0000000414127c24 */ /* 0x000fe2000f8e02ff */
[----:B------:R-:W-:Y:S01]  /*e4a0*/  IADD3 R6, P0, R13, R6, RZ ;  /* 0x000000060d067210 */ /* 0x000fe20007f1e0ff */
[C---:B------:R-:W-:Y:S01]  /*e4b0*/  IMAD R21, R27.reuse, UR7, R19 ;  /* 0x000000071b157c24 */ /* 0x040fe2000f8e0213 */
[--C-:B------:R-:W-:Y:S01]  /*e4c0*/  SHF.R.S32.HI R19, RZ, 0x1f, R13.reuse ;  /* 0x0000001fff137819 */ /* 0x100fe2000001140d */
[----:B------:R-:W-:Y:S02]  /*e4d0*/  IMAD.MOV R13, RZ, RZ, -R13 ;  /* 0x000000ffff0d7224 */ /* 0x000fe400078e0a0d */
[C---:B------:R-:W-:Y:S01]  /*e4e0*/  IMAD R20, R27.reuse, UR5, R18 ;  /* 0x000000051b147c24 */ /* 0x040fe2000f8e0212 */
[----:B------:R-:W-:Y:S01]  /*e4f0*/  SHF.R.S32.HI R18, RZ, 0x1f, R15 ;  /* 0x0000001fff127819 */ /* 0x000fe2000001140f */
[----:B------:R-:W-:Y:S01]  /*e500*/  IMAD.WIDE.U32 R10, R27, UR6, R10 ;  /* 0x000000061b0a7c25 */ /* 0x000fe2000f8e000a */
[----:B------:R-:W-:Y:S01]  /*e510*/  ULDC.64 UR4, c[0x0][0xb30] ;  /* 0x0002cc0000047ab9 */ /* 0x000fe20000000a00 */
[----:B------:R-:W-:Y:S01]  /*e520*/  ULDC.64 UR6, c[0x0][0xbc8] ;  /* 0x0002f20000067ab9 */ /* 0x000fe20000000a00 */
[----:B------:R-:W-:Y:S01]  /*e530*/  IADD3.X R7, R19, R7, R20, P0, !PT ;  /* 0x0000000713077210 */ /* 0x000fe200007fe414 */
[----:B------:R-:W-:-:S02]  /*e540*/  IMAD.MOV R22, RZ, RZ, -R15 ;  /* 0x000000ffff167224 */ /* 0x000fc400078e0a0f */
[--C-:B------:R-:W-:Y:S02]  /*e550*/  IMAD R13, R9, R13, R14.reuse ;  /* 0x0000000d090d7224 */ /* 0x100fe400078e020e */
[----:B------:R-:W-:Y:S02]  /*e560*/  IMAD.IADD R11, R11, 0x1, R21 ;  /* 0x000000010b0b7824 */ /* 0x000fe400078e0215 */
[----:B------:R-:W-:Y:S02]  /*e570*/  IMAD R18, R18, UR4, RZ ;  /* 0x0000000412127c24 */ /* 0x000fe4000f8e02ff */
[----:B------:R-:W-:Y:S01]  /*e580*/  IMAD R19, R9, R22, R14 ;  /* 0x0000001609137224 */ /* 0x000fe200078e020e */
[----:B------:R-:W-:Y:S01]  /*e590*/  SHF.R.S32.HI R14, RZ, 0x1f, R13 ;  /* 0x0000001fff0e7819 */ /* 0x000fe2000001140d */
[C---:B------:R-:W-:Y:S01]  /*e5a0*/  IMAD R21, R15.reuse, UR5, R18 ;  /* 0x000000050f157c24 */ /* 0x040fe2000f8e0212 */
[----:B------:R-:W0:Y:S01]  /*e5b0*/  S2UR UR5, SR_CgaCtaId ;  /* 0x00000000000579c3 */ /* 0x000e220000008800 */
[----:B------:R-:W-:Y:S01]  /*e5c0*/  IMAD.WIDE.U32 R10, R15, UR4, R10 ;  /* 0x000000040f0a7c25 */ /* 0x000fe2000f8e000a */
[----:B------:R-:W-:Y:S01]  /*e5d0*/  SHF.R.S32.HI R15, RZ, 0x1f, R19 ;  /* 0x0000001fff0f7819 */ /* 0x000fe20000011413 */
[----:B------:R-:W-:-:S02]  /*e5e0*/  UMOV UR4, 0x400 ;  /* 0x0000040000047882 */ /* 0x000fc40000000000 */
[----:B------:R-:W-:Y:S02]  /*e5f0*/  IMAD R14, R14, UR6, RZ ;  /* 0x000000060e0e7c24 */ /* 0x000fe4000f8e02ff */
[----:B------:R-:W-:Y:S02]  /*e600*/  IMAD R18, R15, UR8, RZ ;  /* 0x000000080f127c24 */ /* 0x000fe4000f8e02ff */
[----:B------:R-:W-:Y:S02]  /*e610*/  IMAD.IADD R11, R11, 0x1, R21 ;  /* 0x000000010b0b7824 */ /* 0x000fe400078e0215 */
[C---:B------:R-:W-:Y:S02]  /*e620*/  IMAD R15, R13.reuse, UR7, R14 ;  /* 0x000000070d0f7c24 */ /* 0x040fe4000f8e020e */
[----:B------:R-:W-:Y:S01]  /*e630*/  IMAD.WIDE.U32 R6, R13, UR6, R6 ;  /* 0x000000060d067c25 */ /* 0x000fe2000f8e0006 */
[----:B------:R-:W-:-:S03]  /*e640*/  ULDC.64 UR6, c[0x0][0xba8] ;  /* 0x0002ea0000067ab9 */ /* 0x000fc60000000a00 */
[C---:B------:R-:W-:Y:S01]  /*e650*/  IMAD R21, R19.reuse, UR9, R18 ;  /* 0x0000000913157c24 */ /* 0x040fe2000f8e0212 */
[----:B------:R-:W-:Y:S01]  /*e660*/  LEA R18, P0, R6, UR6, 0x2 ;  /* 0x0000000606127c11 */ /* 0x000fe2000f8010ff */
[----:B------:R-:W-:Y:S01]  /*e670*/  IMAD.WIDE.U32 R10, R19, UR8, R10 ;  /* 0x00000008130a7c25 */ /* 0x000fe2000f8e000a */
[----:B------:R-:W-:Y:S01]  /*e680*/  ULDC.64 UR8, c[0x0][0xb00] ;  /* 0x0002c00000087ab9 */ /* 0x000fe20000000a00 */
[----:B------:R-:W-:Y:S02]  /*e690*/  ULDC UR6, c[0x0][0xa88] ;  /* 0x0002a20000067ab9 */ /* 0x000fe40000000800 */
[----:B------:R-:W-:Y:S01]  /*e6a0*/  IMAD.IADD R13, R7, 0x1, R15 ;  /* 0x00000001070d7824 */ /* 0x000fe200078e020f */
[----:B------:R-:W-:Y:S01]  /*e6b0*/  LEA R24, P1, R10, UR8, 0x2 ;  /* 0x000000080a187c11 */ /* 0x000fe2000f8210ff */
[----:B------:R-:W-:Y:S01]  /*e6c0*/  IMAD.IADD R7, R11, 0x1, R21 ;  /* 0x000000010b077824 */ /* 0x000fe200078e0215 */
[----:B0-----:R-:W-:Y:S01]  /*e6d0*/  ULEA UR4, UR5, UR4, 0x18 ;  /* 0x0000000405047291 */ /* 0x001fe2000f8ec03f */
[----:B------:R-:W-:Y:S01]  /*e6e0*/  IMAD R14, R25, 0xc0, R12 ;  /* 0x000000c0190e7824 */ /* 0x000fe200078e020c */
[----:B------:R-:W-:Y:S01]  /*e6f0*/  LEA.HI.X R15, R6, UR7, R13, 0x2, P0 ;  /* 0x00000007060f7c11 */ /* 0x000fe200080f140d */
[----:B------:R-:W-:Y:S01]  /*e700*/  SHFL.IDX PT, R12, R18, 0x1, 0x1c1f ;  /* 0x003c1f00120c7f89 */ /* 0x000fe200000e0000 */
[----:B------:R-:W-:Y:S01]  /*e710*/  LEA.HI.X R25, R10, UR9, R7, 0x2, P1 ;  /* 0x000000090a197c11 */ /* 0x000fe200088f1407 */
[----:B------:R-:W-:Y:S01]  /*e720*/  IMAD R21, R9, UR6, RZ ;  /* 0x0000000609157c24 */ /* 0x000fe2000f8e02ff */
[----:B------:R-:W-:Y:S01]  /*e730*/  LOP3.LUT P0, RZ, R2, 0x3, RZ, 0xc0, !PT ;  /* 0x0000000302ff7812 */ /* 0x000fe2000780c0ff */
[----:B------:R-:W-:Y:S01]  /*e740*/  SHFL.IDX PT, R10, R18, RZ, 0x1c1f ;  /* 0x001c1fff120a7589 */ /* 0x000fe200000e0000 */
[C---:B------:R-:W-:Y:S01]  /*e750*/  VIADD R20, R14.reuse, 0x8 ;  /* 0x000000080e147836 */ /* 0x040fe20000000000 */
[----:B------:R-:W-:Y:S01]  /*e760*/  UIADD3 UR4, UR4, 0x2d820, URZ ;  /* 0x0002d82004047890 */ /* 0x000fe2000fffe03f */
[CC--:B------:R-:W-:Y:S01]  /*e770*/  ISETP.GE.OR P1, PT, R14.reuse, R21.reuse, P0 ;  /* 0x000000150e00720c */ /* 0x0c0fe20000726670 */
[----:B------:R-:W0:Y:S01]  /*e780*/  SHFL.IDX PT, R11, R15, RZ, 0x1c1f ;  /* 0x001c1fff0f0b7589 */ /* 0x000e2200000e0000 */
[-C--:B------:R-:W-:Y:S01]  /*e790*/  ISETP.GE.AND P2, PT, R14, R21.reuse, PT ;  /* 0x000000150e00720c */ /* 0x080fe20003f46270 */
[----:B------:R-:W-:Y:S01]  /*e7a0*/  UPRMT UR4, URZ, 0x654, UR4 ;  /* 0x000006543f047896 */ /* 0x000fe20008000004 */
[----:B------:R-:W-:Y:S01]  /*e7b0*/  ISETP.GE.OR P0, PT, R20, R21, P0 ;  /* 0x000000151400720c */ /* 0x000fe20000706670 */
[----:B------:R-:W1:Y:S01]  /*e7c0*/  SHFL.IDX PT, R13, R15, 0x1, 0x1c1f ;  /* 0x003c1f000f0d7f89 */ /* 0x000e6200000e0000 */
[----:B------:R-:W-:-:S03]  /*e7d0*/  LOP3.LUT R9, R8, 0x7ffffffc, RZ, 0xc0, !PT ;  /* 0x7ffffffc08097812 */ /* 0x000fc600078ec0ff */
[----:B------:R2:W3:Y:S02]  /*e7e0*/  SHFL.IDX PT, R6, R24, RZ, 0x1c1f ;  /* 0x001c1fff18067589 */ /* 0x0004e400000e0000 */
[----:B------:R-:W-:Y:S01]  /*e7f0*/  IMAD.IADD R9, R2, 0x1, -R9 ;  /* 0x0000000102097824 */ /* 0x000fe200078e0a09 */
[----:B------:R-:W-:Y:S01]  /*e800*/  SYNCS.ARRIVE.TRANS64.RED.A1T0 RZ, [UR4], RZ ;  /* 0x000000ffffff79a7 */ /* 0x000fe20008100404 */
[----:B------:R2:W4:Y:S02]  /*e810*/  SHFL.IDX PT, R7, R25, RZ, 0x1c1f ;  /* 0x001c1fff19077589 */ /* 0x00052400000e0000 */
[----:B------:R-:W-:Y:S02]  /*e820*/  IMAD.SHL.U32 R9, R9, 0x2, RZ ;  /* 0x0000000209097824 */ /* 0x000fe400078e00ff */
        /* <DEDUP_REMOVED lines=9> */
[----:B------:R-:W-:Y:S01]  /*e8c0*/  VIADD R10, R9, 0x20 ;  /* 0x00000020090a7836 */ /* 0x000fe20000000000 */
[----:B------:R-:W-:Y:S01]  /*e8d0*/  ISETP.GE.AND P2, PT, R2, UR4, PT ;  /* 0x0000000402007c0c */ /* 0x000fe2000bf46270 */
[----:B------:R-:W-:Y:S01]  /*e8e0*/  ULDC.64 UR6, c[0x0][0x208] ;  /* 0x0000820000067ab9 */ /* 0x000fe20000000a00 */
[----:B------:R-:W-:Y:S01]  /*e8f0*/  ISETP.GE.AND P3, PT, R3, UR4, PT ;  /* 0x0000000403007c0c */ /* 0x000fe2000bf66270 */
[C---:B------:R-:W-:Y:S01]  /*e900*/  VIADD R22, R9.reuse, 0x38 ;  /* 0x0000003809167836 */ /* 0x040fe20000000000 */
[----:B------:R-:W-:Y:S01]  /*e910*/  ISETP.GE.AND P4, PT, R10, UR4, PT ;  /* 0x000000040a007c0c */ /* 0x000fe2000bf86270 */
[----:B------:R-:W-:-:S06]  /*e920*/  VIADD R23, R9, 0x40 ;  /* 0x0000004009177836 */ /* 0x000fcc0000000000 */
[----:B------:R-:W-:Y:S02]  /*e930*/  @!P1 LEA.HI R0, R0, R0, RZ, 0x1 ;  /* 0x0000000000009211 */ /* 0x000fe400078f08ff */
[----:B------:R-:W-:Y:S02]  /*e940*/  @!P2 LEA.HI R2, R2, R2, RZ, 0x1 ;  /* 0x000000020202a211 */ /* 0x000fe400078f08ff */
[----:B------:R-:W-:Y:S02]  /*e950*/  @!P3 LEA.HI R8, R3, R3, RZ, 0x1 ;  /* 0x000000030308b211 */ /* 0x000fe400078f08ff */
[----:B------:R-:W-:Y:S02]  /*e960*/  @!P1 LOP3.LUT R11, R0, 0xfffffffe, RZ, 0xc0, !PT ;  /* 0xfffffffe000b9812 */ /* 0x000fe400078ec0ff */
[----:B------:R-:W-:Y:S02]  /*e970*/  @!P4 LEA.HI R0, R10, R10, RZ, 0x1 ;  /* 0x0000000a0a00c211 */ /* 0x000fe400078f08ff */
[----:B------:R-:W-:Y:S01]  /*e980*/  @!P2 LOP3.LUT R13, R2, 0xfffffffe, RZ, 0xc0, !PT ;  /* 0xfffffffe020da812 */ /* 0x000fe200078ec0ff */
[----:B---34-:R-:W-:Y:S01]  /*e990*/  @!P0 IMAD.WIDE R2, R9, 0x4, R6 ;  /* 0x0000000409028825 */ /* 0x018fe200078e0206 */
[----:B------:R-:W-:-:S02]  /*e9a0*/  @!P3 LOP3.LUT R15, R8, 0xfffffffe, RZ, 0xc0, !PT ;  /* 0xfffffffe080fb812 */ /* 0x000fc400078ec0ff */
[----:B------:R-:W-:Y:S01]  /*e9b0*/  @!P4 LOP3.LUT R19, R0, 0xfffffffe, RZ, 0xc0, !PT ;  /* 0xfffffffe0013c812 */ /* 0x000fe200078ec0ff */
[--C-:B------:R-:W-:Y:S01]  /*e9c0*/  @!P1 IMAD.WIDE R10, R11, 0x4, R6.reuse ;  /* 0x000000040b0a9825 */ /* 0x100fe200078e0206 */
[----:B------:R0:W-:Y:S03]  /*e9d0*/  @!P0 ST.E.64 desc[UR6][R2.64], R4 ;  /* 0x0000000402008985 */ /* 0x0001e6000c101b06 */
[----:B------:R-:W-:Y:S01]  /*e9e0*/  VIADD R0, R9, 0x28 ;  /* 0x0000002809007836 */ /* 0x000fe20000000000 */
[----:B------:R1:W-:Y:S01]  /*e9f0*/  @!P1 ST.E.64 desc[UR6][R10.64], R92 ;  /* 0x0000005c0a009985 */ /* 0x0003e2000c101b06 */
[----:B------:R-:W-:-:S03]  /*ea00*/  @!P2 IMAD.WIDE R12, R13, 0x4, R6 ;  /* 0x000000040d0ca825 */ /* 0x000fc600078e0206 */
[----:B------:R-:W-:Y:S01]  /*ea10*/  ISETP.GE.AND P0, PT, R0, UR4, PT ;  /* 0x0000000400007c0c */ /* 0x000fe2000bf06270 */
[----:B------:R-:W-:Y:S01]  /*ea20*/  VIADD R8, R9, 0x30 ;  /* 0x0000003009087836 */ /* 0x000fe20000000000 */
[----:B------:R2:W-:Y:S01]  /*ea30*/  @!P2 ST.E.64 desc[UR6][R12.64], R96 ;  /* 0x000000600c00a985 */ /* 0x0005e2000c101b06 */
[--C-:B------:R-:W-:Y:S01]  /*ea40*/  @!P3 IMAD.WIDE R14, R15, 0x4, R6.reuse ;  /* 0x000000040f0eb825 */ /* 0x100fe200078e0206 */
[----:B------:R-:W-:Y:S02]  /*ea50*/  ISETP.GE.AND P2, PT, R22, UR4, PT ;  /* 0x0000000416007c0c */ /* 0x000fe4000bf46270 */
        /* <DEDUP_REMOVED lines=8> */
[----:B------:R-:W-:Y:S01]  /*eae0*/  VIADD R5, R9, 0x58 ;  /* 0x0000005809057836 */ /* 0x000fe20000000000 */
[----:B------:R-:W-:-:S02]  /*eaf0*/  ISETP.GE.AND P5, PT, R3, UR4, PT ;  /* 0x0000000403007c0c */ /* 0x000fc4000bfa6270 */
[----:B------:R-:W-:Y:S02]  /*eb00*/  ISETP.GE.AND P4, PT, R2, UR4, PT ;  /* 0x0000000402007c0c */ /* 0x000fe4000bf86270 */
[----:B------:R-:W-:Y:S02]  /*eb10*/  ISETP.GE.AND P6, PT, R5, UR4, PT ;  /* 0x0000000405007c0c */ /* 0x000fe4000bfc6270 */
[----:B------:R-:W-:Y:S02]  /*eb20*/  @!P1 LEA.HI R8, R8, R8, RZ, 0x1 ;  /* 0x0000000808089211 */ /* 0x000fe400078f08ff */
[----:B------:R-:W-:Y:S02]  /*eb30*/  @!P2 LEA.HI R22, R22, R22, RZ, 0x1 ;  /* 0x000000161616a211 */ /* 0x000fe400078f08ff */
[----:B------:R-:W-:Y:S02]  /*eb40*/  @!P3 LEA.HI R23, R23, R23, RZ, 0x1 ;  /* 0x000000171717b211 */ /* 0x000fe400078f08ff */
[----:B-1----:R-:W-:-:S02]  /*eb50*/  @!P2 LOP3.LUT R11, R22, 0xfffffffe, RZ, 0xc0, !PT ;  /* 0xfffffffe160ba812 */ /* 0x002fc400078ec0ff */
[----:B------:R-:W-:Y:S02]  /*eb60*/  @!P5 LEA.HI R4, R3, R3, RZ, 0x1 ;  /* 0x000000030304d211 */ /* 0x000fe400078f08ff */
[----:B------:R-:W-:Y:S02]  /*eb70*/  @!P4 LEA.HI R2, R2, R2, RZ, 0x1 ;  /* 0x000000020202c211 */ /* 0x000fe400078f08ff */
[----:B------:R-:W-:Y:S02]  /*eb80*/  @!P6 LEA.HI R10, R5, R5, RZ, 0x1 ;  /* 0x00000005050ae211 */ /* 0x000fe400078f08ff */
[----:B------:R-:W-:Y:S02]  /*eb90*/  @!P0 LOP3.LUT R3, R0, 0xfffffffe, RZ, 0xc0, !PT ;  /* 0xfffffffe00038812 */ /* 0x000fe400078ec0ff */
[----:B------:R-:W-:Y:S02]  /*eba0*/  @!P1 LOP3.LUT R5, R8, 0xfffffffe, RZ, 0xc0, !PT ;  /* 0xfffffffe08059812 */ /* 0x000fe400078ec0ff */
[----:B--2---:R-:W-:-:S02]  /*ebb0*/  @!P3 LOP3.LUT R13, R23, 0xfffffffe, RZ, 0xc0, !PT ;  /* 0xfffffffe170db812 */ /* 0x004fc400078ec0ff */
[----:B---3--:R-:W-:Y:S01]  /*ebc0*/  @!P4 LOP3.LUT R15, R2, 0xfffffffe, RZ, 0xc0, !PT ;  /* 0xfffffffe020fc812 */ /* 0x008fe200078ec0ff */
[--C-:B------:R-:W-:Y:S01]  /*ebd0*/  @!P0 IMAD.WIDE R2, R3, 0x4, R6.reuse ;  /* 0x0000000403028825 */ /* 0x100fe200078e0206 */
[----:B0-----:R-:W-:Y:S02]  /*ebe0*/  @!P5 LOP3.LUT R19, R4, 0xfffffffe, RZ, 0xc0, !PT ;  /* 0xfffffffe0413d812 */ /* 0x001fe400078ec0ff */
[----:B------:R-:W-:Y:S01]  /*ebf0*/  @!P6 LOP3.LUT R23, R10, 0xfffffffe, RZ, 0xc0, !PT ;  /* 0xfffffffe0a17e812 */ /* 0x000fe200078ec0ff */
        /* <DEDUP_REMOVED lines=12> */
[----:B------:R0:W-:Y:S02]  /*ecc0*/  @!P6 ST.E.64 desc[UR6][R6.64], R132 ;  /* 0x000000840600e985 */ /* 0x0001e4000c101b06 */
.L_x_929:
[----:B------:R-:W-:Y:S05]  /*ecd0*/  BSYNC B0 ;  /* 0x0000000000007941 */ /* 0x000fea0003800000 */
.L_x_928:
[----:B------:R-:W-:Y:S01]  /*ece0*/  ISETP.GE.AND P0, PT, R20, R21, PT ;  /* 0x000000151400720c */ /* 0x000fe20003f06270 */
[----:B0-----:R0:W1:Y:S04]  /*ecf0*/  SHFL.IDX PT, R15, R25, 0x1, 0x1c1f ;  /* 0x003c1f00190f7f89 */ /* 0x00106800000e0000 */
[----:B------:R0:W0:Y:S08]  /*ed00*/  SHFL.IDX PT, R14, R24, 0x1, 0x1c1f ;  /* 0x003c1f00180e7f89 */ /* 0x00003000000e0000 */
        /* <DEDUP_REMOVED lines=13> */
[----:B------:R-:W-:Y:S01]  /*ede0*/  ULDC.64 UR6, c[0x0][0x208] ;  /* 0x0000820000067ab9 */ /* 0x000fe20000000a00 */
[----:B------:R-:W-:Y:S01]  /*edf0*/  ISETP.GE.AND P1, PT, R12, UR4, PT ;  /* 0x000000040c007c0c */ /* 0x000fe2000bf26270 */
[----:B------:R-:W-:-:S02]  /*ee00*/  VIADD R18, R9, 0x40 ;  /* 0x0000004009127836 */ /* 0x000fc40000000000 */
[C---:B------:R-:W-:Y:S02]  /*ee10*/  VIADD R19, R9.reuse, 0x48 ;  /* 0x0000004809137836 */ /* 0x040fe40000000000 */
[----:B------:R-:W-:Y:S01]  /*ee20*/  @!P3 LEA.HI R0, R0, R0, RZ, 0x1 ;  /* 0x000000000000b211 */ /* 0x000fe200078f08ff */
[----:B------:R-:W-:Y:S01]  /*ee30*/  VIADD R20, R9, 0x50 ;  /* 0x0000005009147836 */ /* 0x000fe20000000000 */
[----:B------:R-:W-:Y:S02]  /*ee40*/  @!P4 LEA.HI R2, R2, R2, RZ, 0x1 ;  /* 0x000000020202c211 */ /* 0x000fe400078f08ff */
[----:B------:R-:W-:Y:S02]  /*ee50*/  @!P5 LEA.HI R3, R3, R3, RZ, 0x1 ;  /* 0x000000030303d211 */ /* 0x000fe400078f08ff */
[----:B------:R-:W-:Y:S01]  /*ee60*/  @!P3 LOP3.LUT R5, R0, 0xfffffffe, RZ, 0xc0, !PT ;  /* 0xfffffffe0005b812 */ /* 0x000fe200078ec0ff */
[----:B------:R-:W-:Y:S01]  /*ee70*/  VIADD R0, R9, 0x30 ;  /* 0x0000003009007836 */ /* 0x000fe20000000000 */
[----:B----4-:R-:W-:-:S02]  /*ee80*/  @!P4 LOP3.LUT R7, R2, 0xfffffffe, RZ, 0xc0, !PT ;  /* 0xfffffffe0207c812 */ /* 0x010fc400078ec0ff */
[----:B------:R-:W-:Y:S01]  /*ee90*/  @!P5 LOP3.LUT R11, R3, 0xfffffffe, RZ, 0xc0, !PT ;  /* 0xfffffffe030bd812 */ /* 0x000fe200078ec0ff */
[--C-:B01----:R-:W-:Y:S01]  /*eea0*/  @!P2 IMAD.WIDE R2, R9, 0x4, R14.reuse ;  /* 0x000000040902a825 */ /* 0x103fe200078e020e */
[----:B------:R-:W-:Y:S02]  /*eeb0*/  @!P0 LEA.HI R8, R8, R8, RZ, 0x1 ;  /* 0x0000000808088211 */ /* 0x000fe400078f08ff */
[----:B------:R-:W-:Y:S01]  /*eec0*/  ISETP.GE.AND P6, PT, R20, UR4, PT ;  /* 0x0000000414007c0c */ /* 0x000fe2000bfc6270 */
[--C-:B------:R-:W-:Y:S01]  /*eed0*/  @!P3 IMAD.WIDE R4, R5, 0x4, R14.reuse ;  /* 0x000000040504b825 */ /* 0x100fe200078e020e */
[----:B------:R0:W-:Y:S01]  /*eee0*/  @!P2 ST.E.64 desc[UR6][R2.64], R90 ;  /* 0x0000005a0200a985 */ /* 0x0001e2000c101b06 */
[----:B------:R-:W-:Y:S02]  /*eef0*/  ISETP.GE.AND P2, PT, R0, UR4, PT ;  /* 0x0000000400007c0c */ /* 0x000fe4000bf46270 */
[----:B---3--:R-:W-:Y:S01]  /*ef00*/  @!P4 IMAD.WIDE R6, R7, 0x4, R14 ;  /* 0x000000040706c825 */ /* 0x008fe200078e020e */
        /* <DEDUP_REMOVED lines=21> */
[----:B------:R-:W-:-:S02]  /*f060*/  @!P3 LOP3.LUT R13, R13, 0xfffffffe, RZ, 0xc0, !PT ;  /* 0xfffffffe0d0db812 */ /* 0x000fc400078ec0ff */
[----:B---3--:R-:W-:Y:S02]  /*f070*/  @!P4 LOP3.LUT R11, R18, 0xfffffffe, RZ, 0xc0, !PT ;  /* 0xfffffffe120bc812 */ /* 0x008fe400078ec0ff */
[----:B------:R-:W-:Y:S02]  /*f080*/  ISETP.GE.AND P0, PT, R9, UR4, PT ;  /* 0x0000000409007c0c */ /* 0x000fe4000bf06270 */
[----:B------:R-:W-:Y:S02]  /*f090*/  @!P5 LOP3.LUT R19, R19, 0xfffffffe, RZ, 0xc0, !PT ;  /* 0xfffffffe1313d812 */ /* 0x000fe400078ec0ff */
[----:B------:R-:W-:Y:S01]  /*f0a0*/  @!P6 LOP3.LUT R21, R20, 0xfffffffe, RZ, 0xc0, !PT ;  /* 0xfffffffe1415e812 */ /* 0x000fe200078ec0ff */
        /* <DEDUP_REMOVED lines=11> */
[----:B------:R-:W-:Y:S01]  /*f160*/  LEA.HI R9, R9, R9, RZ, 0x1 ;  /* 0x0000000909097211 */ /* 0x000fe200078f08ff */
[----:B------:R-:W-:-:S03]  /*f170*/  ULDC.64 UR4, c[0x0][0x208] ;  /* 0x0000820000047ab9 */ /* 0x000fc60000000a00 */
[----:B0-----:R-:W-:-:S05]  /*f180*/  LOP3.LUT R3, R9, 0xfffffffe, RZ, 0xc0, !PT ;  /* 0xfffffffe09037812 */ /* 0x001fca00078ec0ff */
[----:B------:R-:W-:-:S05]  /*f190*/  IMAD.WIDE R2, R3, 0x4, R14 ;  /* 0x0000000403027825 */ /* 0x000fca00078e020e */
[----:B------:R0:W-:Y:S01]  /*f1a0*/  ST.E.64 desc[UR4][R2.64], R134 ;  /* 0x0000008602007985 */ /* 0x0001e2000c101b04 */
[----:B------:R-:W-:Y:S05]  /*f1b0*/  BRA `(.L_x_848) ;  /* 0x0000004800287947 */ /* 0x000fea0003800000 */
.L_x_927:
[----:B------:R-:W-:-:S05]  /*f1c0*/  VIADD R0, R2, 0xffffff80 ;  /* 0xffffff8002007836 */ /* 0x000fca0000000000 */
[----:B------:R-:W-:-:S13]  /*f1d0*/  ISETP.GT.AND P0, PT, R0, 0xbf, PT ;  /* 0x000000bf0000780c */ /* 0x000fda0003f04270 */
[----:B------:R-:W-:Y:S05]  /*f1e0*/  @P0 BRA `(.L_x_848) ;  /* 0x00000048001c0947 */ /* 0x000fea0003800000 */
[----:B------:R-:W0:Y:S01]  /*f1f0*/  S2R R3, SR_CTAID.X ;  /* 0x0000000000037919 */ /* 0x000e220000002500 */
[----:B------:R-:W1:Y:S01]  /*f200*/  LDC R6, c[0x0][0xbe8] ;  /* 0x0002fa00ff067b82 */ /* 0x000e620000000800 */
[----:B------:R-:W-:Y:S01]  /*f210*/  ULDC UR4, c[0x0][0xa88] ;  /* 0x0002a20000047ab9 */ /* 0x000fe20000000800 */
[----:B0-----:R-:W-:Y:S02]  /*f220*/  IMAD R2, R3, 0xc0, R2 ;  /* 0x000000c003027824 */ /* 0x001fe400078e0202 */
[----:B-1----:R-:W-:Y:S02]  /*f230*/  IMAD R3, R6, UR4, RZ ;  /* 0x0000000406037c24 */ /* 0x002fe4000f8e02ff */
[----:B------:R-:W-:-:S05]  /*f240*/  VIADD R0, R2, 0xffffff80 ;  /* 0xffffff8002007836 */ /* 0x000fca0000000000 */
[----:B------:R-:W-:-:S13]  /*f250*/  ISETP.GE.AND P0, PT, R0, R3, PT ;  /* 0x000000030000720c */ /* 0x000fda0003f06270 */
[----:B------:R-:W-:Y:S05]  /*f260*/  @P0 BRA `(.L_x_848) ;  /* 0x0000004400fc0947 */ /* 0x000fea0003800000 */
[----:B------:R-:W-:Y:S01]  /*f270*/  ISETP.NE.AND P0, PT, R6, 0x1, PT ;  /* 0x000000010600780c */ /* 0x000fe20003f05270 */
[----:B------:R-:W0:Y:S01]  /*f280*/  S2UR UR7, SR_CTAID.Z ;  /* 0x00000000000779c3 */ /* 0x000e220000002700 */
[----:B------:R-:W-:Y:S01]  /*f290*/  R2UR UR11, R17 ;  /* 0x00000000110b72ca */ /* 0x000fe200000e0000 */
[----:B------:R-:W-:Y:S01]  /*f2a0*/  ULDC.64 UR8, c[0x0][0xbd0] ;  /* 0x0002f40000087ab9 */ /* 0x000fe20000000a00 */
[----:B------:R-:W-:Y:S01]  /*f2b0*/  IMAD.MOV.U32 R5, RZ, RZ, R0 ;  /* 0x000000ffff057224 */ /* 0x000fe200078e0000 */
[----:B------:R-:W-:-:S04]  /*f2c0*/  ULDC.64 UR12, c[0x0][0x208] ;  /* 0x00008200000c7ab9 */ /* 0x000fc80000000a00 */
[----:B------:R-:W1:Y:S06]  /*f2d0*/  LDC.64 R10, c[0x0][0xbd8] ;  /* 0x0002f600ff0a7b82 */ /* 0x000e6c0000000a00 */
[----:B------:R-:W-:Y:S02]  /*f2e0*/  USHF.R.S32.HI UR6, URZ, 0x1f, UR11 ;  /* 0x0000001f3f067899 */ /* 0x000fe4000801140b */
[----:B------:R-:W2:Y:S01]  /*f2f0*/  @P0 LDC R7, c[0x0][0xbec] ;  /* 0x0002fb00ff070b82 */ /* 0x000ea20000000800 */
[----:B------:R-:W-:Y:S02]  /*f300*/  UIMAD.WIDE.U32 UR4, UR11, UR8, URZ ;  /* 0x000000080b0472a5 */ /* 0x000fe4000f8e003f */
[----:B------:R-:W-:-:S04]  /*f310*/  UIMAD UR6, UR6, UR8, URZ ;  /* 0x00000008060672a4 */ /* 0x000fc8000f8e023f */
[----:B------:R-:W-:Y:S01]  /*f320*/  UIMAD UR6, UR11, UR9, UR6 ;  /* 0x000000090b0672a4 */ /* 0x000fe2000f8e0206 */
[----:B------:R-:W3:Y:S01]  /*f330*/  @P0 LDC R9, c[0x0][0xbf0] ;  /* 0x0002fc00ff090b82 */ /* 0x000ee20000000800 */
[----:B0-----:R-:W-:Y:S01]  /*f340*/  USHF.R.S32.HI UR8, URZ, 0x1f, UR7 ;  /* 0x0000001f3f087899 */ /* 0x001fe20008011407 */
[----:B------:R-:W-:Y:S01]  /*f350*/  IMAD.U32 R3, RZ, RZ, UR5 ;  /* 0x00000005ff037e24 */ /* 0x000fe2000f8e00ff */
[----:B------:R-:W-:Y:S01]  /*f360*/  UIADD3 UR6, UR5, UR6, URZ ;  /* 0x0000000605067290 */ /* 0x000fe2000fffe03f */
[----:B------:R-:W-:Y:S02]  /*f370*/  IMAD.U32 R2, RZ, RZ, UR4 ;  /* 0x00000004ff027e24 */ /* 0x000fe4000f8e00ff */
[----:B------:R-:W-:Y:S02]  /*f380*/  ULDC.64 UR4, c[0x0][0xbe0] ;  /* 0x0002f80000047ab9 */ /* 0x000fe40000000a00 */
[----:B------:R-:W0:Y:S01]  /*f390*/  S2UR UR10, SR_CTAID.Y ;  /* 0x00000000000a79c3 */ /* 0x000e220000002600 */
[----:B------:R-:W-:-:S02]  /*f3a0*/  IMAD.U32 R3, RZ, RZ, UR6 ;  /* 0x00000006ff037e24 */ /* 0x000fc4000f8e00ff */
[C---:B-1----:R-:W-:Y:S02]  /*f3b0*/  IMAD R12, R10.reuse, UR8, RZ ;  /* 0x000000080a0c7c24 */ /* 0x042fe4000f8e02ff */
[----:B------:R-:W-:-:S03]  /*f3c0*/  IMAD.WIDE.U32 R2, R10, UR7, R2 ;  /* 0x000000070a027c25 */ /* 0x000fc6000f8e0002 */
[----:B------:R-:W0:Y:S01]  /*f3d0*/  LDC R8, c[0x0][0xc50] ;  /* 0x00031400ff087b82 */ /* 0x000e220000000800 */
[----:B--2---:R-:W-:-:S04]  /*f3e0*/  @P0 IMAD.HI.U32 R4, R0, R7, RZ ;  /* 0x0000000700040227 */ /* 0x004fc800078e00ff */
[----:B------:R-:W-:Y:S02]  /*f3f0*/  IMAD R7, RZ, RZ, -UR11 ;  /* 0x8000000bff077e24 */ /* 0x000fe4000f8e02ff */
[----:B------:R-:W-:Y:S01]  /*f400*/  IMAD R11, R11, UR7, R12 ;  /* 0x000000070b0b7c24 */ /* 0x000fe2000f8e020c */
[----:B---3--:R-:W-:-:S03]  /*f410*/  @P0 SHF.R.U32.HI R5, RZ, R9, R4 ;  /* 0x00000009ff050219 */ /* 0x008fc60000011604 */
[----:B------:R-:W-:Y:S02]  /*f420*/  IMAD.IADD R3, R11, 0x1, R3 ;  /* 0x000000010b037824 */ /* 0x000fe400078e0203 */
[----:B0-----:R-:W-:Y:S02]  /*f430*/  IMAD R9, R8, R7, UR10 ;  /* 0x0000000a08097e24 */ /* 0x001fe4000f8e0207 */
[----:B------:R-:W-:Y:S02]  /*f440*/  IMAD.MOV R7, RZ, RZ, -R5 ;  /* 0x000000ffff077224 */ /* 0x000fe400078e0a05 */
[----:B------:R-:W-:Y:S01]  /*f450*/  IMAD.WIDE.U32 R2, R9, UR4, R2 ;  /* 0x0000000409027c25 */ /* 0x000fe2000f8e0002 */
[----:B------:R-:W-:-:S03]  /*f460*/  SHF.R.S32.HI R4, RZ, 0x1f, R9 ;  /* 0x0000001fff047819 */ /* 0x000fc60000011409 */
[----:B------:R-:W-:Y:S01]  /*f470*/  IMAD R7, R6, R7, R0 ;  /* 0x0000000706077224 */ /* 0x000fe200078e0200 */
[----:B------:R-:W-:Y:S01]  /*f480*/  IADD3 R2, P0, R5, R2, RZ ;  /* 0x0000000205027210 */ /* 0x000fe20007f1e0ff */
[----:B------:R-:W-:-:S03]  /*f490*/  IMAD R4, R4, UR4, RZ ;  /* 0x0000000404047c24 */ /* 0x000fc6000f8e02ff */
[----:B------:R-:W-:Y:S01]  /*f4a0*/  SHF.R.S32.HI R0, RZ, 0x1f, R7 ;  /* 0x0000001fff007819 */ /* 0x000fe20000011407 */
[----:B------:R-:W-:Y:S01]  /*f4b0*/  IMAD R4, R9, UR5, R4 ;  /* 0x0000000509047c24 */ /* 0x000fe2000f8e0204 */
[----:B------:R-:W-:Y:S01]  /*f4c0*/  SHF.R.S32.HI R9, RZ, 0x1f, R5 ;  /* 0x0000001fff097819 */ /* 0x000fe20000011405 */
[----:B------:R-:W-:Y:S02]  /*f4d0*/  ULDC.64 UR4, c[0x0][0xbc8] ;  /* 0x0002f20000047ab9 */ /* 0x000fe40000000a00 */
[----:B------:R-:W-:Y:S01]  /*f4e0*/  IMAD R0, R0, UR4, RZ ;  /* 0x0000000400007c24 */ /* 0x000fe2000f8e02ff */
[----:B------:R-:W-:-:S03]  /*f4f0*/  IADD3.X R3, R9, R3, R4, P0, !PT ;  /* 0x0000000309037210 */ /* 0x000fc600007fe404 */
[C---:B------:R-:W-:Y:S02]  /*f500*/  IMAD R5, R7.reuse, UR5, R0 ;  /* 0x0000000507057c24 */ /* 0x040fe4000f8e0200 */
[----:B------:R-:W-:Y:S01]  /*f510*/  IMAD.WIDE.U32 R2, R7, UR4, R2 ;  /* 0x0000000407027c25 */ /* 0x000fe2000f8e0002 */
[----:B------:R-:W-:-:S03]  /*f520*/  ULDC.64 UR4, c[0x0][0xba8] ;  /* 0x0002ea0000047ab9 */ /* 0x000fc60000000a00 */
[----:B------:R-:W-:Y:S01]  /*f530*/  IMAD.IADD R3, R3, 0x1, R5 ;  /* 0x0000000103037824 */ /* 0x000fe200078e0205 */
[----:B------:R-:W-:-:S04]  /*f540*/  LEA R4, P0, R2, UR4, 0x2 ;  /* 0x0000000402047c11 */ /* 0x000fc8000f8010ff */
[----:B------:R-:W-:Y:S01]  /*f550*/  LEA.HI.X R5, R2, UR5, R3, 0x2, P0 ;  /* 0x0000000502057c11 */ /* 0x000fe200080f1403 */
[----:B------:R-:W-:-:S05]  /*f560*/  IMAD.MOV.U32 R3, RZ, RZ, -0x800000 ;  /* 0xff800000ff037424 */ /* 0x000fca00078e00ff */
[----:B------:R0:W-:Y:S01]  /*f570*/  STG.E desc[UR12][R4.64], R3 ;  /* 0x0000000304007986 */ /* 0x0001e2000c10190c */
[----:B------:R-:W-:Y:S05]  /*f580*/  BRA `(.L_x_848) ;  /* 0x0000004400347947 */ /* 0x000fea0003800000 */
.L_x_846:
        /* <DEDUP_REMOVED lines=18> */
.L_x_930:
[----:B------:R-:W-:Y:S01]  /*f6b0*/  ULDC UR7, c[0x0][0xc50] ;  /* 0x0003140000077ab9 */ /* 0x000fe20000000800 */
[----:B------:R-:W-:Y:S01]  /*f6c0*/  UMOV UR36, UR6 ;  /* 0x0000000600247c82 */ /* 0x000fe20008000000 */
[----:B------:R-:W-:-:S11]  /*f6d0*/  UISETP.NE.AND UP0, UPT, UR7, 0x1, UPT ;  /* 0x000000010700788c */ /* 0x000fd6000bf05270 */
[----:B------:R-:W-:Y:S01]  /*f6e0*/  @UP0 ULDC UR4, c[0x0][0xc54] ;  /* 0x0003150000040ab9 */ /* 0x000fe20000000800 */
[----:B------:R-:W-:Y:S01]  /*f6f0*/  @UP0 ULDC UR8, c[0x0][0xc58] ;  /* 0x0003160000080ab9 */ /* 0x000fe20000000800 */
[----:B------:R-:W-:-:S04]  /*f700*/  UIMAD.WIDE.U32 UR4, UR6, UR4, URZ ;  /* 0x00000004060472a5 */ /* 0x000fc8000f8e003f */
[----:B------:R-:W-:-:S12]  /*f710*/  @UP0 USHF.R.U32.HI UR36, URZ, UR8, UR5 ;  /* 0x000000083f240299 */ /* 0x000fd80008011605 */
.L_x_931:
[----:B------:R-:W-:Y:S01]  /*f720*/  ISETP.GE.AND P0, PT, R19, RZ, PT ;  /* 0x000000ff1300720c */ /* 0x000fe20003f06270 */
[----:B------:R-:W-:Y:S01]  /*f730*/  UIADD3 UR47, -UR36, URZ, URZ ;  /* 0x0000003f242f7290 */ /* 0x000fe2000fffe13f */
[----:B------:R-:W-:Y:S02]  /*f740*/  IMAD.MOV.U32 R3, RZ, RZ, 0x1 ;  /* 0x00000001ff037424 */ /* 0x000fe400078e00ff */
[----:B------:R-:W-:Y:S01]  /*f750*/  IMAD.MOV.U32 R0, RZ, RZ, RZ ;  /* 0x000000ffff007224 */ /* 0x000fe200078e00ff */
[----:B------:R-:W-:Y:S01]  /*f760*/  UIMAD UR47, UR7, UR47, UR6 ;  /* 0x0000002f072f72a4 */ /* 0x000fe2000f8e0206 */
[----:B------:R-:W-:-:S07]  /*f770*/  IMAD.MOV.U32 R4, RZ, RZ, 0x1 ;  /* 0x00000001ff047424 */ /* 0x000fce00078e00ff */
[----:B------:R-:W-:Y:S05]  /*f780*/  @!P0 BRA `(.L_x_932) ;  /* 0x0000003c00fc8947 */ /* 0x000fea0003800000 */
[----:B------:R-:W0:Y:S01]  /*f790*/  S2UR UR48, SR_CTAID.X ;  /* 0x00000000003079c3 */ /* 0x000e220000002500 */
[----:B------:R-:W-:Y:S01]  /*f7a0*/  ULDC.64 UR4, c[0x0][0x418] ;  /* 0x0001060000047ab9 */ /* 0x000fe20000000a00 */
[----:B------:R-:W-:Y:S01]  /*f7b0*/  ULDC UR6, c[0x0][0x448] ;  /* 0x0001120000067ab9 */ /* 0x000fe20000000800 */
[----:B------:R-:W-:Y:S02]  /*f7c0*/  UISETP.NE.U32.AND UP0, UPT, UR4, URZ, UPT ;  /* 0x0000003f0400728c */ /* 0x000fe4000bf05070 */
[----:B------:R-:W-:Y:S02]  /*f7d0*/  UISETP.NE.AND UP1, UPT, UR6, 0x1, UPT ;  /* 0x000000010600788c */ /* 0x000fe4000bf25270 */
[----:B------:R-:W-:Y:S01]  /*f7e0*/  UISETP.NE.AND.EX UP0, UPT, UR5, URZ, UPT, UP0 ;  /* 0x0000003f0500728c */ /* 0x000fe2000bf05300 */
[----:B------:R-:W-:Y:S02]  /*f7f0*/  ULDC UR6, c[0x0][0x424] ;  /* 0x0001090000067ab9 */ /* 0x000fe40000000800 */
[----:B------:R-:W-:Y:S01]  /*f800*/  ULDC.64 UR4, c[0x0][0x9e0] ;  /* 0x0002780000047ab9 */ /* 0x000fe20000000a00 */
[----:B------:R-:W-:-:S02]  /*f810*/  USEL UR9, UR6, 0x1, UP0 ;  /* 0x0000000106097887 */ /* 0x000fc40008000000 */
[----:B------:R-:W-:Y:S01]  /*f820*/  UISETP.GE.AND UP0, UPT, UR5, 0x1, UPT ;  /* 0x000000010500788c */ /* 0x000fe2000bf06270 */
[----:B------:R-:W-:Y:S02]  /*f830*/  ULDC UR10, c[0x0][0x288] ;  /* 0x0000a200000a7ab9 */ /* 0x000fe40000000800 */
[----:B------:R-:W-:Y:S01]  /*f840*/  @UP1 ULDC UR7, c[0x0][0x44c] ;  /* 0x0001130000071ab9 */ /* 0x000fe20000000800 */
[----:B------:R-:W-:Y:S01]  /*f850*/  ULDC UR12, c[0x0][0x2f0] ;  /* 0x0000bc00000c7ab9 */ /* 0x000fe20000000800 */
[----:B------:R-:W-:Y:S01]  /*f860*/  UIADD3 UR11, -UR10, 0x1, URZ ;  /* 0x000000010a0b7890 */ /* 0x000fe2000fffe13f */
[----:B------:R-:W-:Y:S01]  /*f870*/  PLOP3.LUT P1, PT, PT, PT, UP0, 0x80, 0x0 ;  /* 0x000000000000781c */ /* 0x000fe20003f2f008 */
[----:B------:R-:W-:Y:S01]  /*f880*/  UIMAD UR13, UR9, UR12, 0x7f ;  /* 0x0000007f090d74a4 */ /* 0x000fe2000f8e020c */
[----:B------:R-:W-:Y:S01]  /*f890*/  @UP1 ULDC UR14, c[0x0][0x450] ;  /* 0x00011400000e1ab9 */ /* 0x000fe20000000800 */
[----:B------:R-:W-:Y:S02]  /*f8a0*/  UIMAD UR11, UR9, UR12, UR11 ;  /* 0x0000000c090b72a4 */ /* 0x000fe4000f8e020b */
[----:B0-----:R-:W-:-:S04]  /*f8b0*/  UIMAD UR48, UR48, 0xc0, URZ ;  /* 0x000000c0303078a4 */ /* 0x001fc8000f8e023f */
[----:B------:R-:W-:-:S04]  /*f8c0*/  UIADD3 UR8, UR48, 0xbf, URZ ;  /* 0x000000bf30087890 */ /* 0x000fc8000fffe03f */
[----:B------:R-:W-:-:S04]  /*f8d0*/  UIMAD.WIDE.U32 UR6, UR8, UR7, URZ ;  /* 0x00000007080672a5 */ /* 0x000fc8000f8e003f */
[----:B------:R-:W-:Y:S02]  /*f8e0*/  @UP1 USHF.R.U32.HI UR8, URZ, UR14, UR7 ;  /* 0x0000000e3f081299 */ /* 0x000fe40008011607 */
[----:B------:R-:W-:Y:S02]  /*f8f0*/  USHF.R.S32.HI UR7, URZ, 0x1f, UR13 ;  /* 0x0000001f3f077899 */ /* 0x000fe4000801140d */
[----:B------:R-:W-:Y:S02]  /*f900*/  UIADD3 UR6, UR11, UR8, URZ ;  /* 0x000000080b067290 */ /* 0x000fe4000fffe03f */
[----:B------:R-:W-:Y:S02]  /*f910*/  ULEA.HI UR7, UR7, UR13, URZ, 0x7 ;  /* 0x0000000d07077291 */ /* 0x000fe4000f8f383f */
[----:B------:R-:W-:Y:S02]  /*f920*/  UIADD3 UR4, UR6, UR4, URZ ;  /* 0x0000000406047290 */ /* 0x000fe4000fffe03f */
[----:B------:R-:W-:Y:S01]  /*f930*/  USHF.R.S32.HI UR46, URZ, 0x7, UR7 ;  /* 0x000000073f2e7899 */ /* 0x000fe20008011407 */
[----:B------:R-:W-:Y:S11]  /*f940*/  @!P1 BRA `(.L_x_933) ;  /* 0x0000000000449947 */ /* 0x000ff60003800000 */
        /* <DEDUP_REMOVED lines=10> */
.L_x_934:
[----:B------:R-:W-:-:S11]  /*f9f0*/  UISETP.NE.AND UP0, UPT, UR5, 0x1, UPT ;  /* 0x000000010500788c */ /* 0x000fd6000bf05270 */
[----:B------:R-:W-:Y:S02]  /*fa00*/  @UP0 ULDC.64 UR14, c[0x0][0x9e8] ;  /* 0x00027a00000e0ab9 */ /* 0x000fe40000000a00 */
[----:B------:R-:W-:-:S04]  /*fa10*/  UIMAD.WIDE.U32 UR6, UR8, UR14, URZ ;  /* 0x0000000e080672a5 */ /* 0x000fc8000f8e003f */
[----:B------:R-:W-:-:S12]  /*fa20*/  @UP0 USHF.R.U32.HI UR8, URZ, UR15, UR7 ;  /* 0x0000000f3f080299 */ /* 0x000fd80008011607 */
.L_x_935:
[----:B------:R-:W-:-:S04]  /*fa30*/  UIMAD UR8, UR8, UR5, UR5 ;  /* 0x00000005080872a4 */ /* 0x000fc8000f8e0205 */
[----:B------:R-:W-:-:S04]  /*fa40*/  UISETP.LT.AND UP0, UPT, UR4, UR8, UPT ;  /* 0x000000080400728c */ /* 0x000fc8000bf01270 */
[----:B------:R-:W-:-:S12]  /*fa50*/  USEL UR4, UR4, UR8, UP0 ;  /* 0x0000000804047287 */ /* 0x000fd80008000000 */
.L_x_933:
[----:B------:R-:W-:Y:S01]  /*fa60*/  UIADD3 UR4, UR4, 0x7f, URZ ;  /* 0x0000007f04047890 */ /* 0x000fe2000fffe03f */
[----:B------:R-:W-:Y:S01]  /*fa70*/  @UP1 ULDC UR6, c[0x0][0x44c] ;  /* 0x0001130000061ab9 */ /* 0x000fe20000000800 */
[----:B------:R-:W-:Y:S02]  /*fa80*/  @UP1 ULDC UR11, c[0x0][0x450] ;  /* 0x00011400000b1ab9 */ /* 0x000fe40000000800 */
[----:B------:R-:W-:Y:S02]  /*fa90*/  USHF.R.S32.HI UR8, URZ, 0x1f, UR4 ;  /* 0x0000001f3f087899 */ /* 0x000fe40008011404 */
[----:B------:R-:W-:Y:S02]  /*faa0*/  UIMAD.WIDE.U32 UR6, UR48, UR6, URZ ;  /* 0x00000006300672a5 */ /* 0x000fe4000f8e003f */
[----:B------:R-:W-:Y:S02]  /*fab0*/  ULEA.HI UR8, UR8, UR4, URZ, 0x7 ;  /* 0x0000000408087291 */ /* 0x000fe4000f8f383f */
[----:B------:R-:W-:Y:S01]  /*fac0*/  UIMAD UR9, UR9, UR12, -UR10 ;  /* 0x0000000c090972a4 */ /* 0x000fe2000f8e0a0a */
[----:B------:R-:W-:Y:S01]  /*fad0*/  UMOV UR4, UR48 ;  /* 0x0000003000047c82 */ /* 0x000fe20008000000 */
[----:B------:R-:W-:-:S02]  /*fae0*/  USHF.R.S32.HI UR44, URZ, 0x7, UR8 ;  /* 0x000000073f2c7899 */ /* 0x000fc40008011408 */
[----:B------:R-:W-:Y:S02]  /*faf0*/  @UP1 USHF.R.U32.HI UR4, URZ, UR11, UR7 ;  /* 0x0000000b3f041299 */ /* 0x000fe40008011607 */
[----:B------:R-:W-:Y:S02]  /*fb00*/  UISETP.LT.AND UP0, UPT, UR46, UR44, UPT ;  /* 0x0000002c2e00728c */ /* 0x000fe4000bf01270 */
[----:B------:R-:W-:Y:S01]  /*fb10*/  UIADD3 UR4, UR9, UR4, URZ ;  /* 0x0000000409047290 */ /* 0x000fe2000fffe03f */
[----:B------:R-:W-:Y:S01]  /*fb20*/  ULDC UR8, c[0x0][0x9dc] ;  /* 0x0002770000087ab9 */ /* 0x000fe20000000800 */
[----:B------:R-:W-:Y:S02]  /*fb30*/  USEL UR12, UR46, UR44, UP0 ;  /* 0x0000002c2e0c7287 */ /* 0x000fe40008000000 */
        /* <DEDUP_REMOVED lines=12> */
.L_x_937:
[----:B------:R-:W-:-:S11]  /*fc00*/  UISETP.NE.AND UP0, UPT, UR5, 0x1, UPT ;  /* 0x000000010500788c */ /* 0x000fd6000bf05270 */
[----:B------:R-:W-:Y:S02]  /*fc10*/  @UP0 ULDC.64 UR10, c[0x0][0x9e8] ;  /* 0x00027a00000a0ab9 */ /* 0x000fe40000000a00 */
[----:B------:R-:W-:-:S04]  /*fc20*/  UIMAD.WIDE.U32 UR6, UR4, UR10, URZ ;  /* 0x0000000a040672a5 */ /* 0x000fc8000f8e003f */
[----:B------:R-:W-:-:S12]  /*fc30*/  @UP0 USHF.R.U32.HI UR4, URZ, UR11, UR7 ;  /* 0x0000000b3f040299 */ /* 0x000fd80008011607 */
.L_x_938:
[----:B------:R-:W-:-:S04]  /*fc40*/  UIMAD UR4, UR4, UR5, URZ ;  /* 0x00000005040472a4 */ /* 0x000fc8000f8e023f */
[----:B------:R-:W-:-:S04]  /*fc50*/  UISETP.LT.AND UP0, UPT, UR8, UR4, UPT ;  /* 0x000000040800728c */ /* 0x000fc8000bf01270 */
[----:B------:R-:W-:-:S12]  /*fc60*/  USEL UR8, UR8, UR4, !UP0 ;  /* 0x0000000408087287 */ /* 0x000fd8000c000000 */
.L_x_936:
[----:B------:R-:W-:Y:S02]  /*fc70*/  USHF.R.S32.HI UR4, URZ, 0x1f, UR8 ;  /* 0x0000001f3f047899 */ /* 0x000fe40008011408 */
[----:B------:R-:W-:Y:S02]  /*fc80*/  USHF.R.U32.HI UR9, URZ, 0x10, UR47 ;  /* 0x000000103f097899 */ /* 0x000fe4000801162f */
[----:B------:R-:W-:Y:S02]  /*fc90*/  ULEA.HI UR4, UR4, UR8, URZ, 0x7 ;  /* 0x0000000804047291 */ /* 0x000fe4000f8f383f */
[----:B------:R-:W-:Y:S02]  /*fca0*/  ULOP3.LUT UR47, UR47, 0xffff, URZ, 0xc0, !UPT ;  /* 0x0000ffff2f2f7892 */ /* 0x000fe4000f8ec03f */
[----:B------:R-:W-:Y:S01]  /*fcb0*/  USHF.R.S32.HI UR4, URZ, 0x7, UR4 ;  /* 0x000000073f047899 */ /* 0x000fe20008011404 */
[----:B------:R-:W-:-:S03]  /*fcc0*/  UMOV UR43, URZ ;  /* 0x0000003f002b7c82 */ /* 0x000fc60008000000 */
[----:B------:R-:W-:-:S04]  /*fcd0*/  UISETP.LT.AND UP0, UPT, URZ, UR4, UPT ;  /* 0x000000043f00728c */ /* 0x000fc8000bf01270 */
[----:B------:R-:W-:Y:S02]  /*fce0*/  USEL UR42, URZ, UR4, !UP0 ;  /* 0x000000043f2a7287 */ /* 0x000fe4000c000000 */
[----:B------:R-:W-:Y:S02]  /*fcf0*/  UISETP.NE.AND UP0, UPT, UR9, URZ, UPT ;  /* 0x0000003f0900728c */ /* 0x000fe4000bf05270 */
[----:B------:R-:W-:-:S06]  /*fd00*/  UISETP.GT.AND UP1, UPT, UR12, UR42, UPT ;  /* 0x0000002a0c00728c */ /* 0x000fcc000bf24270 */
[----:B------:R-:W-:-:S03]  /*fd10*/  PLOP3.LUT P0, PT, PT, PT, UP1, 0x80, 0x0 ;  /* 0x000000000000781c */ /* 0x000fc60003f0f018 */
[----:B------:R-:W-:-:S10]  /*fd20*/  @!UP0 ULDC UR9, c[0x0][0x9f0] ;  /* 0x00027c0000098ab9 */ /* 0x000fd40000000800 */
[----:B------:R-:W-:Y:S05]  /*fd30*/  @!P0 BRA `(.L_x_939) ;  /* 0x0000000000848947 */ /* 0x000fea0003800000 */
[----:B------:R-:W-:Y:S01]  /*fd40*/  IMAD.U32 R4, RZ, RZ, UR9 ;  /* 0x00000009ff047e24 */ /* 0x000fe2000f8e00ff */
[----:B------:R-:W-:-:S04]  /*fd50*/  UIADD3 UR4, UR9, -0x1, UR12 ;  /* 0xffffffff09047890 */ /* 0x000fc8000fffe00c */
[-C--:B------:R-:W-:Y:S01]  /*fd60*/  IABS R0, R4.reuse ;  /* 0x0000000400007213 */ /* 0x080fe20000000000 */
[----:B------:R-:W-:Y:S01]  /*fd70*/  UIADD3 UR6, -UR42, UR4, URZ ;  /* 0x000000042a067290 */ /* 0x000fe2000fffe13f */
[----:B------:R-:W-:Y:S02]  /*fd80*/  IABS R6, R4 ;  /* 0x0000000400067213 */ /* 0x000fe40000000000 */
[----:B------:R-:W-:Y:S01]  /*fd90*/  R2UR UR10, R0 ;  /* 0x00000000000a72ca */ /* 0x000fe200000e0000 */
[----:B------:R-:W-:Y:S02]  /*fda0*/  UMOV UR4, URZ ;  /* 0x0000003f00047c82 */ /* 0x000fe40008000000 */
[----:B------:R-:W-:Y:S01]  /*fdb0*/  IABS R5, UR6 ;  /* 0x0000000600057c13 */ /* 0x000fe20008000000 */
[----:B------:R-:W-:-:S04]  /*fdc0*/  ULOP3.LUT UR6, UR6, UR9, URZ, 0x3c, !UPT ;  /* 0x0000000906067292 */ /* 0x000fc8000f8e3c3f */
[----:B------:R-:W-:-:S05]  /*fdd0*/  IMAD.MOV.U32 R4, RZ, RZ, R5 ;  /* 0x000000ffff047224 */ /* 0x000fca00078e0005 */
[----:B------:R-:W0:Y:S01]  /*fde0*/  I2F.RP R0, UR10 ;  /* 0x0000000a00007d06 */ /* 0x000e220008209400 */
[----:B------:R-:W-:-:S07]  /*fdf0*/  R2UR UR8, R4 ;  /* 0x00000000040872ca */ /* 0x000fce00000e0000 */
[----:B0-----:R-:W0:Y:S02]  /*fe00*/  MUFU.RCP R0, R0 ;  /* 0x0000000000007308 */ /* 0x001e240000001000 */
[----:B0-----:R-:W-:Y:S02]  /*fe10*/  VIADD R3, R0, 0xffffffe ;  /* 0x0ffffffe00037836 */ /* 0x001fe40000000000 */
        /* <DEDUP_REMOVED lines=15> */
[----:B------:R-:W-:Y:S02]  /*ff10*/  UISETP.NE.AND UP0, UPT, UR9, URZ, UPT ;  /* 0x0000003f0900728c */ /* 0x000fe4000bf05270 */
[----:B------:R-:W-:-:S09]  /*ff20*/  @!UP1 UIADD3 UR5, -UR5, URZ, URZ ;  /* 0x0000003f05059290 */ /* 0x000fd2000fffe13f */
[----:B------:R-:W-:-:S07]  /*ff30*/  @!UP0 ULOP3.LUT UR5, URZ, UR9, URZ, 0x33, !UPT ;  /* 0x000000093f058292 */ /* 0x000fce000f8e333f */
[----:B------:R-:W-:-:S05]  /*ff40*/  UMOV UR43, UR5 ;  /* 0x00000005002b7c82 */ /* 0x000fca0008000000 */
.L_x_939:
[----:B------:R-:W-:Y:S01]  /*ff50*/  UIMAD UR39, UR47, UR43, UR42 ;  /* 0x0000002b2f2772a4 */ /* 0x000fe2000f8e022a */
[----:B------:R-:W-:Y:S02]  /*ff60*/  IMAD.U32 R18, RZ, RZ, UR12 ;  /* 0x0000000cff127e24 */ /* 0x000fe4000f8e00ff */
[----:B------:R-:W-:Y:S02]  /*ff70*/  IMAD.MOV.U32 R0, RZ, RZ, RZ ;  /* 0x000000ffff007224 */ /* 0x000fe400078e00ff */
[----:B------:R-:W-:Y:S02]  /*ff80*/  IMAD.MOV.U32 R4, RZ, RZ, 0x1 ;  /* 0x00000001ff047424 */ /* 0x000fe400078e00ff */
[----:B------:R-:W-:-:S05]  /*ff90*/  IMAD.U32 R3, RZ, RZ, UR39 ;  /* 0x00000027ff037e24 */ /* 0x000fca000f8e00ff */
[----:B------:R-:W-:Y:S01]  /*ffa0*/  VIADDMNMX R18, R3, UR43, R18, PT ;  /* 0x0000002b03127c46 */ /* 0x000fe2000b800112 */
[----:B------:R-:W-:-:S03]  /*ffb0*/  IMAD.MOV.U32 R3, RZ, RZ, 0x1 ;  /* 0x00000001ff037424 */ /* 0x000fc600078e00ff */
[----:B------:R-:W-:-:S13]  /*ffc0*/  ISETP.GT.AND P0, PT, R18, UR39, PT ;  /* 0x0000002712007c0c */ /* 0x000fda000bf04270 */
        /* <DEDUP_REMOVED lines=24> */
.L_x_940:
        /* <DEDUP_REMOVED lines=20> */
.L_x_942:
        /* <DEDUP_REMOVED lines=15> */
.L_x_941:
[----:B------:R-:W0:Y:S01]  /*10380*/  LDC.64 R4, c[0x0][0x9f8] ;  /* 0x00027e00ff047b82 */ /* 0x000e220000000a00 */
[----:B------:R-:W-:Y:S01]  /*10390*/  IMAD.MOV.U32 R17, RZ, RZ, R19 ;  /* 0x000000ffff117224 */ /* 0x000fe200078e0013 */
[----:B------:R-:W-:Y:S01]  /*103a0*/  ULDC.64 UR4, c[0x0][0x208] ;  /* 0x0000820000047ab9 */ /* 0x000fe20000000a00 */
[----:B0-----:R-:W-:-:S04]  /*103b0*/  ISETP.NE.U32.AND P0, PT, R4, RZ, PT ;  /* 0x000000ff0400720c */ /* 0x001fc80003f05070 */
[----:B------:R-:W-:-:S13]  /*103c0*/  ISETP.NE.AND.EX P0, PT, R5, RZ, PT, P0 ;  /* 0x000000ff0500720c */ /* 0x000fda0003f05300 */
[----:B------:R-:W0:Y:S02]  /*103d0*/  @P0 LDC.64 R4, c[0x0][0x9f8] ;  /* 0x00027e00ff040b82 */ /* 0x000e240000000a00 */
[----:B0-----:R-:W-:-:S06]  /*103e0*/  @P0 IMAD.WIDE R6, R19, 0x4, R4 ;  /* 0x0000000413060825 */ /* 0x001fcc00078e0204 */
[----:B------:R-:W0:Y:S01]  /*103f0*/  LDC.64 R4, c[0x0][0x418] ;  /* 0x00010600ff047b82 */ /* 0x000e220000000a00 */
[----:B------:R-:W2:Y:S01]  /*10400*/  @P0 LDG.E R17, desc[UR4][R6.64] ;  /* 0x0000000406110981 */ /* 0x000ea2000c1e1900 */
[----:B------:R-:W-:Y:S01]  /*10410*/  UMOV UR4, 0xffffffff ;  /* 0xffffffff00047882 */ /* 0x000fe20000000000 */
[----:B------:R-:W-:Y:S01]  /*10420*/  LOP3.LUT R22, R22, 0xfffffffe, RZ, 0xc0, !PT ;  /* 0xfffffffe16167812 */ /* 0x000fe200078ec0ff */
[----:B------:R-:W-:Y:S01]  /*10430*/  VIADD R27, R18, 0xffffffff ;  /* 0xffffffff121b7836 */ /* 0x000fe20000000000 */
[----:B0-----:R-:W-:-:S04]  /*10440*/  ISETP.NE.U32.AND P0, PT, R4, RZ, PT ;  /* 0x000000ff0400720c */ /* 0x001fc80003f05070 */
[----:B------:R-:W-:-:S13]  /*10450*/  ISETP.NE.AND.EX P1, PT, R5, RZ, PT, P0 ;  /* 0x000000ff0500720c */ /* 0x000fda0003f25300 */
[----:B------:R-:W-:Y:S02]  /*10460*/  @P1 LOP3.LUT R22, R22, 0x1, RZ, 0xfc, !PT ;  /* 0x0000000116161812 */ /* 0x000fe400078efcff */
[----:B--2---:R-:W-:Y:S02]  /*10470*/  SHF.R.S32.HI R24, RZ, 0x1f, R17 ;  /* 0x0000001fff187819 */ /* 0x004fe40000011411 */
[----:B------:R-:W-:Y:S01]  /*10480*/  SEL R25, R17, RZ, !P1 ;  /* 0x000000ff11197207 */ /* 0x000fe20004800000 */
[----:B------:R-:W-:Y:S06]  /*10490*/  BRA.DIV UR4, `(.L_x_943) ;  /* 0x0000003a04507947 */ /* 0x000fec000b800000 */
[----:B------:R0:W1:Y:S02]  /*104a0*/  SHFL.IDX PT, R14, R26, RZ, 0x1f ;  /* 0x00001fff1a0e7589 */ /* 0x00006400000e0000 */
.L_x_1027:
        /* <DEDUP_REMOVED lines=8> */
.L_x_1030:
[----:B------:R-:W-:Y:S05]  /*10530*/  @!P6 BRA `(.L_x_944) ;  /* 0x0000000000fce947 */ /* 0x000fea0003800000 */
[----:B------:R-:W-:Y:S02]  /*10540*/  IMAD.MOV.U32 R0, RZ, RZ, 0x1 ;  /* 0x00000001ff007424 */ /* 0x000fe400078e00ff */
[----:B------:R-:W-:-:S03]  /*10550*/  IMAD.MOV.U32 R25, RZ, RZ, R17 ;  /* 0x000000ffff197224 */ /* 0x000fc600078e0011 */
[----:B------:R-:W-:Y:S01]  /*10560*/  SHF.L.U32 R0, R0, 0x1f, RZ ;  /* 0x0000001f00007819 */ /* 0x000fe200000006ff */
[----:B------:R-:W-:Y:S06]  /*10570*/  @!P1 BRA `(.L_x_946) ;  /* 0x00000000004c9947 */ /* 0x000fec0003800000 */
[----:B------:R-:W1:Y:S01]  /*10580*/  LDC R10, c[0x0][0x43c] ;  /* 0x00010f00ff0a7b82 */ /* 0x000e620000000800 */
[----:B------:R-:W-:Y:S01]  /*10590*/  IMAD.MOV.U32 R3, RZ, RZ, R27 ;  /* 0x000000ffff037224 */ /* 0x000fe200078e001b */
[----:B------:R-:W-:Y:S01]  /*105a0*/  ULDC.64 UR4, c[0x0][0x428] ;  /* 0x00010a0000047ab9 */ /* 0x000fe20000000a00 */
[----:B------:R-:W-:Y:S01]  /*105b0*/  ULDC.64 UR6, c[0x0][0x208] ;  /* 0x0000820000067ab9 */ /* 0x000fe20000000a00 */
        /* <DEDUP_REMOVED lines=15> */
.L_x_946:
[----:B------:R-:W2:Y:S01]  /*106b0*/  SYNCS.PHASECHK.TRANS64.TRYWAIT P0, [UR38+0x2d840], R0 ;  /* 0x02d84000ff0075a7 */ /* 0x000ea20008000166 */
[----:B------:R-:W-:Y:S01]  /*106c0*/  ISETP.NE.AND P1, PT, R23, RZ, PT ;  /* 0x000000ff1700720c */ /* 0x000fe20003f25270 */
[----:B--2---:R-:W-:-:S12]  /*106d0*/  @!P0 BRA `(.L_x_947) ;  /* 0x0000003800008947 */ /* 0x004fd80003800000 */
.L_x_1031:
[----:B------:R-:W-:Y:S05]  /*106e0*/  @P1 BRA `(.L_x_948) ;  /* 0x0000000000141947 */ /* 0x000fea0003800000 */
[----:B------:R-:W-:Y:S01]  /*106f0*/  LOP3.LUT P0, RZ, R2, 0x1f, RZ, 0xc0, !PT ;  /* 0x0000001f02ff7812 */ /* 0x000fe2000780c0ff */
[----:B--2---:R-:W-:-:S04]  /*10700*/  IMAD.MOV.U32 R0, RZ, RZ, 0x6000 ;  /* 0x00006000ff007424 */ /* 0x004fc800078e00ff */
[----:B------:R3:W-:Y:S08]  /*10710*/  SYNCS.ARRIVE.TRANS64 RZ, [UR38+0x2d830], R0 ;  /* 0x02d83000ffff79a7 */ /* 0x0007f00008000026 */
[----:B---3--:R-:W-:Y:S05]  /*10720*/  @!P0 BRA `(.L_x_948) ;  /* 0x0000000000048947 */ /* 0x008fea0003800000 */
[----:B------:R-:W-:Y:S01]  /*10730*/  BPT.TRAP 0x1 ;  /* 0x000000040000795c */ /* 0x000fe20000300000 */
.L_x_948:
        /* <DEDUP_REMOVED lines=10> */
[----:B------:R-:W-:Y:S02]  /*107e0*/  USHF.L.U32 UR11, UR11, 0x7, URZ ;  /* 0x000000070b0b7899 */ /* 0x000fe4000800063f */
        /* <DEDUP_REMOVED lines=20> */
.L_x_944:
[----:B------:R-:W-:Y:S05]  /*10930*/  WARPSYNC.ALL ;  /* 0x0000000000007948 */ /* 0x000fea0003800000 */
[----:B------:R-:W-:Y:S01]  /*10940*/  UIADD3 UR5, UR38, 0xc400, URZ ;  /* 0x0000c40026057890 */ /* 0x000fe2000fffe03f */
[----:B------:R-:W-:Y:S01]  /*10950*/  BAR.SYNC.DEFER_BLOCKING 0x8, 0x200 ;  /* 0x0208000000007b1d */ /* 0x000fe20000010000 */
[----:B------:R-:W-:Y:S01]  /*10960*/  USHF.R.S32.HI UR4, URZ, 0x1f, UR36 ;  /* 0x0000001f3f047899 */ /* 0x000fe20008011424 */
[----:B------:R-:W-:Y:S01]  /*10970*/  SHF.R.S32.HI R29, RZ, 0x1f, R19 ;  /* 0x0000001fff1d7819 */ /* 0x000fe20000011413 */
[----:B------:R-:W-:-:S03]  /*10980*/  ULOP3.LUT UP0, URZ, UR5, 0x1bf, URZ, 0xc0, !UPT ;  /* 0x000001bf053f7892 */ /* 0x000fc6000f80c03f */
[----:B------:R-:W-:Y:S02]  /*10990*/  ULDC.64 UR6, c[0x0][0x2d8] ;  /* 0x0000b60000067ab9 */ /* 0x000fe40000000a00 */
[----:B------:R-:W-:Y:S01]  /*109a0*/  UIMAD UR4, UR4, UR6, URZ ;  /* 0x00000006040472a4 */ /* 0x000fe2000f8e023f */
[----:B------:R-:W-:Y:S01]  /*109b0*/  PLOP3.LUT P0, PT, PT, PT, UP0, 0x80, 0x0 ;  /* 0x000000000000781c */ /* 0x000fe20003f0f008 */
[----:B------:R-:W-:Y:S02]  /*109c0*/  UIMAD.WIDE.U32 UR40, UR36, UR6, URZ ;  /* 0x00000006242872a5 */ /* 0x000fe4000f8e003f */
[----:B------:R-:W-:-:S04]  /*109d0*/  UIMAD UR4, UR36, UR7, UR4 ;  /* 0x00000007240472a4 */ /* 0x000fc8000f8e0204 */
[----:B------:R-:W-:-:S06]  /*109e0*/  UIADD3 UR45, UR41, UR4, URZ ;  /* 0x00000004292d7290 */ /* 0x000fcc000fffe03f */
[----:B------:R-:W-:Y:S06]  /*109f0*/  @!P0 BRA `(.L_x_949) ;  /* 0x0000000000408947 */ /* 0x000fec0003800000 */
[----:B------:R-:W-:Y:S01]  /*10a00*/  MOV R14, 0x0 ;  /* 0x00000000000e7802 */ /* 0x000fe20000000f00 */
[----:B------:R-:W-:Y:S01]  /*10a10*/  ULDC.64 UR4, c[0x4][0xa8] ;  /* 0x01002a0000047ab9 */ /* 0x000fe20000000a00 */
[----:B------:R-:W-:Y:S01]  /*10a20*/  ULDC.64 UR6, c[0x4][0xb0] ;  /* 0x01002c0000067ab9 */ /* 0x000fe20000000a00 */
[----:B-1----:R-:W-:Y:S02]  /*10a30*/  IMAD.U32 R4, RZ, RZ, UR4 ;  /* 0x00000004ff047e24 */ /* 0x002fe4000f8e00ff */
[----:B------:R-:W-:Y:S01]  /*10a40*/  IMAD.U32 R5, RZ, RZ, UR5 ;  /* 0x00000005ff057e24 */ /* 0x000fe2000f8e00ff */
[----:B------:R-:W1:Y:S01]  /*10a50*/  LDC.64 R14, c[0x4][R14] ;  /* 0x010000000e0e7b82 */ /* 0x000e620000000a00 */
        /* <DEDUP_REMOVED lines=9> */
[----:B012---:R-:W-:Y:S05]  /*10af0*/  CALL.ABS.NOINC R14 ;  /* 0x000000000e007343 */ /* 0x007fea0003c00000 */
.L_x_949:
[----:B--2---:R-:W2:Y:S01]  /*10b00*/  LDC R0, c[0x0][0x448] ;  /* 0x00011200ff007b82 */ /* 0x004ea20000000800 */
[C---:B------:R-:W-:Y:S01]  /*10b10*/  IMAD.SHL.U32 R3, R2.reuse, 0x8, RZ ;  /* 0x0000000802037824 */ /* 0x040fe200078e00ff */
[----:B-1----:R-:W-:Y:S01]  /*10b20*/  SHF.R.U32.HI R4, RZ, 0x3, R2 ;  /* 0x00000003ff047819 */ /* 0x002fe20000011602 */
[----:B------:R-:W-:Y:S01]  /*10b30*/  IMAD.SHL.U32 R6, R23, 0x8, RZ ;  /* 0x0000000817067824 */ /* 0x000fe200078e00ff */
[----:B------:R-:W-:Y:S01]  /*10b40*/  UMOV UR4, UR40 ;  /* 0x0000002800047c82 */ /* 0x000fe20008000000 */
[----:B------:R-:W-:Y:S01]  /*10b50*/  IMAD.SHL.U32 R8, R2, 0x20, RZ ;  /* 0x0000002002087824 */ /* 0x000fe200078e00ff */
[C---:B------:R-:W-:Y:S01]  /*10b60*/  LOP3.LUT R7, R3.reuse, 0x18, RZ, 0xc0, !PT ;  /* 0x0000001803077812 */ /* 0x040fe200078ec0ff */
[----:B------:R-:W-:Y:S01]  /*10b70*/  UMOV UR5, UR45 ;  /* 0x0000002d00057c82 */ /* 0x000fe20008000000 */
[----:B------:R-:W-:Y:S01]  /*10b80*/  LOP3.LUT R3, R3, 0x20, RZ, 0xc0, !PT ;  /* 0x0000002003037812 */ /* 0x000fe200078ec0ff */
[----:B------:R-:W-:Y:S01]  /*10b90*/  ULDC.64 UR6, c[0x0][0x2c8] ;  /* 0x0000b20000067ab9 */ /* 0x000fe20000000a00 */
[----:B------:R-:W-:Y:S01]  /*10ba0*/  LOP3.LUT R4, R4, 0x3, RZ, 0xc0, !PT ;  /* 0x0000000304047812 */ /* 0x000fe200078ec0ff */
[----:B------:R-:W-:Y:S01]  /*10bb0*/  ULDC.64 UR8, c[0x0][0x280] ;  /* 0x0000a00000087ab9 */ /* 0x000fe20000000a00 */
[----:B------:R-:W-:-:S03]  /*10bc0*/  LOP3.LUT R6, R3, 0x300, R6, 0xf8, !PT ;  /* 0x0000030003067812 */ /* 0x000fc600078ef806 */
[C---:B------:R-:W-:Y:S02]  /*10bd0*/  IMAD R3, R4.reuse, 0x40, R7 ;  /* 0x0000004004037824 */ /* 0x040fe400078e0207 */
[----:B------:R-:W-:-:S05]  /*10be0*/  IMAD.SHL.U32 R4, R4, 0x8, RZ ;  /* 0x0000000804047824 */ /* 0x000fca00078e00ff */
[----:B------:R-:W-:Y:S02]  /*10bf0*/  LOP3.LUT R6, R6, R3, R4, 0xf6, !PT ;  /* 0x0000000306067212 */ /* 0x000fe400078ef604 */
[----:B--2---:R-:W-:Y:S01]  /*10c00*/  ISETP.NE.AND P0, PT, R0, 0x1, PT ;  /* 0x000000010000780c */ /* 0x004fe20003f05270 */
[----:B------:R-:W1:Y:S01]  /*10c10*/  LDC.64 R4, c[0x0][0x2e0] ;  /* 0x0000b800ff047b82 */ /* 0x000e620000000a00 */
[----:B------:R-:W-:-:S04]  /*10c20*/  SHF.R.U32.HI R3, RZ, 0x2, R23 ;  /* 0x00000002ff037819 */ /* 0x000fc80000011617 */
[----:B------:R-:W-:-:S05]  /*10c30*/  LOP3.LUT R8, R3, 0x60, R8, 0xf8, !PT ;  /* 0x0000006003087812 */ /* 0x000fca00078ef808 */
[----:B------:R-:W-:Y:S02]  /*10c40*/  VIADD R11, R8, UR48 ;  /* 0x00000030080b7c36 */ /* 0x000fe40008000000 */
[----:B------:R-:W2:Y:S02]  /*10c50*/  @P0 LDC R10, c[0x0][0x44c] ;  /* 0x00011300ff0a0b82 */ /* 0x000ea40000000800 */
[----:B------:R-:W-:-:S06]  /*10c60*/  IMAD.MOV.U32 R9, RZ, RZ, R11 ;  /* 0x000000ffff097224 */ /* 0x000fcc00078e000b */
[----:B------:R-:W3:Y:S08]  /*10c70*/  @P0 LDC R13, c[0x0][0x450] ;  /* 0x00011400ff0d0b82 */ /* 0x000ef00000000800 */
[----:B------:R-:W4:Y:S01]  /*10c80*/  @P0 LDC R12, c[0x0][0x44c] ;  /* 0x00011300ff0c0b82 */ /* 0x000f220000000800 */
[----:B--2---:R-:W-:-:S07]  /*10c90*/  @P0 IMAD.HI.U32 R8, R11, R10, RZ ;  /* 0x0000000a0b080227 */ /* 0x004fce00078e00ff */
[----:B------:R-:W2:Y:S01]  /*10ca0*/  @P0 LDC R10, c[0x0][0x450] ;  /* 0x00011400ff0a0b82 */ /* 0x000ea20000000800 */
[----:B---3--:R-:W-:Y:S01]  /*10cb0*/  @P0 SHF.R.U32.HI R9, RZ, R13, R8 ;  /* 0x0000000dff090219 */ /* 0x008fe20000011608 */
[----:B-1----:R-:W-:-:S04]  /*10cc0*/  IMAD R8, R29, R4, RZ ;  /* 0x000000041d087224 */ /* 0x002fc800078e02ff */
[C---:B------:R-:W-:Y:S01]  /*10cd0*/  IMAD R13, R19.reuse, R5, R8 ;  /* 0x00000005130d7224 */ /* 0x040fe200078e0208 */
[----:B------:R-:W-:Y:S01]  /*10ce0*/  SHF.R.S32.HI R8, RZ, 0x1f, R9 ;  /* 0x0000001fff087819 */ /* 0x000fe20000011409 */
[----:B------:R-:W-:Y:S01]  /*10cf0*/  IMAD.WIDE.U32 R4, R19, R4, UR4 ;  /* 0x0000000413047e25 */ /* 0x000fe2000f8e0004 */
[----:B------:R-:W-:-:S03]  /*10d00*/  ULDC.64 UR4, c[0x0][0x2d0] ;  /* 0x0000b40000047ab9 */ /* 0x000fc60000000a00 */
[----:B------:R-:W-:Y:S02]  /*10d10*/  IMAD R8, R8, UR4, RZ ;  /* 0x0000000408087c24 */ /* 0x000fe4000f8e02ff */
[----:B------:R-:W-:Y:S02]  /*10d20*/  IMAD.IADD R5, R5, 0x1, R13 ;  /* 0x0000000105057824 */ /* 0x000fe400078e020d */
[C---:B------:R-:W-:Y:S02]  /*10d30*/  IMAD R13, R9.reuse, UR5, R8 ;  /* 0x00000005090d7c24 */ /* 0x040fe4000f8e0208 */
[----:B------:R-:W-:Y:S02]  /*10d40*/  IMAD.MOV R14, RZ, RZ, -R9 ;  /* 0x000000ffff0e7224 */ /* 0x000fe400078e0a09 */
[----:B------:R-:W-:-:S04]  /*10d50*/  IMAD.WIDE.U32 R8, R9, UR4, R4 ;  /* 0x0000000409087c25 */ /* 0x000fc8000f8e0004 */
[----:B------:R-:W-:Y:S02]  /*10d60*/  IMAD.IADD R9, R9, 0x1, R13 ;  /* 0x0000000109097824 */ /* 0x000fe400078e020d */
[----:B------:R-:W-:Y:S02]  /*10d70*/  IMAD R13, R0, R14, R11 ;  /* 0x0000000e000d7224 */ /* 0x000fe400078e020b */
[----:B------:R-:W-:Y:S02]  /*10d80*/  VIADD R11, R11, 0x80 ;  /* 0x000000800b0b7836 */ /* 0x000fe40000000000 */
[----:B------:R-:W-:Y:S01]  /*10d90*/  IMAD.WIDE.U32 R8, R13, UR6, R8 ;  /* 0x000000060d087c25 */ /* 0x000fe2000f8e0008 */
[----:B------:R-:W-:-:S03]  /*10da0*/  SHF.R.S32.HI R14, RZ, 0x1f, R13 ;  /* 0x0000001fff0e7819 */ /* 0x000fc6000001140d */
[----:B----4-:R-:W-:-:S04]  /*10db0*/  @P0 IMAD.HI.U32 R15, R11, R12, RZ ;  /* 0x0000000c0b0f0227 */ /* 0x010fc800078e00ff */
[----:B------:R-:W-:-:S04]  /*10dc0*/  IMAD R14, R14, UR6, RZ ;  /* 0x000000060e0e7c24 */ /* 0x000fc8000f8e02ff */
[----:B------:R-:W-:Y:S02]  /*10dd0*/  IMAD R19, R13, UR7, R14 ;  /* 0x000000070d137c24 */ /* 0x000fe4000f8e020e */
[----:B------:R-:W-:Y:S01]  /*10de0*/  IMAD.MOV.U32 R13, RZ, RZ, R11 ;  /* 0x000000ffff0d7224 */ /* 0x000fe200078e000b */
[----:B--2---:R-:W-:Y:S01]  /*10df0*/  @P0 SHF.R.U32.HI R13, RZ, R10, R15 ;  /* 0x0000000aff0d0219 */ /* 0x004fe2000001160f */
[----:B------:R-:W-:Y:S01]  /*10e00*/  IMAD.IADD R19, R9, 0x1, R19 ;  /* 0x0000000109137824 */ /* 0x000fe200078e0213 */
[----:B------:R-:W-:-:S03]  /*10e10*/  LEA R10, P0, R8, UR8, 0x1 ;  /* 0x00000008080a7c11 */ /* 0x000fc6000f8008ff */
[----:B------:R-:W-:Y:S01]  /*10e20*/  IMAD.MOV R9, RZ, RZ, -R13 ;  /* 0x000000ffff097224 */ /* 0x000fe200078e0a0d */
[----:B------:R-:W-:Y:S01]  /*10e30*/  LEA.HI.X R19, R8, UR9, R19, 0x1, P0 ;  /* 0x0000000908137c11 */ /* 0x000fe200080f0c13 */
[----:B------:R-:W-:Y:S01]  /*10e40*/  IMAD.WIDE.U32 R4, R13, UR4, R4 ;  /* 0x000000040d047c25 */ /* 0x000fe2000f8e0004 */
[----:B------:R-:W-:-:S03]  /*10e50*/  SHF.R.S32.HI R8, RZ, 0x1f, R13 ;  /* 0x0000001fff087819 */ /* 0x000fc6000001140d */
[----:B------:R-:W-:Y:S02]  /*10e60*/  IMAD R9, R0, R9, R11 ;  /* 0x0000000900097224 */ /* 0x000fe400078e020b */
[----:B------:R-:W-:Y:S01]  /*10e70*/  IMAD R8, R8, UR4, RZ ;  /* 0x0000000408087c24 */ /* 0x000fe2000f8e02ff */
[----:B------:R-:W-:Y:S02]  /*10e80*/  ULDC UR4, c[0x0][0x2b8] ;  /* 0x0000ae0000047ab9 */ /* 0x000fe40000000800 */
[----:B------:R-:W-:Y:S01]  /*10e90*/  ISETP.GE.AND P2, PT, R7, UR4, PT ;  /* 0x0000000407007c0c */ /* 0x000fe2000bf46270 */
[----:B------:R-:W-:Y:S01]  /*10ea0*/  IMAD R13, R13, UR5, R8 ;  /* 0x000000050d0d7c24 */ /* 0x000fe2000f8e0208 */
[----:B------:R-:W-:-:S03]  /*10eb0*/  SHF.R.S32.HI R8, RZ, 0x1f, R9 ;  /* 0x0000001fff087819 */ /* 0x000fc60000011409 */
[----:B------:R-:W-:Y:S02]  /*10ec0*/  IMAD.IADD R5, R5, 0x1, R13 ;  /* 0x0000000105057824 */ /* 0x000fe400078e020d */
[----:B------:R-:W-:Y:S02]  /*10ed0*/  IMAD R8, R8, UR6, RZ ;  /* 0x0000000608087c24 */ /* 0x000fe4000f8e02ff */
[----:B------:R-:W-:-:S04]  /*10ee0*/  IMAD.WIDE.U32 R4, R9, UR6, R4 ;  /* 0x0000000609047c25 */ /* 0x000fc8000f8e0004 */
[----:B------:R-:W-:Y:S01]  /*10ef0*/  IMAD R11, R9, UR7, R8 ;  /* 0x00000007090b7c24 */ /* 0x000fe2000f8e0208 */
[----:B------:R-:W-:-:S03]  /*10f00*/  LOP3.LUT R8, R7, 0x20, RZ, 0xfc, !PT ;  /* 0x0000002007087812 */ /* 0x000fc600078efcff */
[----:B------:R-:W-:Y:S01]  /*10f10*/  IMAD.IADD R9, R5, 0x1, R11 ;  /* 0x0000000105097824 */ /* 0x000fe200078e020b */
[----:B------:R-:W-:Y:S02]  /*10f20*/  ISETP.GE.AND P0, PT, R8, UR4, PT ;  /* 0x0000000408007c0c */ /* 0x000fe4000bf06270 */
[----:B------:R-:W-:-:S04]  /*10f30*/  LOP3.LUT R8, R7, 0x40, RZ, 0xfc, !PT ;  /* 0x0000004007087812 */ /* 0x000fc800078efcff */
[----:B------:R-:W-:Y:S01]  /*10f40*/  ISETP.GE.AND P1, PT, R8, UR4, PT ;  /* 0x0000000408007c0c */ /* 0x000fe2000bf26270 */
[----:B------:R-:W-:Y:S01]  /*10f50*/  UMOV UR4, 0xffffffff ;  /* 0xffffffff00047882 */ /* 0x000fe20000000000 */
[----:B------:R-:W-:-:S04]  /*10f60*/  LEA R8, P3, R4, UR8, 0x1 ;  /* 0x0000000804087c11 */ /* 0x000fc8000f8608ff */
[----:B------:R-:W-:Y:S01]  /*10f70*/  LEA.HI.X R9, R4, UR9, R9, 0x1, P3 ;  /* 0x0000000904097c11 */ /* 0x000fe200098f0c09 */
[----:B------:R-:W-:Y:S08]  /*10f80*/  BRA.DIV UR4, `(.L_x_950) ;  /* 0x0000002e04ec7947 */ /* 0x000ff0000b800000 */
[----:B------:R-:W-:Y:S01]  /*10f90*/  SHFL.IDX PT, R5, R19, RZ, 0x1c1f ;  /* 0x001c1fff13057589 */ /* 0x000fe200000e0000 */
[----:B------:R-:W-:Y:S01]  /*10fa0*/  ULDC UR4, c[0x0][0x288] ;  /* 0x0000a20000047ab9 */ /* 0x000fe20000000800 */
[----:B------:R-:W-:Y:S01]  /*10fb0*/  VIADD R3, R3, UR48 ;  /* 0x0000003003037c36 */ /* 0x000fe20008000000 */
[----:B------:R-:W-:Y:S01]  /*10fc0*/  ULDC.64 UR6, c[0x0][0x208] ;  /* 0x0000820000067ab9 */ /* 0x000fe20000000a00 */
[----:B------:R-:W1:Y:S01]  /*10fd0*/  SHFL.IDX PT, R4, R10, RZ, 0x1c1f ;  /* 0x001c1fff0a047589 */ /* 0x000e6200000e0000 */
[----:B------:R-:W-:Y:S02]  /*10fe0*/  IMAD R0, R0, UR4, RZ ;  /* 0x0000000400007c24 */ /* 0x000fe4000f8e02ff */
[C---:B------:R-:W-:Y:S01]  /*10ff0*/  VIADD R11, R3.reuse, 0x20 ;  /* 0x00000020030b7836 */ /* 0x040fe20000000000 */
[----:B------:R-:W-:Y:S01]  /*11000*/  SHFL.IDX PT, R20, R19, 0x1, 0x1c1f ;  /* 0x003c1f0013147f89 */ /* 0x000fe200000e0000 */
[C---:B------:R-:W-:Y:S01]  /*11010*/  VIADD R13, R3.reuse, 0x40 ;  /* 0x00000040030d7836 */ /* 0x040fe20000000000 */
[----:B------:R-:W-:-:S02]  /*11020*/  ISETP.GE.AND P3, PT, R3, R0, PT ;  /* 0x000000000300720c */ /* 0x000fc40003f66270 */
[----:B------:R-:W2:Y:S02]  /*11030*/  SHFL.IDX PT, R14, R10, 0x1, 0x1c1f ;  /* 0x003c1f000a0e7f89 */ /* 0x000ea400000e0000 */
[----:B------:R-:W-:Y:S02]  /*11040*/  ISETP.GE.AND P4, PT, R13, R0, PT ;  /* 0x000000000d00720c */ /* 0x000fe40003f86270 */
[----:B------:R-:W3:Y:S04]  /*11050*/  SHFL.IDX PT, R28, R19, 0x2, 0x1c1f ;  /* 0x005c1f00131c7f89 */ /* 0x000ee800000e0000 */
[----:B------:R-:W-:Y:S03]  /*11060*/  SHFL.IDX PT, R19, R19, 0x3, 0x1c1f ;  /* 0x007c1f0013137f89 */ /* 0x000fe600000e0000 */
[----:B------:R-:W-:Y:S01]  /*11070*/  @!P3 LEA R29, R6, UR38, 0x1 ;  /* 0x00000026061dbc11 */ /* 0x000fe2000f8e08ff */
[----:B-1----:R-:W-:-:S05]  /*11080*/  @!P3 IMAD.WIDE.U32 R4, R7, 0x2, R4 ;  /* 0x000000020704b825 */ /* 0x002fca00078e0004 */
[----:B------:R-:W-:Y:S04]  /*11090*/  @!P3 LDGSTS.E.BYPASS.LTC128B.128 [R29+0xc400], desc[UR6][R4.64], !P2 ;  /* 0x0c400000041dbfae */ /* 0x000fe8000d101d46 */
[----:B------:R-:W-:Y:S04]  /*110a0*/  @!P3 LDGSTS.E.BYPASS.LTC128B.128 [R29+0xf400], desc[UR6][R4.64+0x40], !P0 ;  /* 0x0f400040041dbfae */ /* 0x000fe8000c101d46 */
[----:B------:R2:W-:Y:S01]  /*110b0*/  @!P3 LDGSTS.E.BYPASS.LTC128B.128 [R29+0x12400], desc[UR6][R4.64+0x80], !P1 ;  /* 0x12400080041dbfae */ /* 0x0005e2000c901d46 */
[----:B------:R-:W-:-:S03]  /*110c0*/  ISETP.GE.AND P3, PT, R11, R0, PT ;  /* 0x000000000b00720c */ /* 0x000fc60003f66270 */
[----:B------:R-:W1:Y:S01]  /*110d0*/  SHFL.IDX PT, R11, R10, 0x2, 0x1c1f ;  /* 0x005c1f000a0b7f89 */ /* 0x000e6200000e0000 */
[----:B--2---:R-:W-:Y:S02]  /*110e0*/  IMAD.MOV.U32 R4, RZ, RZ, R14 ;  /* 0x000000ffff047224 */ /* 0x004fe400078e000e */
[----:B------:R-:W-:-:S07]  /*110f0*/  IMAD.MOV.U32 R5, RZ, RZ, R20 ;  /* 0x000000ffff057224 */ /* 0x000fce00078e0014 */
[----:B------:R-:W-:Y:S01]  /*11100*/  @!P3 LEA R29, R6, UR38, 0x1 ;  /* 0x00000026061dbc11 */ /* 0x000fe2000f8e08ff */
[----:B------:R2:W4:Y:S01]  /*11110*/  SHFL.IDX PT, R14, R10, 0x3, 0x1c1f ;  /* 0x007c1f000a0e7f89 */ /* 0x00052200000e0000 */
[----:B------:R-:W-:-:S04]  /*11120*/  @!P3 IMAD.WIDE.U32 R20, R7, 0x2, R4 ;  /* 0x000000020714b825 */ /* 0x000fc800078e0004 */
[----:B---3--:R-:W-:Y:S01]  /*11130*/  IMAD.MOV.U32 R5, RZ, RZ, R28 ;  /* 0x000000ffff057224 */ /* 0x008fe200078e001c */
[----:B------:R-:W-:Y:S04]  /*11140*/  @!P3 LDGSTS.E.BYPASS.LTC128B.128 [R29+0xcc00], desc[UR6][R20.64], !P2 ;  /* 0x0cc00000141dbfae */ /* 0x000fe8000d101d46 */
[----:B------:R-:W-:Y:S01]  /*11150*/  @!P3 LDGSTS.E.BYPASS.LTC128B.128 [R29+0xfc00], desc[UR6][R20.64+0x40], !P0 ;  /* 0x0fc00040141dbfae */ /* 0x000fe2000c101d46 */
[----:B-1----:R-:W-:Y:S02]  /*11160*/  IMAD.MOV.U32 R4, RZ, RZ, R11 ;  /* 0x000000ffff047224 */ /* 0x002fe400078e000b */
[----:B------:R-:W-:Y:S01]  /*11170*/  VIADD R11, R3, 0x60 ;  /* 0x00000060030b7836 */ /* 0x000fe20000000000 */
[----:B------:R1:W-:Y:S01]  /*11180*/  @!P3 LDGSTS.E.BYPASS.LTC128B.128 [R29+0x12c00], desc[UR6][R20.64+0x80], !P1 ;  /* 0x12c00080141dbfae */ /* 0x0003e2000c901d46 */
[----:B------:R-:W-:-:S03]  /*11190*/  @!P4 IMAD.WIDE.U32 R4, R7, 0x2, R4 ;  /* 0x000000020704c825 */ /* 0x000fc600078e0004 */
[----:B------:R-:W-:Y:S01]  /*111a0*/  SHFL.IDX PT, R28, R9, RZ, 0x1c1f ;  /* 0x001c1fff091c7589 */ /* 0x000fe200000e0000 */
[----:B------:R-:W-:Y:S01]  /*111b0*/  ISETP.GE.AND P3, PT, R11, R0, PT ;  /* 0x000000000b00720c */ /* 0x000fe20003f66270 */
[----:B------:R-:W-:Y:S02]  /*111c0*/  VIADD R11, R3, 0x80 ;  /* 0x00000080030b7836 */ /* 0x000fe40000000000 */
[----:B------:R-:W-:Y:S04]  /*111d0*/  SHFL.IDX PT, R9, R9, 0x1, 0x1c1f ;  /* 0x003c1f0009097f89 */ /* 0x000fe800000e0000 */
[----:B-1----:R-:W1:Y:S01]  /*111e0*/  SHFL.IDX PT, R29, R8, RZ, 0x1c1f ;  /* 0x001c1fff081d7589 */ /* 0x002e6200000e0000 */
[----:B------:R-:W-:-:S05]  /*111f0*/  @!P4 LEA R21, R6, UR38, 0x1 ;  /* 0x000000260615cc11 */ /* 0x000fca000f8e08ff */
[----:B------:R-:W-:Y:S01]  /*11200*/  @!P4 LDGSTS.E.BYPASS.LTC128B.128 [R21+0xd400], desc[UR6][R4.64], !P2 ;  /* 0x0d4000000415cfae */ /* 0x000fe2000d101d46 */
[----:B--2---:R-:W-:-:S03]  /*11210*/  @!P3 LEA R10, R6, UR38, 0x1 ;  /* 0x00000026060abc11 */ /* 0x004fc6000f8e08ff */
[----:B------:R-:W-:Y:S04]  /*11220*/  @!P4 LDGSTS.E.BYPASS.LTC128B.128 [R21+0x10400], desc[UR6][R4.64+0x40], !P0 ;  /* 0x104000400415cfae */ /* 0x000fe8000c101d46 */
[----:B------:R4:W-:Y:S01]  /*11230*/  @!P4 LDGSTS.E.BYPASS.LTC128B.128 [R21+0x13400], desc[UR6][R4.64+0x80], !P1 ;  /* 0x134000800415cfae */ /* 0x0009e2000c901d46 */
[----:B------:R-:W-:Y:S01]  /*11240*/  ISETP.GE.AND P4, PT, R11, R0, PT ;  /* 0x000000000b00720c */ /* 0x000fe20003f86270 */
[----:B----4-:R-:W-:Y:S02]  /*11250*/  IMAD.MOV.U32 R4, RZ, RZ, R14 ;  /* 0x000000ffff047224 */ /* 0x010fe400078e000e */
[----:B------:R-:W-:Y:S01]  /*11260*/  IMAD.MOV.U32 R5, RZ, RZ, R19 ;  /* 0x000000ffff057224 */ /* 0x000fe200078e0013 */
[----:B------:R2:W3:Y:S01]  /*11270*/  SHFL.IDX PT, R14, R8, 0x1, 0x1c1f ;  /* 0x003c1f00080e7f89 */ /* 0x0004e200000e0000 */
[----:B------:R-:W-:-:S02]  /*11280*/  IMAD.MOV.U32 R19, RZ, RZ, 0x1 ;  /* 0x00000001ff137424 */ /* 0x000fc400078e00ff */
[----:B------:R-:W-:-:S04]  /*11290*/  @!P3 IMAD.WIDE.U32 R20, R7, 0x2, R4 ;  /* 0x000000020714b825 */ /* 0x000fc800078e0004 */
[----:B-1----:R-:W-:Y:S02]  /*112a0*/  IMAD.MOV.U32 R4, RZ, RZ, R29 ;  /* 0x000000ffff047224 */ /* 0x002fe400078e001d */
[----:B------:R-:W-:Y:S01]  /*112b0*/  @!P4 LEA R29, R6, UR38, 0x1 ;  /* 0x00000026061dcc11 */ /* 0x000fe2000f8e08ff */
[----:B------:R-:W-:Y:S01]  /*112c0*/  IMAD.MOV.U32 R5, RZ, RZ, R28 ;  /* 0x000000ffff057224 */ /* 0x000fe200078e001c */
[----:B------:R2:W-:Y:S01]  /*112d0*/  @!P3 LDGSTS.E.BYPASS.LTC128B.128 [R10+0xdc00], desc[UR6][R20.64], !P2 ;  /* 0x0dc00000140abfae */ /* 0x0005e2000d101d46 */
[----:B------:R-:W-:-:S03]  /*112e0*/  @!P4 IMAD.WIDE.U32 R4, R7, 0x2, R4 ;  /* 0x000000020704c825 */ /* 0x000fc600078e0004 */
[----:B------:R2:W-:Y:S04]  /*112f0*/  @!P3 LDGSTS.E.BYPASS.LTC128B.128 [R10+0x10c00], desc[UR6][R20.64+0x40], !P0 ;  /* 0x10c00040140abfae */ /* 0x0005e8000c101d46 */
[----:B------:R2:W-:Y:S04]  /*11300*/  @!P3 LDGSTS.E.BYPASS.LTC128B.128 [R10+0x13c00], desc[UR6][R20.64+0x80], !P1 ;  /* 0x13c00080140abfae */ /* 0x0005e8000c901d46 */
[----:B------:R2:W-:Y:S04]  /*11310*/  @!P4 LDGSTS.E.BYPASS.LTC128B.128 [R29+0xe400], desc[UR6][R4.64], !P2 ;  /* 0x0e400000041dcfae */ /* 0x0005e8000d101d46 */
[----:B------:R2:W-:Y:S04]  /*11320*/  @!P4 LDGSTS.E.BYPASS.LTC128B.128 [R29+0x11400], desc[UR6][R4.64+0x40], !P0 ;  /* 0x11400040041dcfae */ /* 0x0005e8000c101d46 */
[----:B---3--:R2:W-:Y:S02]  /*11330*/  @!P4 LDGSTS.E.BYPASS.LTC128B.128 [R29+0x14400], desc[UR6][R4.64+0x80], !P1 ;  /* 0x14400080041dcfae */ /* 0x0085e4000c901d46 */
.L_x_1044:
[----:B------:R-:W-:Y:S01]  /*11340*/  VIADD R3, R3, 0xa0 ;  /* 0x000000a003037836 */ /* 0x000fe20000000000 */
[----:B------:R-:W-:Y:S01]  /*11350*/  BSSY B0, `(.L_x_951) ;  /* 0x0000010000007945 */ /* 0x000fe20003800000 */
[----:B--2---:R-:W-:Y:S02]  /*11360*/  IMAD.MOV.U32 R4, RZ, RZ, R14 ;  /* 0x000000ffff047224 */ /* 0x004fe400078e000e */
[----:B------:R-:W-:Y:S01]  /*11370*/  IMAD.MOV.U32 R5, RZ, RZ, R9 ;  /* 0x000000ffff057224 */ /* 0x000fe200078e0009 */
[----:B------:R-:W-:Y:S01]  /*11380*/  ISETP.GE.AND P3, PT, R3, R0, PT ;  /* 0x000000000300720c */ /* 0x000fe20003f66270 */
[----:B------:R-:W-:-:S05]  /*11390*/  IMAD.MOV.U32 R0, RZ, RZ, 0x1 ;  /* 0x00000001ff007424 */ /* 0x000fca00078e00ff */
[----:B------:R-:W-:-:S07]  /*113a0*/  SHF.L.U32 R0, R0, 0x1f, RZ ;  /* 0x0000001f00007819 */ /* 0x000fce00000006ff */
[----:B------:R-:W-:Y:S05]  /*113b0*/  @P3 BRA `(.L_x_952) ;  /* 0x0000000000243947 */ /* 0x000fea0003800000 */
[----:B------:R-:W-:Y:S01]  /*113c0*/  IMAD.WIDE.U32 R4, R7, 0x2, R4 ;  /* 0x0000000207047825 */ /* 0x000fe200078e0004 */
[----:B------:R-:W-:Y:S01]  /*113d0*/  LEA R3, R6, UR38, 0x1 ;  /* 0x0000002606037c11 */ /* 0x000fe2000f8e08ff */
[----:B------:R-:W-:-:S04]  /*113e0*/  ULDC.64 UR4, c[0x0][0x208] ;  /* 0x0000820000047ab9 */ /* 0x000fc80000000a00 */
[----:B------:R-:W-:Y:S01]  /*113f0*/  @!PT LDS RZ, [RZ] ;  /* 0x00000000fffff984 */ /* 0x000fe20000000800 */
[----:B------:R-:W-:Y:S01]  /*11400*/  @!PT LDS RZ, [RZ] ;  /* 0x00000000fffff984 */ /* 0x000fe20000000800 */
[----:B------:R-:W-:Y:S01]  /*11410*/  @!PT LDS RZ, [RZ] ;  /* 0x00000000fffff984 */ /* 0x000fe20000000800 */
[----:B------:R1:W-:Y:S04]  /*11420*/  LDGSTS.E.BYPASS.LTC128B.128 [R3+0xec00], desc[UR4][R4.64], !P2 ;  /* 0x0ec0000004037fae */ /* 0x0003e8000d101d44 */
[----:B------:R1:W-:Y:S04]  /*11430*/  LDGSTS.E.BYPASS.LTC128B.128 [R3+0x11c00], desc[UR4][R4.64+0x40], !P0 ;  /* 0x11c0004004037fae */ /* 0x0003e8000c101d44 */
[----:B------:R1:W-:Y:S02]  /*11440*/  LDGSTS.E.BYPASS.LTC128B.128 [R3+0x14c00], desc[UR4][R4.64+0x80], !P1 ;  /* 0x14c0008004037fae */ /* 0x0003e4000c901d44 */
.L_x_952:
[----:B------:R-:W-:Y:S05]  /*11450*/  BSYNC B0 ;  /* 0x0000000000007941 */ /* 0x000fea0003800000 */
.L_x_951:
[----:B------:R-:W-:Y:S01]  /*11460*/  NOP ;  /* 0x0000000000007918 */ /* 0x000fe20000000000 */
[----:B------:R-:W-:Y:S01]  /*11470*/  SYNCS.ARRIVE.TRANS64.RED.A0T1 RZ, [UR38+0x2d800], RZ ;  /* 0x02d800ffffff79a7 */ /* 0x000fe20008200426 */
[----:B------:R-:W-:Y:S01]  /*11480*/  ARRIVES.LDGSTSBAR.64.TRANSCNT [UR38+0x2d800] ;  /* 0x02d80000ff0079b0 */ /* 0x000fe20008000aa6 */
[----:B------:R-:W-:Y:S01]  /*11490*/  NOP ;  /* 0x0000000000007918 */ /* 0x000fe20000000000 */
[----:B------:R-:W-:Y:S01]  /*114a0*/  SYNCS.ARRIVE.TRANS64.A1T0 RZ, [UR38+0x2d800], RZ ;  /* 0x02d800ffffff79a7 */ /* 0x000fe20008100026 */
[----:B-1----:R-:W-:-:S05]  /*114b0*/  VIADD R3, R18, 0xfffffffe ;  /* 0xfffffffe12037836 */ /* 0x002fca0000000000 */
[----:B------:R-:W-:Y:S01]  /*114c0*/  ISETP.GE.AND P1, PT, R3, UR39, PT ;  /* 0x0000002703007c0c */ /* 0x000fe2000bf26270 */
[----:B------:R-:W1:Y:S02]  /*114d0*/  SYNCS.PHASECHK.TRANS64.TRYWAIT P0, [UR38+0x2d820], R0 ;  /* 0x02d82000ff0075a7 */ /* 0x000e640008000166 */
[----:B-1----:R-:W-:Y:S10]  /*114e0*/  @!P0 BRA `(.L_x_953) ;  /* 0x0000003000ac8947 */ /* 0x002ff40003800000 */
.L_x_1045:
[----:B-1----:R-:W-:Y:S01]  /*114f0*/  IMAD.MOV.U32 R0, RZ, RZ, RZ ;  /* 0x000000ffff007224 */ /* 0x002fe200078e00ff */
[----:B------:R-:W-:Y:S06]  /*11500*/  @!P1 BRA `(.L_x_954) ;  /* 0x0000001c007c9947 */ /* 0x000fec0003800000 */
[----:B------:R-:W-:Y:S01]  /*11510*/  UIADD3 UR4, UR47, 0x1, URZ ;  /* 0x000000012f047890 */ /* 0x000fe2000fffe03f */
[----:B------:R-:W-:Y:S01]  /*11520*/  LOP3.LUT R8, R2, 0x1f, RZ, 0xc0, !PT ;  /* 0x0000001f02087812 */ /* 0x000fe200078ec0ff */
[----:B------:R-:W-:Y:S01]  /*11530*/  ULOP3.LUT UR5, URZ, UR44, URZ, 0x33, !UPT ;  /* 0x0000002c3f057292 */ /* 0x000fe2000f8e333f */
[----:B------:R-:W-:Y:S01]  /*11540*/  IMAD.MOV.U32 R19, RZ, RZ, 0x1 ;  /* 0x00000001ff137424 */ /* 0x000fe200078e00ff */
[----:B------:R-:W-:-:S04]  /*11550*/  UIMAD UR4, UR4, UR43, URZ ;  /* 0x0000002b040472a4 */ /* 0x000fc8000f8e023f */
[----:B------:R-:W-:Y:S01]  /*11560*/  IMAD.U32 R5, RZ, RZ, UR5 ;  /* 0x00000005ff057e24 */ /* 0x000fe2000f8e00ff */
[----:B------:R-:W-:Y:S01]  /*11570*/  ULOP3.LUT UR5, URZ, UR39, URZ, 0x33, !UPT ;  /* 0x000000273f057292 */ /* 0x000fe2000f8e333f */
[----:B------:R-:W-:Y:S01]  /*11580*/  LOP3.LUT R4, RZ, UR4, RZ, 0x33, !PT ;  /* 0x00000004ff047c12 */ /* 0x000fe2000f8e33ff */
[----:B------:R-:W-:-:S03]  /*11590*/  ULOP3.LUT UR4, URZ, UR46, URZ, 0x33, !UPT ;  /* 0x0000002e3f047292 */ /* 0x000fc6000f8e333f */
[----:B------:R-:W-:Y:S01]  /*115a0*/  VIADDMNMX R4, R4, -UR42, R5, !PT ;  /* 0x8000002a04047c46 */ /* 0x000fe2000f800105 */
[----:B------:R-:W-:-:S03]  /*115b0*/  IMAD.MOV.U32 R5, RZ, RZ, 0x2 ;  /* 0x00000002ff057424 */ /* 0x000fc600078e00ff */
[----:B------:R-:W-:-:S04]  /*115c0*/  VIMNMX R4, R4, UR4, !PT ;  /* 0x0000000404047c48 */ /* 0x000fc8000ffe0100 */
[----:B------:R-:W-:Y:S02]  /*115d0*/  VIADDMNMX R5, R4, R5, UR5, !PT ;  /* 0x0000000504057e46 */ /* 0x000fe4000f800105 */
[----:B------:R-:W-:-:S03]  /*115e0*/  LOP3.LUT R6, RZ, R4, RZ, 0x33, !PT ;  /* 0x00000004ff067212 */ /* 0x000fc600078e33ff */
[C---:B------:R-:W-:Y:S02]  /*115f0*/  VIADD R7, R5.reuse, 0xfffffffe ;  /* 0xfffffffe05077836 */ /* 0x040fe40000000000 */
[----:B------:R-:W-:Y:S02]  /*11600*/  IMAD.IADD R10, R5, 0x1, R6 ;  /* 0x00000001050a7824 */ /* 0x000fe400078e0206 */
[----:B------:R-:W-:Y:S01]  /*11610*/  IMAD.MOV.U32 R6, RZ, RZ, R25 ;  /* 0x000000ffff067224 */ /* 0x000fe200078e0019 */
[----:B------:R-:W-:Y:S02]  /*11620*/  ISETP.NE.AND P0, PT, R7, R4, PT ;  /* 0x000000040700720c */ /* 0x000fe40003f05270 */
[----:B------:R-:W-:-:S11]  /*11630*/  LOP3.LUT R9, R10, 0x1, RZ, 0xc0, !PT ;  /* 0x000000010a097812 */ /* 0x000fd600078ec0ff */
[----:B------:R-:W-:Y:S05]  /*11640*/  @!P0 BRA `(.L_x_955) ;  /* 0x0000001000d48947 */ /* 0x000fea0003800000 */
[----:B------:R-:W-:Y:S01]  /*11650*/  BSSY B0, `(.L_x_955) ;  /* 0x0000134000007945 */ /* 0x000fe20003800000 */
[----:B------:R-:W-:Y:S02]  /*11660*/  IMAD.IADD R10, R10, 0x1, -R9 ;  /* 0x000000010a0a7824 */ /* 0x000fe400078e0a09 */
[----:B------:R-:W-:Y:S02]  /*11670*/  IMAD.MOV.U32 R11, RZ, RZ, 0x1 ;  /* 0x00000001ff0b7424 */ /* 0x000fe400078e00ff */
[----:B------:R-:W-:-:S07]  /*11680*/  IMAD.MOV.U32 R6, RZ, RZ, R25 ;  /* 0x000000ffff067224 */ /* 0x000fce00078e0019 */
.L_x_990:
        /* <DEDUP_REMOVED lines=9> */
[----:B------:R-:W1:Y:S01]  /*11720*/  LDC R14, c[0x0][0x43c] ;  /* 0x00010f00ff0e7b82 */ /* 0x000e620000000800 */
[----:B------:R-:W-:Y:S01]  /*11730*/  IMAD.MOV.U32 R13, RZ, RZ, R3 ;  /* 0x000000ffff0d7224 */ /* 0x000fe200078e0003 */
[----:B------:R-:W-:Y:S01]  /*11740*/  ULDC.64 UR4, c[0x0][0x428] ;  /* 0x00010a0000047ab9 */ /* 0x000fe20000000a00 */
[----:B------:R-:W-:Y:S01]  /*11750*/  ULDC.64 UR6, c[0x0][0x208] ;  /* 0x0000820000067ab9 */ /* 0x000fe20000000a00 */
[----:B-1----:R-:W-:-:S13]  /*11760*/  ISETP.NE.AND P0, PT, R14, 0x1, PT ;  /* 0x000000010e00780c */ /* 0x002fda0003f05270 */
[----:B------:R-:W1:Y:S02]  /*11770*/  @P0 LDC.64 R4, c[0x0][0x440] ;  /* 0x00011000ff040b82 */ /* 0x000e640000000a00 */
[----:B-1----:R-:W-:-:S05]  /*11780*/  @P0 IMAD.HI.U32 R4, R3, R4, RZ ;  /* 0x0000000403040227 */ /* 0x002fca00078e00ff */
        /* <DEDUP_REMOVED lines=13> */
.L_x_958:
[----:B------:R-:W2:Y:S01]  /*11860*/  SYNCS.PHASECHK.TRANS64.TRYWAIT P0, [UR38+0x2d848], R12 ;  /* 0x02d8480cff0075a7 */ /* 0x000ea20008000166 */
[----:B------:R-:W-:Y:S01]  /*11870*/  BSSY B2, `(.L_x_959) ;  /* 0x0000003000027945 */ /* 0x000fe20003800000 */
[----:B------:R-:W-:-:S03]  /*11880*/  ISETP.NE.AND P2, PT, R23, RZ, PT ;  /* 0x000000ff1700720c */ /* 0x000fc60003f45270 */
[----:B--2---:R-:W-:Y:S10]  /*11890*/  @!P0 BRA `(.L_x_960) ;  /* 0x0000002c00d88947 */ /* 0x004ff40003800000 */
.L_x_1046:
[----:B------:R-:W-:Y:S05]  /*118a0*/  BSYNC B2 ;  /* 0x0000000000027941 */ /* 0x000fea0003800000 */
.L_x_959:
[----:B------:R-:W-:Y:S04]  /*118b0*/  BSSY B2, `(.L_x_961) ;  /* 0x0000007000027945 */ /* 0x000fe80003800000 */
[----:B------:R-:W-:Y:S05]  /*118c0*/  @P2 BRA `(.L_x_962) ;  /* 0x0000000000142947 */ /* 0x000fea0003800000 */
[----:B------:R-:W-:Y:S01]  /*118d0*/  ISETP.NE.AND P0, PT, R8, RZ, PT ;  /* 0x000000ff0800720c */ /* 0x000fe20003f05270 */
[----:B-1----:R-:W-:-:S04]  /*118e0*/  IMAD.MOV.U32 R4, RZ, RZ, 0x6000 ;  /* 0x00006000ff047424 */ /* 0x002fc800078e00ff */
[----:B------:R2:W-:Y:S08]  /*118f0*/  SYNCS.ARRIVE.TRANS64 RZ, [UR38+0x2d838], R4 ;  /* 0x02d83804ffff79a7 */ /* 0x0005f00008000026 */
[----:B--2---:R-:W-:Y:S05]  /*11900*/  @!P0 BRA `(.L_x_962) ;  /* 0x0000000000048947 */ /* 0x004fea0003800000 */
[----:B------:R-:W-:Y:S01]  /*11910*/  BPT.TRAP 0x1 ;  /* 0x000000040000795c */ /* 0x000fe20000300000 */
.L_x_962:
[----:B------:R-:W-:Y:S05]  /*11920*/  BSYNC B2 ;  /* 0x0000000000027941 */ /* 0x000fea0003800000 */
.L_x_961:
[----:B------:R-:W-:Y:S01]  /*11930*/  IMAD.MOV.U32 R7, RZ, RZ, RZ ;  /* 0x000000ffff077224 */ /* 0x000fe200078e00ff */
[----:B------:R-:W-:Y:S01]  /*11940*/  ULDC.64 UR4, c[0x0][0x198] ;  /* 0x0000660000047ab9 */ /* 0x000fe20000000a00 */
[----:B------:R-:W-:Y:S01]  /*11950*/  PLOP3.LUT P0, PT, PT, PT, PT, 0x80, 0x0 ;  /* 0x000000000000781c */ /* 0x000fe20003f0f070 */
[----:B------:R-:W-:Y:S01]  /*11960*/  UIADD3 UR4, UP0, UR4, 0x370, URZ ;  /* 0x0000037004047890 */ /* 0x000fe2000ff1e03f */
[----:B-1----:R-:W-:Y:S01]  /*11970*/  IMAD.SHL.U32 R4, R14, 0x80, RZ ;  /* 0x000000800e047824 */ /* 0x002fe200078e00ff */
[----:B------:R-:W-:Y:S01]  /*11980*/  R2UR UR34, R7 ;  /* 0x00000000072272ca */ /* 0x000fe200000e0000 */
[----:B------:R-:W-:Y:S02]  /*11990*/  UIADD3 UR32, UR38, 0x1b400, URZ ;  /* 0x0001b40026207890 */ /* 0x000fe4000fffe03f */
[----:B------:R-:W-:Y:S02]  /*119a0*/  UIADD3 UR33, UR38, 0x2d838, URZ ;  /* 0x0002d83826217890 */ /* 0x000fe4000fffe03f */
[----:B------:R-:W-:Y:S01]  /*119b0*/  UIADD3.X UR5, URZ, UR5, URZ, UP0, !UPT ;  /* 0x000000053f057290 */ /* 0x000fe200087fe43f */
[----:B------:R-:W-:Y:S01]  /*119c0*/  UMOV UR6, 0x0 ;  /* 0x0000000000067882 */ /* 0x000fe20000000000 */
[----:B------:R-:W-:-:S10]  /*119d0*/  UMOV UR7, 0x14f00000 ;  /* 0x14f0000000077882 */ /* 0x000fd40000000000 */
.L_x_963:
[----:B------:R-:W-:-:S13]  /*119e0*/  @P0 ELECT P3, URZ, PT ;  /* 0x00000000003f082f */ /* 0x000fda0003860000 */
[----:B-----5:R-:W-:Y:S02]  /*119f0*/  @P3 R2UR UR37, R6 ;  /* 0x00000000062532ca */ /* 0x020fe400000e0000 */
[----:B------:R-:W-:Y:S02]  /*11a00*/  @P3 R2UR UR35, R4 ;  /* 0x00000000042332ca */ /* 0x000fe400000e0000 */
[----:B------:R-:W-:Y:S02]  /*11a10*/  @P3 PLOP3.LUT P0, PT, P3, PT, PT, 0x8, 0x0 ;  /* 0x000000000000381c */ /* 0x000fe40001f0e170 */
[----:B------:R-:W-:-:S09]  /*11a20*/  PLOP3.LUT P3, PT, PT, PT, PT, 0x8, 0x0 ;  /* 0x000000000000781c */ /* 0x000fd20003f6e170 */
[----:B------:R1:W-:Y:S02]  /*11a30*/  UTMALDG.4D [UR32], [UR4], desc[UR6] ;  /* 0x00000620040075b4 */ /* 0x0003e40008019000 */
[----:B-1----:R-:W-:Y:S05]  /*11a40*/  @P0 BRA.U.ANY `(.L_x_963) ;  /* 0xfffffffd00e40947 */ /* 0x002fea000393ffff */
[----:B------:R-:W-:Y:S01]  /*11a50*/  IMAD.MOV.U32 R13, RZ, RZ, 0x20 ;  /* 0x00000020ff0d7424 */ /* 0x000fe200078e00ff */
[----:B------:R-:W-:Y:S01]  /*11a60*/  PLOP3.LUT P0, PT, PT, PT, PT, 0x80, 0x0 ;  /* 0x000000000000781c */ /* 0x000fe20003f0f070 */
[----:B------:R-:W-:Y:S01]  /*11a70*/  UIADD3 UR8, UR38, 0x1d400, URZ ;  /* 0x0001d40026087890 */ /* 0x000fe2000fffe03f */
[----:B------:R-:W-:Y:S02]  /*11a80*/  UMOV UR6, 0x0 ;  /* 0x0000000000067882 */ /* 0x000fe40000000000 */
[----:B------:R-:W-:Y:S01]  /*11a90*/  R2UR UR10, R13 ;  /* 0x000000000d0a72ca */ /* 0x000fe200000e0000 */
[----:B------:R-:W-:-:S14]  /*11aa0*/  UMOV UR7, 0x14f00000 ;  /* 0x14f0000000077882 */ /* 0x000fdc0000000000 */
.L_x_964:
        /* <DEDUP_REMOVED lines=15> */
.L_x_965:
        /* <DEDUP_REMOVED lines=9> */
[----:B------:R-:W1:Y:S01]  /*11c30*/  SYNCS.PHASECHK.TRANS64.TRYWAIT P0, [UR38+0x2d860], R12 ;  /* 0x02d8600cff0075a7 */ /* 0x000e620008000166 */
[----:B------:R-:W-:Y:S04]  /*11c40*/  BSSY B2, `(.L_x_966) ;  /* 0x0000002000027945 */ /* 0x000fe80003800000 */
[----:B-1----:R-:W-:Y:S05]  /*11c50*/  @!P0 BRA `(.L_x_967) ;  /* 0x0000002c00008947 */ /* 0x002fea0003800000 */
.L_x_1047:
[----:B------:R-:W-:Y:S05]  /*11c60*/  BSYNC B2 ;  /* 0x0000000000027941 */ /* 0x000fea0003800000 */
.L_x_966:
[----:B------:R-:W-:Y:S01]  /*11c70*/  BSSY B2, `(.L_x_968) ;  /* 0x0000009000027945 */ /* 0x000fe20003800000 */
[----:B------:R-:W-:Y:S02]  /*11c80*/  IMAD.MOV.U32 R4, RZ, RZ, 0x0 ;  /* 0x00000000ff047424 */ /* 0x000fe400078e00ff */
[----:B-1----:R-:W-:Y:S01]  /*11c90*/  IMAD.MOV.U32 R5, RZ, RZ, 0x14f00000 ;  /* 0x14f00000ff057424 */ /* 0x002fe200078e00ff */
[----:B------:R-:W-:Y:S06]  /*11ca0*/  @P2 BRA `(.L_x_969) ;  /* 0x0000000000142947 */ /* 0x000fec0003800000 */
[----:B------:R-:W-:Y:S01]  /*11cb0*/  ISETP.NE.AND P0, PT, R8, RZ, PT ;  /* 0x000000ff0800720c */ /* 0x000fe20003f05270 */
[----:B------:R-:W-:-:S04]  /*11cc0*/  IMAD.MOV.U32 R12, RZ, RZ, 0x6000 ;  /* 0x00006000ff0c7424 */ /* 0x000fc800078e00ff */
[----:B------:R1:W-:Y:S08]  /*11cd0*/  SYNCS.ARRIVE.TRANS64 RZ, [UR38+0x2d850], R12 ;  /* 0x02d8500cffff79a7 */ /* 0x0003f00008000026 */
[----:B-1----:R-:W-:Y:S05]  /*11ce0*/  @!P0 BRA `(.L_x_969) ;  /* 0x0000000000048947 */ /* 0x002fea0003800000 */
[----:B------:R-:W-:Y:S01]  /*11cf0*/  BPT.TRAP 0x1 ;  /* 0x000000040000795c */ /* 0x000fe20000300000 */
.L_x_969:
[----:B------:R-:W-:Y:S05]  /*11d00*/  BSYNC B2 ;  /* 0x0000000000027941 */ /* 0x000fea0003800000 */
.L_x_968:
[----:B------:R-:W-:Y:S01]  /*11d10*/  R2UR UR6, R4 ;  /* 0x00000000040672ca */ /* 0x000fe200000e0000 */
[----:B------:R-:W-:Y:S01]  /*11d20*/  ULDC.64 UR4, c[0x0][0x198] ;  /* 0x0000660000047ab9 */ /* 0x000fe20000000a00 */
[----:B------:R-:W-:Y:S01]  /*11d30*/  R2UR UR7, R5 ;  /* 0x00000000050772ca */ /* 0x000fe200000e0000 */
[----:B------:R-:W-:Y:S01]  /*11d40*/  UIADD3 UR4, UP0, UR4, 0x470, URZ ;  /* 0x0000047004047890 */ /* 0x000fe2000ff1e03f */
[----:B------:R-:W-:Y:S01]  /*11d50*/  R2UR UR10, R7 ;  /* 0x00000000070a72ca */ /* 0x000fe200000e0000 */
[----:B------:R-:W-:Y:S01]  /*11d60*/  IMAD.SHL.U32 R7, R27, 0x80, RZ ;  /* 0x000000801b077824 */ /* 0x000fe200078e00ff */
[----:B------:R-:W-:Y:S01]  /*11d70*/  PLOP3.LUT P0, PT, PT, PT, PT, 0x80, 0x0 ;  /* 0x000000000000781c */ /* 0x000fe20003f0f070 */
[----:B------:R-:W-:Y:S02]  /*11d80*/  UIADD3 UR8, UR38, 0x400, URZ ;  /* 0x0000040026087890 */ /* 0x000fe4000fffe03f */
[----:B------:R-:W-:Y:S02]  /*11d90*/  UIADD3 UR9, UR38, 0x2d850, URZ ;  /* 0x0002d85026097890 */ /* 0x000fe4000fffe03f */
[----:B------:R-:W-:-:S12]  /*11da0*/  UIADD3.X UR5, URZ, UR5, URZ, UP0, !UPT ;  /* 0x000000053f057290 */ /* 0x000fd800087fe43f */
.L_x_970:
        /* <DEDUP_REMOVED lines=8> */
[----:B------:R-:W-:Y:S01]  /*11e30*/  R2UR UR10, R13 ;  /* 0x000000000d0a72ca */ /* 0x000fe200000e0000 */
[----:B------:R-:W-:Y:S01]  /*11e40*/  UIADD3 UR8, UR38, 0x2400, URZ ;  /* 0x0000240026087890 */ /* 0x000fe2000fffe03f */
[----:B------:R-:W-:Y:S02]  /*11e50*/  R2UR UR6, R4 ;  /* 0x00000000040672ca */ /* 0x000fe400000e0000 */
[----:B------:R-:W-:Y:S02]  /*11e60*/  R2UR UR7, R5 ;  /* 0x00000000050772ca */ /* 0x000fe400000e0000 */
[----:B------:R-:W-:-:S13]  /*11e70*/  PLOP3.LUT P0, PT, PT, PT, PT, 0x80, 0x0 ;  /* 0x000000000000781c */ /* 0x000fda0003f0f070 */
.L_x_971:
        /* <DEDUP_REMOVED lines=13> */
.L_x_972:
        /* <DEDUP_REMOVED lines=8> */
[----:B------:R-:W-:Y:S02]  /*11fd0*/  IMAD.MOV.U32 R27, RZ, RZ, R14 ;  /* 0x000000ffff1b7224 */ /* 0x000fe400078e000e */
[----:B------:R-:W-:-:S07]  /*11fe0*/  IMAD.MOV.U32 R25, RZ, RZ, R6 ;  /* 0x000000ffff197224 */ /* 0x000fce00078e0006 */
.L_x_957:
[----:B------:R-:W-:Y:S05]  /*11ff0*/  BSYNC B1 ;  /* 0x0000000000017941 */ /* 0x000fea0003800000 */
.L_x_956:
        /* <DEDUP_REMOVED lines=28> */
.L_x_975:
[----:B------:R-:W2:Y:S01]  /*121c0*/  SYNCS.PHASECHK.TRANS64.TRYWAIT P0, [UR38+0x2d840], R12 ;  /* 0x02d8400cff0075a7 */ /* 0x000ea20008000166 */
[----:B------:R-:W-:Y:S01]  /*121d0*/  BSSY B2, `(.L_x_976) ;  /* 0x0000003000027945 */ /* 0x000fe20003800000 */
[----:B------:R-:W-:-:S03]  /*121e0*/  ISETP.NE.AND P2, PT, R23, RZ, PT ;  /* 0x000000ff1700720c */ /* 0x000fc60003f45270 */
[----:B--2---:R-:W-:Y:S10]  /*121f0*/  @!P0 BRA `(.L_x_977) ;  /* 0x0000002400b08947 */ /* 0x004ff40003800000 */
.L_x_1048:
[----:B------:R-:W-:Y:S05]  /*12200*/  BSYNC B2 ;  /* 0x0000000000027941 */ /* 0x000fea0003800000 */
.L_x_976:
[----:B------:R-:W-:Y:S04]  /*12210*/  BSSY B2, `(.L_x_978) ;  /* 0x0000007000027945 */ /* 0x000fe80003800000 */
[----:B------:R-:W-:Y:S05]  /*12220*/  @P2 BRA `(.L_x_979) ;  /* 0x0000000000142947 */ /* 0x000fea0003800000 */
[----:B------:R-:W-:Y:S01]  /*12230*/  ISETP.NE.AND P0, PT, R8, RZ, PT ;  /* 0x000000ff0800720c */ /* 0x000fe20003f05270 */
[----:B-1----:R-:W-:-:S04]  /*12240*/  IMAD.MOV.U32 R4, RZ, RZ, 0x6000 ;  /* 0x00006000ff047424 */ /* 0x002fc800078e00ff */
[----:B------:R2:W-:Y:S08]  /*12250*/  SYNCS.ARRIVE.TRANS64 RZ, [UR38+0x2d830], R4 ;  /* 0x02d83004ffff79a7 */ /* 0x0005f00008000026 */
[----:B--2---:R-:W-:Y:S05]  /*12260*/  @!P0 BRA `(.L_x_979) ;  /* 0x0000000000048947 */ /* 0x004fea0003800000 */
[----:B------:R-:W-:Y:S01]  /*12270*/  BPT.TRAP 0x1 ;  /* 0x000000040000795c */ /* 0x000fe20000300000 */
.L_x_979:
[----:B------:R-:W-:Y:S05]  /*12280*/  BSYNC B2 ;  /* 0x0000000000027941 */ /* 0x000fea0003800000 */
.L_x_978:
        /* <DEDUP_REMOVED lines=11> */
.L_x_980:
[----:B------:R-:W-:-:S13]  /*12340*/  @P0 ELECT P3, URZ, PT ;  /* 0x00000000003f082f */ /* 0x000fda0003860000 */
[----:B-----5:R-:W-:Y:S01]  /*12350*/  @P3 R2UR UR13, R6 ;  /* 0x00000000060d32ca */ /* 0x020fe200000e0000 */
[----:B------:R-:W-:Y:S01]  /*12360*/  UMOV UR12, UR36 ;  /* 0x00000024000c7c82 */ /* 0x000fe20008000000 */
        /* <DEDUP_REMOVED lines=11> */
.L_x_981:
        /* <DEDUP_REMOVED lines=14> */
.L_x_982:
        /* <DEDUP_REMOVED lines=8> */
[----:B------:R-:W-:Y:S01]  /*12580*/  SHF.L.U32 R4, R11, 0x1f, RZ ;  /* 0x0000001f0b047819 */ /* 0x000fe200000006ff */
[----:B------:R-:W-:Y:S03]  /*12590*/  BSSY B2, `(.L_x_983) ;  /* 0x0000003000027945 */ /* 0x000fe60003800000 */
[----:B------:R-:W1:Y:S02]  /*125a0*/  SYNCS.PHASECHK.TRANS64.TRYWAIT P0, [UR38+0x2d868], R4 ;  /* 0x02d86804ff0075a7 */ /* 0x000e640008000166 */
[----:B-1----:R-:W-:Y:S05]  /*125b0*/  @!P0 BRA `(.L_x_984) ;  /* 0x0000002000d88947 */ /* 0x002fea0003800000 */
.L_x_1049:
[----:B------:R-:W-:Y:S05]  /*125c0*/  BSYNC B2 ;  /* 0x0000000000027941 */ /* 0x000fea0003800000 */
.L_x_983:
[----:B------:R-:W-:Y:S01]  /*125d0*/  BSSY B2, `(.L_x_985) ;  /* 0x0000009000027945 */ /* 0x000fe20003800000 */
[----:B-1----:R-:W-:Y:S02]  /*125e0*/  IMAD.MOV.U32 R4, RZ, RZ, 0x0 ;  /* 0x00000000ff047424 */ /* 0x002fe400078e00ff */
[----:B------:R-:W-:Y:S01]  /*125f0*/  IMAD.MOV.U32 R5, RZ, RZ, 0x14f00000 ;  /* 0x14f00000ff057424 */ /* 0x000fe200078e00ff */
[----:B------:R-:W-:Y:S06]  /*12600*/  @P2 BRA `(.L_x_986) ;  /* 0x0000000000142947 */ /* 0x000fec0003800000 */
[----:B------:R-:W-:Y:S01]  /*12610*/  ISETP.NE.AND P0, PT, R8, RZ, PT ;  /* 0x000000ff0800720c */ /* 0x000fe20003f05270 */
[----:B------:R-:W-:-:S04]  /*12620*/  IMAD.MOV.U32 R11, RZ, RZ, 0x6000 ;  /* 0x00006000ff0b7424 */ /* 0x000fc800078e00ff */
[----:B------:R1:W-:Y:S08]  /*12630*/  SYNCS.ARRIVE.TRANS64 RZ, [UR38+0x2d858], R11 ;  /* 0x02d8580bffff79a7 */ /* 0x0003f00008000026 */
[----:B-1----:R-:W-:Y:S05]  /*12640*/  @!P0 BRA `(.L_x_986) ;  /* 0x0000000000048947 */ /* 0x002fea0003800000 */
[----:B------:R-:W-:Y:S01]  /*12650*/  BPT.TRAP 0x1 ;  /* 0x000000040000795c */ /* 0x000fe20000300000 */
.L_x_986:
[----:B------:R-:W-:Y:S05]  /*12660*/  BSYNC B2 ;  /* 0x0000000000027941 */ /* 0x000fea0003800000 */
.L_x_985:
        /* <DEDUP_REMOVED lines=10> */
.L_x_987:
        /* <DEDUP_REMOVED lines=13> */
.L_x_988:
        /* <DEDUP_REMOVED lines=13> */
.L_x_989:
        /* <DEDUP_REMOVED lines=10> */
.L_x_974:
[----:B------:R-:W-:Y:S05]  /*12950*/  BSYNC B1 ;  /* 0x0000000000017941 */ /* 0x000fea0003800000 */
.L_x_973:
[----:B------:R-:W-:Y:S02]  /*12960*/  VIADD R3, R3, 0xfffffffe ;  /* 0xfffffffe03037836 */ /* 0x000fe40000000000 */
[----:B------:R-:W-:Y:S01]  /*12970*/  IMAD.MOV.U32 R11, RZ, RZ, R19 ;  /* 0x000000ffff0b7224 */ /* 0x000fe200078e0013 */
[----:B------:R-:W-:Y:S06]  /*12980*/  @P1 BRA `(.L_x_990) ;  /* 0xffffffec00401947 */ /* 0x000fec000383ffff */
[----:B------:R-:W-:Y:S05]  /*12990*/  BSYNC B0 ;  /* 0x0000000000007941 */ /* 0x000fea0003800000 */
.L_x_955:
        /* <DEDUP_REMOVED lines=29> */
.L_x_992:
[----:B------:R-:W2:Y:S01]  /*12b70*/  SYNCS.PHASECHK.TRANS64.TRYWAIT P0, [UR38+0x2d848], R9 ;  /* 0x02d84809ff0075a7 */ /* 0x000ea20008000166 */
[----:B------:R-:W-:Y:S01]  /*12b80*/  BSSY B1, `(.L_x_993) ;  /* 0x0000003000017945 */ /* 0x000fe20003800000 */
[----:B------:R-:W-:-:S03]  /*12b90*/  ISETP.NE.AND P1, PT, R23, RZ, PT ;  /* 0x000000ff1700720c */ /* 0x000fc60003f25270 */
[----:B--2---:R-:W-:Y:S10]  /*12ba0*/  @!P0 BRA `(.L_x_994) ;  /* 0x0000001c00748947 */ /* 0x004ff40003800000 */
.L_x_1050:
[----:B------:R-:W-:Y:S05]  /*12bb0*/  BSYNC B1 ;  /* 0x0000000000017941 */ /* 0x000fea0003800000 */
.L_x_993:
[----:B------:R-:W-:Y:S04]  /*12bc0*/  BSSY B1, `(.L_x_995) ;  /* 0x0000007000017945 */ /* 0x000fe80003800000 */
[----:B------:R-:W-:Y:S05]  /*12bd0*/  @P1 BRA `(.L_x_996) ;  /* 0x0000000000141947 */ /* 0x000fea0003800000 */
[----:B------:R-:W-:Y:S01]  /*12be0*/  ISETP.NE.AND P0, PT, R8, RZ, PT ;  /* 0x000000ff0800720c */ /* 0x000fe20003f05270 */
[----:B-1----:R-:W-:-:S04]  /*12bf0*/  IMAD.MOV.U32 R4, RZ, RZ, 0x6000 ;  /* 0x00006000ff047424 */ /* 0x002fc800078e00ff */
[----:B------:R2:W-:Y:S08]  /*12c00*/  SYNCS.ARRIVE.TRANS64 RZ, [UR38+0x2d838], R4 ;  /* 0x02d83804ffff79a7 */ /* 0x0005f00008000026 */
[----:B--2---:R-:W-:Y:S05]  /*12c10*/  @!P0 BRA `(.L_x_996) ;  /* 0x0000000000048947 */ /* 0x004fea0003800000 */
[----:B------:R-:W-:Y:S01]  /*12c20*/  BPT.TRAP 0x1 ;  /* 0x000000040000795c */ /* 0x000fe20000300000 */
.L_x_996:
[----:B------:R-:W-:Y:S05]  /*12c30*/  BSYNC B1 ;  /* 0x0000000000017941 */ /* 0x000fea0003800000 */
.L_x_995:
        /* <DEDUP_REMOVED lines=11> */
.L_x_997:
        /* <DEDUP_REMOVED lines=14> */
.L_x_998:
        /* <DEDUP_REMOVED lines=14> */
.L_x_999:
        /* <DEDUP_REMOVED lines=8> */
[----:B------:R-:W1:Y:S01]  /*12f30*/  SYNCS.PHASECHK.TRANS64.TRYWAIT P0, [UR38+0x2d860], R9 ;  /* 0x02d86009ff0075a7 */ /* 0x000e620008000166 */
[----:B------:R-:W-:Y:S04]  /*12f40*/  BSSY B1, `(.L_x_1000) ;  /* 0x0000002000017945 */ /* 0x000fe80003800000 */
[----:B-1----:R-:W-:Y:S05]  /*12f50*/  @!P0 BRA `(.L_x_1001) ;  /* 0x0000001800a08947 */ /* 0x002fea0003800000 */
.L_x_1051:
[----:B------:R-:W-:Y:S05]  /*12f60*/  BSYNC B1 ;  /* 0x0000000000017941 */ /* 0x000fea0003800000 */
.L_x_1000:
        /* <DEDUP_REMOVED lines=9> */
.L_x_1003:
[----:B------:R-:W-:Y:S05]  /*13000*/  BSYNC B1 ;  /* 0x0000000000017941 */ /* 0x000fea0003800000 */
.L_x_1002:
        /* <DEDUP_REMOVED lines=10> */
.L_x_1004:
        /* <DEDUP_REMOVED lines=13> */
.L_x_1005:
        /* <DEDUP_REMOVED lines=13> */
.L_x_1006:
        /* <DEDUP_REMOVED lines=10> */
.L_x_991:
[----:B------:R-:W-:Y:S05]  /*132f0*/  BSYNC B0 ;  /* 0x0000000000007941 */ /* 0x000fea0003800000 */
.L_x_954:
[----:B------:R-:W-:Y:S01]  /*13300*/  LOP3.LUT P0, RZ, R22, 0x2, RZ, 0xc0, !PT ;  /* 0x0000000216ff7812 */ /* 0x000fe2000780c0ff */
[----:B------:R-:W-:-:S12]  /*13310*/  BSSY B0, `(.L_x_1007) ;  /* 0x0000040000007945 */ /* 0x000fd80003800000 */
[----:B------:R-:W-:Y:S05]  /*13320*/  @!P0 BRA `(.L_x_1008) ;  /* 0x0000000000f88947 */ /* 0x000fea0003800000 */
[----:B------:R-:W-:Y:S01]  /*13330*/  LEA R4, R0, UR38, 0x3 ;  /* 0x0000002600047c11 */ /* 0x000fe2000f8e18ff */
[----:B------:R-:W-:Y:S01]  /*13340*/  BSSY B1, `(.L_x_1009) ;  /* 0x0000005000017945 */ /* 0x000fe20003800000 */
[----:B------:R-:W-:Y:S02]  /*13350*/  SHF.L.U32 R3, R19, 0x1f, RZ ;  /* 0x0000001f13037819 */ /* 0x000fe400000006ff */
[----:B------:R-:W-:Y:S02]  /*13360*/  ISETP.NE.AND P1, PT, R23, RZ, PT ;  /* 0x000000ff1700720c */ /* 0x000fe40003f25270 */
[----:B------:R-:W1:Y:S02]  /*13370*/  SYNCS.PHASECHK.TRANS64.TRYWAIT P0, [R4+URZ+0x2d860], R3 ;  /* 0x02d86003040075a7 */ /* 0x000e64000800017f */
[----:B-1----:R-:W-:Y:S09]  /*13380*/  @!P0 BRA `(.L_x_1010) ;  /* 0x0000001400ac8947 */ /* 0x002ff20003800000 */
.L_x_1052:
[----:B------:R-:W-:Y:S05]  /*13390*/  BSYNC B1 ;  /* 0x0000000000017941 */ /* 0x000fea0003800000 */
.L_x_1009:
[----:B------:R-:W-:Y:S04]  /*133a0*/  BSSY B1, `(.L_x_1011) ;  /* 0x0000007000017945 */ /* 0x000fe80003800000 */
[----:B------:R-:W-:Y:S05]  /*133b0*/  @P1 BRA `(.L_x_1012) ;  /* 0x0000000000141947 */ /* 0x000fea0003800000 */
[----:B------:R-:W-:Y:S01]  /*133c0*/  LOP3.LUT P0, RZ, R2, 0x1f, RZ, 0xc0, !PT ;  /* 0x0000001f02ff7812 */ /* 0x000fe2000780c0ff */
[----:B-1----:R-:W-:-:S04]  /*133d0*/  IMAD.MOV.U32 R3, RZ, RZ, 0x6000 ;  /* 0x00006000ff037424 */ /* 0x002fc800078e00ff */
[----:B------:R2:W-:Y:S08]  /*133e0*/  SYNCS.ARRIVE.TRANS64 RZ, [R4+URZ+0x2d850], R3 ;  /* 0x02d8500304ff79a7 */ /* 0x0005f0000800003f */
[----:B------:R-:W-:Y:S05]  /*133f0*/  @!P0 BRA `(.L_x_1012) ;  /* 0x0000000000048947 */ /* 0x000fea0003800000 */
[----:B------:R-:W-:Y:S01]  /*13400*/  BPT.TRAP 0x1 ;  /* 0x000000040000795c */ /* 0x000fe20000300000 */
.L_x_1012:
[----:B------:R-:W-:Y:S05]  /*13410*/  BSYNC B1 ;  /* 0x0000000000017941 */ /* 0x000fea0003800000 */
.L_x_1011:
[----:B------:R-:W-:Y:S01]  /*13420*/  R2UR UR4, R0 ;  /* 0x00000000000472ca */ /* 0x000fe200000e0000 */
[----:B------:R-:W-:Y:S01]  /*13430*/  ULDC.64 UR6, c[0x0][0x198] ;  /* 0x0000660000067ab9 */ /* 0x000fe20000000a00 */
[----:B------:R-:W-:Y:S01]  /*13440*/  R2UR UR9, R4 ;  /* 0x00000000040972ca */ /* 0x000fe200000e0000 */
[----:B------:R-:W-:Y:S01]  /*13450*/  UIADD3 UR6, UP0, UR6, 0x470, URZ ;  /* 0x0000047006067890 */ /* 0x000fe2000ff1e03f */
[----:B------:R-:W-:Y:S01]  /*13460*/  PLOP3.LUT P0, PT, PT, PT, PT, 0x80, 0x0 ;  /* 0x000000000000781c */ /* 0x000fe20003f0f070 */
[----:B------:R-:W-:Y:S01]  /*13470*/  IMAD.SHL.U32 R27, R27, 0x80, RZ ;  /* 0x000000801b1b7824 */ /* 0x000fe200078e00ff */
[----:B------:R-:W-:Y:S01]  /*13480*/  UMOV UR14, 0x0 ;  /* 0x00000000000e7882 */ /* 0x000fe20000000000 */
[----:B------:R-:W-:Y:S01]  /*13490*/  UIADD3.X UR7, URZ, UR7, URZ, UP0, !UPT ;  /* 0x000000073f077290 */ /* 0x000fe200087fe43f */
[----:B------:R-:W-:Y:S01]  /*134a0*/  UMOV UR15, 0x14f00000 ;  /* 0x14f00000000f7882 */ /* 0x000fe20000000000 */
[----:B------:R-:W-:-:S04]  /*134b0*/  UMOV UR10, URZ ;  /* 0x0000003f000a7c82 */ /* 0x000fc80008000000 */
[----:B------:R-:W-:Y:S02]  /*134c0*/  UIMAD UR4, UR4, 0x6000, UR38 ;  /* 0x00006000040478a4 */ /* 0x000fe4000f8e0226 */
[----:B------:R-:W-:Y:S02]  /*134d0*/  UIADD3 UR9, UR9, 0x2d850, URZ ;  /* 0x0002d85009097890 */ /* 0x000fe4000fffe03f */
[----:B------:R-:W-:-:S12]  /*134e0*/  UIADD3 UR8, UR4, 0x400, URZ ;  /* 0x0000040004087890 */ /* 0x000fd8000fffe03f */
.L_x_1013:
[----:B------:R-:W-:-:S13]  /*134f0*/  @P0 ELECT P1, URZ, PT ;  /* 0x00000000003f082f */ /* 0x000fda0003820000 */
[----:B------:R-:W-:Y:S01]  /*13500*/  @P1 R2UR UR13, R25 ;  /* 0x00000000190d12ca */ /* 0x000fe200000e0000 */
[----:B------:R-:W-:Y:S01]  /*13510*/  UMOV UR12, UR36 ;  /* 0x00000024000c7c82 */ /* 0x000fe20008000000 */
[----:B------:R-:W-:Y:S02]  /*13520*/  @P1 R2UR UR11, R27 ;  /* 0x000000001b0b12ca */ /* 0x000fe400000e0000 */
[----:B------:R-:W-:Y:S02]  /*13530*/  @P1 PLOP3.LUT P0, PT, P1, PT, PT, 0x8, 0x0 ;  /* 0x000000000000181c */ /* 0x000fe40000f0e170 */
[----:B------:R-:W-:-:S09]  /*13540*/  PLOP3.LUT P1, PT, PT, PT, PT, 0x8, 0x0 ;  /* 0x000000000000781c */ /* 0x000fd20003f2e170 */
[----:B------:R3:W-:Y:S02]  /*13550*/  UTMALDG.4D [UR8], [UR6], desc[UR14] ;  /* 0x00000e08060075b4 */ /* 0x0007e40008019000 */
[----:B---3--:R-:W-:Y:S05]  /*13560*/  @P0 BRA.U.ANY `(.L_x_1013) ;  /* 0xfffffffd00e00947 */ /* 0x008fea000393ffff */
[----:B------:R-:W-:Y:S01]  /*13570*/  PLOP3.LUT P0, PT, PT, PT, PT, 0x80, 0x0 ;  /* 0x000000000000781c */ /* 0x000fe20003f0f070 */
[----:B------:R-:W-:Y:S01]  /*13580*/  UIADD3 UR8, UR4, 0x2400, URZ ;  /* 0x0000240004087890 */ /* 0x000fe2000fffe03f */
[----:B------:R-:W-:Y:S01]  /*13590*/  UMOV UR14, 0x0 ;  /* 0x00000000000e7882 */ /* 0x000fe20000000000 */
[----:B------:R-:W-:Y:S01]  /*135a0*/  UMOV UR15, 0x14f00000 ;  /* 0x14f00000000f7882 */ /* 0x000fe20000000000 */
[----:B------:R-:W-:-:S09]  /*135b0*/  UMOV UR10, 0x20 ;  /* 0x00000020000a7882 */ /* 0x000fd20000000000 */
.L_x_1014:
        /* <DEDUP_REMOVED lines=10> */
[----:B------:R-:W-:Y:S02]  /*13660*/  UMOV UR5, 0x14f00000 ;  /* 0x14f0000000057882 */ /* 0x000fe40000000000 */
[----:B------:R-:W-:Y:S01]  /*13670*/  UMOV UR4, 0x0 ;  /* 0x0000000000047882 */ /* 0x000fe20000000000 */
[----:B------:R-:W-:-:S08]  /*13680*/  UMOV UR10, 0x40 ;  /* 0x00000040000a7882 */ /* 0x000fd00000000000 */
.L_x_1015:
        /* <DEDUP_REMOVED lines=8> */
.L_x_1008:
[----:B------:R-:W-:Y:S05]  /*13710*/  BSYNC B0 ;  /* 0x0000000000007941 */ /* 0x000fea0003800000 */
.L_x_1007:
[----:B------:R-:W-:Y:S02]  /*13720*/  VIADD R0, R0, 0x1 ;  /* 0x0000000100007836 */ /* 0x000fe40000000000 */
[----:B-12---:R-:W-:-:S03]  /*13730*/  IMAD.MOV.U32 R4, RZ, RZ, RZ ;  /* 0x000000ffff047224 */ /* 0x006fc600078e00ff */
[----:B------:R-:W-:-:S04]  /*13740*/  ISETP.NE.AND P0, PT, R0, 0x2, PT ;  /* 0x000000020000780c */ /* 0x000fc80003f05270 */
[----:B------:R-:W-:Y:S02]  /*13750*/  SEL R2, RZ, 0x1, P0 ;  /* 0x00000001ff027807 */ /* 0x000fe40000000000 */
[----:B------:R-:W-:Y:S02]  /*13760*/  SEL R0, R0, RZ, P0 ;  /* 0x000000ff00007207 */ /* 0x000fe40000000000 */
[----:B------:R-:W-:-:S07]  /*13770*/  LOP3.LUT R3, R19, R2, RZ, 0x3c, !PT ;  /* 0x0000000213037212 */ /* 0x000fce00078e3cff */
.L_x_932:
[----:B------:R-:W1:Y:S01]  /*13780*/  S2R R5, SR_CgaCtaId ;  /* 0x0000000000057919 */ /* 0x000e620000008800 */
[----:B------:R-:W-:Y:S02]  /*13790*/  MOV R2, 0x400 ;  /* 0x0000040000027802 */ /* 0x000fe40000000f00 */
[----:B------:R-:W-:Y:S02]  /*137a0*/  SHF.L.U32 R4, R4, 0x1f, RZ ;  /* 0x0000001f04047819 */ /* 0x000fe400000006ff */
[----:B-1----:R-:W-:-:S04]  /*137b0*/  LEA R7, R5, R2, 0x18 ;  /* 0x0000000205077211 */ /* 0x002fc800078ec0ff */
[----:B------:R-:W1:Y:S02]  /*137c0*/  SYNCS.PHASECHK.TRANS64.TRYWAIT P0, [R7+URZ+0x2d820], R4 ;  /* 0x02d82004070075a7 */ /* 0x000e64000800017f */
[----:B-1----:R-:W-:Y:S05]  /*137d0*/  @!P0 BRA `(.L_x_1016) ;  /* 0x0000001000ac8947 */ /* 0x002fea0003800000 */
.L_x_1053:
[----:B------:R-:W-:-:S03]  /*137e0*/  UMOV UR4, 0xffffffff ;  /* 0xffffffff00047882 */ /* 0x000fc60000000000 */
[----:B------:R-:W-:Y:S05]  /*137f0*/  BRA.DIV UR4, `(.L_x_1017) ;  /* 0x0000001204b87947 */ /* 0x000fea000b800000 */
[----:B------:R2:W3:Y:S02]  /*13800*/  SHFL.IDX PT, R14, R26, RZ, 0x1f ;  /* 0x00001fff1a0e7589 */ /* 0x0004e400000e0000 */
.L_x_1056:
[----:B---3--:R-:W-:-:S13]  /*13810*/  ISETP.NE.AND P0, PT, R14, RZ, PT ;  /* 0x000000ff0e00720c */ /* 0x008fda0003f05270 */
[----:B------:R-:W-:Y:S05]  /*13820*/  @P0 BRA `(.L_x_848) ;  /* 0x00000000008c0947 */ /* 0x000fea0003800000 */
[----:B------:R-:W-:-:S03]  /*13830*/  UMOV UR4, 0xffffffff ;  /* 0xffffffff00047882 */ /* 0x000fc60000000000 */
[----:B------:R-:W-:Y:S05]  /*13840*/  BRA.DIV UR4, `(.L_x_1018) ;  /* 0x0000001204cc7947 */ /* 0x000fea000b800000 */
[----:B------:R-:W-:-:S13]  /*13850*/  ELECT P6, URZ, PT ;  /* 0x00000000003f782f */ /* 0x000fda00038c0000 */
.L_x_1059:
[----:B------:R-:W-:Y:S05]  /*13860*/  @!P6 BRA `(.L_x_848) ;  /* 0x00000000007ce947 */ /* 0x000fea0003800000 */
[----:B------:R-:W-:-:S13]  /*13870*/  R2UR UR4, R16 ;  /* 0x00000000100472ca */ /* 0x000fda00000e0000 */
[----:B------:R-:W-:-:S06]  /*13880*/  ULOP3.LUT UR4, UR4, 0x2, URZ, 0xfc, !UPT ;  /* 0x0000000204047892 */ /* 0x000fcc000f8efc3f */
[----:B------:R-:W-:-:S05]  /*13890*/  IMAD.U32 R2, RZ, RZ, UR4 ;  /* 0x00000004ff027e24 */ /* 0x000fca000f8e00ff */
[----:B------:R-:W-:-:S13]  /*138a0*/  ISETP.NE.AND P2, PT, R2, 0x3, PT ;  /* 0x000000030200780c */ /* 0x000fda0003f45270 */
[----:B------:R-:W-:Y:S05]  /*138b0*/  @!P2 BRA `(.L_x_1019) ;  /* 0x000000000004a947 */ /* 0x000fea0003800000 */
[----:B------:R-:W-:Y:S01]  /*138c0*/  BPT.TRAP 0x1 ;  /* 0x000000040000795c */ /* 0x000fe20000300000 */
.L_x_1019:
[----:B------:R-:W-:Y:S01]  /*138d0*/  VIADD R9, R7, 0x2d840 ;  /* 0x0002d84007097836 */ /* 0x000fe20000000000 */
[----:B------:R-:W-:Y:S01]  /*138e0*/  SHF.L.U32 R5, R3, 0x1f, RZ ;  /* 0x0000001f03057819 */ /* 0x000fe200000006ff */
[C---:B------:R-:W-:Y:S02]  /*138f0*/  VIADD R2, R0.reuse, 0x1 ;  /* 0x0000000100027836 */ /* 0x040fe40000000000 */
[----:B------:R-:W-:-:S03]  /*13900*/  IMAD R6, R0, 0x8, R9 ;  /* 0x0000000800067824 */ /* 0x000fc600078e0209 */
[C---:B------:R-:W-:Y:S01]  /*13910*/  ISETP.NE.AND P1, PT, R2.reuse, 0x2, PT ;  /* 0x000000020200780c */ /* 0x040fe20003f25270 */
[----:B------:R-:W3:Y:S03]  /*13920*/  SYNCS.PHASECHK.TRANS64.TRYWAIT P0, [R6+URZ], R5 ;  /* 0x00000005060075a7 */ /* 0x000ee6000800017f */
[----:B-1----:R-:W-:Y:S02]  /*13930*/  SEL R4, RZ, 0x1, P1 ;  /* 0x00000001ff047807 */ /* 0x002fe40000800000 */
[----:B------:R-:W-:Y:S02]  /*13940*/  SEL R8, R2, RZ, P1 ;  /* 0x000000ff02087207 */ /* 0x000fe40000800000 */
[----:B------:R-:W-:-:S03]  /*13950*/  LOP3.LUT R2, R3, R4, RZ, 0x3c, !PT ;  /* 0x0000000403027212 */ /* 0x000fc600078e3cff */
[----:B------:R-:W-:Y:S01]  /*13960*/  IMAD R3, R8, 0x8, R9 ;  /* 0x0000000808037824 */ /* 0x000fe200078e0209 */
[----:B------:R-:W-:Y:S01]  /*13970*/  SHF.L.U32 R2, R2, 0x1f, RZ ;  /* 0x0000001f02027819 */ /* 0x000fe200000006ff */
[----:B---3--:R-:W-:Y:S06]  /*13980*/  @!P0 BRA `(.L_x_1020) ;  /* 0x00000010009c8947 */ /* 0x008fec0003800000 */
.L_x_1060:
[----:B------:R-:W3:Y:S02]  /*13990*/  SYNCS.PHASECHK.TRANS64.TRYWAIT P0, [R3+URZ], R2 ;  /* 0x00000002030075a7 */ /* 0x000ee4000800017f */
[----:B---3--:R-:W-:Y:S05]  /*139a0*/  @!P0 BRA `(.L_x_1021) ;  /* 0x0000001000a88947 */ /* 0x008fea0003800000 */
.L_x_1061:
[----:B------:R-:W-:Y:S05]  /*139b0*/  @!P2 BRA `(.L_x_1022) ;  /* 0x000000000004a947 */ /* 0x000fea0003800000 */
[----:B------:R-:W-:Y:S01]  /*139c0*/  BPT.TRAP 0x1 ;  /* 0x000000040000795c */ /* 0x000fe20000300000 */
.L_x_1022:
[----:B---3--:R-:W-:-:S04]  /*139d0*/  VIADD R3, R7, 0x2d860 ;  /* 0x0002d86007037836 */ /* 0x008fc80000000000 */
[----:B------:R-:W-:-:S04]  /*139e0*/  IMAD R0, R0, 0x8, R3 ;  /* 0x0000000800007824 */ /* 0x000fc800078e0203 */
[----:B------:R-:W3:Y:S02]  /*139f0*/  SYNCS.PHASECHK.TRANS64.TRYWAIT P0, [R0+URZ], R5 ;  /* 0x00000005000075a7 */ /* 0x000ee4000800017f */
[----:B---3--:R-:W-:Y:S05]  /*13a00*/  @!P0 BRA `(.L_x_1023) ;  /* 0x0000001000a48947 */ /* 0x008fea0003800000 */
.L_x_1062:
[----:B------:R-:W-:-:S07]  /*13a10*/  IMAD R3, R8, 0x8, R3 ;  /* 0x0000000808037824 */ /* 0x000fce00078e0203 */
.L_x_1024:
[----:B----4-:R4:W0:Y:S02]  /*13a20*/  SYNCS.PHASECHK.TRANS64.TRYWAIT P0, [R3+URZ], R2 ;  /* 0x00000002030075a7 */ /* 0x010824000800017f */
[----:B0-----:R-:W-:Y:S05]  /*13a30*/  @!P0 NANOSLEEP.SYNCS 0x989680 ;  /* 0x009896800000895d */ /* 0x001fea0003900000 */
[----:B------:R-:W0:Y:S02]  /*13a40*/  @!P0 SYNCS.PHASECHK.TRANS64 P0, [R3+URZ], R2 ;  /* 0x00000002030085a7 */ /* 0x000e24000800007f */
[----:B0-----:R-:W-:Y:S05]  /*13a50*/  @!P0 BRA `(.L_x_1024) ;  /* 0xfffffffc00f08947 */ /* 0x001fea000383ffff */
.L_x_848:
[----:B------:R-:W-:Y:S05]  /*13a60*/  BSYNC B6 ;  /* 0x0000000000067941 */ /* 0x000fea0003800000 */
.L_x_845:
[----:B------:R-:W-:Y:S05]  /*13a70*/  EXIT ;  /* 0x000000000000794d */ /* 0x000fea0003800000 */
.L_x_858:
[----:B0-----:R-:W-:-:S04]  /*13a80*/  IMAD.U32 R6, RZ, RZ, UR36 ;  /* 0x00000024ff067e24 */ /* 0x001fc8000f8e00ff */
[----:B------:R0:W1:Y:S03]  /*13a90*/  SYNCS.PHASECHK.TRANS64.TRYWAIT P0, [R6+URZ+0x2d800], R5 ;  /* 0x02d80005060075a7 */ /* 0x000066000800017f */
[----:B-1----:R-:W-:Y:S05]  /*13aa0*/  @!P0 NANOSLEEP.SYNCS 0x989680 ;  /* 0x009896800000895d */ /* 0x002fea0003900000 */
[----:B------:R-:W1:Y:S02]  /*13ab0*/  @!P0 SYNCS.PHASECHK.TRANS64 P0, [R6+URZ+0x2d800], R5 ;  /* 0x02d80005060085a7 */ /* 0x000e64000800007f */
[----:B-1----:R-:W-:Y:S05]  /*13ac0*/  @!P0 BRA `(.L_x_858) ;  /* 0xfffffffc00ec8947 */ /* 0x002fea000383ffff */
[----:B------:R-:W-:Y:S05]  /*13ad0*/  BRA `(.L_x_1025) ;  /* 0xfffffedc00387947 */ /* 0x000fea000383ffff */
.L_x_862:
[----:B-1----:R-:W-:-:S04]  /*13ae0*/  IMAD.U32 R10, RZ, RZ, UR36 ;  /* 0x00000024ff0a7e24 */ /* 0x002fc8000f8e00ff */
[----:B------:R1:W2:Y:S03]  /*13af0*/  SYNCS.PHASECHK.TRANS64.TRYWAIT P2, [R10+URZ+0x2d830], R5 ;  /* 0x02d830050a0075a7 */ /* 0x0002a6000804017f */
[----:B--2---:R-:W-:Y:S05]  /*13b00*/  @!P2 NANOSLEEP.SYNCS 0x989680 ;  /* 0x009896800000a95d */ /* 0x004fea0003900000 */
[----:B------:R-:W2:Y:S02]  /*13b10*/  @!P2 SYNCS.PHASECHK.TRANS64 P2, [R10+URZ+0x2d830], R5 ;  /* 0x02d830050a00a5a7 */ /* 0x000ea4000804007f */
[----:B--2---:R-:W-:Y:S05]  /*13b20*/  @!P2 BRA `(.L_x_862) ;  /* 0xfffffffc00eca947 */ /* 0x004fea000383ffff */
[----:B------:R-:W-:Y:S05]  /*13b30*/  BRA `(.L_x_861) ;  /* 0xfffffedc00707947 */ /* 0x000fea000383ffff */
.L_x_878:
[----:B-1----:R-:W-:-:S04]  /*13b40*/  IMAD.U32 R21, RZ, RZ, UR10 ;  /* 0x0000000aff157e24 */ /* 0x002fc8000f8e00ff */
[----:B------:R1:W3:Y:S03]  /*13b50*/  SYNCS.PHASECHK.TRANS64.TRYWAIT P2, [R21+URZ+0x2d830], R12 ;  /* 0x02d8300c150075a7 */ /* 0x0002e6000804017f */
[----:B---3--:R-:W-:Y:S05]  /*13b60*/  @!P2 NANOSLEEP.SYNCS 0x989680 ;  /* 0x009896800000a95d */ /* 0x008fea0003900000 */
[----:B------:R-:W3:Y:S02]  /*13b70*/  @!P2 SYNCS.PHASECHK.TRANS64 P2, [R21+URZ+0x2d830], R12 ;  /* 0x02d8300c1500a5a7 */ /* 0x000ee4000804007f */
[----:B---3--:R-:W-:Y:S05]  /*13b80*/  @!P2 BRA `(.L_x_878) ;  /* 0xfffffffc00eca947 */ /* 0x008fea000383ffff */
[----:B------:R-:W-:Y:S05]  /*13b90*/  BRA `(.L_x_875) ;  /* 0xffffff1400407947 */ /* 0x000fea000383ffff */
.L_x_882:
[----:B-1----:R-:W-:-:S04]  /*13ba0*/  IMAD.U32 R21, RZ, RZ, UR10 ;  /* 0x0000000aff157e24 */ /* 0x002fc8000f8e00ff */
[----:B------:R1:W2:Y:S03]  /*13bb0*/  SYNCS.PHASECHK.TRANS64.TRYWAIT P2, [R21+URZ+0x2d850], R12 ;  /* 0x02d8500c150075a7 */ /* 0x0002a6000804017f */
[----:B--2---:R-:W-:Y:S05]  /*13bc0*/  @!P2 NANOSLEEP.SYNCS 0x989680 ;  /* 0x009896800000a95d */ /* 0x004fea0003900000 */
[----:B------:R-:W2:Y:S02]  /*13bd0*/  @!P2 SYNCS.PHASECHK.TRANS64 P2, [R21+URZ+0x2d850], R12 ;  /* 0x02d8500c1500a5a7 */ /* 0x000ea4000804007f */
[----:B--2---:R-:W-:Y:S05]  /*13be0*/  @!P2 BRA `(.L_x_882) ;  /* 0xfffffffc00eca947 */ /* 0x004fea000383ffff */
[----:B------:R-:W-:Y:S05]  /*13bf0*/  BRA `(.L_x_879) ;  /* 0xffffff1400e07947 */ /* 0x000fea000383ffff */
.L_x_899:
[----:B-1----:R-:W-:-:S04]  /*13c00*/  IMAD.U32 R20, RZ, RZ, UR14 ;  /* 0x0000000eff147e24 */ /* 0x002fc8000f8e00ff */
[----:B------:R1:W4:Y:S03]  /*13c10*/  SYNCS.PHASECHK.TRANS64.TRYWAIT P2, [R20+URZ+0x2d830], R11 ;  /* 0x02d8300b140075a7 */ /* 0x000326000804017f */
[----:B----4-:R-:W-:Y:S05]  /*13c20*/  @!P2 NANOSLEEP.SYNCS 0x989680 ;  /* 0x009896800000a95d */ /* 0x010fea0003900000 */
[----:B------:R-:W4:Y:S02]  /*13c30*/  @!P2 SYNCS.PHASECHK.TRANS64 P2, [R20+URZ+0x2d830], R11 ;  /* 0x02d8300b1400a5a7 */ /* 0x000f24000804007f */
[----:B----4-:R-:W-:Y:S05]  /*13c40*/  @!P2 BRA `(.L_x_899) ;  /* 0xfffffffc00eca947 */ /* 0x010fea000383ffff */
[----:B------:R-:W-:Y:S05]  /*13c50*/  BRA `(.L_x_896) ;  /* 0xffffff4800147947 */ /* 0x000fea000383ffff */
.L_x_903:
[----:B-1----:R-:W-:-:S04]  /*13c60*/  IMAD.U32 R20, RZ, RZ, UR14 ;  /* 0x0000000eff147e24 */ /* 0x002fc8000f8e00ff */
[----:B------:R1:W2:Y:S03]  /*13c70*/  SYNCS.PHASECHK.TRANS64.TRYWAIT P2, [R20+URZ+0x2d850], R11 ;  /* 0x02d8500b140075a7 */ /* 0x0002a6000804017f */
[----:B--2---:R-:W-:Y:S05]  /*13c80*/  @!P2 NANOSLEEP.SYNCS 0x989680 ;  /* 0x009896800000a95d */ /* 0x004fea0003900000 */
[----:B------:R-:W2:Y:S02]  /*13c90*/  @!P2 SYNCS.PHASECHK.TRANS64 P2, [R20+URZ+0x2d850], R11 ;  /* 0x02d8500b1400a5a7 */ /* 0x000ea4000804007f */
[----:B--2---:R-:W-:Y:S05]  /*13ca0*/  @!P2 BRA `(.L_x_903) ;  /* 0xfffffffc00eca947 */ /* 0x004fea000383ffff */
[----:B------:R-:W-:Y:S05]  /*13cb0*/  BRA `(.L_x_900) ;  /* 0xffffff4800c07947 */ /* 0x000fea000383ffff */
.L_x_909:
[----:B-1----:R-:W-:-:S04]  /*13cc0*/  IMAD.U32 R20, RZ, RZ, UR10 ;  /* 0x0000000aff147e24 */ /* 0x002fc8000f8e00ff */
[----:B------:R1:W4:Y:S03]  /*13cd0*/  SYNCS.PHASECHK.TRANS64.TRYWAIT P2, [R20+URZ+0x2d830], R11 ;  /* 0x02d8300b140075a7 */ /* 0x000326000804017f */
[----:B----4-:R-:W-:Y:S05]  /*13ce0*/  @!P2 NANOSLEEP.SYNCS 0x989680 ;  /* 0x009896800000a95d */ /* 0x010fea0003900000 */
[----:B------:R-:W4:Y:S02]  /*13cf0*/  @!P2 SYNCS.PHASECHK.TRANS64 P2, [R20+URZ+0x2d830], R11 ;  /* 0x02d8300b1400a5a7 */ /* 0x000f24000804007f */
[----:B----4-:R-:W-:Y:S05]  /*13d00*/  @!P2 BRA `(.L_x_909) ;  /* 0xfffffffc00eca947 */ /* 0x010fea000383ffff */
[----:B------:R-:W-:Y:S05]  /*13d10*/  BRA `(.L_x_906) ;  /* 0xffffff6800687947 */ /* 0x000fea000383ffff */
.L_x_913:
[----:B-1----:R-:W-:-:S04]  /*13d20*/  IMAD.U32 R20, RZ, RZ, UR10 ;  /* 0x0000000aff147e24 */ /* 0x002fc8000f8e00ff */
[----:B------:R1:W2:Y:S03]  /*13d30*/  SYNCS.PHASECHK.TRANS64.TRYWAIT P2, [R20+URZ+0x2d850], R11 ;  /* 0x02d8500b140075a7 */ /* 0x0002a6000804017f */
[----:B--2---:R-:W-:Y:S05]  /*13d40*/  @!P2 NANOSLEEP.SYNCS 0x989680 ;  /* 0x009896800000a95d */ /* 0x004fea0003900000 */
[----:B------:R-:W2:Y:S02]  /*13d50*/  @!P2 SYNCS.PHASECHK.TRANS64 P2, [R20+URZ+0x2d850], R11 ;  /* 0x02d8500b1400a5a7 */ /* 0x000ea4000804007f */
[----:B--2---:R-:W-:Y:S05]  /*13d60*/  @!P2 BRA `(.L_x_913) ;  /* 0xfffffffc00eca947 */ /* 0x004fea000383ffff */
[----:B------:R-:W-:Y:S05]  /*13d70*/  BRA `(.L_x_910) ;  /* 0xffffff6c00087947 */ /* 0x000fea000383ffff */
.L_x_926:
[----:B----4-:R-:W-:-:S04]  /*13d80*/  IMAD.U32 R3, RZ, RZ, UR9 ;  /* 0x00000009ff037e24 */ /* 0x010fc8000f8e00ff */
[----:B------:R4:W0:Y:S03]  /*13d90*/  SYNCS.PHASECHK.TRANS64.TRYWAIT P0, [R3+URZ+0x2d850], R0 ;  /* 0x02d85000030075a7 */ /* 0x000826000800017f */
[----:B0-----:R-:W-:Y:S05]  /*13da0*/  @!P0 NANOSLEEP.SYNCS 0x989680 ;  /* 0x009896800000895d */ /* 0x001fea0003900000 */
[----:B------:R-:W0:Y:S02]  /*13db0*/  @!P0 SYNCS.PHASECHK.TRANS64 P0, [R3+URZ+0x2d850], R0 ;  /* 0x02d85000030085a7 */ /* 0x000e24000800007f */
[----:B0-----:R-:W-:Y:S05]  /*13dc0*/  @!P0 BRA `(.L_x_926) ;  /* 0xfffffffc00ec8947 */ /* 0x001fea000383ffff */
[----:B------:R-:W-:Y:S05]  /*13dd0*/  BRA `(.L_x_925) ;  /* 0xffffff9800287947 */ /* 0x000fea000383ffff */
.L_x_943:
[----:B------:R-:W-:Y:S02]  /*13de0*/  IMAD.MOV.U32 R13, RZ, RZ, R26 ;  /* 0x000000ffff0d7224 */ /* 0x000fe400078e001a */
[----:B------:R-:W-:Y:S02]  /*13df0*/  IMAD.MOV.U32 R12, RZ, RZ, RZ ;  /* 0x000000ffff0c7224 */ /* 0x000fe400078e00ff */
[----:B------:R-:W-:Y:S02]  /*13e00*/  IMAD.MOV.U32 R11, RZ, RZ, 0x1f ;  /* 0x0000001fff0b7424 */ /* 0x000fe400078e00ff */
[----:B------:R-:W-:-:S07]  /*13e10*/  IMAD.MOV.U32 R15, RZ, RZ, -0x1 ;  /* 0xffffffffff0f7424 */ /* 0x000fce00078e00ff */
[----:B------:R-:W-:Y:S05]  /*13e20*/  WARPSYNC.COLLECTIVE R15, `(.L_x_1026) ;  /* 0x000000000f087348 */ /* 0x000fea0003c00000 */
[----:B------:R0:W1:Y:S02]  /*13e30*/  SHFL.IDX P6, R14, R13, R12, R11 ;  /* 0x0000000c0d0e7389 */ /* 0x00006400000c000b */
[----:B01----:R-:W-:Y:S01]  /*13e40*/  ENDCOLLECTIVE ;  /* 0x000000000000791b */ /* 0x003fe20003800000 */
.L_x_1026:
[----:B------:R-:W-:Y:S05]  /*13e50*/  BRA `(.L_x_1027) ;  /* 0xffffffc400947947 */ /* 0x000fea000383ffff */
.L_x_945:
[----:B------:R-:W-:Y:S01]  /*13e60*/  BSSY B0, `(.L_x_1028) ;  /* 0x0000006000007945 */ /* 0x000fe20003800000 */
[----:B------:R-:W-:-:S07]  /*13e70*/  IMAD.MOV.U32 R15, RZ, RZ, -0x1 ;  /* 0xffffffffff0f7424 */ /* 0x000fce00078e00ff */
[----:B0-----:R-:W-:Y:S05]  /*13e80*/  WARPSYNC.COLLECTIVE R15, `(.L_x_1029) ;  /* 0x000000000f0c7348 */ /* 0x001fea0003c00000 */
[----:B------:R-:W-:Y:S02]  /*13e90*/  ELECT P6, UR62, PT ;  /* 0x00000000003e782f */ /* 0x000fe400038c0000 */
[----:B------:R-:W-:Y:S01]  /*13ea0*/  MOV R14, UR62 ;  /* 0x0000003e000e7c02 */ /* 0x000fe20008000f00 */
[----:B0-----:R-:W-:Y:S10]  /*13eb0*/  ENDCOLLECTIVE ;  /* 0x000000000000791b */ /* 0x001ff40003800000 */
.L_x_1029:
[----:B------:R-:W-:Y:S05]  /*13ec0*/  BSYNC B0 ;  /* 0x0000000000007941 */ /* 0x000fea0003800000 */
.L_x_1028:
[----:B------:R-:W-:Y:S05]  /*13ed0*/  BRA `(.L_x_1030) ;  /* 0xffffffc400947947 */ /* 0x000fea000383ffff */
.L_x_947:
[----:B--2---:R-:W-:-:S04]  /*13ee0*/  IMAD.U32 R3, RZ, RZ, UR38 ;  /* 0x00000026ff037e24 */ /* 0x004fc8000f8e00ff */
[----:B------:R2:W3:Y:S03]  /*13ef0*/  SYNCS.PHASECHK.TRANS64.TRYWAIT P0, [R3+URZ+0x2d840], R0 ;  /* 0x02d84000030075a7 */ /* 0x0004e6000800017f */
[----:B---3--:R-:W-:Y:S05]  /*13f00*/  @!P0 NANOSLEEP.SYNCS 0x989680 ;  /* 0x009896800000895d */ /* 0x008fea0003900000 */
[----:B------:R-:W3:Y:S02]  /*13f10*/  @!P0 SYNCS.PHASECHK.TRANS64 P0, [R3+URZ+0x2d840], R0 ;  /* 0x02d84000030085a7 */ /* 0x000ee4000800007f */
[----:B---3--:R-:W-:Y:S05]  /*13f20*/  @!P0 BRA `(.L_x_947) ;  /* 0xfffffffc00ec8947 */ /* 0x008fea000383ffff */
[----:B------:R-:W-:Y:S05]  /*13f30*/  BRA `(.L_x_1031) ;  /* 0xffffffc400e87947 */ /* 0x000fea000383ffff */
.L_x_950:
[----:B------:R-:W-:Y:S02]  /*13f40*/  IMAD.MOV.U32 R13, RZ, RZ, R19 ;  /* 0x000000ffff0d7224 */ /* 0x000fe400078e0013 */
[----:B------:R-:W-:Y:S02]  /*13f50*/  IMAD.MOV.U32 R12, RZ, RZ, RZ ;  /* 0x000000ffff0c7224 */ /* 0x000fe400078e00ff */
[----:B------:R-:W-:Y:S02]  /*13f60*/  IMAD.MOV.U32 R11, RZ, RZ, 0x1c1f ;  /* 0x00001c1fff0b7424 */ /* 0x000fe400078e00ff */
[----:B------:R-:W-:Y:S02]  /*13f70*/  IMAD.MOV.U32 R15, RZ, RZ, -0x1 ;  /* 0xffffffffff0f7424 */ /* 0x000fe400078e00ff */
[----:B------:R-:W-:-:S07]  /*13f80*/  VIADD R3, R3, UR48 ;  /* 0x0000003003037c36 */ /* 0x000fce0008000000 */
[----:B0-----:R-:W-:Y:S05]  /*13f90*/  WARPSYNC.COLLECTIVE R15, `(.L_x_1032) ;  /* 0x000000000f087348 */ /* 0x001fea0003c00000 */
[----:B------:R1:W2:Y:S02]  /*13fa0*/  SHFL.IDX P6, R14, R13, R12, R11 ;  /* 0x0000000c0d0e7389 */ /* 0x0002a400000c000b */
[----:B012---:R-:W-:Y:S01]  /*13fb0*/  ENDCOLLECTIVE ;  /* 0x000000000000791b */ /* 0x007fe20003800000 */
.L_x_1032:
[----:B------:R-:W-:Y:S02]  /*13fc0*/  IMAD.MOV.U32 R13, RZ, RZ, R10 ;  /* 0x000000ffff0d7224 */ /* 0x000fe400078e000a */
[----:B------:R-:W-:-:S07]  /*13fd0*/  IMAD.MOV.U32 R5, RZ, RZ, R14 ;  /* 0x000000ffff057224 */ /* 0x000fce00078e000e */
[----:B------:R-:W-:Y:S05]  /*13fe0*/  WARPSYNC.COLLECTIVE R15, `(.L_x_1033) ;  /* 0x000000000f087348 */ /* 0x000fea0003c00000 */
[----:B------:R0:W1:Y:S02]  /*13ff0*/  SHFL.IDX P6, R14, R13, R12, R11 ;  /* 0x0000000c0d0e7389 */ /* 0x00006400000c000b */
[----:B01----:R-:W-:Y:S01]  /*14000*/  ENDCOLLECTIVE ;  /* 0x000000000000791b */ /* 0x003fe20003800000 */
.L_x_1033:
[----:B------:R-:W-:Y:S01]  /*14010*/  ULDC UR4, c[0x0][0x288] ;  /* 0x0000a20000047ab9 */ /* 0x000fe20000000800 */
[----:B------:R-:W-:Y:S01]  /*14020*/  ULDC.64 UR6, c[0x0][0x208] ;  /* 0x0000820000067ab9 */ /* 0x000fe20000000a00 */
[----:B------:R-:W-:-:S05]  /*14030*/  IMAD R0, R0, UR4, RZ ;  /* 0x0000000400007c24 */ /* 0x000fca000f8e02ff */
[C---:B------:R-:W-:Y:S01]  /*14040*/  ISETP.GE.AND P3, PT, R3.reuse, R0, PT ;  /* 0x000000000300720c */ /* 0x040fe20003f66270 */
[----:B------:R-:W-:Y:S02]  /*14050*/  VIADD R11, R3, 0x20 ;  /* 0x00000020030b7836 */ /* 0x000fe40000000000 */
[----:B------:R-:W-:Y:S02]  /*14060*/  IMAD.MOV.U32 R13, RZ, RZ, R19 ;  /* 0x000000ffff0d7224 */ /* 0x000fe400078e0013 */
[----:B------:R-:W-:-:S08]  /*14070*/  IMAD.MOV.U32 R12, RZ, RZ, 0x1 ;  /* 0x00000001ff0c7424 */ /* 0x000fd000078e00ff */
[----:B------:R-:W-:Y:S01]  /*14080*/  @!P3 LEA R29, R6, UR38, 0x1 ;  /* 0x00000026061dbc11 */ /* 0x000fe2000f8e08ff */
[----:B------:R-:W-:-:S04]  /*14090*/  IMAD.MOV.U32 R4, RZ, RZ, R14 ;  /* 0x000000ffff047224 */ /* 0x000fc800078e000e */
[----:B------:R-:W-:-:S05]  /*140a0*/  @!P3 IMAD.WIDE.U32 R4, R7, 0x2, R4 ;  /* 0x000000020704b825 */ /* 0x000fca00078e0004 */
[----:B------:R-:W-:Y:S01]  /*140b0*/  @!PT LDS RZ, [RZ] ;  /* 0x00000000fffff984 */ /* 0x000fe20000000800 */
[----:B------:R-:W-:Y:S01]  /*140c0*/  @!PT LDS RZ, [RZ] ;  /* 0x00000000fffff984 */ /* 0x000fe20000000800 */
[----:B------:R-:W-:Y:S01]  /*140d0*/  @!PT LDS RZ, [RZ] ;  /* 0x00000000fffff984 */ /* 0x000fe20000000800 */
[----:B------:R0:W-:Y:S04]  /*140e0*/  @!P3 LDGSTS.E.BYPASS.LTC128B.128 [R29+0xc400], desc[UR6][R4.64], !P2 ;  /* 0x0c400000041dbfae */ /* 0x0001e8000d101d46 */
[----:B------:R0:W-:Y:S04]  /*140f0*/  @!P3 LDGSTS.E.BYPASS.LTC128B.128 [R29+0xf400], desc[UR6][R4.64+0x40], !P0 ;  /* 0x0f400040041dbfae */ /* 0x0001e8000c101d46 */
[----:B------:R0:W-:Y:S01]  /*14100*/  @!P3 LDGSTS.E.BYPASS.LTC128B.128 [R29+0x12400], desc[UR6][R4.64+0x80], !P1 ;  /* 0x12400080041dbfae */ /* 0x0001e2000c901d46 */
[----:B------:R-:W-:Y:S01]  /*14110*/  ISETP.GE.AND P3, PT, R11, R0, PT ;  /* 0x000000000b00720c */ /* 0x000fe20003f66270 */
[----:B------:R-:W-:-:S12]  /*14120*/  IMAD.MOV.U32 R11, RZ, RZ, 0x1c1f ;  /* 0x00001c1fff0b7424 */ /* 0x000fd800078e00ff */
[----:B0-----:R-:W-:Y:S05]  /*14130*/  WARPSYNC.COLLECTIVE R15, `(.L_x_1034) ;  /* 0x000000000f087348 */ /* 0x001fea0003c00000 */
[----:B------:R1:W2:Y:S02]  /*14140*/  SHFL.IDX P6, R14, R13, R12, R11 ;  /* 0x0000000c0d0e7389 */ /* 0x0002a400000c000b */
[----:B012---:R-:W-:Y:S01]  /*14150*/  ENDCOLLECTIVE ;  /* 0x000000000000791b */ /* 0x007fe20003800000 */
.L_x_1034:
[----:B------:R-:W-:Y:S01]  /*14160*/  @!P3 LEA R29, R6, UR38, 0x1 ;  /* 0x00000026061dbc11 */ /* 0x000fe2000f8e08ff */
[----:B------:R-:W-:Y:S02]  /*14170*/  IMAD.MOV.U32 R13, RZ, RZ, R10 ;  /* 0x000000ffff0d7224 */ /* 0x000fe400078e000a */
[----:B------:R-:W-:-:S07]  /*14180*/  IMAD.MOV.U32 R20, RZ, RZ, R14 ;  /* 0x000000ffff147224 */ /* 0x000fce00078e000e */
[----:B------:R-:W-:Y:S05]  /*14190*/  WARPSYNC.COLLECTIVE R15, `(.L_x_1035) ;  /* 0x000000000f087348 */ /* 0x000fea0003c00000 */
[----:B------:R0:W1:Y:S02]  /*141a0*/  SHFL.IDX P6, R14, R13, R12, R11 ;  /* 0x0000000c0d0e7389 */ /* 0x00006400000c000b */
[----:B01----:R-:W-:Y:S01]  /*141b0*/  ENDCOLLECTIVE ;  /* 0x000000000000791b */ /* 0x003fe20003800000 */
.L_x_1035:
[----:B------:R-:W-:Y:S01]  /*141c0*/  ULDC.64 UR4, c[0x0][0x208] ;  /* 0x0000820000047ab9 */ /* 0x000fe20000000a00 */
[----:B------:R-:W-:Y:S02]  /*141d0*/  IMAD.MOV.U32 R5, RZ, RZ, R20 ;  /* 0x000000ffff057224 */ /* 0x000fe400078e0014 */
[----:B------:R-:W-:Y:S02]  /*141e0*/  IMAD.MOV.U32 R13, RZ, RZ, R19 ;  /* 0x000000ffff0d7224 */ /* 0x000fe400078e0013 */
[----:B------:R-:W-:Y:S02]  /*141f0*/  IMAD.MOV.U32 R12, RZ, RZ, 0x2 ;  /* 0x00000002ff0c7424 */ /* 0x000fe400078e00ff */
[----:B------:R-:W-:-:S04]  /*14200*/  IMAD.MOV.U32 R4, RZ, RZ, R14 ;  /* 0x000000ffff047224 */ /* 0x000fc800078e000e */
[----:B------:R-:W-:-:S04]  /*14210*/  @!P3 IMAD.WIDE.U32 R20, R7, 0x2, R4 ;  /* 0x000000020714b825 */ /* 0x000fc800078e0004 */
[----:B------:R-:W-:Y:S01]  /*14220*/  VIADD R5, R3, 0x40 ;  /* 0x0000004003057836 */ /* 0x000fe20000000000 */
[----:B------:R-:W-:Y:S01]  /*14230*/  @!PT LDS RZ, [RZ] ;  /* 0x00000000fffff984 */ /* 0x000fe20000000800 */
[----:B------:R-:W-:Y:S01]  /*14240*/  @!PT LDS RZ, [RZ] ;  /* 0x00000000fffff984 */ /* 0x000fe20000000800 */
[----:B------:R-:W-:Y:S01]  /*14250*/  @!PT LDS RZ, [RZ] ;  /* 0x00000000fffff984 */ /* 0x000fe20000000800 */
[----:B------:R0:W-:Y:S04]  /*14260*/  @!P3 LDGSTS.E.BYPASS.LTC128B.128 [R29+0xcc00], desc[UR4][R20.64], !P2 ;  /* 0x0cc00000141dbfae */ /* 0x0001e8000d101d44 */
[----:B------:R0:W-:Y:S04]  /*14270*/  @!P3 LDGSTS.E.BYPASS.LTC128B.128 [R29+0xfc00], desc[UR4][R20.64+0x40], !P0 ;  /* 0x0fc00040141dbfae */ /* 0x0001e8000c101d44 */
[----:B------:R0:W-:Y:S01]  /*14280*/  @!P3 LDGSTS.E.BYPASS.LTC128B.128 [R29+0x12c00], desc[UR4][R20.64+0x80], !P1 ;  /* 0x12c00080141dbfae */ /* 0x0001e2000c901d44 */
[----:B------:R-:W-:-:S13]  /*14290*/  ISETP.GE.AND P3, PT, R5, R0, PT ;  /* 0x000000000500720c */ /* 0x000fda0003f66270 */
[----:B0-----:R-:W-:Y:S05]  /*142a0*/  WARPSYNC.COLLECTIVE R15, `(.L_x_1036) ;  /* 0x000000000f087348 */ /* 0x001fea0003c00000 */
[----:B------:R1:W2:Y:S02]  /*142b0*/  SHFL.IDX P6, R14, R13, R12, R11 ;  /* 0x0000000c0d0e7389 */ /* 0x0002a400000c000b */
[----:B012---:R-:W-:Y:S01]  /*142c0*/  ENDCOLLECTIVE ;  /* 0x000000000000791b */ /* 0x007fe20003800000 */
.L_x_1036:
[----:B------:R-:W-:Y:S01]  /*142d0*/  @!P3 LEA R21, R6, UR38, 0x1 ;  /* 0x000000260615bc11 */ /* 0x000fe2000f8e08ff */
[----:B------:R-:W-:Y:S02]  /*142e0*/  IMAD.MOV.U32 R13, RZ, RZ, R10 ;  /* 0x000000ffff0d7224 */ /* 0x000fe400078e000a */
[----:B------:R-:W-:-:S07]  /*142f0*/  IMAD.MOV.U32 R28, RZ, RZ, R14 ;  /* 0x000000ffff1c7224 */ /* 0x000fce00078e000e */
[----:B------:R-:W-:Y:S05]  /*14300*/  WARPSYNC.COLLECTIVE R15, `(.L_x_1037) ;  /* 0x000000000f087348 */ /* 0x000fea0003c00000 */
[----:B------:R0:W1:Y:S02]  /*14310*/  SHFL.IDX P6, R14, R13, R12, R11 ;  /* 0x0000000c0d0e7389 */ /* 0x00006400000c000b */
[----:B01----:R-:W-:Y:S01]  /*14320*/  ENDCOLLECTIVE ;  /* 0x000000000000791b */ /* 0x003fe20003800000 */
.L_x_1037:
[----:B------:R-:W-:Y:S01]  /*14330*/  ULDC.64 UR4, c[0x0][0x208] ;  /* 0x0000820000047ab9 */ /* 0x000fe20000000a00 */
[----:B------:R-:W-:Y:S02]  /*14340*/  IMAD.MOV.U32 R5, RZ, RZ, R28 ;  /* 0x000000ffff057224 */ /* 0x000fe400078e001c */
[----:B------:R-:W-:Y:S02]  /*14350*/  IMAD.MOV.U32 R13, RZ, RZ, R19 ;  /* 0x000000ffff0d7224 */ /* 0x000fe400078e0013 */
[----:B------:R-:W-:Y:S02]  /*14360*/  IMAD.MOV.U32 R12, RZ, RZ, 0x3 ;  /* 0x00000003ff0c7424 */ /* 0x000fe400078e00ff */
[----:B------:R-:W-:-:S04]  /*14370*/  IMAD.MOV.U32 R11, RZ, RZ, R14 ;  /* 0x000000ffff0b7224 */ /* 0x000fc800078e000e */
[----:B------:R-:W-:Y:S02]  /*14380*/  IMAD.MOV.U32 R4, RZ, RZ, R11 ;  /* 0x000000ffff047224 */ /* 0x000fe400078e000b */
[----:B------:R-:W-:Y:S02]  /*14390*/  IMAD.MOV.U32 R11, RZ, RZ, 0x1c1f ;  /* 0x00001c1fff0b7424 */ /* 0x000fe400078e00ff */
[----:B------:R-:W-:-:S05]  /*143a0*/  @!P3 IMAD.WIDE.U32 R4, R7, 0x2, R4 ;  /* 0x000000020704b825 */ /* 0x000fca00078e0004 */
        /* <DEDUP_REMOVED lines=9> */
.L_x_1038:
[----:B------:R-:W-:-:S05]  /*14440*/  VIADD R5, R3, 0x60 ;  /* 0x0000006003057836 */ /* 0x000fca0000000000 */
[----:B------:R-:W-:Y:S01]  /*14450*/  ISETP.GE.AND P3, PT, R5, R0, PT ;  /* 0x000000000500720c */ /* 0x000fe20003f66270 */
[----:B------:R-:W-:Y:S02]  /*14460*/  IMAD.MOV.U32 R13, RZ, RZ, R10 ;  /* 0x000000ffff0d7224 */ /* 0x000fe400078e000a */
[----:B------:R-:W-:-:S10]  /*14470*/  IMAD.MOV.U32 R19, RZ, RZ, R14 ;  /* 0x000000ffff137224 */ /* 0x000fd400078e000e */
[----:B------:R-:W-:Y:S05]  /*14480*/  WARPSYNC.COLLECTIVE R15, `(.L_x_1039) ;  /* 0x000000000f087348 */ /* 0x000fea0003c00000 */
[----:B------:R0:W1:Y:S02]  /*14490*/  SHFL.IDX P6, R14, R13, R12, R11 ;  /* 0x0000000c0d0e7389 */ /* 0x00006400000c000b */
[----:B01----:R-:W-:Y:S01]  /*144a0*/  ENDCOLLECTIVE ;  /* 0x000000000000791b */ /* 0x003fe20003800000 */
.L_x_1039:
[----:B------:R-:W-:Y:S01]  /*144b0*/  @!P3 LEA R10, R6, UR38, 0x1 ;  /* 0x00000026060abc11 */ /* 0x000fe2000f8e08ff */
[----:B------:R-:W-:Y:S01]  /*144c0*/  IMAD.MOV.U32 R5, RZ, RZ, R19 ;  /* 0x000000ffff057224 */ /* 0x000fe200078e0013 */
[----:B------:R-:W-:Y:S01]  /*144d0*/  ULDC.64 UR4, c[0x0][0x208] ;  /* 0x0000820000047ab9 */ /* 0x000fe20000000a00 */
[----:B------:R-:W-:Y:S02]  /*144e0*/  IMAD.MOV.U32 R19, RZ, RZ, 0x1 ;  /* 0x00000001ff137424 */ /* 0x000fe400078e00ff */
[----:B------:R-:W-:Y:S02]  /*144f0*/  IMAD.MOV.U32 R13, RZ, RZ, R9 ;  /* 0x000000ffff0d7224 */ /* 0x000fe400078e0009 */
[----:B------:R-:W-:Y:S02]  /*14500*/  IMAD.MOV.U32 R12, RZ, RZ, RZ ;  /* 0x000000ffff0c7224 */ /* 0x000fe400078e00ff */
        /* <DEDUP_REMOVED lines=13> */
.L_x_1040:
[----:B------:R-:W-:Y:S02]  /*145e0*/  IMAD.MOV.U32 R13, RZ, RZ, R8 ;  /* 0x000000ffff0d7224 */ /* 0x000fe400078e0008 */
[----:B------:R-:W-:-:S07]  /*145f0*/  IMAD.MOV.U32 R28, RZ, RZ, R14 ;  /* 0x000000ffff1c7224 */ /* 0x000fce00078e000e */
[----:B------:R-:W-:Y:S05]  /*14600*/  WARPSYNC.COLLECTIVE R15, `(.L_x_1041) ;  /* 0x000000000f087348 */ /* 0x000fea0003c00000 */
[----:B------:R0:W1:Y:S02]  /*14610*/  SHFL.IDX P6, R14, R13, R12, R11 ;  /* 0x0000000c0d0e7389 */ /* 0x00006400000c000b */
[----:B01----:R-:W-:Y:S01]  /*14620*/  ENDCOLLECTIVE ;  /* 0x000000000000791b */ /* 0x003fe20003800000 */
.L_x_1041:
[----:B------:R-:W-:Y:S01]  /*14630*/  ULDC.64 UR4, c[0x0][0x208] ;  /* 0x0000820000047ab9 */ /* 0x000fe20000000a00 */
[----:B------:R-:W-:Y:S02]  /*14640*/  IMAD.MOV.U32 R5, RZ, RZ, R28 ;  /* 0x000000ffff057224 */ /* 0x000fe400078e001c */
[----:B------:R-:W-:Y:S02]  /*14650*/  IMAD.MOV.U32 R13, RZ, RZ, R9 ;  /* 0x000000ffff0d7224 */ /* 0x000fe400078e0009 */
[----:B------:R-:W-:Y:S02]  /*14660*/  IMAD.MOV.U32 R12, RZ, RZ, 0x1 ;  /* 0x00000001ff0c7424 */ /* 0x000fe400078e00ff */
[----:B------:R-:W-:-:S04]  /*14670*/  IMAD.MOV.U32 R29, RZ, RZ, R14 ;  /* 0x000000ffff1d7224 */ /* 0x000fc800078e000e */
[----:B------:R-:W-:Y:S01]  /*14680*/  IMAD.MOV.U32 R4, RZ, RZ, R29 ;  /* 0x000000ffff047224 */ /* 0x000fe200078e001d */
[----:B------:R-:W-:-:S03]  /*14690*/  @!P3 LEA R29, R6, UR38, 0x1 ;  /* 0x00000026061dbc11 */ /* 0x000fc6000f8e08ff */
        /* <DEDUP_REMOVED lines=10> */
.L_x_1042:
[----:B------:R-:W-:Y:S02]  /*14740*/  IMAD.MOV.U32 R13, RZ, RZ, R8 ;  /* 0x000000ffff0d7224 */ /* 0x000fe400078e0008 */
[----:B------:R-:W-:-:S07]  /*14750*/  IMAD.MOV.U32 R9, RZ, RZ, R14 ;  /* 0x000000ffff097224 */ /* 0x000fce00078e000e */
[----:B------:R-:W-:Y:S05]  /*14760*/  WARPSYNC.COLLECTIVE R15, `(.L_x_1043) ;  /* 0x000000000f087348 */ /* 0x000fea0003c00000 */
[----:B------:R0:W1:Y:S02]  /*14770*/  SHFL.IDX P6, R14, R13, R12, R11 ;  /* 0x0000000c0d0e7389 */ /* 0x00006400000c000b */
[----:B01----:R-:W-:Y:S01]  /*14780*/  ENDCOLLECTIVE ;  /* 0x000000000000791b */ /* 0x003fe20003800000 */
.L_x_1043:
[----:B------:R-:W-:Y:S05]  /*14790*/  BRA `(.L_x_1044) ;  /* 0xffffffc800e87947 */ /* 0x000fea000383ffff */
.L_x_953:
[----:B-1----:R-:W-:-:S04]  /*147a0*/  IMAD.U32 R5, RZ, RZ, UR38 ;  /* 0x00000026ff057e24 */ /* 0x002fc8000f8e00ff */
[----:B------:R1:W2:Y:S03]  /*147b0*/  SYNCS.PHASECHK.TRANS64.TRYWAIT P0, [R5+URZ+0x2d820], R0 ;  /* 0x02d82000050075a7 */ /* 0x0002a6000800017f */
[----:B--2---:R-:W-:Y:S05]  /*147c0*/  @!P0 NANOSLEEP.SYNCS 0x989680 ;  /* 0x009896800000895d */ /* 0x004fea0003900000 */
[----:B------:R-:W2:Y:S02]  /*147d0*/  @!P0 SYNCS.PHASECHK.TRANS64 P0, [R5+URZ+0x2d820], R0 ;  /* 0x02d82000050085a7 */ /* 0x000ea4000800007f */
[----:B--2---:R-:W-:Y:S05]  /*147e0*/  @!P0 BRA `(.L_x_953) ;  /* 0xfffffffc00ec8947 */ /* 0x004fea000383ffff */
[----:B------:R-:W-:Y:S05]  /*147f0*/  BRA `(.L_x_1045) ;  /* 0xffffffcc003c7947 */ /* 0x000fea000383ffff */
.L_x_960:
[----:B-1----:R-:W-:-:S04]  /*14800*/  IMAD.U32 R5, RZ, RZ, UR38 ;  /* 0x00000026ff057e24 */ /* 0x002fc8000f8e00ff */
[----:B------:R1:W2:Y:S03]  /*14810*/  SYNCS.PHASECHK.TRANS64.TRYWAIT P0, [R5+URZ+0x2d848], R12 ;  /* 0x02d8480c050075a7 */ /* 0x0002a6000800017f */
[----:B--2---:R-:W-:Y:S05]  /*14820*/  @!P0 NANOSLEEP.SYNCS 0x989680 ;  /* 0x009896800000895d */ /* 0x004fea0003900000 */
[----:B------:R-:W2:Y:S02]  /*14830*/  @!P0 SYNCS.PHASECHK.TRANS64 P0, [R5+URZ+0x2d848], R12 ;  /* 0x02d8480c050085a7 */ /* 0x000ea4000800007f */
[----:B--2---:R-:W-:Y:S05]  /*14840*/  @!P0 BRA `(.L_x_960) ;  /* 0xfffffffc00ec8947 */ /* 0x004fea000383ffff */
[----:B------:R-:W-:Y:S05]  /*14850*/  BRA `(.L_x_1046) ;  /* 0xffffffd000107947 */ /* 0x000fea000383ffff */
.L_x_967:
[----:B-1----:R-:W-:-:S04]  /*14860*/  IMAD.U32 R5, RZ, RZ, UR38 ;  /* 0x00000026ff057e24 */ /* 0x002fc8000f8e00ff */
[----:B------:R1:W2:Y:S03]  /*14870*/  SYNCS.PHASECHK.TRANS64.TRYWAIT P0, [R5+URZ+0x2d860], R12 ;  /* 0x02d8600c050075a7 */ /* 0x0002a6000800017f */
[----:B--2---:R-:W-:Y:S05]  /*14880*/  @!P0 NANOSLEEP.SYNCS 0x989680 ;  /* 0x009896800000895d */ /* 0x004fea0003900000 */
[----:B------:R-:W2:Y:S02]  /*14890*/  @!P0 SYNCS.PHASECHK.TRANS64 P0, [R5+URZ+0x2d860], R12 ;  /* 0x02d8600c050085a7 */ /* 0x000ea4000800007f */
[----:B--2---:R-:W-:Y:S05]  /*148a0*/  @!P0 BRA `(.L_x_967) ;  /* 0xfffffffc00ec8947 */ /* 0x004fea000383ffff */
[----:B------:R-:W-:Y:S05]  /*148b0*/  BRA `(.L_x_1047) ;  /* 0xffffffd000e87947 */ /* 0x000fea000383ffff */
.L_x_977:
[----:B-1----:R-:W-:-:S04]  /*148c0*/  IMAD.U32 R5, RZ, RZ, UR38 ;  /* 0x00000026ff057e24 */ /* 0x002fc8000f8e00ff */
[----:B------:R1:W2:Y:S03]  /*148d0*/  SYNCS.PHASECHK.TRANS64.TRYWAIT P0, [R5+URZ+0x2d840], R12 ;  /* 0x02d8400c050075a7 */ /* 0x0002a6000800017f */
[----:B--2---:R-:W-:Y:S05]  /*148e0*/  @!P0 NANOSLEEP.SYNCS 0x989680 ;  /* 0x009896800000895d */ /* 0x004fea0003900000 */
[----:B------:R-:W2:Y:S02]  /*148f0*/  @!P0 SYNCS.PHASECHK.TRANS64 P0, [R5+URZ+0x2d840], R12 ;  /* 0x02d8400c050085a7 */ /* 0x000ea4000800007f */
[----:B--2---:R-:W-:Y:S05]  /*14900*/  @!P0 BRA `(.L_x_977) ;  /* 0xfffffffc00ec8947 */ /* 0x004fea000383ffff */
[----:B------:R-:W-:Y:S05]  /*14910*/  BRA `(.L_x_1048) ;  /* 0xffffffd800387947 */ /* 0x000fea000383ffff */
.L_x_984:
[----:B-1----:R-:W-:-:S04]  /*14920*/  IMAD.U32 R5, RZ, RZ, UR38 ;  /* 0x00000026ff057e24 */ /* 0x002fc8000f8e00ff */
[----:B------:R1:W2:Y:S03]  /*14930*/  SYNCS.PHASECHK.TRANS64.TRYWAIT P0, [R5+URZ+0x2d868], R4 ;  /* 0x02d86804050075a7 */ /* 0x0002a6000800017f */
[----:B--2---:R-:W-:Y:S05]  /*14940*/  @!P0 NANOSLEEP.SYNCS 0x989680 ;  /* 0x009896800000895d */ /* 0x004fea0003900000 */
[----:B------:R-:W2:Y:S02]  /*14950*/  @!P0 SYNCS.PHASECHK.TRANS64 P0, [R5+URZ+0x2d868], R4 ;  /* 0x02d86804050085a7 */ /* 0x000ea4000800007f */
[----:B--2---:R-:W-:Y:S05]  /*14960*/  @!P0 BRA `(.L_x_984) ;  /* 0xfffffffc00ec8947 */ /* 0x004fea000383ffff */
[----:B------:R-:W-:Y:S05]  /*14970*/  BRA `(.L_x_1049) ;  /* 0xffffffdc00107947 */ /* 0x000fea000383ffff */
.L_x_994:
[----:B-1----:R-:W-:-:S04]  /*14980*/  IMAD.U32 R4, RZ, RZ, UR38 ;  /* 0x00000026ff047e24 */ /* 0x002fc8000f8e00ff */
[----:B------:R1:W2:Y:S03]  /*14990*/  SYNCS.PHASECHK.TRANS64.TRYWAIT P0, [R4+URZ+0x2d848], R9 ;  /* 0x02d84809040075a7 */ /* 0x0002a6000800017f */
[----:B--2---:R-:W-:Y:S05]  /*149a0*/  @!P0 NANOSLEEP.SYNCS 0x989680 ;  /* 0x009896800000895d */ /* 0x004fea0003900000 */
[----:B------:R-:W2:Y:S02]  /*149b0*/  @!P0 SYNCS.PHASECHK.TRANS64 P0, [R4+URZ+0x2d848], R9 ;  /* 0x02d84809040085a7 */ /* 0x000ea4000800007f */
[----:B--2---:R-:W-:Y:S05]  /*149c0*/  @!P0 BRA `(.L_x_994) ;  /* 0xfffffffc00ec8947 */ /* 0x004fea000383ffff */
[----:B------:R-:W-:Y:S05]  /*149d0*/  BRA `(.L_x_1050) ;  /* 0xffffffe000747947 */ /* 0x000fea000383ffff */
.L_x_1001:
[----:B-1----:R-:W-:-:S04]  /*149e0*/  IMAD.U32 R4, RZ, RZ, UR38 ;  /* 0x00000026ff047e24 */ /* 0x002fc8000f8e00ff */
[----:B------:R1:W2:Y:S03]  /*149f0*/  SYNCS.PHASECHK.TRANS64.TRYWAIT P0, [R4+URZ+0x2d860], R9 ;  /* 0x02d86009040075a7 */ /* 0x0002a6000800017f */
[----:B--2---:R-:W-:Y:S05]  /*14a00*/  @!P0 NANOSLEEP.SYNCS 0x989680 ;  /* 0x009896800000895d */ /* 0x004fea0003900000 */
[----:B------:R-:W2:Y:S02]  /*14a10*/  @!P0 SYNCS.PHASECHK.TRANS64 P0, [R4+URZ+0x2d860], R9 ;  /* 0x02d86009040085a7 */ /* 0x000ea4000800007f */
[----:B--2---:R-:W-:Y:S05]  /*14a20*/  @!P0 BRA `(.L_x_1001) ;  /* 0xfffffffc00ec8947 */ /* 0x004fea000383ffff */
[----:B------:R-:W-:Y:S05]  /*14a30*/  BRA `(.L_x_1051) ;  /* 0xffffffe400487947 */ /* 0x000fea000383ffff */
.L_x_1010:
[----:B-1----:R1:W2:Y:S02]  /*14a40*/  SYNCS.PHASECHK.TRANS64.TRYWAIT P0, [R4+URZ+0x2d860], R3 ;  /* 0x02d86003040075a7 */ /* 0x0022a4000800017f */
[----:B--2---:R-:W-:Y:S05]  /*14a50*/  @!P0 NANOSLEEP.SYNCS 0x989680 ;  /* 0x009896800000895d */ /* 0x004fea0003900000 */
[----:B------:R-:W2:Y:S02]  /*14a60*/  @!P0 SYNCS.PHASECHK.TRANS64 P0, [R4+URZ+0x2d860], R3 ;  /* 0x02d86003040085a7 */ /* 0x000ea4000800007f */
[----:B--2---:R-:W-:Y:S05]  /*14a70*/  @!P0 BRA `(.L_x_1010) ;  /* 0xfffffffc00f08947 */ /* 0x004fea000383ffff */
[----:B------:R-:W-:Y:S05]  /*14a80*/  BRA `(.L_x_1052) ;  /* 0xffffffe800407947 */ /* 0x000fea000383ffff */
.L_x_1016:
[----:B-1----:R1:W2:Y:S02]  /*14a90*/  SYNCS.PHASECHK.TRANS64.TRYWAIT P0, [R7+URZ+0x2d820], R4 ;  /* 0x02d82004070075a7 */ /* 0x0022a4000800017f */
[----:B--2---:R-:W-:Y:S05]  /*14aa0*/  @!P0 NANOSLEEP.SYNCS 0x989680 ;  /* 0x009896800000895d */ /* 0x004fea0003900000 */
[----:B------:R-:W2:Y:S02]  /*14ab0*/  @!P0 SYNCS.PHASECHK.TRANS64 P0, [R7+URZ+0x2d820], R4 ;  /* 0x02d82004070085a7 */ /* 0x000ea4000800007f */
[----:B--2---:R-:W-:Y:S05]  /*14ac0*/  @!P0 BRA `(.L_x_1016) ;  /* 0xfffffffc00f08947 */ /* 0x004fea000383ffff */
[----:B------:R-:W-:Y:S05]  /*14ad0*/  BRA `(.L_x_1053) ;  /* 0xffffffec00407947 */ /* 0x000fea000383ffff */
.L_x_1017:
[----:B------:R-:W-:Y:S01]  /*14ae0*/  BSSY B0, `(.L_x_1054) ;  /* 0x0000008000007945 */ /* 0x000fe20003800000 */
[----:B------:R-:W-:Y:S02]  /*14af0*/  IMAD.MOV.U32 R13, RZ, RZ, R26 ;  /* 0x000000ffff0d7224 */ /* 0x000fe400078e001a */
[----:B------:R-:W-:Y:S02]  /*14b00*/  IMAD.MOV.U32 R12, RZ, RZ, RZ ;  /* 0x000000ffff0c7224 */ /* 0x000fe400078e00ff */
[----:B------:R-:W-:Y:S02]  /*14b10*/  IMAD.MOV.U32 R11, RZ, RZ, 0x1f ;  /* 0x0000001fff0b7424 */ /* 0x000fe400078e00ff */
[----:B------:R-:W-:-:S07]  /*14b20*/  IMAD.MOV.U32 R15, RZ, RZ, -0x1 ;  /* 0xffffffffff0f7424 */ /* 0x000fce00078e00ff */
[----:B01----:R-:W-:Y:S05]  /*14b30*/  WARPSYNC.COLLECTIVE R15, `(.L_x_1055) ;  /* 0x000000000f087348 */ /* 0x003fea0003c00000 */
[----:B------:R2:W3:Y:S02]  /*14b40*/  SHFL.IDX P6, R14, R13, R12, R11 ;  /* 0x0000000c0d0e7389 */ /* 0x0004e400000c000b */
[----:B0123--:R-:W-:Y:S01]  /*14b50*/  ENDCOLLECTIVE ;  /* 0x000000000000791b */ /* 0x00ffe20003800000 */
.L_x_1055:
[----:B------:R-:W-:Y:S05]  /*14b60*/  BSYNC B0 ;  /* 0x0000000000007941 */ /* 0x000fea0003800000 */
.L_x_1054:
[----:B------:R-:W-:Y:S05]  /*14b70*/  BRA `(.L_x_1056) ;  /* 0xffffffec00247947 */ /* 0x000fea000383ffff */
.L_x_1018:
[----:B------:R-:W-:Y:S01]  /*14b80*/  BSSY B0, `(.L_x_1057) ;  /* 0x0000006000007945 */ /* 0x000fe20003800000 */
[----:B------:R-:W-:-:S07]  /*14b90*/  IMAD.MOV.U32 R15, RZ, RZ, -0x1 ;  /* 0xffffffffff0f7424 */ /* 0x000fce00078e00ff */
[----:B012---:R-:W-:Y:S05]  /*14ba0*/  WARPSYNC.COLLECTIVE R15, `(.L_x_1058) ;  /* 0x000000000f0c7348 */ /* 0x007fea0003c00000 */
[----:B------:R-:W-:Y:S02]  /*14bb0*/  ELECT P6, UR62, PT ;  /* 0x00000000003e782f */ /* 0x000fe400038c0000 */
[----:B------:R-:W-:Y:S01]  /*14bc0*/  MOV R14, UR62 ;  /* 0x0000003e000e7c02 */ /* 0x000fe20008000f00 */
[----:B012---:R-:W-:Y:S10]  /*14bd0*/  ENDCOLLECTIVE ;  /* 0x000000000000791b */ /* 0x007ff40003800000 */
.L_x_1058:
[----:B------:R-:W-:Y:S05]  /*14be0*/  BSYNC B0 ;  /* 0x0000000000007941 */ /* 0x000fea0003800000 */
.L_x_1057:
[----:B------:R-:W-:Y:S05]  /*14bf0*/  BRA `(.L_x_1059) ;  /* 0xffffffec00187947 */ /* 0x000fea000383ffff */
.L_x_1020:
[----:B-1----:R1:W3:Y:S02]  /*14c00*/  SYNCS.PHASECHK.TRANS64.TRYWAIT P0, [R6+URZ], R5 ;  /* 0x00000005060075a7 */ /* 0x0022e4000800017f */
[----:B---3--:R-:W-:Y:S05]  /*14c10*/  @!P0 NANOSLEEP.SYNCS 0x989680 ;  /* 0x009896800000895d */ /* 0x008fea0003900000 */
[----:B------:R-:W3:Y:S02]  /*14c20*/  @!P0 SYNCS.PHASECHK.TRANS64 P0, [R6+URZ], R5 ;  /* 0x00000005060085a7 */ /* 0x000ee4000800007f */
[----:B---3--:R-:W-:Y:S05]  /*14c30*/  @!P0 BRA `(.L_x_1020) ;  /* 0xfffffffc00f08947 */ /* 0x008fea000383ffff */
[----:B------:R-:W-:Y:S05]  /*14c40*/  BRA `(.L_x_1060) ;  /* 0xffffffec00507947 */ /* 0x000fea000383ffff */
.L_x_1021:
[----:B---3--:R3:W4:Y:S02]  /*14c50*/  SYNCS.PHASECHK.TRANS64.TRYWAIT P0, [R3+URZ], R2 ;  /* 0x00000002030075a7 */ /* 0x008724000800017f */
[----:B----4-:R-:W-:Y:S05]  /*14c60*/  @!P0 NANOSLEEP.SYNCS 0x989680 ;  /* 0x009896800000895d */ /* 0x010fea0003900000 */
[----:B------:R-:W4:Y:S02]  /*14c70*/  @!P0 SYNCS.PHASECHK.TRANS64 P0, [R3+URZ], R2 ;  /* 0x00000002030085a7 */ /* 0x000f24000800007f */
[----:B----4-:R-:W-:Y:S05]  /*14c80*/  @!P0 BRA `(.L_x_1021) ;  /* 0xfffffffc00f08947 */ /* 0x010fea000383ffff */
[----:B------:R-:W-:Y:S05]  /*14c90*/  BRA `(.L_x_1061) ;  /* 0xffffffec00447947 */ /* 0x000fea000383ffff */
.L_x_1023:
[----:B---3--:R3:W4:Y:S02]  /*14ca0*/  SYNCS.PHASECHK.TRANS64.TRYWAIT P0, [R0+URZ], R5 ;  /* 0x00000005000075a7 */ /* 0x008724000800017f */
[----:B----4-:R-:W-:Y:S05]  /*14cb0*/  @!P0 NANOSLEEP.SYNCS 0x989680 ;  /* 0x009896800000895d */ /* 0x010fea0003900000 */
[----:B------:R-:W4:Y:S02]  /*14cc0*/  @!P0 SYNCS.PHASECHK.TRANS64 P0, [R0+URZ], R5 ;  /* 0x00000005000085a7 */ /* 0x000f24000800007f */
[----:B----4-:R-:W-:Y:S05]  /*14cd0*/  @!P0 BRA `(.L_x_1023) ;  /* 0xfffffffc00f08947 */ /* 0x010fea000383ffff */
[----:B------:R-:W-:Y:S05]  /*14ce0*/  BRA `(.L_x_1062) ;  /* 0xffffffec00487947 */ /* 0x000fea000383ffff */
.L_x_1063:
        /* <DEDUP_REMOVED lines=9> */
.L_x_2779:


//--------------------- .text._ZN7cutlass13device_kernelIN5flash11enable_sm90INS1_16FlashAttnFwdSm90INS1_25CollectiveMainloopFwdSm90ILi2EN4cute5tupleIJNS5_1CILi1EEES8_S8_EEENS6_IJNS7_ILi192EEENS7_ILi128EEENS7_ILi96EEEEEELi96ENS_10bfloat16_tEfNS_4arch4Sm90ELb0ELb1ELb0ELb1ELb0ELb0ELb0ELb0ELb1ELb1ELb1ELb0EEENS1_21CollectiveEpilogueFwdINS6_IJSA_SC_SB_EEES9_SE_SG_Li384ELb1ELb1ELb1ELb0EEENS1_36VarlenDynamicPersistentTileSchedulerILi192ELi128ELi384ELi128ELb1ELb1ELb1ELb1ELb0ELb1EEEEEEEEEvNT_6ParamsE --------------------------
	.section	.text._ZN7cutlass13device_kernelIN5flash11enable_sm90INS1_16FlashAttnFwdSm90INS1_25CollectiveMainloopFwdSm90ILi2EN4cute5tupleIJNS5_1CILi1EEES8_S8_EEENS6_IJNS7_ILi192EEENS7_ILi128EEENS7_ILi96EEEEEELi96ENS_10bfloat16_tEfNS_4arch4Sm90ELb0ELb1ELb0ELb1ELb0ELb0ELb0ELb0ELb1ELb1ELb1ELb0EEENS1_21CollectiveEpilogueFwdINS6_IJSA_SC_SB_EEES9_SE_SG_Li384ELb1ELb1ELb1ELb0EEENS1_36VarlenDynamicPersistentTileSchedulerILi192ELi128ELi384ELi128ELb1ELb1ELb1ELb1ELb0ELb1EEEEEEEEEvNT_6ParamsE,"ax",@progbits
	.align	128
.text._ZN7cutlass13device_kernelIN5flash11enable_sm90INS1_16FlashAttnFwdSm90INS1_25CollectiveMainloopFwdSm90ILi2EN4cute5tupleIJNS5_1CILi1EEES8_S8_EEENS6_IJNS7_ILi192EEENS7_ILi128EEENS7_ILi96EEEEEELi96ENS_10bfloat16_tEfNS_4arch4Sm90ELb0ELb1ELb0ELb1ELb0ELb0ELb0ELb0ELb1ELb1ELb1ELb0EEENS1_21CollectiveEpilogueFwdINS6_IJSA_SC_SB_EEES9_SE_SG_Li384ELb1ELb1ELb1ELb0EEENS1_36VarlenDynamicPersistentTileSchedulerILi192ELi128ELi384ELi128ELb1ELb1ELb1ELb1ELb0ELb1EEEEEEEEEvNT_6ParamsE:
        .type           _ZN7cutlass13device_kernelIN5flash11enable_sm90INS1_16FlashAttnFwdSm90INS1_25CollectiveMainloopFwdSm90ILi2EN4cute5tupleIJNS5_1CILi1EEES8_S8_EEENS6_IJNS7_ILi192EEENS7_ILi128EEENS7_ILi96EEEEEELi96ENS_10bfloat16_tEfNS_4arch4Sm90ELb0ELb1ELb0ELb1ELb0ELb0ELb0ELb0ELb1ELb1ELb1ELb0EEENS1_21CollectiveEpilogueFwdINS6_IJSA_SC_SB_EEES9_SE_SG_Li384ELb1ELb1ELb1ELb0EEENS1_36VarlenDynamicPersistentTileSchedulerILi192ELi128ELi384ELi128ELb1ELb1ELb1ELb1ELb0ELb1EEEEEEEEEvNT_6ParamsE,@function
        .size           _ZN7cutlass13device_kernelIN5flash11enable_sm90INS1_16FlashAttnFwdSm90INS1_25CollectiveMainloopFwdSm90ILi2EN4cute5tupleIJNS5_1CILi1EEES8_S8_EEENS6_IJNS7_ILi192EEENS7_ILi128EEENS7_ILi96EEEEEELi96ENS_10bfloat16_tEfNS_4arch4Sm90ELb0ELb1ELb0ELb1ELb0ELb0ELb0ELb0ELb1ELb1ELb1ELb0EEENS1_21CollectiveEpilogueFwdINS6_IJSA_SC_SB_EEES9_SE_SG_Li384ELb1ELb1ELb1ELb0EEENS1_36VarlenDynamicPersistentTileSchedulerILi192ELi128ELi384ELi128ELb1ELb1ELb1ELb1ELb0ELb1EEEEEEEEEvNT_6ParamsE,(.L_x_2780 - _ZN7cutlass13device_kernelIN5flash11enable_sm90INS1_16FlashAttnFwdSm90INS1_25CollectiveMainloopFwdSm90ILi2EN4cute5tupleIJNS5_1CILi1EEES8_S8_EEENS6_IJNS7_ILi192EEENS7_ILi128EEENS7_ILi96EEEEEELi96ENS_10bfloat16_tEfNS_4arch4Sm90ELb0ELb1ELb0ELb1ELb0ELb0ELb0ELb0ELb1ELb1ELb1ELb0EEENS1_21CollectiveEpilogueFwdINS6_IJSA_SC_SB_EEES9_SE_SG_Li384ELb1ELb1ELb1ELb0EEENS1_36VarlenDynamicPersistentTileSchedulerILi192ELi128ELi384ELi128ELb1ELb1ELb1ELb1ELb0ELb1EEEEEEEEEvNT_6ParamsE)
        .other          _ZN7cutlass13device_kernelIN5flash11enable_sm90INS1_16FlashAttnFwdSm90INS1_25CollectiveMainloopFwdSm90ILi2EN4cute5tupleIJNS5_1CILi1EEES8_S8_EEENS6_IJNS7_ILi192EEENS7_ILi128EEENS7_ILi96EEEEEELi96ENS_10bfloat16_tEfNS_4arch4Sm90ELb0ELb1ELb0ELb1ELb0ELb0ELb0ELb0ELb1ELb1ELb1ELb0EEENS1_21CollectiveEpilogueFwdINS6_IJSA_SC_SB_EEES9_SE_SG_Li384ELb1ELb1ELb1ELb0EEENS1_36VarlenDynamicPersistentTileSchedulerILi192ELi128ELi384ELi128ELb1ELb1ELb1ELb1ELb0ELb1EEEEEEEEEvNT_6ParamsE,@"STO_CUDA_ENTRY STV_DEFAULT"
_ZN7cutlass13device_kernelIN5flash11enable_sm90INS1_16FlashAttnFwdSm90INS1_25CollectiveMainloopFwdSm90ILi2EN4cute5tupleIJNS5_1CILi1EEES8_S8_EEENS6_IJNS7_ILi192EEENS7_ILi128EEENS7_ILi96EEEEEELi96ENS_10bfloat16_tEfNS_4arch4Sm90ELb0ELb1ELb0ELb1ELb0ELb0ELb0ELb0ELb1ELb1ELb1ELb0EEENS1_21CollectiveEpilogueFwdINS6_IJSA_SC_SB_EEES9_SE_SG_Li384ELb1ELb1ELb1ELb0EEENS1_36VarlenDynamicPersistentTileSchedulerILi192ELi128ELi384ELi128ELb1ELb1ELb1ELb1ELb0ELb1EEEEEEEEEvNT_6ParamsE:
        /* <DEDUP_REMOVED lines=18> */
.L_x_1065:
[----:B------:R-:W-:Y:S05]  /*0120*/  BSYNC B0 ;  /* 0x0000000000007941 */ /* 0x000fea0003800000 */
.L_x_1064:
        /* <DEDUP_REMOVED lines=41> */
.L_x_1066:
        /* <DEDUP_REMOVED lines=22> */
.L_x_1067:
        /* <DEDUP_REMOVED lines=18> */
.L_x_1068:
        /* <DEDUP_REMOVED lines=22> */
.L_x_1069:
        /* <DEDUP_REMOVED lines=22> */
.L_x_1070:
[----:B------:R-:W-:Y:S01]  /*0900*/  PLOP3.LUT P0, PT, PT, PT, UP0, 0x80, 0x0 ;  /* 0x000000000000781c */ /* 0x000fe20003f0f008 */
[----:B------:R-:W-:Y:S01]  /*0910*/  UMOV UR36, 0x1 ;  /* 0x0000000100247882 */ /* 0x000fe20000000000 */
[----:B------:R-:W-:Y:S01]  /*0920*/  NOP ;  /* 0x0000000000007918 */ /* 0x000fe20000000000 */
[----:B------:R-:W-:Y:S01]  /*0930*/  USEL UR36, UR36, 0x2, !UP0 ;  /* 0x0000000224247887 */ /* 0x000fe2000c000000 */
[----:B------:R-:W-:Y:S01]  /*0940*/  ULDC.64 UR52, c[0x0][0x208] ;  /* 0x0000820000347ab9 */ /* 0x000fe20000000a00 */
[----:B012-4-:R-:W-:Y:S08]  /*0950*/  BAR.SYNC.DEFER_BLOCKING 0x0 ;  /* 0x0000000000007b1d */ /* 0x017ff00000010000 */
[----:B------:R-:W-:Y:S05]  /*0960*/  @!P0 BRA `(.L_x_1071) ;  /* 0x0000010400088947 */ /* 0x000fea0003800000 */
.L_x_1072:
[----:B------:R-:W-:-:S08]  /*0970*/  NOP ;  /* 0x0000000000007918 */ /* 0x000fd00000000000 */
[----:B------:R-:W0:Y:S02]  /*0980*/  USETMAXREG.TRY_ALLOC.CTAPOOL UP0, 0xa0 ;  /* 0x000000a0000079c8 */ /* 0x000e240008000600 */
[----:B0-----:R-:W-:-:S13]  /*0990*/  PLOP3.LUT P0, PT, PT, PT, UP0, 0x80, 0x0 ;  /* 0x000000000000781c */ /* 0x001fda0003f0f008 */
[----:B------:R-:W-:Y:S05]  /*09a0*/  @!P0 BRA `(.L_x_1072) ;  /* 0xfffffffc00f08947 */ /* 0x000fea000383ffff */
[----:B------:R-:W0:Y:S01]  /*09b0*/  S2R R2, SR_TID.X ;  /* 0x0000000000027919 */ /* 0x000e220000002100 */
[----:B------:R-:W1:Y:S01]  /*09c0*/  S2UR UR4, SR_CgaCtaId ;  /* 0x00000000000479c3 */ /* 0x000e620000008800 */
[----:B------:R-:W-:-:S07]  /*09d0*/  UMOV UR42, 0x400 ;  /* 0x00000400002a7882 */ /* 0x000fce0000000000 */
[----:B------:R-:W-:Y:S06]  /*09e0*/  BAR.ARV 0x8, 0x200 ;  /* 0x0208000000007b1d */ /* 0x000fec0000002000 */
[----:B-1----:R-:W-:-:S03]  /*09f0*/  ULEA UR42, UR4, UR42, 0x18 ;  /* 0x0000002a042a7291 */ /* 0x002fc6000f8ec03f */
[----:B------:R-:W-:Y:S01]  /*0a00*/  ULDC UR4, c[0x0][0xc3c] ;  /* 0x00030f0000047ab9 */ /* 0x000fe20000000800 */
[----:B0-----:R-:W-:-:S04]  /*0a10*/  LOP3.LUT R0, R2, 0xffffff80, RZ, 0xc0, !PT ;  /* 0xffffff8002007812 */ /* 0x001fc800078ec0ff */
[----:B------:R-:W-:-:S13]  /*0a20*/  ISETP.NE.AND P0, PT, R0, 0x80, PT ;  /* 0x000000800000780c */ /* 0x000fda0003f05270 */
[----:B------:R-:W-:Y:S08]  /*0a30*/  @!P0 BAR.ARV 0x9, 0x100 ;  /* 0x0244000000008b1d */ /* 0x000ff00000002000 */
[----:B------:R-:W-:Y:S06]  /*0a40*/  BAR.SYNC.DEFER_BLOCKING 0x5, 0x200 ;  /* 0x0148000000007b1d */ /* 0x000fec0000010000 */
[----:B------:R-:W0:Y:S02]  /*0a50*/  LDS.128 R8, [UR42+0x2d8d0] ;  /* 0x02d8d02aff087984 */ /* 0x000e240008000c00 */
[----:B------:R-:W-:Y:S06]  /*0a60*/  BAR.ARV 0x4, 0x200 ;  /* 0x0108000000007b1d */ /* 0x000fec0000002000 */
[----:B0-----:R-:W-:-:S13]  /*0a70*/  ISETP.GE.AND P0, PT, R11, UR4, PT ;  /* 0x000000040b007c0c */ /* 0x001fda000bf06270 */
[----:B------:R-:W-:Y:S05]  /*0a80*/  @P0 EXIT ;  /* 0x000000000000094d */ /* 0x000fea0003800000 */
[----:B------:R-:W-:Y:S01]  /*0a90*/  VIADD R13, R2, 0xffffff80 ;  /* 0xffffff80020d7836 */ /* 0x000fe20000000000 */
[----:B------:R-:W-:Y:S01]  /*0aa0*/  R2UR UR5, R9 ;  /* 0x00000000090572ca */ /* 0x000fe200000e0000 */
[----:B------:R-:W-:Y:S01]  /*0ab0*/  IMAD.MOV.U32 R18, RZ, RZ, 0x40 ;  /* 0x00000040ff127424 */ /* 0x000fe200078e00ff */
[----:B------:R-:W-:Y:S01]  /*0ac0*/  R2UR UR7, R10 ;  /* 0x000000000a0772ca */ /* 0x000fe200000e0000 */
[----:B------:R-:W-:Y:S01]  /*0ad0*/  ULOP3.LUT UR50, UR36, 0x1, URZ, 0xfc, !UPT ;  /* 0x0000000124327892 */ /* 0x000fe2000f8efc3f */
[----:B------:R-:W-:Y:S01]  /*0ae0*/  SHF.R.S32.HI R0, RZ, 0x1f, R13 ;  /* 0x0000001fff007819 */ /* 0x000fe2000001140d */
[----:B------:R-:W-:Y:S01]  /*0af0*/  UMOV UR49, URZ ;  /* 0x0000003f00317c82 */ /* 0x000fe20008000000 */
[----:B------:R-:W-:Y:S01]  /*0b00*/  R2UR UR6, R11 ;  /* 0x000000000b0672ca */ /* 0x000fe200000e0000 */
[----:B------:R-:W-:Y:S01]  /*0b10*/  UMOV UR51, URZ ;  /* 0x0000003f00337c82 */ /* 0x000fe20008000000 */
[CC--:B------:R-:W-:Y:S01]  /*0b20*/  LEA.HI R3, R0.reuse, R13.reuse, RZ, 0x4 ;  /* 0x0000000d00037211 */ /* 0x0c0fe200078f20ff */
[----:B------:R-:W-:Y:S01]  /*0b30*/  UMOV UR48, URZ ;  /* 0x0000003f00307c82 */ /* 0x000fe20008000000 */
[----:B------:R-:W-:-:S02]  /*0b40*/  LEA.HI R2, R0, R13, RZ, 0x7 ;  /* 0x0000000d00027211 */ /* 0x000fc400078f38ff */
[----:B------:R-:W-:Y:S02]  /*0b50*/  LOP3.LUT R4, R3, 0xfffffff0, RZ, 0xc0, !PT ;  /* 0xfffffff003047812 */ /* 0x000fe400078ec0ff */
[----:B------:R-:W-:Y:S02]  /*0b60*/  SHF.R.S32.HI R6, RZ, 0x4, R3 ;  /* 0x00000004ff067819 */ /* 0x000fe40000011403 */
[----:B------:R-:W-:Y:S01]  /*0b70*/  LOP3.LUT R151, R2, 0xffffff80, RZ, 0xc0, !PT ;  /* 0xffffff8002977812 */ /* 0x000fe200078ec0ff */
[----:B------:R-:W-:Y:S01]  /*0b80*/  IMAD.IADD R4, R13, 0x1, -R4 ;  /* 0x000000010d047824 */ /* 0x000fe200078e0a04 */
[----:B------:R-:W-:Y:S02]  /*0b90*/  LEA.HI R3, R3, R6, RZ, 0x1 ;  /* 0x0000000603037211 */ /* 0x000fe400078f08ff */
[----:B------:R-:W-:Y:S01]  /*0ba0*/  LEA.HI R7, R0, R13, RZ, 0x5 ;  /* 0x0000000d00077211 */ /* 0x000fe200078f28ff */
[----:B------:R-:W-:Y:S01]  /*0bb0*/  IMAD.IADD R151, R13, 0x1, -R151 ;  /* 0x000000010d977824 */ /* 0x000fe200078e0a97 */
[----:B------:R-:W-:-:S02]  /*0bc0*/  LOP3.LUT R5, R3, 0x1ffffffe, RZ, 0xc0, !PT ;  /* 0x1ffffffe03057812 */ /* 0x000fc400078ec0ff */
[----:B------:R-:W-:Y:S02]  /*0bd0*/  SHF.R.S32.HI R3, RZ, 0x1f, R4 ;  /* 0x0000001fff037819 */ /* 0x000fe40000011404 */
[----:B------:R-:W-:Y:S01]  /*0be0*/  SHF.R.S32.HI R8, RZ, 0x1f, R151 ;  /* 0x0000001fff087819 */ /* 0x000fe20000011497 */
[----:B------:R-:W-:Y:S01]  /*0bf0*/  IMAD.IADD R5, R6, 0x1, -R5 ;  /* 0x0000000106057824 */ /* 0x000fe200078e0a05 */
[----:B------:R-:W-:Y:S02]  /*0c00*/  LEA.HI R3, R3, R4, RZ, 0x3 ;  /* 0x0000000403037211 */ /* 0x000fe400078f18ff */
[----:B------:R-:W-:Y:S01]  /*0c10*/  LEA.HI R9, R8, R151, RZ, 0x2 ;  /* 0x0000009708097211 */ /* 0x000fe200078f10ff */
[----:B------:R-:W-:Y:S01]  /*0c20*/  IMAD.SHL.U32 R5, R5, 0x8, RZ ;  /* 0x0000000805057824 */ /* 0x000fe200078e00ff */
[----:B------:R-:W-:Y:S01]  /*0c30*/  SHF.R.S32.HI R7, RZ, 0x5, R7 ;  /* 0x00000005ff077819 */ /* 0x000fe20000011407 */
[----:B------:R-:W-:Y:S01]  /*0c40*/  IMAD.SHL.U32 R6, R3, 0x40, RZ ;  /* 0x0000004003067824 */ /* 0x000fe200078e00ff */
[----:B------:R-:W-:-:S02]  /*0c50*/  SHF.R.S32.HI R10, RZ, 0x2, R9 ;  /* 0x00000002ff0a7819 */ /* 0x000fc40000011409 */
[----:B------:R-:W-:Y:S01]  /*0c60*/  SHF.R.S32.HI R11, RZ, 0x1f, R9 ;  /* 0x0000001fff0b7819 */ /* 0x000fe20000011409 */
[----:B------:R-:W-:Y:S01]  /*0c70*/  IMAD R12, R7, 0x10, R4 ;  /* 0x00000010070c7824 */ /* 0x000fe200078e0204 */
[----:B------:R-:W-:Y:S02]  /*0c80*/  LOP3.LUT R3, R3, 0xfffffff8, RZ, 0xc0, !PT ;  /* 0xfffffff803037812 */ /* 0x000fe400078ec0ff */
[----:B------:R-:W-:Y:S02]  /*0c90*/  SHF.R.S32.HI R14, RZ, 0x7, R2 ;  /* 0x00000007ff0e7819 */ /* 0x000fe40000011402 */
[----:B------:R-:W-:Y:S01]  /*0ca0*/  LEA.HI R11, R11, R10, RZ, 0x3 ;  /* 0x0000000a0b0b7211 */ /* 0x000fe200078f18ff */
[----:B------:R-:W-:Y:S01]  /*0cb0*/  IMAD.IADD R3, R4, 0x1, -R3 ;  /* 0x0000000104037824 */ /* 0x000fe200078e0a03 */
[----:B------:R-:W-:Y:S01]  /*0cc0*/  LEA.HI R8, R8, R151, RZ, 0x5 ;  /* 0x0000009708087211 */ /* 0x000fe200078f28ff */
[----:B------:R-:W-:Y:S01]  /*0cd0*/  IMAD.HI R4, R14, 0x55555556, RZ ;  /* 0x555555560e047827 */ /* 0x000fe200078e02ff */
[----:B------:R-:W-:-:S02]  /*0ce0*/  LOP3.LUT R11, R11, 0xfffffff8, RZ, 0xc0, !PT ;  /* 0xfffffff80b0b7812 */ /* 0x000fc400078ec0ff */
[----:B------:R-:W-:Y:S01]  /*0cf0*/  LOP3.LUT R6, R6, 0x7ffffe00, RZ, 0xc0, !PT ;  /* 0x7ffffe0006067812 */ /* 0x000fe200078ec0ff */
[----:B------:R-:W-:Y:S01]  /*0d00*/  IMAD.SHL.U32 R2, R3, 0x40, RZ ;  /* 0x0000004003027824 */ /* 0x000fe200078e00ff */
[----:B------:R-:W-:Y:S01]  /*0d10*/  LEA.HI R4, R4, R4, RZ, 0x1 ;  /* 0x0000000404047211 */ /* 0x000fe200078f08ff */
[----:B------:R-:W-:Y:S01]  /*0d20*/  IMAD.IADD R11, R10, 0x1, -R11 ;  /* 0x000000010a0b7824 */ /* 0x000fe200078e0a0b */
[----:B------:R-:W-:Y:S01]  /*0d30*/  SHF.R.S32.HI R8, RZ, 0x5, R8 ;  /* 0x00000005ff087819 */ /* 0x000fe20000011408 */
[----:B------:R-:W-:Y:S01]  /*0d40*/  IMAD R6, R7, 0x400, R6 ;  /* 0x0000040007067824 */ /* 0x000fe200078e0206 */
[----:B------:R-:W-:Y:S01]  /*0d50*/  LOP3.LUT R2, R2, 0x1c0, RZ, 0xc0, !PT ;  /* 0x000001c002027812 */ /* 0x000fe200078ec0ff */
[--C-:B------:R-:W-:Y:S01]  /*0d60*/  IMAD.U32 R7, R12, 0x20, R5.reuse ;  /* 0x000000200c077824 */ /* 0x100fe200078e0005 */
[----:B------:R-:W-:Y:S01]  /*0d70*/  LEA.HI R0, R0, R13, RZ, 0x2 ;  /* 0x0000000d00007211 */ /* 0x000fe200078f10ff */
[----:B------:R-:W-:Y:S01]  /*0d80*/  IMAD R4, R4, -0x3, R14 ;  /* 0xfffffffd04047824 */ /* 0x000fe200078e020e */
[----:B------:R-:W-:Y:S01]  /*0d90*/  LOP3.LUT R5, R2, 0x8, R5, 0xf8, !PT ;  /* 0x0000000802057812 */ /* 0x000fe200078ef805 */
[----:B------:R-:W-:Y:S01]  /*0da0*/  IMAD R11, R8, 0x10, R11 ;  /* 0x00000010080b7824 */ /* 0x000fe200078e020b */
[----:B------:R-:W-:Y:S01]  /*0db0*/  SHF.R.U32.HI R2, RZ, 0x3, R2 ;  /* 0x00000003ff027819 */ /* 0x000fe20000011602 */
[----:B------:R0:W-:Y:S01]  /*0dc0*/  STL [R1+0x1c], R7 ;  /* 0x00001c0701007387 */ /* 0x0001e20000100800 */
[----:B------:R-:W-:-:S02]  /*0dd0*/  LOP3.LUT R149, R0, 0xfffffffc, RZ, 0xc0, !PT ;  /* 0xfffffffc00957812 */ /* 0x000fc400078ec0ff */
[----:B------:R-:W-:Y:S02]  /*0de0*/  LOP3.LUT R5, R5, R2, RZ, 0x3c, !PT ;  /* 0x0000000205057212 */ /* 0x000fe400078e3cff */
[----:B------:R-:W-:Y:S01]  /*0df0*/  R2P PR, R3, 0x6 ;  /* 0x0000000603007804 */ /* 0x000fe20000000000 */
[----:B------:R-:W-:Y:S01]  /*0e00*/  IMAD.IADD R149, R13, 0x1, -R149 ;  /* 0x000000010d957824 */ /* 0x000fe200078e0a95 */
[----:B------:R-:W-:Y:S01]  /*0e10*/  SHF.R.S32.HI R150, RZ, 0x2, R0 ;  /* 0x00000002ff967819 */ /* 0x000fe20000011400 */
[----:B------:R-:W-:Y:S02]  /*0e20*/  IMAD.IADD R5, R6, 0x1, R5 ;  /* 0x0000000106057824 */ /* 0x000fe400078e0205 */
[----:B0-----:R-:W-:Y:S01]  /*0e30*/  IMAD R7, R4, 0x40, R11 ;  /* 0x0000004004077824 */ /* 0x001fe200078e020b */
[----:B------:R-:W-:Y:S01]  /*0e40*/  LOP3.LUT R4, R9, 0x7ffffffc, RZ, 0xc0, !PT ;  /* 0x7ffffffc09047812 */ /* 0x000fe200078ec0ff */
[C---:B------:R-:W-:Y:S01]  /*0e50*/  IMAD.SHL.U32 R137, R149.reuse, 0x8, RZ ;  /* 0x0000000895897824 */ /* 0x040fe200078e00ff */
[----:B------:R-:W-:-:S02]  /*0e60*/  LEA.HI R2, R149, R149, RZ, 0x1 ;  /* 0x0000009595027211 */ /* 0x000fc400078f08ff */
[----:B------:R0:W-:Y:S01]  /*0e70*/  STL [R1+0x18], R7 ;  /* 0x0000180701007387 */ /* 0x0001e20000100800 */
[----:B------:R-:W-:Y:S01]  /*0e80*/  IMAD.IADD R4, R151, 0x1, -R4 ;  /* 0x0000000197047824 */ /* 0x000fe200078e0a04 */
[----:B------:R-:W-:Y:S01]  /*0e90*/  LEA R17, R5, UR42, 0x1 ;  /* 0x0000002a05117c11 */ /* 0x000fe2000f8e08ff */
[----:B------:R-:W-:Y:S01]  /*0ea0*/  VIADD R138, R137, 0x20 ;  /* 0x00000020898a7836 */ /* 0x000fe20000000000 */
[----:B------:R-:W-:Y:S01]  /*0eb0*/  LOP3.LUT R2, R2, 0x1ffffffe, RZ, 0xc0, !PT ;  /* 0x1ffffffe02027812 */ /* 0x000fe200078ec0ff */
[----:B------:R-:W-:Y:S01]  /*0ec0*/  IMAD.SHL.U32 R16, R4, 0x2, RZ ;  /* 0x0000000204107824 */ /* 0x000fe200078e00ff */
[----:B------:R-:W-:Y:S01]  /*0ed0*/  SEL R18, R18, 0xffffffc0, !P2 ;  /* 0xffffffc012127807 */ /* 0x000fe20005000000 */
[----:B------:R-:W-:Y:S01]  /*0ee0*/  VIADD R19, R17, 0x21800 ;  /* 0x0002180011137836 */ /* 0x000fe20000000000 */
[----:B------:R-:W-:Y:S01]  /*0ef0*/  SHF.R.S32.HI R3, RZ, 0x1f, R138 ;  /* 0x0000001fff037819 */ /* 0x000fe2000001148a */
[----:B------:R-:W-:Y:S02]  /*0f00*/  VIADD R140, R137, 0x40 ;  /* 0x00000040898c7836 */ /* 0x000fe40000000000 */
[----:B------:R-:W-:-:S02]  /*0f10*/  VIADD R148, R16, 0x20 ;  /* 0x0000002010947836 */ /* 0x000fc40000000000 */
[C---:B------:R-:W-:Y:S01]  /*0f20*/  VIADD R147, R16.reuse, 0x28 ;  /* 0x0000002810937836 */ /* 0x040fe20000000000 */
[----:B------:R-:W-:Y:S01]  /*0f30*/  SHF.R.S32.HI R0, RZ, 0x1f, R140 ;  /* 0x0000001fff007819 */ /* 0x000fe2000001148c */
        /* <DEDUP_REMOVED lines=10> */
[----:B------:R-:W-:Y:S01]  /*0fe0*/  VIADD R141, R16, 0x58 ;  /* 0x00000058108d7836 */ /* 0x000fe20000000000 */
[----:B------:R-:W-:Y:S01]  /*0ff0*/  SHF.R.S32.HI R154, RZ, 0x1f, R143 ;  /* 0x0000001fff9a7819 */ /* 0x000fe2000001148f */
[----:B------:R-:W-:Y:S01]  /*1000*/  VIADD R22, R17, 0x21820 ;  /* 0x0002182011167836 */ /* 0x000fe20000000000 */
[----:B------:R-:W-:Y:S01]  /*1010*/  SHF.R.S32.HI R153, RZ, 0x1f, R142 ;  /* 0x0000001fff997819 */ /* 0x000fe2000001148e */
[----:B------:R-:W-:Y:S01]  /*1020*/  IMAD.IADD R2, R149, 0x1, -R2 ;  /* 0x0000000195027824 */ /* 0x000fe200078e0a02 */
[----:B------:R-:W-:Y:S01]  /*1030*/  SHF.R.S32.HI R152, RZ, 0x1f, R141 ;  /* 0x0000001fff987819 */ /* 0x000fe2000001148d */
[----:B------:R-:W-:-:S02]  /*1040*/  @P1 VIADD R22, R19, 0xffffffe0 ;  /* 0xffffffe013161836 */ /* 0x000fc40000000000 */
[----:B------:R-:W-:Y:S02]  /*1050*/  IMAD.IADD R19, R19, 0x1, R18 ;  /* 0x0000000113137824 */ /* 0x000fe400078e0212 */
[----:B------:R-:W-:Y:S02]  /*1060*/  VIADD R139, R16, 0x18 ;  /* 0x00000018108b7836 */ /* 0x000fe40000000000 */
[----:B------:R-:W-:Y:S02]  /*1070*/  IMAD R136, R2, 0x8, R7 ;  /* 0x0000000802887824 */ /* 0x000fe400078e0207 */
[----:B------:R-:W-:Y:S02]  /*1080*/  IMAD.IADD R18, R18, 0x1, R22 ;  /* 0x0000000112127824 */ /* 0x000fe400078e0216 */
[----:B0-----:R-:W-:-:S07]  /*1090*/  VIADD R23, R22, 0x6000 ;  /* 0x0000600016177836 */ /* 0x001fce0000000000 */
.L_x_1168:
[----:B------:R-:W-:Y:S02]  /*10a0*/  ULDC.64 UR8, c[0x0][0xa28] ;  /* 0x00028a0000087ab9 */ /* 0x000fe40000000a00 */
[----:B------:R-:W-:-:S04]  /*10b0*/  UISETP.NE.U32.AND UP0, UPT, UR8, URZ, UPT ;  /* 0x0000003f0800728c */ /* 0x000fc8000bf05070 */
[----:B------:R-:W-:-:S03]  /*10c0*/  UISETP.NE.AND.EX UP0, UPT, UR9, URZ, UPT, UP0 ;  /* 0x0000003f0900728c */ /* 0x000fc6000bf05300 */
[----:B------:R-:W-:Y:S02]  /*10d0*/  ULDC.64 UR8, c[0x0][0xa18] ;  /* 0x0002860000087ab9 */ /* 0x000fe40000000a00 */
[----:B------:R-:W-:Y:S01]  /*10e0*/  UISETP.NE.U32.AND UP1, UPT, UR8, URZ, UPT ;  /* 0x0000003f0800728c */ /* 0x000fe2000bf25070 */
[----:B------:R-:W-:-:S03]  /*10f0*/  PLOP3.LUT P0, PT, PT, PT, UP0, 0x80, 0x0 ;  /* 0x000000000000781c */ /* 0x000fc60003f0f008 */
[----:B------:R-:W-:-:S03]  /*1100*/  UISETP.NE.AND.EX UP1, UPT, UR9, URZ, UPT, UP1 ;  /* 0x0000003f0900728c */ /* 0x000fc6000bf25310 */
[----:B------:R-:W-:Y:S02]  /*1110*/  @UP0 ULDC.64 UR8, c[0x0][0xa28] ;  /* 0x00028a0000080ab9 */ /* 0x000fe40000000a00 */
[----:B------:R-:W-:Y:S01]  /*1120*/  @UP0 UIMAD.WIDE UR8, UR6, 0x4, UR8 ;  /* 0x00000004060808a5 */ /* 0x000fe2000f8e0208 */
[----:B------:R-:W-:-:S05]  /*1130*/  PLOP3.LUT P2, PT, PT, PT, UP1, 0x80, 0x0 ;  /* 0x000000000000781c */ /* 0x000fca0003f4f018 */
[----:B------:R-:W-:Y:S01]  /*1140*/  @UP1 ULDC.64 UR10, c[0x0][0xa18] ;  /* 0x00028600000a1ab9 */ /* 0x000fe20000000a00 */
[----:B01----:R-:W-:Y:S02]  /*1150*/  IMAD.U32 R2, RZ, RZ, UR8 ;  /* 0x00000008ff027e24 */ /* 0x003fe4000f8e00ff */
[----:B----4-:R-:W-:Y:S01]  /*1160*/  IMAD.U32 R3, RZ, RZ, UR9 ;  /* 0x00000009ff037e24 */ /* 0x010fe2000f8e00ff */
[----:B------:R-:W-:Y:S02]  /*1170*/  @UP1 UIMAD.WIDE UR8, UR6, 0x4, UR10 ;  /* 0x00000004060818a5 */ /* 0x000fe4000f8e020a */
[----:B------:R-:W-:Y:S02]  /*1180*/  ULOP3.LUT UR4, UR7, 0xff000000, URZ, 0xc0, !UPT ;  /* 0xff00000007047892 */ /* 0x000fe4000f8ec03f */
[----:B--2---:R-:W2:Y:S01]  /*1190*/  @P0 LDG.E R2, desc[UR52][R2.64] ;  /* 0x0000003402020981 */ /* 0x004ea2000c1e1900 */
[----:B------:R-:W-:Y:S01]  /*11a0*/  ULDC.64 UR10, c[0x0][0xa20] ;  /* 0x00028800000a7ab9 */ /* 0x000fe20000000a00 */
[----:B------:R-:W-:-:S02]  /*11b0*/  IMAD.U32 R4, RZ, RZ, UR8 ;  /* 0x00000008ff047e24 */ /* 0x000fc4000f8e00ff */
[----:B------:R-:W-:Y:S01]  /*11c0*/  IMAD.U32 R5, RZ, RZ, UR9 ;  /* 0x00000009ff057e24 */ /* 0x000fe2000f8e00ff */
[----:B------:R-:W-:-:S04]  /*11d0*/  ULDC.64 UR8, c[0x0][0x418] ;  /* 0x0001060000087ab9 */ /* 0x000fc80000000a00 */
[----:B---3--:R-:W3:Y:S01]  /*11e0*/  @P2 LDG.E R4, desc[UR52][R4.64] ;  /* 0x0000003404042981 */ /* 0x008ee2000c1e1900 */
[----:B------:R-:W-:Y:S01]  /*11f0*/  UISETP.NE.U32.AND UP0, UPT, UR8, URZ, UPT ;  /* 0x0000003f0800728c */ /* 0x000fe2000bf05070 */
[----:B------:R-:W-:Y:S01]  /*1200*/  ISETP.NE.U32.AND P1, PT, RZ, UR10, PT ;  /* 0x0000000aff007c0c */ /* 0x000fe2000bf25070 */
[----:B------:R-:W-:Y:S02]  /*1210*/  ULOP3.LUT UR46, UR7, 0xff0000, URZ, 0xc0, !UPT ;  /* 0x00ff0000072e7892 */ /* 0x000fe4000f8ec03f */
[----:B------:R-:W-:Y:S01]  /*1220*/  UISETP.NE.AND.EX UP0, UPT, UR9, URZ, UPT, UP0 ;  /* 0x0000003f0900728c */ /* 0x000fe2000bf05300 */
[----:B------:R-:W-:Y:S01]  /*1230*/  ISETP.NE.AND.EX P1, PT, RZ, UR11, PT, P1 ;  /* 0x0000000bff007c0c */ /* 0x000fe2000bf25310 */
[----:B------:R-:W-:Y:S01]  /*1240*/  ULDC UR8, c[0x0][0x424] ;  /* 0x0001090000087ab9 */ /* 0x000fe20000000800 */
[----:B------:R-:W-:Y:S02]  /*1250*/  USHF.R.U32.HI UR4, URZ, 0x8, UR4 ;  /* 0x000000083f047899 */ /* 0x000fe40008011604 */
[----:B------:R-:W-:Y:S01]  /*1260*/  USEL UR8, UR8, 0x1, UP0 ;  /* 0x0000000108087887 */ /* 0x000fe20008000000 */
[----:B------:R-:W-:Y:S01]  /*1270*/  ULDC UR9, c[0x0][0x2f0] ;  /* 0x0000bc0000097ab9 */ /* 0x000fe20000000800 */
[----:B------:R-:W-:Y:S01]  /*1280*/  UMOV UR39, URZ ;  /* 0x0000003f00277c82 */ /* 0x000fe20008000000 */
[----:B------:R-:W-:Y:S01]  /*1290*/  ULEA.HI UR46, UR46, UR4, URZ, 0x10 ;  /* 0x000000042e2e7291 */ /* 0x000fe2000f8f803f */
[----:B------:R-:W-:Y:S01]  /*12a0*/  ULDC UR47, c[0x0][0x288] ;  /* 0x0000a200002f7ab9 */ /* 0x000fe20000000800 */
[----:B------:R-:W-:-:S02]  /*12b0*/  UIMAD UR4, UR8, UR9, URZ ;  /* 0x00000009080472a4 */ /* 0x000fc4000f8e023f */
[----:B------:R-:W-:Y:S01]  /*12c0*/  ULOP3.LUT UR41, UR7, 0xffff, URZ, 0xc0, !UPT ;  /* 0x0000ffff07297892 */ /* 0x000fe2000f8ec03f */
[----:B--2---:R-:W-:Y:S02]  /*12d0*/  @P0 R2UR UR39, R2 ;  /* 0x00000000022702ca */ /* 0x004fe400000e0000 */
[----:B---3--:R-:W-:Y:S01]  /*12e0*/  @P2 R2UR UR47, R4 ;  /* 0x00000000042f22ca */ /* 0x008fe200000e0000 */
[----:B-----5:R-:W-:-:S14]  /*12f0*/  @P2 BRA `(.L_x_1073) ;  /* 0x0000000000342947 */ /* 0x020fdc0003800000 */
[----:B------:R-:W-:Y:S02]  /*1300*/  ULDC.64 UR8, c[0x0][0xa00] ;  /* 0x0002800000087ab9 */ /* 0x000fe40000000a00 */
[----:B------:R-:W-:-:S04]  /*1310*/  ISETP.NE.U32.AND P0, PT, RZ, UR8, PT ;  /* 0x00000008ff007c0c */ /* 0x000fc8000bf05070 */
[----:B------:R-:W-:-:S13]  /*1320*/  ISETP.NE.AND.EX P0, PT, RZ, UR9, PT, P0 ;  /* 0x00000009ff007c0c */ /* 0x000fda000bf05300 */
[----:B------:R-:W-:Y:S05]  /*1330*/  @!P0 BRA `(.L_x_1073) ;  /* 0x0000000000248947 */ /* 0x000fea0003800000 */
[----:B------:R-:W-:Y:S02]  /*1340*/  ULDC.64 UR8, c[0x0][0xa00] ;  /* 0x0002800000087ab9 */ /* 0x000fe40000000a00 */
        /* <DEDUP_REMOVED lines=8> */
.L_x_1073:
[----:B------:R-:W-:Y:S01]  /*13d0*/  UMOV UR43, UR6 ;  /* 0x00000006002b7c82 */ /* 0x000fe20008000000 */
[----:B------:R-:W-:Y:S05]  /*13e0*/  @!P1 BRA `(.L_x_1074) ;  /* 0x00000000001c9947 */ /* 0x000fea0003800000 */
[----:B------:R-:W-:Y:S02]  /*13f0*/  ULDC.64 UR8, c[0x0][0xa20] ;  /* 0x0002880000087ab9 */ /* 0x000fe40000000a00 */
[----:B------:R-:W-:-:S06]  /*1400*/  UIMAD.WIDE UR6, UR6, 0x4, UR8 ;  /* 0x00000004060678a5 */ /* 0x000fcc000f8e0208 */
[----:B------:R-:W-:Y:S02]  /*1410*/  IMAD.U32 R2, RZ, RZ, UR6 ;  /* 0x00000006ff027e24 */ /* 0x000fe4000f8e00ff */
[----:B------:R-:W-:-:S05]  /*1420*/  IMAD.U32 R3, RZ, RZ, UR7 ;  /* 0x00000007ff037e24 */ /* 0x000fca000f8e00ff */
[----:B------:R-:W2:Y:S02]  /*1430*/  LDG.E R2, desc[UR52][R2.64] ;  /* 0x0000003402027981 */ /* 0x000ea4000c1e1900 */
[----:B--2---:R-:W-:Y:S01]  /*1440*/  R2UR UR4, R2 ;  /* 0x00000000020472ca */ /* 0x004fe200000e0000 */
[----:B------:R-:W-:-:S14]  /*1450*/  BRA `(.L_x_1075) ;  /* 0x0000000000347947 */ /* 0x000fdc0003800000 */
.L_x_1074:
        /* <DEDUP_REMOVED lines=13> */
.L_x_1075:
[----:B------:R-:W-:Y:S01]  /*1530*/  ULDC UR6, c[0x0][0x448] ;  /* 0x0001120000067ab9 */ /* 0x000fe20000000800 */
[----:B------:R-:W-:Y:S02]  /*1540*/  UIMAD UR40, UR5, 0xc0, URZ ;  /* 0x000000c0052878a4 */ /* 0x000fe4000f8e023f */
[----:B------:R-:W-:Y:S02]  /*1550*/  UISETP.NE.AND UP0, UPT, UR6, 0x1, UPT ;  /* 0x000000010600788c */ /* 0x000fe4000bf05270 */
[----:B------:R-:W-:Y:S02]  /*1560*/  UIADD3 UR39, -UR39, UR4, URZ ;  /* 0x0000000427277290 */ /* 0x000fe4000fffe13f */
[----:B------:R-:W-:Y:S01]  /*1570*/  UIADD3 UR8, UR40, 0xbf, URZ ;  /* 0x000000bf28087890 */ /* 0x000fe2000fffe03f */
[----:B------:R-:W-:Y:S01]  /*1580*/  ULDC.64 UR4, c[0x0][0x9e0] ;  /* 0x0002780000047ab9 */ /* 0x000fe20000000a00 */
[----:B------:R-:W-:Y:S02]  /*1590*/  UIADD3 UR9, UR39, 0x1, -UR47 ;  /* 0x0000000127097890 */ /* 0x000fe4000fffe82f */
[----:B------:R-:W-:-:S03]  /*15a0*/  UISETP.GE.AND UP1, UPT, UR5, 0x1, UPT ;  /* 0x000000010500788c */ /* 0x000fc6000bf26270 */
[----:B------:R-:W-:Y:S01]  /*15b0*/  @UP0 ULDC UR6, c[0x0][0x44c] ;  /* 0x0001130000060ab9 */ /* 0x000fe20000000800 */
[----:B------:R-:W-:Y:S01]  /*15c0*/  @UP0 ULDC UR10, c[0x0][0x450] ;  /* 0x00011400000a0ab9 */ /* 0x000fe20000000800 */
[----:B------:R-:W-:Y:S01]  /*15d0*/  UIMAD.WIDE.U32 UR6, UR8, UR6, URZ ;  /* 0x00000006080672a5 */ /* 0x000fe2000f8e003f */
[----:B------:R-:W-:-:S03]  /*15e0*/  PLOP3.LUT P1, PT, PT, PT, UP1, 0x80, 0x0 ;  /* 0x000000000000781c */ /* 0x000fc60003f2f018 */
[----:B------:R-:W-:-:S04]  /*15f0*/  @UP0 USHF.R.U32.HI UR8, URZ, UR10, UR7 ;  /* 0x0000000a3f080299 */ /* 0x000fc80008011607 */
[----:B------:R-:W-:-:S04]  /*1600*/  UIADD3 UR9, UR9, UR8, URZ ;  /* 0x0000000809097290 */ /* 0x000fc8000fffe03f */
[----:B------:R-:W-:Y:S02]  /*1610*/  UIADD3 UR4, UR9, UR4, URZ ;  /* 0x0000000409047290 */ /* 0x000fe4000fffe03f */
[----:B------:R-:W-:Y:S10]  /*1620*/  @!P1 BRA `(.L_x_1076) ;  /* 0x0000000000449947 */ /* 0x000ff40003800000 */
        /* <DEDUP_REMOVED lines=10> */
.L_x_1077:
[----:B------:R-:W-:-:S11]  /*16d0*/  UISETP.NE.AND UP1, UPT, UR5, 0x1, UPT ;  /* 0x000000010500788c */ /* 0x000fd6000bf25270 */
[----:B------:R-:W-:Y:S02]  /*16e0*/  @UP1 ULDC.64 UR10, c[0x0][0x9e8] ;  /* 0x00027a00000a1ab9 */ /* 0x000fe40000000a00 */
[----:B------:R-:W-:-:S04]  /*16f0*/  UIMAD.WIDE.U32 UR6, UR8, UR10, URZ ;  /* 0x0000000a080672a5 */ /* 0x000fc8000f8e003f */
[----:B------:R-:W-:-:S12]  /*1700*/  @UP1 USHF.R.U32.HI UR8, URZ, UR11, UR7 ;  /* 0x0000000b3f081299 */ /* 0x000fd80008011607 */
.L_x_1078:
[----:B------:R-:W-:-:S04]  /*1710*/  UIMAD UR8, UR8, UR5, UR5 ;  /* 0x00000005080872a4 */ /* 0x000fc8000f8e0205 */
[----:B------:R-:W-:-:S04]  /*1720*/  UISETP.LT.AND UP1, UPT, UR4, UR8, UPT ;  /* 0x000000080400728c */ /* 0x000fc8000bf21270 */
[----:B------:R-:W-:-:S12]  /*1730*/  USEL UR4, UR4, UR8, UP1 ;  /* 0x0000000804047287 */ /* 0x000fd80008800000 */
.L_x_1076:
[----:B------:R-:W-:Y:S02]  /*1740*/  UIADD3 UR8, UR39, 0x7f, URZ ;  /* 0x0000007f27087890 */ /* 0x000fe4000fffe03f */
[----:B------:R-:W-:Y:S02]  /*1750*/  UIADD3 UR9, UR4, 0x7f, URZ ;  /* 0x0000007f04097890 */ /* 0x000fe4000fffe03f */
[----:B------:R-:W-:Y:S02]  /*1760*/  USHF.R.S32.HI UR4, URZ, 0x1f, UR8 ;  /* 0x0000001f3f047899 */ /* 0x000fe40008011408 */
[----:B------:R-:W-:Y:S01]  /*1770*/  USHF.R.S32.HI UR10, URZ, 0x1f, UR9 ;  /* 0x0000001f3f0a7899 */ /* 0x000fe20008011409 */
[----:B------:R-:W-:Y:S01]  /*1780*/  @UP0 ULDC UR6, c[0x0][0x44c] ;  /* 0x0001130000060ab9 */ /* 0x000fe20000000800 */
[----:B------:R-:W-:Y:S02]  /*1790*/  ULEA.HI UR4, UR4, UR8, URZ, 0x7 ;  /* 0x0000000804047291 */ /* 0x000fe4000f8f383f */
[----:B------:R-:W-:-:S02]  /*17a0*/  ULEA.HI UR10, UR10, UR9, URZ, 0x7 ;  /* 0x000000090a0a7291 */ /* 0x000fc4000f8f383f */
[----:B------:R-:W-:Y:S01]  /*17b0*/  UIMAD.WIDE.U32 UR6, UR40, UR6, URZ ;  /* 0x00000006280672a5 */ /* 0x000fe2000f8e003f */
[----:B------:R-:W-:Y:S01]  /*17c0*/  @UP0 ULDC UR12, c[0x0][0x450] ;  /* 0x00011400000c0ab9 */ /* 0x000fe20000000800 */
[----:B------:R-:W-:Y:S01]  /*17d0*/  UMOV UR11, UR40 ;  /* 0x00000028000b7c82 */ /* 0x000fe20008000000 */
[----:B------:R-:W-:Y:S02]  /*17e0*/  USHF.R.S32.HI UR4, URZ, 0x7, UR4 ;  /* 0x000000073f047899 */ /* 0x000fe40008011404 */
[----:B------:R-:W-:Y:S02]  /*17f0*/  USHF.R.S32.HI UR10, URZ, 0x7, UR10 ;  /* 0x000000073f0a7899 */ /* 0x000fe4000801140a */
[----:B------:R-:W-:Y:S02]  /*1800*/  UIADD3 UR55, UR39, -UR47, URZ ;  /* 0x8000002f27377290 */ /* 0x000fe4000fffe03f */
[----:B------:R-:W-:Y:S02]  /*1810*/  @UP0 USHF.R.U32.HI UR11, URZ, UR12, UR7 ;  /* 0x0000000c3f0b0299 */ /* 0x000fe40008011607 */
[----:B------:R-:W-:-:S02]  /*1820*/  UISETP.LT.AND UP0, UPT, UR4, UR10, UPT ;  /* 0x0000000a0400728c */ /* 0x000fc4000bf01270 */
        /* <DEDUP_REMOVED lines=15> */
.L_x_1080:
[----:B------:R-:W-:-:S11]  /*1920*/  UISETP.NE.AND UP0, UPT, UR5, 0x1, UPT ;  /* 0x000000010500788c */ /* 0x000fd6000bf05270 */
[----:B------:R-:W-:Y:S02]  /*1930*/  @UP0 ULDC.64 UR10, c[0x0][0x9e8] ;  /* 0x00027a00000a0ab9 */ /* 0x000fe40000000a00 */
[----:B------:R-:W-:-:S04]  /*1940*/  UIMAD.WIDE.U32 UR8, UR7, UR10, URZ ;  /* 0x0000000a070872a5 */ /* 0x000fc8000f8e003f */
[----:B------:R-:W-:-:S12]  /*1950*/  @UP0 USHF.R.U32.HI UR7, URZ, UR11, UR9 ;  /* 0x0000000b3f070299 */ /* 0x000fd80008011609 */
.L_x_1081:
[----:B------:R-:W-:-:S04]  /*1960*/  UIMAD UR5, UR7, UR5, URZ ;  /* 0x00000005070572a4 */ /* 0x000fc8000f8e023f */
[----:B------:R-:W-:-:S04]  /*1970*/  UISETP.LT.AND UP0, UPT, UR4, UR5, UPT ;  /* 0x000000050400728c */ /* 0x000fc8000bf01270 */
[----:B------:R-:W-:-:S12]  /*1980*/  USEL UR4, UR4, UR5, !UP0 ;  /* 0x0000000504047287 */ /* 0x000fd8000c000000 */
.L_x_1079:
[----:B------:R-:W-:Y:S02]  /*1990*/  USHF.R.S32.HI UR5, URZ, 0x1f, UR4 ;  /* 0x0000001f3f057899 */ /* 0x000fe40008011404 */
[----:B------:R-:W-:Y:S02]  /*19a0*/  ULOP3.LUT UR38, UR46, 0xff, URZ, 0xc0, !UPT ;  /* 0x000000ff2e267892 */ /* 0x000fe4000f8ec03f */
[----:B------:R-:W-:Y:S02]  /*19b0*/  ULEA.HI UR5, UR5, UR4, URZ, 0x7 ;  /* 0x0000000405057291 */ /* 0x000fe4000f8f383f */
[----:B------:R-:W-:Y:S02]  /*19c0*/  USHF.R.U32.HI UR46, URZ, 0x10, UR46 ;  /* 0x000000103f2e7899 */ /* 0x000fe4000801162e */
[----:B------:R-:W-:Y:S01]  /*19d0*/  USHF.R.S32.HI UR5, URZ, 0x7, UR5 ;  /* 0x000000073f057899 */ /* 0x000fe20008011405 */
[----:B------:R-:W-:-:S03]  /*19e0*/  UMOV UR4, URZ ;  /* 0x0000003f00047c82 */ /* 0x000fc60008000000 */
[----:B------:R-:W-:-:S04]  /*19f0*/  UISETP.LT.AND UP0, UPT, URZ, UR5, UPT ;  /* 0x000000053f00728c */ /* 0x000fc8000bf01270 */
[----:B------:R-:W-:-:S04]  /*1a00*/  USEL UR37, URZ, UR5, !UP0 ;  /* 0x000000053f257287 */ /* 0x000fc8000c000000 */
[----:B------:R-:W-:-:S06]  /*1a10*/  UISETP.GT.AND UP0, UPT, UR6, UR37, UPT ;  /* 0x000000250600728c */ /* 0x000fcc000bf04270 */
[----:B------:R-:W-:-:S13]  /*1a20*/  PLOP3.LUT P0, PT, PT, PT, UP0, 0x80, 0x0 ;  /* 0x000000000000781c */ /* 0x000fda0003f0f008 */
[----:B------:R-:W-:Y:S05]  /*1a30*/  @!P0 BRA `(.L_x_1082) ;  /* 0x0000000000948947 */ /* 0x000fea0003800000 */
[----:B------:R-:W-:Y:S01]  /*1a40*/  UISETP.NE.AND UP0, UPT, UR46, URZ, UPT ;  /* 0x0000003f2e00728c */ /* 0x000fe2000bf05270 */
[----:B------:R-:W-:-:S03]  /*1a50*/  ULDC UR4, c[0x0][0x9f0] ;  /* 0x00027c0000047ab9 */ /* 0x000fc60000000800 */
[----:B------:R-:W-:-:S04]  /*1a60*/  USEL UR10, UR46, UR4, UP0 ;  /* 0x000000042e0a7287 */ /* 0x000fc80008000000 */
[----:B------:R-:W-:Y:S02]  /*1a70*/  UIADD3 UR4, UR10, -0x1, UR6 ;  /* 0xffffffff0a047890 */ /* 0x000fe4000fffe006 */
[----:B------:R-:W-:Y:S02]  /*1a80*/  IMAD.U32 R3, RZ, RZ, UR10 ;  /* 0x0000000aff037e24 */ /* 0x000fe4000f8e00ff */
[----:B------:R-:W-:-:S03]  /*1a90*/  UIADD3 UR7, -UR37, UR4, URZ ;  /* 0x0000000425077290 */ /* 0x000fc6000fffe13f */
[-C--:B------:R-:W-:Y:S01]  /*1aa0*/  IABS R0, R3.reuse ;  /* 0x0000000300007213 */ /* 0x080fe20000000000 */
[----:B------:R-:W-:Y:S01]  /*1ab0*/  UMOV UR4, URZ ;  /* 0x0000003f00047c82 */ /* 0x000fe20008000000 */
[----:B------:R-:W-:Y:S01]  /*1ac0*/  IABS R5, R3 ;  /* 0x0000000300057213 */ /* 0x000fe20000000000 */
[----:B------:R-:W-:Y:S01]  /*1ad0*/  IMAD.U32 R4, RZ, RZ, UR7 ;  /* 0x00000007ff047e24 */ /* 0x000fe2000f8e00ff */
[----:B------:R-:W-:Y:S01]  /*1ae0*/  R2UR UR11, R0 ;  /* 0x00000000000b72ca */ /* 0x000fe200000e0000 */
[----:B------:R-:W-:-:S03]  /*1af0*/  ULOP3.LUT UR7, UR7, UR10, URZ, 0x3c, !UPT ;  /* 0x0000000a07077292 */ /* 0x000fc6000f8e3c3f */
[----:B------:R-:W-:-:S05]  /*1b00*/  IABS R4, R4 ;  /* 0x0000000400047213 */ /* 0x000fca0000000000 */
[----:B------:R-:W-:-:S04]  /*1b10*/  IMAD.MOV.U32 R3, RZ, RZ, R4 ;  /* 0x000000ffff037224 */ /* 0x000fc800078e0004 */
        /* <DEDUP_REMOVED lines=23> */
.L_x_1082:
[----:B------:R-:W-:Y:S01]  /*1c90*/  UIMAD UR37, UR38, UR4, UR37 ;  /* 0x00000004262572a4 */ /* 0x000fe2000f8e0225 */
[----:B------:R-:W-:Y:S01]  /*1ca0*/  IMAD.U32 R2, RZ, RZ, UR6 ;  /* 0x00000006ff027e24 */ /* 0x000fe2000f8e00ff */
[----:B------:R-:W-:Y:S01]  /*1cb0*/  PLOP3.LUT P0, PT, PT, PT, PT, 0x80, 0x0 ;  /* 0x000000000000781c */ /* 0x000fe20003f0f070 */
[----:B------:R-:W-:Y:S01]  /*1cc0*/  IMAD.U32 R3, RZ, RZ, UR4 ;  /* 0x00000004ff037e24 */ /* 0x000fe2000f8e00ff */
[----:B------:R-:W-:Y:S01]  /*1cd0*/  CS2R R134, SRZ ;  /* 0x0000000000867805 */ /* 0x000fe2000001ff00 */
        /* <DEDUP_REMOVED lines=27> */
[----:B------:R-:W-:Y:S06]  /*1e90*/  @!P1 BRA `(.L_x_1083) ;  /* 0x000000c400889947 */ /* 0x000fec0003800000 */
[----:B------:R-:W0:Y:S02]  /*1ea0*/  S2R R0, SR_TID.X ;  /* 0x0000000000007919 */ /* 0x000e240000002100 */
[----:B0-----:R-:W-:-:S05]  /*1eb0*/  VIADD R4, R0, 0xffffff80 ;  /* 0xffffff8000047836 */ /* 0x001fca0000000000 */
[----:B------:R-:W-:-:S04]  /*1ec0*/  SHF.R.S32.HI R0, RZ, 0x1f, R4 ;  /* 0x0000001fff007819 */ /* 0x000fc80000011404 */
[----:B------:R-:W-:-:S04]  /*1ed0*/  LEA.HI R0, R0, R4, RZ, 0x7 ;  /* 0x0000000400007211 */ /* 0x000fc800078f38ff */
[----:B------:R-:W-:-:S06]  /*1ee0*/  SHF.R.S32.HI R0, RZ, 0x7, R0 ;  /* 0x00000007ff007819 */ /* 0x000fcc0000011400 */
[----:B------:R-:W0:Y:S02]  /*1ef0*/  SHFL.IDX PT, R0, R0, RZ, 0x1f ;  /* 0x00001fff00007589 */ /* 0x000e2400000e0000 */
[----:B0-----:R-:W-:-:S13]  /*1f00*/  R2UR UR45, R0 ;  /* 0x00000000002d72ca */ /* 0x001fda00000e0000 */
[----:B------:R-:W-:-:S04]  /*1f10*/  UIMAD.WIDE UR4, UR45, 0x55555556, URZ ;  /* 0x555555562d0478a5 */ /* 0x000fc8000f8e023f */
[----:B------:R-:W-:Y:S02]  /*1f20*/  ULEA.HI UR54, UR5, UR5, URZ, 0x1 ;  /* 0x0000000505367291 */ /* 0x000fe4000f8f083f */
[----:B------:R-:W-:Y:S02]  /*1f30*/  UIADD3 UR5, UR42, 0x21800, URZ ;  /* 0x000218002a057890 */ /* 0x000fe4000fffe03f */
[----:B------:R-:W-:Y:S02]  /*1f40*/  UIMAD UR54, UR54, -0x3, UR45 ;  /* 0xfffffffd363678a4 */ /* 0x000fe4000f8e022d */
[----:B------:R-:W-:Y:S02]  /*1f50*/  ULOP3.LUT UP0, URZ, UR5, 0x3ff, URZ, 0xc0, !UPT ;  /* 0x000003ff053f7892 */ /* 0x000fe4000f80c03f */
[----:B------:R-:W-:Y:S02]  /*1f60*/  ULEA UR4, UR54, UR42, 0xc ;  /* 0x0000002a36047291 */ /* 0x000fe4000f8e603f */
[----:B------:R-:W-:-:S02]  /*1f70*/  ULEA UR5, UR54, UR5, 0xd ;  /* 0x0000000536057291 */ /* 0x000fc4000f8e683f */
[----:B------:R-:W-:Y:S01]  /*1f80*/  PLOP3.LUT P0, PT, PT, PT, UP0, 0x80, 0x0 ;  /* 0x000000000000781c */ /* 0x000fe20003f0f008 */
[----:B------:R-:W-:Y:S02]  /*1f90*/  UIADD3 UR4, UR4, 0xc400, URZ ;  /* 0x0000c40004047890 */ /* 0x000fe4000fffe03f */
[----:B------:R-:W-:Y:S02]  /*1fa0*/  USHF.R.U32.HI UR5, URZ, 0x4, UR5 ;  /* 0x000000043f057899 */ /* 0x000fe40008011605 */
[----:B------:R-:W-:Y:S02]  /*1fb0*/  USHF.R.U32.HI UR4, URZ, 0x4, UR4 ;  /* 0x000000043f047899 */ /* 0x000fe40008011604 */
[----:B------:R-:W-:Y:S02]  /*1fc0*/  ULOP3.LUT UR44, UR5, 0x3fff, URZ, 0xc0, !UPT ;  /* 0x00003fff052c7892 */ /* 0x000fe4000f8ec03f */
[----:B------:R-:W-:-:S04]  /*1fd0*/  ULOP3.LUT UR56, UR4, 0x3fff, URZ, 0xc0, !UPT ;  /* 0x00003fff04387892 */ /* 0x000fc8000f8ec03f */
[----:B------:R-:W-:Y:S08]  /*1fe0*/  @!P0 BRA `(.L_x_1084) ;  /* 0x0000000000408947 */ /* 0x000ff00003800000 */
        /* <DEDUP_REMOVED lines=16> */
.L_x_1084:
[----:B------:R-:W-:Y:S01]  /*20f0*/  ULEA.HI UR4, UR49, UR49, URZ, 0x1 ;  /* 0x0000003131047291 */ /* 0x000fe2000f8f083f */
[----:B------:R-:W-:-:S03]  /*2100*/  IMAD.U32 R3, RZ, RZ, UR50 ;  /* 0x00000032ff037e24 */ /* 0x000fc6000f8e00ff */
[----:B------:R-:W-:Y:S02]  /*2110*/  ULOP3.LUT UR4, UR4, 0xfffffffe, URZ, 0xc0, !UPT ;  /* 0xfffffffe04047892 */ /* 0x000fe4000f8ec03f */
[----:B------:R-:W-:Y:S02]  /*2120*/  ISETP.NE.AND P0, PT, R3, 0x3, PT ;  /* 0x000000030300780c */ /* 0x000fe40003f05270 */
[----:B------:R-:W-:-:S06]  /*2130*/  UIADD3 UR4, UR49, -UR4, URZ ;  /* 0x8000000431047290 */ /* 0x000fcc000fffe03f */
[----:B------:R-:W-:-:S05]  /*2140*/  IMAD.U32 R0, RZ, RZ, UR4 ;  /* 0x00000004ff007e24 */ /* 0x000fca000f8e00ff */
[----:B------:R-:W-:-:S04]  /*2150*/  SHF.L.U32 R0, R0, 0x1f, RZ ;  /* 0x0000001f00007819 */ /* 0x000fc800000006ff */
[----:B------:R-:W0:Y:S02]  /*2160*/  SYNCS.PHASECHK.TRANS64.TRYWAIT P1, [UR42+0x2d800], R0 ;  /* 0x02d80000ff0075a7 */ /* 0x000e24000802016a */
[----:B0-----:R-:W-:Y:S05]  /*2170*/  @!P1 BRA `(.L_x_1085) ;  /* 0x0000015c00bc9947 */ /* 0x001fea0003800000 */
.L_x_1305:
[----:B------:R-:W-:Y:S05]  /*2180*/  @!P0 BRA `(.L_x_1086) ;  /* 0x0000000000048947 */ /* 0x000fea0003800000 */
[----:B------:R-:W-:Y:S01]  /*2190*/  BPT.TRAP 0x1 ;  /* 0x000000040000795c */ /* 0x000fe20000300000 */
.L_x_1086:
[----:B0-----:R-:W-:Y:S02]  /*21a0*/  IMAD.U32 R3, RZ, RZ, UR48 ;  /* 0x00000030ff037e24 */ /* 0x001fe4000f8e00ff */
[----:B------:R-:W-:-:S03]  /*21b0*/  IMAD.U32 R0, RZ, RZ, UR51 ;  /* 0x00000033ff007e24 */ /* 0x000fc6000f8e00ff */
[----:B------:R-:W-:Y:S02]  /*21c0*/  LEA R3, R3, UR42, 0x3 ;  /* 0x0000002a03037c11 */ /* 0x000fe4000f8e18ff */
[----:B------:R-:W-:-:S04]  /*21d0*/  SHF.L.U32 R0, R0, 0x1f, RZ ;  /* 0x0000001f00007819 */ /* 0x000fc800000006ff */
[----:B------:R0:W1:Y:S01]  /*21e0*/  SYNCS.PHASECHK.TRANS64.TRYWAIT P2, [R3+URZ+0x2d830], R0 ;  /* 0x02d83000030075a7 */ /* 0x000062000804017f */
[----:B------:R-:W-:Y:S05]  /*21f0*/  @!P0 BRA `(.L_x_1087) ;  /* 0x0000000000048947 */ /* 0x000fea0003800000 */
[----:B------:R-:W-:Y:S01]  /*2200*/  BPT.TRAP 0x1 ;  /* 0x000000040000795c */ /* 0x000fe20000300000 */
.L_x_1087:
[----:B------:R-:W2:Y:S02]  /*2210*/  S2R R4, SR_TID.X ;  /* 0x0000000000047919 */ /* 0x000ea40000002100 */
[----:B--2---:R-:W-:Y:S01]  /*2220*/  LOP3.LUT P1, RZ, R4, 0x7f, RZ, 0xc0, !PT ;  /* 0x0000007f04ff7812 */ /* 0x004fe2000782c0ff */
[----:B-1----:R-:W-:-:S12]  /*2230*/  @P2 BRA `(.L_x_1088) ;  /* 0x0000000000082947 */ /* 0x002fd80003800000 */
[----:B------:R-:W1:Y:S02]  /*2240*/  SYNCS.PHASECHK.TRANS64.TRYWAIT P2, [R3+URZ+0x2d830], R0 ;  /* 0x02d83000030075a7 */ /* 0x000e64000804017f */
[----:B-1----:R-:W-:Y:S05]  /*2250*/  @!P2 BRA `(.L_x_1089) ;  /* 0x0000015c009ca947 */ /* 0x002fea0003800000 */
.L_x_1088:
[----:B------:R-:W-:Y:S05]  /*2260*/  WARPSYNC.ALL ;  /* 0x0000000000007948 */ /* 0x000fea0003800000 */
[----:B------:R-:W-:Y:S01]  /*2270*/  UIADD3 UR4, UR42, 0x15400, URZ ;  /* 0x000154002a047890 */ /* 0x000fe2000fffe03f */
[----:B------:R-:W-:Y:S01]  /*2280*/  WARPGROUP.ARRIVE ;  /* 0x00000000000079c5 */ /* 0x000fe20000000000 */
[----:B------:R-:W-:Y:S01]  /*2290*/  UMOV UR5, 0x80000020 ;  /* 0x8000002000057882 */ /* 0x000fe20000000000 */
[----:B------:R-:W-:Y:S01]  /*22a0*/  UMOV UR7, 0x80000020 ;  /* 0x8000002000077882 */ /* 0x000fe20000000000 */
[----:B------:R-:W-:Y:S01]  /*22b0*/  USHF.R.U32.HI UR4, URZ, 0x4, UR4 ;  /* 0x000000043f047899 */ /* 0x000fe20008011604 */
[----:B01----:R-:W-:Y:S01]  /*22c0*/  VIADD R0, R136, UR40 ;  /* 0x0000002888007c36 */ /* 0x003fe20008000000 */
[----:B------:R-:W-:Y:S01]  /*22d0*/  UMOV UR9, 0x80000020 ;  /* 0x8000002000097882 */ /* 0x000fe20000000000 */
[----:B------:R-:W-:Y:S01]  /*22e0*/  UMOV UR11, 0x80000020 ;  /* 0x80000020000b7882 */ /* 0x000fe20000000000 */
[----:B------:R-:W-:Y:S01]  /*22f0*/  ULOP3.LUT UR4, UR4, 0x3fff, URZ, 0xc0, !UPT ;  /* 0x00003fff04047892 */ /* 0x000fe2000f8ec03f */
[----:B------:R-:W-:Y:S01]  /*2300*/  @!P1 VIADD R3, R3, 0x2d840 ;  /* 0x0002d84003039836 */ /* 0x000fe20000000000 */
[----:B------:R-:W-:Y:S01]  /*2310*/  UMOV UR13, 0x80000020 ;  /* 0x80000020000d7882 */ /* 0x000fe20000000000 */
[----:B------:R-:W-:Y:S01]  /*2320*/  UMOV UR15, 0x80000020 ;  /* 0x80000020000f7882 */ /* 0x000fe20000000000 */
[----:B------:R-:W-:Y:S01]  /*2330*/  ULOP3.LUT UR32, UR4, 0x10000, URZ, 0xfc, !UPT ;  /* 0x0001000004207892 */ /* 0x000fe2000f8efc3f */
[----:B------:R-:W-:Y:S01]  /*2340*/  IMAD.MOV.U32 R5, RZ, RZ, -0x80 ;  /* 0xffffff80ff057424 */ /* 0x000fe200078e00ff */
[----:B------:R-:W-:Y:S01]  /*2350*/  ULOP3.LUT UR4, UR56, 0x10000, URZ, 0xfc, !UPT ;  /* 0x0001000038047892 */ /* 0x000fe2000f8efc3f */
[----:B------:R-:W-:Y:S01]  /*2360*/  @!P1 PRMT R3, RZ, 0x654, R3 ;  /* 0x00000654ff039816 */ /* 0x000fe20000000003 */
[----:B------:R-:W-:Y:S01]  /*2370*/  UIMAD UR6, UR48, 0x600, UR32 ;  /* 0x00000600300678a4 */ /* 0x000fe2000f8e0220 */
[----:B------:R-:W-:Y:S01]  /*2380*/  IMAD R7, R2, R5, 0x80 ;  /* 0x0000008002077424 */ /* 0x000fe200078e0205 */
[----:B------:R-:W-:-:S02]  /*2390*/  UIADD3 UR8, UR4, 0x2, URZ ;  /* 0x0000000204087890 */ /* 0x000fc4000fffe03f */
[----:B------:R-:W-:Y:S02]  /*23a0*/  UIADD3 UR10, UR6, 0x2, URZ ;  /* 0x00000002060a7890 */ /* 0x000fe4000fffe03f */
[----:B------:R-:W-:Y:S01]  /*23b0*/  UIADD3 UR12, UR4, 0x300, URZ ;  /* 0x00000300040c7890 */ /* 0x000fe2000fffe03f */
[----:B------:R-:W-:Y:S01]  /*23c0*/  IADD3 R8, -R16, UR39, R7 ;  /* 0x0000002710087c10 */ /* 0x000fe2000fffe107 */
[----:B------:R-:W-:Y:S02]  /*23d0*/  UIADD3 UR14, UR6, 0x200, URZ ;  /* 0x00000200060e7890 */ /* 0x000fe4000fffe03f */
[----:B------:R-:W-:Y:S01]  /*23e0*/  HGMMA.64x128x16.F32.BF16 R24, gdesc[UR4], RZ, !UPT, gsb0 ;  /* 0x01e00000041879f0 */ /* 0x000fe2000c0018ff */
[----:B------:R-:W-:Y:S02]  /*23f0*/  UIADD3 UR16, UR4, 0x302, URZ ;  /* 0x0000030204107890 */ /* 0x000fe4000fffe03f */
        /* <DEDUP_REMOVED lines=11> */
[----:B------:R-:W-:Y:S01]  /*24b0*/  ULDC UR6, c[0x0][0x448] ;  /* 0x0001120000067ab9 */ /* 0x000fe20000000800 */
[----:B------:R-:W-:Y:S01]  /*24c0*/  ULDC UR35, c[0x0][0x9dc] ;  /* 0x0002770000237ab9 */ /* 0x000fe20000000800 */
[----:B------:R-:W-:-:S06]  /*24d0*/  UISETP.NE.AND UP0, UPT, UR6, 0x1, UPT ;  /* 0x000000010600788c */ /* 0x000fcc000bf05270 */
[----:B------:R-:W-:Y:S02]  /*24e0*/  PLOP3.LUT P2, PT, PT, PT, UP0, 0x80, 0x0 ;  /* 0x000000000000781c */ /* 0x000fe40003f4f008 */
[----:B------:R-:W-:-:S03]  /*24f0*/  PLOP3.LUT P3, PT, PT, PT, UP0, 0x80, 0x0 ;  /* 0x000000000000781c */ /* 0x000fc60003f6f008 */
[----:B------:R-:W-:-:S08]  /*2500*/  @UP0 ULDC UR6, c[0x0][0x44c] ;  /* 0x0001130000060ab9 */ /* 0x000fd00000000800 */
[----:B------:R-:W-:Y:S01]  /*2510*/  @P2 IMAD.HI.U32 R4, R0, UR6, RZ ;  /* 0x0000000600042c27 */ /* 0x000fe2000f8e00ff */
[----:B------:R-:W-:-:S04]  /*2520*/  @UP0 ULDC UR6, c[0x0][0x450] ;  /* 0x0001140000060ab9 */ /* 0x000fc80000000800 */
[----:B------:R-:W-:Y:S01]  /*2530*/  @P3 SHF.R.U32.HI R0, RZ, UR6, R4 ;  /* 0x00000006ff003c19 */ /* 0x000fe20008011604 */
[----:B------:R-:W-:Y:S01]  /*2540*/  ULDC.64 UR6, c[0x0][0x9e0] ;  /* 0x0002780000067ab9 */ /* 0x000fe20000000a00 */
[----:B------:R-:W-:Y:S01]  /*2550*/  IMAD.U32 R4, RZ, RZ, UR47 ;  /* 0x0000002fff047e24 */ /* 0x000fe2000f8e00ff */
[----:B------:R-:W-:Y:S02]  /*2560*/  UISETP.GE.AND UP1, UPT, UR7, 0x1, UPT ;  /* 0x000000010700788c */ /* 0x000fe4000bf26270 */
[----:B------:R-:W0:Y:S04]  /*2570*/  SHFL.IDX PT, R11, R0, RZ, 0x1c1f ;  /* 0x001c1fff000b7589 */ /* 0x000e2800000e0000 */
[----:B------:R-:W-:Y:S01]  /*2580*/  PLOP3.LUT P2, PT, PT, PT, UP1, 0x40, 0x0 ;  /* 0x000000000000781c */ /* 0x000fe20003f4e818 */
[----:B------:R-:W-:-:S02]  /*2590*/  WARPGROUP.DEPBAR.LE gsb0, 0x0 ;  /* 0x00008000000079c5 */ /* 0x000fc40000010000 */
[----:B------:R-:W-:-:S06]  /*25a0*/  WARPGROUP.ARRIVE ;  /* 0x00000000000079c5 */ /* 0x000fcc0000000000 */
[----:B------:R-:W-:Y:S01]  /*25b0*/  HGMMA.64x128x16.F32.BF16 R24, gdesc[UR8], R24, gsb0 ;  /* 0x01e00000081879f0 */ /* 0x000fe20008001818 */
[----:B------:R-:W-:Y:S02]  /*25c0*/  ULOP3.LUT UR10, URZ, UR35, URZ, 0x33, !UPT ;  /* 0x000000233f0a7292 */ /* 0x000fe4000f8e333f */
        /* <DEDUP_REMOVED lines=14> */
[----:B-1----:R-:W-:-:S04]  /*26b0*/  IADD3 R3, -R16, 0x1, R7 ;  /* 0x0000000110037810 */ /* 0x002fc80007ffe107 */
[----:B------:R-:W-:Y:S02]  /*26c0*/  IADD3 R3, -R4, UR39, R3 ;  /* 0x0000002704037c10 */ /* 0x000fe4000fffe103 */
[----:B------:R-:W-:-:S03]  /*26d0*/  LEA R4, R2, 0xffffff80, 0x7 ;  /* 0xffffff8002047811 */ /* 0x000fc600078e38ff */
[C---:B------:R-:W-:Y:S02]  /*26e0*/  VIADD R9, R3.reuse, UR6 ;  /* 0x0000000603097c36 */ /* 0x040fe40008000000 */
[----:B------:R-:W-:-:S03]  /*26f0*/  VIADD R20, R3, UR10 ;  /* 0x0000000a03147c36 */ /* 0x000fc60008000000 */
[----:B0-----:R-:W-:Y:S01]  /*2700*/  VIADDMNMX R5, R11, R9, R8, PT ;  /* 0x000000090b057246 */ /* 0x001fe20003800108 */
[----:B------:R-:W-:Y:S01]  /*2710*/  IMAD.IADD R6, R20, 0x1, R11 ;  /* 0x0000000114067824 */ /* 0x000fe200078e020b */
[----:B------:R-:W-:Y:S06]  /*2720*/  @P2 BRA `(.L_x_1090) ;  /* 0x00000000005c2947 */ /* 0x000fec0003800000 */
[----:B------:R-:W-:Y:S01]  /*2730*/  IMAD.U32 R10, RZ, RZ, UR47 ;  /* 0x0000002fff0a7e24 */ /* 0x000fe2000f8e00ff */
[----:B------:R-:W-:Y:S04]  /*2740*/  BSSY B0, `(.L_x_1091) ;  /* 0x0000011000007945 */ /* 0x000fe80003800000 */
[----:B------:R-:W-:-:S04]  /*2750*/  IADD3 R3, -R10, UR39, R11 ;  /* 0x000000270a037c10 */ /* 0x000fc8000fffe10b */
        /* <DEDUP_REMOVED lines=10> */
.L_x_1092:
[----:B------:R-:W-:-:S06]  /*2800*/  UISETP.NE.AND UP2, UPT, UR7, 0x1, UPT ;  /* 0x000000010700788c */ /* 0x000fcc000bf45270 */
[----:B------:R-:W-:-:S05]  /*2810*/  PLOP3.LUT P2, PT, PT, PT, UP2, 0x80, 0x0 ;  /* 0x000000000000781c */ /* 0x000fca0003f4f028 */
[----:B------:R-:W-:-:S08]  /*2820*/  @UP2 ULDC.64 UR10, c[0x0][0x9e8] ;  /* 0x00027a00000a2ab9 */ /* 0x000fd00000000a00 */
[----:B------:R-:W-:-:S05]  /*2830*/  @P2 IMAD.HI.U32 R10, R3, UR10, RZ ;  /* 0x0000000a030a2c27 */ /* 0x000fca000f8e00ff */
[----:B------:R-:W-:-:S07]  /*2840*/  @P2 SHF.R.U32.HI R3, RZ, UR11, R10 ;  /* 0x0000000bff032c19 */ /* 0x000fce000801160a */
.L_x_1093:
[----:B------:R-:W-:Y:S05]  /*2850*/  BSYNC B0 ;  /* 0x0000000000007941 */ /* 0x000fea0003800000 */
.L_x_1091:
[----:B------:R-:W-:-:S04]  /*2860*/  IMAD R3, R3, UR7, -R4 ;  /* 0x0000000703037c24 */ /* 0x000fc8000f8e0a04 */
[----:B------:R-:W-:-:S05]  /*2870*/  IMAD.IADD R3, R3, 0x1, -R16 ;  /* 0x0000000103037824 */ /* 0x000fca00078e0a10 */
[----:B------:R-:W-:Y:S02]  /*2880*/  VIMNMX R6, R6, R3, !PT ;  /* 0x0000000306067248 */ /* 0x000fe40007fe0100 */
[----:B------:R-:W-:-:S07]  /*2890*/  VIADDMNMX R5, R3, UR7, R5, PT ;  /* 0x0000000703057c46 */ /* 0x000fce000b800105 */
.L_x_1090:
[----:B------:R-:W2:Y:S01]  /*28a0*/  LDL.LU R10, [R1] ;  /* 0x00000000010a7983 */ /* 0x000ea20000300800 */
[C---:B------:R-:W-:Y:S02]  /*28b0*/  ISETP.GE.AND P4, PT, R7.reuse, 0x9, PT ;  /* 0x000000090700780c */ /* 0x040fe40003f86270 */
[C---:B------:R-:W-:Y:S02]  /*28c0*/  ISETP.GE.AND P2, PT, R7.reuse, 0x2, PT ;  /* 0x000000020700780c */ /* 0x040fe40003f46270 */
[----:B------:R-:W-:Y:S02]  /*28d0*/  ISETP.GE.AND P5, PT, R7, 0xa, PT ;  /* 0x0000000a0700780c */ /* 0x000fe40003fa6270 */
[----:B------:R-:W-:-:S04]  /*28e0*/  ISETP.GT.AND P3, PT, R6, 0x1, !P2 ;  /* 0x000000010600780c */ /* 0x000fc80005764270 */
[----:B------:R-:W-:-:S04]  /*28f0*/  ISETP.LT.OR P3, PT, R5, 0x2, P3 ;  /* 0x000000020500780c */ /* 0x000fc80001f61670 */
[----:B------:R-:W-:Y:S02]  /*2900*/  FSEL R25, R25, -INF , !P3 ;  /* 0xff80000019197808 */ /* 0x000fe40005800000 */
[----:B------:R-:W-:-:S04]  /*2910*/  ISETP.GT.AND P3, PT, R6, 0x9, !P5 ;  /* 0x000000090600780c */ /* 0x000fc80006f64270 */
[----:B------:R-:W-:-:S04]  /*2920*/  ISETP.LT.OR P3, PT, R5, 0xa, P3 ;  /* 0x0000000a0500780c */ /* 0x000fc80001f61670 */
[----:B------:R-:W-:Y:S02]  /*2930*/  FSEL R29, R29, -INF , !P3 ;  /* 0xff8000001d1d7808 */ /* 0x000fe40005800000 */
[----:B--2---:R-:W-:-:S04]  /*2940*/  LOP3.LUT R10, R10, 0xfffffffd, RZ, 0xc0, !PT ;  /* 0xfffffffd0a0a7812 */ /* 0x004fc800078ec0ff */
[----:B------:R-:W-:Y:S02]  /*2950*/  @P4 LOP3.LUT R10, R10, 0x2, RZ, 0xfc, !PT ;  /* 0x000000020a0a4812 */ /* 0x000fe400078efcff */
[----:B------:R-:W-:Y:S02]  /*2960*/  ISETP.GT.AND P4, PT, R6, 0x8, !P4 ;  /* 0x000000080600780c */ /* 0x000fe40006784270 */
[----:B------:R-:W-:Y:S02]  /*2970*/  LOP3.LUT R10, R10, 0xfffffffb, RZ, 0xc0, !PT ;  /* 0xfffffffb0a0a7812 */ /* 0x000fe400078ec0ff */
[----:B------:R-:W-:Y:S02]  /*2980*/  ISETP.LT.OR P4, PT, R5, 0x9, P4 ;  /* 0x000000090500780c */ /* 0x000fe40002781670 */
[----:B------:R-:W-:Y:S02]  /*2990*/  @P5 LOP3.LUT R10, R10, 0x4, RZ, 0xfc, !PT ;  /* 0x000000040a0a5812 */ /* 0x000fe400078efcff */
[----:B------:R-:W-:-:S02]  /*29a0*/  ISETP.GE.AND P5, PT, R7, 0x11, PT ;  /* 0x000000110700780c */ /* 0x000fc40003fa6270 */
[----:B------:R-:W-:Y:S02]  /*29b0*/  FSEL R28, R28, -INF , !P4 ;  /* 0xff8000001c1c7808 */ /* 0x000fe40006000000 */
        /* <DEDUP_REMOVED lines=9> */
[----:B------:R-:W-:Y:S02]  /*2a50*/  ISETP.GE.AND P4, PT, R7, 0x19, PT ;  /* 0x000000190700780c */ /* 0x000fe40003f86270 */
[----:B------:R-:W-:Y:S02]  /*2a60*/  ISETP.LT.OR P3, PT, R5, 0x12, P3 ;  /* 0x000000120500780c */ /* 0x000fe40001f61670 */
[----:B------:R-:W-:Y:S02]  /*2a70*/  LOP3.LUT R10, R10, 0xfeffffff, RZ, 0xc0, !PT ;  /* 0xfeffffff0a0a7812 */ /* 0x000fe400078ec0ff */
        /* <DEDUP_REMOVED lines=150> */
[----:B------:R-:W-:Y:S02]  /*33e0*/  ISETP.GE.AND P6, PT, R7, 0x7a, PT ;  /* 0x0000007a0700780c */ /* 0x000fe40003fc6270 */
[----:B------:R-:W0:Y:S11]  /*33f0*/  SHFL.IDX PT, R7, R0, 0x1, 0x1c1f ;  /* 0x003c1f0000077f89 */ /* 0x000e3600000e0000 */
[----:B------:R-:W-:-:S02]  /*3400*/  @P6 LOP3.LUT R10, R10, 0x8000000, RZ, 0xfc, !PT ;  /* 0x080000000a0a6812 */ /* 0x000fc400078efcff */
[----:B------:R-:W-:-:S03]  /*3410*/  ISETP.GT.AND P6, PT, R6, 0x79, !P6 ;  /* 0x000000790600780c */ /* 0x000fc600077c4270 */
[----:B------:R1:W-:Y:S01]  /*3420*/  STL [R1], R10 ;  /* 0x0000000a01007387 */ /* 0x0003e20000100800 */
[----:B------:R-:W-:-:S04]  /*3430*/  ISETP.LT.OR P6, PT, R5, 0x7a, P6 ;  /* 0x0000007a0500780c */ /* 0x000fc800037c1670 */
[----:B------:R-:W-:Y:S02]  /*3440*/  FSEL R85, R85, -INF , !P6 ;  /* 0xff80000055557808 */ /* 0x000fe40007000000 */
[----:B------:R-:W-:Y:S01]  /*3450*/  PLOP3.LUT P6, PT, PT, PT, UP1, 0x40, 0x0 ;  /* 0x000000000000781c */ /* 0x000fe20003fce818 */
[----:B0-----:R-:W-:Y:S01]  /*3460*/  IMAD.IADD R20, R20, 0x1, R7 ;  /* 0x0000000114147824 */ /* 0x001fe200078e0207 */
[----:B------:R-:W-:-:S11]  /*3470*/  VIADDMNMX R5, R7, R9, R8, PT ;  /* 0x0000000907057246 */ /* 0x000fd60003800108 */
[----:B-1----:R-:W-:Y:S05]  /*3480*/  @P6 BRA `(.L_x_1094) ;  /* 0x0000000000646947 */ /* 0x002fea0003800000 */
        /* <DEDUP_REMOVED lines=14> */
.L_x_1096:
[----:B------:R-:W-:-:S06]  /*3570*/  UISETP.NE.AND UP2, UPT, UR7, 0x1, UPT ;  /* 0x000000010700788c */ /* 0x000fcc000bf45270 */
[----:B------:R-:W-:-:S05]  /*3580*/  PLOP3.LUT P6, PT, PT, PT, UP2, 0x80, 0x0 ;  /* 0x000000000000781c */ /* 0x000fca0003fcf028 */
[----:B------:R-:W-:-:S08]  /*3590*/  @UP2 ULDC.64 UR10, c[0x0][0x9e8] ;  /* 0x00027a00000a2ab9 */ /* 0x000fd00000000a00 */
[----:B------:R-:W-:Y:S01]  /*35a0*/  @P6 IMAD.HI.U32 R0, R7, UR10, RZ ;  /* 0x0000000a07006c27 */ /* 0x000fe2000f8e00ff */
[----:B------:R-:W-:-:S13]  /*35b0*/  PLOP3.LUT P6, PT, PT, PT, UP2, 0x80, 0x0 ;  /* 0x000000000000781c */ /* 0x000fda0003fcf028 */
[----:B------:R-:W-:-:S07]  /*35c0*/  @P6 SHF.R.U32.HI R7, RZ, UR11, R0 ;  /* 0x0000000bff076c19 */ /* 0x000fce0008011600 */
.L_x_1097:
[----:B------:R-:W-:Y:S05]  /*35d0*/  BSYNC B0 ;  /* 0x0000000000007941 */ /* 0x000fea0003800000 */
.L_x_1095:
[----:B------:R-:W-:-:S04]  /*35e0*/  IMAD R7, R7, UR7, -R4 ;  /* 0x0000000707077c24 */ /* 0x000fc8000f8e0a04 */
[----:B------:R-:W-:-:S05]  /*35f0*/  IMAD.IADD R7, R7, 0x1, -R16 ;  /* 0x0000000107077824 */ /* 0x000fca00078e0a10 */
[----:B------:R-:W-:Y:S02]  /*3600*/  VIMNMX R20, R20, R7, !PT ;  /* 0x0000000714147248 */ /* 0x000fe40007fe0100 */
[----:B------:R-:W-:-:S07]  /*3610*/  VIADDMNMX R5, R7, UR7, R5, PT ;  /* 0x0000000707057c46 */ /* 0x000fce000b800105 */
.L_x_1094:
        /* <DEDUP_REMOVED lines=9> */
[----:B------:R-:W-:Y:S01]  /*36b0*/  UMOV UR14, UR40 ;  /* 0x00000028000e7c82 */ /* 0x000fe20008000000 */
[----:B------:R-:W-:Y:S01]  /*36c0*/  LOP3.LUT P2, RZ, R10, 0x2, RZ, 0xc0, !PT ;  /* 0x000000020aff7812 */ /* 0x000fe2000784c0ff */
[----:B------:R-:W-:Y:S01]  /*36d0*/  @UP0 USHF.R.U32.HI UR14, URZ, UR15, UR11 ;  /* 0x0000000f3f0e0299 */ /* 0x000fe2000801160b */
[----:B------:R-:W-:Y:S01]  /*36e0*/  FMNMX.FTZ R0, R28, R7, !PT ;  /* 0x000000071c007209 */ /* 0x000fe20007810000 */
[----:B------:R-:W-:Y:S01]  /*36f0*/  VIADD R2, R2, 0xfffffffe ;  /* 0xfffffffe02027836 */ /* 0x000fe20000000000 */
[----:B------:R-:W-:Y:S01]  /*3700*/  ISETP.GT.AND P2, PT, R20, 0x8, !P2 ;  /* 0x000000081400780c */ /* 0x000fe20005744270 */
[----:B------:R-:W-:Y:S01]  /*3710*/  UIADD3 UR55, UR55, UR14, URZ ;  /* 0x0000000e37377290 */ /* 0x000fe2000fffe03f */
[----:B------:R-:W-:-:S02]  /*3720*/  FMNMX.FTZ R7, R29, R0, !PT ;  /* 0x000000001d077209 */ /* 0x000fc40007810000 */
[----:B------:R-:W-:Y:S01]  /*3730*/  ISETP.LT.OR P2, PT, R5, 0x9, P2 ;  /* 0x000000090500780c */ /* 0x000fe20001741670 */
[----:B------:R-:W-:Y:S01]  /*3740*/  UIADD3 UR6, UR55, UR6, URZ ;  /* 0x0000000637067290 */ /* 0x000fe2000fffe03f */
        /* <DEDUP_REMOVED lines=9> */
[----:B------:R-:W-:Y:S02]  /*37e0*/  ISETP.GT.AND P2, PT, R20, 0x10, !P6 ;  /* 0x000000101400780c */ /* 0x000fe40007744270 */
[----:B------:R-:W-:-:S02]  /*37f0*/  FMNMX.FTZ R0, R40, R7, !PT ;  /* 0x0000000728007209 */ /* 0x000fc40007810000 */
[----:B------:R-:W-:Y:S02]  /*3800*/  ISETP.LT.OR P2, PT, R5, 0x11, P2 ;  /* 0x000000110500780c */ /* 0x000fe40001741670 */
[----:B------:R-:W-:Y:S02]  /*3810*/  LOP3.LUT P6, RZ, R10, 0x8000, RZ, 0xc0, !PT ;  /* 0x000080000aff7812 */ /* 0x000fe400078cc0ff */
        /* <DEDUP_REMOVED lines=52> */
[C---:B------:R-:W-:Y:S02]  /*3b60*/  ISETP.GT.AND P2, PT, R20.reuse, 0x30, !P2 ;  /* 0x000000301400780c */ /* 0x040fe40005744270 */
[----:B------:R-:W-:Y:S02]  /*3b70*/  FMNMX.FTZ R4, R85, R0, !PT ;  /* 0x0000000055047209 */ /* 0x000fe40007810000 */
[----:B------:R-:W-:Y:S02]  /*3b80*/  ISETP.LT.OR P2, PT, R5, 0x31, P2 ;  /* 0x000000310500780c */ /* 0x000fe40001741670 */
[----:B------:R-:W-:Y:S01]  /*3b90*/  ISETP.GT.AND P3, PT, R20, 0x70, !P3 ;  /* 0x000000701400780c */ /* 0x000fe20005f64270 */
[----:B------:R-:W0:Y:S01]  /*3ba0*/  SHFL.BFLY PT, R7, R4, 0x2, 0x1f ;  /* 0x0c401f0004077f89 */ /* 0x000e2200000e0000 */
[----:B------:R-:W-:Y:S02]  /*3bb0*/  FSEL R50, R50, -INF , !P2 ;  /* 0xff80000032327808 */ /* 0x000fe40005000000 */
[----:B------:R-:W-:-:S02]  /*3bc0*/  LOP3.LUT P2, RZ, R10, 0x20000, RZ, 0xc0, !PT ;  /* 0x000200000aff7812 */ /* 0x000fc4000784c0ff */
[C---:B------:R-:W-:Y:S02]  /*3bd0*/  ISETP.GT.AND P4, PT, R20.reuse, 0x71, !P4 ;  /* 0x000000711400780c */ /* 0x040fe40006784270 */
[C---:B------:R-:W-:Y:S02]  /*3be0*/  ISETP.GT.AND P2, PT, R20.reuse, 0x31, !P2 ;  /* 0x000000311400780c */ /* 0x040fe40005744270 */
[----:B------:R-:W-:Y:S02]  /*3bf0*/  ISETP.GT.AND P5, PT, R20, 0x78, !P5 ;  /* 0x000000781400780c */ /* 0x000fe40006fa4270 */
[C---:B------:R-:W-:Y:S02]  /*3c00*/  ISETP.LT.OR P2, PT, R5.reuse, 0x32, P2 ;  /* 0x000000320500780c */ /* 0x040fe40001741670 */
[----:B------:R-:W-:Y:S02]  /*3c10*/  ISETP.LT.OR P3, PT, R5, 0x71, P3 ;  /* 0x000000710500780c */ /* 0x000fe40001f61670 */
[----:B------:R-:W-:-:S02]  /*3c20*/  FSEL R51, R51, -INF , !P2 ;  /* 0xff80000033337808 */ /* 0x000fc40005000000 */
[----:B------:R-:W-:Y:S02]  /*3c30*/  LOP3.LUT P2, RZ, R10, 0x10000, RZ, 0xc0, !PT ;  /* 0x000100000aff7812 */ /* 0x000fe4000784c0ff */
[C---:B------:R-:W-:Y:S02]  /*3c40*/  ISETP.LT.OR P4, PT, R5.reuse, 0x72, P4 ;  /* 0x000000720500780c */ /* 0x040fe40002781670 */
[----:B------:R-:W-:Y:S02]  /*3c50*/  ISETP.GT.AND P2, PT, R20, 0x38, !P2 ;  /* 0x000000381400780c */ /* 0x000fe40005744270 */
[----:B------:R-:W-:Y:S02]  /*3c60*/  FSEL R82, R82, -INF , !P3 ;  /* 0xff80000052527808 */ /* 0x000fe40005800000 */
[----:B------:R-:W-:Y:S02]  /*3c70*/  ISETP.LT.OR P2, PT, R5, 0x39, P2 ;  /* 0x000000390500780c */ /* 0x000fe40001741670 */
[----:B0-----:R-:W-:-:S02]  /*3c80*/  FMNMX.FTZ R7, R4, R7, !PT ;  /* 0x0000000704077209 */ /* 0x001fc40007810000 */
[----:B------:R-:W-:Y:S02]  /*3c90*/  FSEL R54, R54, -INF , !P2 ;  /* 0xff80000036367808 */ /* 0x000fe40005000000 */
[----:B------:R-:W-:Y:S01]  /*3ca0*/  ISETP.GT.AND P2, PT, R20, 0x39, !P6 ;  /* 0x000000391400780c */ /* 0x000fe20007744270 */
[----:B------:R-:W0:Y:S01]  /*3cb0*/  SHFL.BFLY PT, R0, R7, 0x1, 0x1f ;  /* 0x0c201f0007007f89 */ /* 0x000e2200000e0000 */
[----:B------:R-:W-:Y:S02]  /*3cc0*/  LOP3.LUT P6, RZ, R10, 0x10, RZ, 0xc0, !PT ;  /* 0x000000100aff7812 */ /* 0x000fe400078cc0ff */
[C---:B------:R-:W-:Y:S02]  /*3cd0*/  ISETP.LT.OR P2, PT, R5.reuse, 0x3a, P2 ;  /* 0x0000003a0500780c */ /* 0x040fe40001741670 */
[----:B------:R-:W-:Y:S02]  /*3ce0*/  ISETP.LT.OR P5, PT, R5, 0x79, P5 ;  /* 0x000000790500780c */ /* 0x000fe40002fa1670 */
[----:B------:R-:W-:-:S02]  /*3cf0*/  FSEL R55, R55, -INF , !P2 ;  /* 0xff80000037377808 */ /* 0x000fc40005000000 */
[----:B------:R-:W-:Y:S02]  /*3d00*/  LOP3.LUT P2, RZ, R10, 0x4000, RZ, 0xc0, !PT ;  /* 0x000040000aff7812 */ /* 0x000fe4000784c0ff */
[----:B------:R-:W-:Y:S02]  /*3d10*/  FSEL R83, R83, -INF , !P4 ;  /* 0xff80000053537808 */ /* 0x000fe40006000000 */
[----:B------:R-:W-:Y:S02]  /*3d20*/  ISETP.GT.AND P2, PT, R20, 0x40, !P2 ;  /* 0x000000401400780c */ /* 0x000fe40005744270 */
[----:B------:R-:W-:Y:S02]  /*3d30*/  FSEL R86, R86, -INF , !P5 ;  /* 0xff80000056567808 */ /* 0x000fe40006800000 */
[----:B------:R-:W-:-:S04]  /*3d40*/  ISETP.LT.OR P2, PT, R5, 0x41, P2 ;  /* 0x000000410500780c */ /* 0x000fc80001741670 */
[----:B------:R-:W-:Y:S02]  /*3d50*/  FSEL R58, R58, -INF , !P2 ;  /* 0xff8000003a3a7808 */ /* 0x000fe40005000000 */
[----:B------:R-:W-:Y:S02]  /*3d60*/  LOP3.LUT P2, RZ, R10, 0x2000, RZ, 0xc0, !PT ;  /* 0x000020000aff7812 */ /* 0x000fe4000784c0ff */
[----:B0-----:R-:W-:Y:S02]  /*3d70*/  FMNMX.FTZ R0, R7, R0, !PT ;  /* 0x0000000007007209 */ /* 0x001fe40007810000 */
[----:B------:R-:W-:-:S03]  /*3d80*/  ISETP.GT.AND P2, PT, R20, 0x41, !P2 ;  /* 0x000000411400780c */ /* 0x000fc60005744270 */
[----:B------:R-:W-:Y:S01]  /*3d90*/  FMUL.FTZ R90, R0, UR33 ;  /* 0x00000021005a7c20 */ /* 0x000fe20008410000 */
        /* <DEDUP_REMOVED lines=52> */
[----:B------:R-:W-:Y:S01]  /*40e0*/  MUFU.EX2 R8, R8 ;  /* 0x0000000800087308 */ /* 0x000fe20000000800 */
[----:B------:R-:W-:Y:S01]  /*40f0*/  ISETP.GT.AND P2, PT, R20, 0x69, !P2 ;  /* 0x000000691400780c */ /* 0x000fe20005744270 */
[--C-:B------:R-:W-:Y:S01]  /*4100*/  FFMA.FTZ R25, R44, UR33, -R90.reuse ;  /* 0x000000212c197c23 */ /* 0x100fe2000801085a */
[----:B------:R-:W-:Y:S01]  /*4110*/  FMNMX.FTZ R6, R30, R3, !PT ;  /* 0x000000031e067209 */ /* 0x000fe20007810000 */
[--C-:B------:R-:W-:Y:S01]  /*4120*/  FFMA.FTZ R44, R60, UR33, -R90.reuse ;  /* 0x000000213c2c7c23 */ /* 0x100fe2000801085a */
[----:B------:R-:W-:Y:S01]  /*4130*/  ISETP.LT.OR P2, PT, R5, 0x6a, P2 ;  /* 0x0000006a0500780c */ /* 0x000fe20001741670 */
[--C-:B------:R-:W-:Y:S01]  /*4140*/  FFMA.FTZ R48, R48, UR33, -R90.reuse ;  /* 0x0000002130307c23 */ /* 0x100fe2000801085a */
[----:B------:R-:W-:Y:S01]  /*4150*/  FMNMX.FTZ R3, R31, R6, !PT ;  /* 0x000000061f037209 */ /* 0x000fe20007810000 */
[----:B------:R-:W0:Y:S01]  /*4160*/  MUFU.EX2 R9, R9 ;  /* 0x0000000900097308 */ /* 0x000e220000000800 */
[----:B------:R-:W-:Y:S01]  /*4170*/  FSEL R79, R79, -INF , !P2 ;  /* 0xff8000004f4f7808 */ /* 0x000fe20005000000 */
[--C-:B------:R-:W-:Y:S01]  /*4180*/  FFMA.FTZ R52, R52, UR33, -R90.reuse ;  /* 0x0000002134347c23 */ /* 0x100fe2000801085a */
[----:B------:R-:W-:Y:S01]  /*4190*/  FMNMX.FTZ R6, R34, R3, !PT ;  /* 0x0000000322067209 */ /* 0x000fe20007810000 */
[--C-:B------:R-:W-:Y:S01]  /*41a0*/  FFMA.FTZ R13, R33, UR33, -R90.reuse ;  /* 0x00000021210d7c23 */ /* 0x100fe2000801085a */
[----:B------:R-:W-:Y:S01]  /*41b0*/  ISETP.LT.OR P6, PT, R5, 0x7a, P6 ;  /* 0x0000007a0500780c */ /* 0x000fe200037c1670 */
[--C-:B------:R-:W-:Y:S01]  /*41c0*/  FFMA.FTZ R12, R36, UR33, -R90.reuse ;  /* 0x00000021240c7c23 */ /* 0x100fe2000801085a */
[----:B------:R-:W-:Y:S01]  /*41d0*/  FMNMX.FTZ R3, R35, R6, !PT ;  /* 0x0000000623037209 */ /* 0x000fe20007810000 */
[----:B------:R-:W1:Y:S01]  /*41e0*/  MUFU.EX2 R10, R10 ;  /* 0x0000000a000a7308 */ /* 0x000e620000000800 */
[----:B------:R-:W-:Y:S01]  /*41f0*/  FSEL R87, R87, -INF , !P6 ;  /* 0xff80000057577808 */ /* 0x000fe20007000000 */
        /* <DEDUP_REMOVED lines=16> */
[----:B------:R-:W-:Y:S01]  /*4300*/  FFMA.FTZ R37, R85, UR33, -R90 ;  /* 0x0000002155257c23 */ /* 0x000fe2000801085a */
        /* <DEDUP_REMOVED lines=14> */
[--C-:B------:R-:W-:Y:S01]  /*43f0*/  FFMA.FTZ R6, R49, UR33, -R90.reuse ;  /* 0x0000002131067c23 */ /* 0x100fe2000801085a */
[----:B------:R-:W-:Y:S01]  /*4400*/  FFMA.FTZ R49, R61, UR33, -R90 ;  /* 0x000000213d317c23 */ /* 0x000fe2000801085a */
[----:B------:R2:W-:Y:S01]  /*4410*/  MUFU.EX2 R3, R48 ;  /* 0x0000003000037308 */ /* 0x0005e20000000800 */
[----:B------:R-:W-:-:S04]  /*4420*/  FMNMX.FTZ R24, R66, R7, !PT ;  /* 0x0000000742187209 */ /* 0x000fc80007810000 */
[----:B------:R-:W-:-:S03]  /*4430*/  FMNMX.FTZ R7, R67, R24, !PT ;  /* 0x0000001843077209 */ /* 0x000fc60007810000 */
[----:B------:R-:W-:Y:S01]  /*4440*/  MUFU.EX2 R21, R21 ;  /* 0x0000001500157308 */ /* 0x000fe20000000800 */
[----:B------:R-:W-:Y:S01]  /*4450*/  FMNMX.FTZ R24, R70, R7, !PT ;  /* 0x0000000746187209 */ /* 0x000fe20007810000 */
[----:B--2---:R-:W-:-:S03]  /*4460*/  FFMA.FTZ R48, R64, UR33, -R90 ;  /* 0x0000002140307c23 */ /* 0x004fc6000801085a */
[----:B------:R-:W-:Y:S01]  /*4470*/  FMNMX.FTZ R29, R71, R24, !PT ;  /* 0x00000018471d7209 */ /* 0x000fe20007810000 */
[--C-:B------:R-:W-:Y:S01]  /*4480*/  FFMA.FTZ R24, R53, UR33, -R90.reuse ;  /* 0x0000002135187c23 */ /* 0x100fe2000801085a */
[----:B------:R-:W-:Y:S01]  /*4490*/  FFMA.FTZ R53, R65, UR33, -R90 ;  /* 0x0000002141357c23 */ /* 0x000fe2000801085a */
[----:B------:R2:W-:Y:S01]  /*44a0*/  MUFU.EX2 R7, R52 ;  /* 0x0000003400077308 */ /* 0x0005e20000000800 */
[----:B------:R-:W-:-:S04]  /*44b0*/  FMNMX.FTZ R28, R74, R29, !PT ;  /* 0x0000001d4a1c7209 */ /* 0x000fc80007810000 */
[----:B------:R-:W-:Y:S01]  /*44c0*/  FMNMX.FTZ R29, R75, R28, !PT ;  /* 0x0000001c4b1d7209 */ /* 0x000fe20007810000 */
[--C-:B------:R-:W-:Y:S02]  /*44d0*/  FFMA.FTZ R28, R56, UR33, -R90.reuse ;  /* 0x00000021381c7c23 */ /* 0x100fe4000801085a */
[----:B------:R-:W-:Y:S01]  /*44e0*/  MUFU.EX2 R25, R25 ;  /* 0x0000001900197308 */ /* 0x000fe20000000800 */
[----:B------:R-:W-:Y:S01]  /*44f0*/  FMNMX.FTZ R20, R78, R29, !PT ;  /* 0x0000001d4e147209 */ /* 0x000fe20007810000 */
[----:B--2---:R-:W-:-:S03]  /*4500*/  FFMA.FTZ R52, R68, UR33, -R90 ;  /* 0x0000002144347c23 */ /* 0x004fc6000801085a */
[----:B------:R-:W-:-:S03]  /*4510*/  FMNMX.FTZ R29, R79, R20, !PT ;  /* 0x000000144f1d7209 */ /* 0x000fc60007810000 */
[----:B------:R-:W-:Y:S01]  /*4520*/  MUFU.EX2 R26, R26 ;  /* 0x0000001a001a7308 */ /* 0x000fe20000000800 */
[----:B------:R-:W-:Y:S01]  /*4530*/  FMNMX.FTZ R20, R82, R29, !PT ;  /* 0x0000001d52147209 */ /* 0x000fe20007810000 */
[----:B------:R-:W-:-:S03]  /*4540*/  FFMA.FTZ R29, R72, UR33, -R90 ;  /* 0x00000021481d7c23 */ /* 0x000fc6000801085a */
[----:B------:R-:W-:-:S03]  /*4550*/  FMNMX.FTZ R5, R83, R20, !PT ;  /* 0x0000001453057209 */ /* 0x000fc60007810000 */
[----:B------:R-:W-:Y:S01]  /*4560*/  MUFU.EX2 R6, R6 ;  /* 0x0000000600067308 */ /* 0x000fe20000000800 */
[----:B------:R-:W-:-:S04]  /*4570*/  FMNMX.FTZ R20, R86, R5, !PT ;  /* 0x0000000556147209 */ /* 0x000fc80007810000 */
[----:B------:R-:W-:-:S03]  /*4580*/  FMNMX.FTZ R20, R87, R20, !PT ;  /* 0x0000001457147209 */ /* 0x000fc60007810000 */
[----:B------:R-:W-:Y:S02]  /*4590*/  MUFU.EX2 R24, R24 ;  /* 0x0000001800187308 */ /* 0x000fe40000000800 */
[----:B------:R-:W2:Y:S06]  /*45a0*/  SHFL.BFLY PT, R5, R20, 0x2, 0x1f ;  /* 0x0c401f0014057f89 */ /* 0x000eac00000e0000 */
[----:B------:R-:W-:Y:S08]  /*45b0*/  MUFU.EX2 R28, R28 ;  /* 0x0000001c001c7308 */ /* 0x000ff00000000800 */
[----:B------:R-:W-:Y:S08]  /*45c0*/  MUFU.EX2 R45, R45 ;  /* 0x0000002d002d7308 */ /* 0x000ff00000000800 */
[----:B------:R-:W-:Y:S01]  /*45d0*/  MUFU.EX2 R44, R44 ;  /* 0x0000002c002c7308 */ /* 0x000fe20000000800 */
[----:B--2---:R-:W-:Y:S01]  /*45e0*/  FMNMX.FTZ R32, R20, R5, !PT ;  /* 0x0000000514207209 */ /* 0x004fe20007810000 */
[----:B------:R-:W-:-:S04]  /*45f0*/  FFMA.FTZ R20, R80, UR33, -R90 ;  /* 0x0000002150147c23 */ /* 0x000fc8000801085a */
[----:B------:R-:W2:Y:S02]  /*4600*/  SHFL.BFLY PT, R5, R32, 0x1, 0x1f ;  /* 0x0c201f0020057f89 */ /* 0x000ea400000e0000 */
[----:B------:R-:W-:Y:S08]  /*4610*/  MUFU.EX2 R49, R49 ;  /* 0x0000003100317308 */ /* 0x000ff00000000800 */
[----:B------:R-:W-:Y:S08]  /*4620*/  MUFU.EX2 R48, R48 ;  /* 0x0000003000307308 */ /* 0x000ff00000000800 */
[----:B------:R-:W-:Y:S01]  /*4630*/  MUFU.EX2 R53, R53 ;  /* 0x0000003500357308 */ /* 0x000fe20000000800 */
[----:B--2---:R-:W-:-:S07]  /*4640*/  FMNMX.FTZ R5, R32, R5, !PT ;  /* 0x0000000520057209 */ /* 0x004fce0007810000 */
[----:B------:R-:W-:Y:S01]  /*4650*/  MUFU.EX2 R52, R52 ;  /* 0x0000003400347308 */ /* 0x000fe20000000800 */
[----:B------:R-:W-:Y:S01]  /*4660*/  FFMA.FTZ R32, R84, UR33, -R90 ;  /* 0x0000002154207c23 */ /* 0x000fe2000801085a */
[C---:B------:R-:W-:Y:S01]  /*4670*/  FSETP.NEU.FTZ.AND P2, PT, R5.reuse, -INF , PT ;  /* 0xff8000000500780b */ /* 0x040fe20003f5d000 */
[----:B------:R-:W-:-:S05]  /*4680*/  FMUL.FTZ R56, R5, UR33 ;  /* 0x0000002105387c20 */ /* 0x000fca0008410000 */
[----:B------:R-:W-:Y:S01]  /*4690*/  MUFU.EX2 R57, R57 ;  /* 0x0000003900397308 */ /* 0x000fe20000000800 */
[----:B------:R-:W-:Y:S02]  /*46a0*/  FSEL R56, R56, RZ, P2 ;  /* 0x000000ff38387208 */ /* 0x000fe40001000000 */
[----:B------:R-:W-:-:S03]  /*46b0*/  PLOP3.LUT P2, PT, PT, PT, UP1, 0x40, 0x0 ;  /* 0x000000000000781c */ /* 0x000fc60003f4e818 */
[--C-:B------:R-:W-:Y:S01]  /*46c0*/  FFMA.FTZ R88, R88, UR33, -R56.reuse ;  /* 0x0000002158587c23 */ /* 0x100fe20008010838 */
[--C-:B------:R-:W-:Y:S01]  /*46d0*/  FFMA.FTZ R60, R27, UR33, -R56.reuse ;  /* 0x000000211b3c7c23 */ /* 0x100fe20008010838 */
[--C-:B------:R-:W-:Y:S01]  /*46e0*/  FFMA.FTZ R61, R30, UR33, -R56.reuse ;  /* 0x000000211e3d7c23 */ /* 0x100fe20008010838 */
[--C-:B------:R-:W-:Y:S01]  /*46f0*/  FFMA.FTZ R68, R31, UR33, -R56.reuse ;  /* 0x000000211f447c23 */ /* 0x100fe20008010838 */
[--C-:B------:R-:W-:Y:S01]  /*4700*/  FFMA.FTZ R27, R34, UR33, -R56.reuse ;  /* 0x00000021221b7c23 */ /* 0x100fe20008010838 */
[----:B------:R2:W-:Y:S01]  /*4710*/  MUFU.EX2 R65, R60 ;  /* 0x0000003c00417308 */ /* 0x0005e20000000800 */
[--C-:B------:R-:W-:Y:S01]  /*4720*/  FFMA.FTZ R30, R35, UR33, -R56.reuse ;  /* 0x00000021231e7c23 */ /* 0x100fe20008010838 */
[--C-:B------:R-:W-:Y:S01]  /*4730*/  FFMA.FTZ R31, R38, UR33, -R56.reuse ;  /* 0x00000021261f7c23 */ /* 0x100fe20008010838 */
[--C-:B------:R-:W-:Y:S01]  /*4740*/  FFMA.FTZ R34, R50, UR33, -R56.reuse ;  /* 0x0000002132227c23 */ /* 0x100fe20008010838 */
[--C-:B------:R-:W-:Y:S01]  /*4750*/  FFMA.FTZ R50, R59, UR33, -R56.reuse ;  /* 0x000000213b327c23 */ /* 0x100fe20008010838 */
[--C-:B------:R-:W-:Y:S01]  /*4760*/  FFMA.FTZ R38, R39, UR33, -R56.reuse ;  /* 0x0000002127267c23 */ /* 0x100fe20008010838 */
[--C-:B------:R-:W-:Y:S01]  /*4770*/  FFMA.FTZ R35, R51, UR33, -R56.reuse ;  /* 0x0000002133237c23 */ /* 0x100fe20008010838 */
[--C-:B------:R-:W-:Y:S01]  /*4780*/  FFMA.FTZ R51, R62, UR33, -R56.reuse ;  /* 0x000000213e337c23 */ /* 0x100fe20008010838 */
[----:B------:R-:W3:Y:S01]  /*4790*/  MUFU.EX2 R88, R88 ;  /* 0x0000005800587308 */ /* 0x000ee20000000800 */
[--C-:B--2---:R-:W-:Y:S01]  /*47a0*/  FFMA.FTZ R60, R46, UR33, -R56.reuse ;  /* 0x000000212e3c7c23 */ /* 0x104fe20008010838 */
[--C-:B------:R-:W-:Y:S01]  /*47b0*/  FFMA.FTZ R46, R55, UR33, -R56.reuse ;  /* 0x00000021372e7c23 */ /* 0x100fe20008010838 */
[----:B0-----:R-:W-:Y:S01]  /*47c0*/  FADD.FTZ R55, R8, R9 ;  /* 0x0000000908377221 */ /* 0x001fe20000010000 */
[----:B------:R-:W-:Y:S01]  /*47d0*/  F2FP.BF16.F32.PACK_AB R8, R9, R8 ;  /* 0x000000080908723e */ /* 0x000fe200000010ff */
[--C-:B------:R-:W-:Y:S01]  /*47e0*/  FFMA.FTZ R42, R42, UR33, -R56.reuse ;  /* 0x000000212a2a7c23 */ /* 0x100fe20008010838 */
[--C-:B------:R-:W-:Y:S01]  /*47f0*/  FFMA.FTZ R39, R54, UR33, -R56.reuse ;  /* 0x0000002136277c23 */ /* 0x100fe20008010838 */
[--C-:B------:R-:W-:Y:S01]  /*4800*/  FFMA.FTZ R54, R63, UR33, -R56.reuse ;  /* 0x000000213f367c23 */ /* 0x100fe20008010838 */
[----:B------:R0:W2:Y:S01]  /*4810*/  MUFU.EX2 R64, R61 ;  /* 0x0000003d00407308 */ /* 0x0000a20000000800 */
[--C-:B------:R-:W-:Y:S01]  /*4820*/  FFMA.FTZ R43, R43, UR33, -R56.reuse ;  /* 0x000000212b2b7c23 */ /* 0x100fe20008010838 */
[--C-:B------:R-:W-:Y:S01]  /*4830*/  FFMA.FTZ R74, R74, UR33, -R56.reuse ;  /* 0x000000214a4a7c23 */ /* 0x100fe20008010838 */
[--C-:B------:R-:W-:Y:S01]  /*4840*/  FFMA.FTZ R75, R75, UR33, -R56.reuse ;  /* 0x000000214b4b7c23 */ /* 0x100fe20008010838 */
[--C-:B------:R-:W-:Y:S01]  /*4850*/  FFMA.FTZ R78, R78, UR33, -R56.reuse ;  /* 0x000000214e4e7c23 */ /* 0x100fe20008010838 */
[--C-:B------:R-:W-:Y:S01]  /*4860*/  FFMA.FTZ R79, R79, UR33, -R56.reuse ;  /* 0x000000214f4f7c23 */ /* 0x100fe20008010838 */
[--C-:B------:R-:W-:Y:S01]  /*4870*/  FFMA.FTZ R82, R82, UR33, -R56.reuse ;  /* 0x0000002152527c23 */ /* 0x100fe20008010838 */
[--C-:B------:R-:W-:Y:S01]  /*4880*/  FFMA.FTZ R83, R83, UR33, -R56.reuse ;  /* 0x0000002153537c23 */ /* 0x100fe20008010838 */
[----:B------:R-:W4:Y:S01]  /*4890*/  MUFU.EX2 R69, R68 ;  /* 0x0000004400457308 */ /* 0x000f220000000800 */
[--C-:B0-----:R-:W-:Y:S01]  /*48a0*/  FFMA.FTZ R61, R47, UR33, -R56.reuse ;  /* 0x000000212f3d7c23 */ /* 0x101fe20008010838 */
[--C-:B------:R-:W-:Y:S01]  /*48b0*/  FFMA.FTZ R47, R58, UR33, -R56.reuse ;  /* 0x000000213a2f7c23 */ /* 0x100fe20008010838 */
[----:B-1----:R-:W-:Y:S01]  /*48c0*/  FADD.FTZ R58, R10, R55 ;  /* 0x000000370a3a7221 */ /* 0x002fe20000010000 */
[----:B---3--:R-:W-:Y:S01]  /*48d0*/  FADD.FTZ R9, R88, R65 ;  /* 0x0000004158097221 */ /* 0x008fe20000010000 */
[----:B------:R-:W-:Y:S01]  /*48e0*/  FFMA.FTZ R55, R66, UR33, -R56 ;  /* 0x0000002142377c23 */ /* 0x000fe20008010838 */
[C---:B------:R-:W-:Y:S01]  /*48f0*/  F2FP.BF16.F32.PACK_AB R10, R11.reuse, R10 ;  /* 0x0000000a0b0a723e */ /* 0x040fe200000010ff */
[----:B------:R-:W-:Y:S01]  /*4900*/  FADD.FTZ R59, R11, R58 ;  /* 0x0000003a0b3b7221 */ /* 0x000fe20000010000 */
[----:B------:R-:W0:Y:S01]  /*4910*/  MUFU.EX2 R27, R27 ;  /* 0x0000001b001b7308 */ /* 0x000e220000000800 */
[----:B--2---:R-:W-:Y:S01]  /*4920*/  FADD.FTZ R62, R64, R9 ;  /* 0x00000009403e7221 */ /* 0x004fe20000010000 */
[----:B------:R-:W-:Y:S01]  /*4930*/  F2FP.BF16.F32.PACK_AB R9, R65, R88 ;  /* 0x000000584109723e */ /* 0x000fe200000010ff */
[----:B------:R-:W-:Y:S01]  /*4940*/  FADD.FTZ R66, R4, R59 ;  /* 0x0000003b04427221 */ /* 0x000fe20000010000 */
[--C-:B------:R-:W-:Y:S01]  /*4950*/  FFMA.FTZ R58, R67, UR33, -R56.reuse ;  /* 0x00000021433a7c23 */ /* 0x100fe20008010838 */
[--C-:B------:R-:W-:Y:S01]  /*4960*/  FFMA.FTZ R59, R70, UR33, -R56.reuse ;  /* 0x00000021463b7c23 */ /* 0x100fe20008010838 */
[----:B------:R-:W-:Y:S01]  /*4970*/  FFMA.FTZ R86, R86, UR33, -R56 ;  /* 0x0000002156567c23 */ /* 0x000fe20008010838 */
[----:B------:R-:W-:Y:S01]  /*4980*/  FADD.FTZ R63, R13, R66 ;  /* 0x000000420d3f7221 */ /* 0x000fe20000010000 */
[----:B------:R-:W1:Y:S01]  /*4990*/  MUFU.EX2 R30, R30 ;  /* 0x0000001e001e7308 */ /* 0x000e620000000800 */
[C---:B----4-:R-:W-:Y:S01]  /*49a0*/  FADD.FTZ R62, R69.reuse, R62 ;  /* 0x0000003e453e7221 */ /* 0x050fe20000010000 */
[----:B------:R-:W-:Y:S01]  /*49b0*/  F2FP.BF16.F32.PACK_AB R11, R69, R64 ;  /* 0x00000040450b723e */ /* 0x000fe200000010ff */
[----:B------:R-:W-:Y:S01]  /*49c0*/  FADD.FTZ R64, R12, R63 ;  /* 0x0000003f0c407221 */ /* 0x000fe20000010000 */
[----:B------:R-:W-:-:S03]  /*49d0*/  FFMA.FTZ R87, R87, UR33, -R56 ;  /* 0x0000002157577c23 */ /* 0x000fc60008010838 */
[----:B------:R-:W-:Y:S01]  /*49e0*/  FADD.FTZ R65, R15, R64 ;  /* 0x000000400f417221 */ /* 0x000fe20000010000 */
[----:B------:R-:W2:Y:S01]  /*49f0*/  MUFU.EX2 R31, R31 ;  /* 0x0000001f001f7308 */ /* 0x000ea20000000800 */
[----:B0-----:R-:W-:Y:S01]  /*4a00*/  FADD.FTZ R63, R27, R62 ;  /* 0x0000003e1b3f7221 */ /* 0x001fe20000010000 */
[----:B------:R0:W-:Y:S01]  /*4a10*/  STSM.16.M88.4 [R17+0x21800], R8 ;  /* 0x0218000811007844 */ /* 0x0001e20000000200 */
[----:B------:R-:W-:Y:S01]  /*4a20*/  FADD.FTZ R66, R14, R65 ;  /* 0x000000410e427221 */ /* 0x000fe20000010000 */
[----:B------:R-:W-:-:S03]  /*4a30*/  FFMA.FTZ R62, R71, UR33, -R56 ;  /* 0x00000021473e7c23 */ /* 0x000fc60008010838 */
[----:B------:R-:W-:Y:S01]  /*4a40*/  FADD.FTZ R66, R21, R66 ;  /* 0x0000004215427221 */ /* 0x000fe20000010000 */
[----:B------:R-:W3:Y:S01]  /*4a50*/  MUFU.EX2 R38, R38 ;  /* 0x0000002600267308 */ /* 0x000ee20000000800 */
[----:B-1----:R-:W-:Y:S02]  /*4a60*/  FADD.FTZ R64, R30, R63 ;  /* 0x0000003f1e407221 */ /* 0x002fe40000010000 */
[----:B------:R-:W-:-:S04]  /*4a70*/  FADD.FTZ R65, R25, R66 ;  /* 0x0000004219417221 */ /* 0x000fc80000010000 */
[----:B------:R-:W-:Y:S01]  /*4a80*/  FADD.FTZ R66, R26, R65 ;  /* 0x000000411a427221 */ /* 0x000fe20000010000 */
[----:B------:R-:W1:Y:S01]  /*4a90*/  MUFU.EX2 R42, R42 ;  /* 0x0000002a002a7308 */ /* 0x000e620000000800 */
[----:B--2---:R-:W-:Y:S01]  /*4aa0*/  FADD.FTZ R63, R31, R64 ;  /* 0x000000401f3f7221 */ /* 0x004fe20000010000 */
[----:B0-----:R-:W-:Y:S01]  /*4ab0*/  F2FP.BF16.F32.PACK_AB R8, R13, R4 ;  /* 0x000000040d08723e */ /* 0x001fe200000010ff */
[----:B------:R-:W-:Y:S01]  /*4ac0*/  FADD.FTZ R65, R3, R66 ;  /* 0x0000004203417221 */ /* 0x000fe20000010000 */
[----:B------:R-:W-:Y:S02]  /*4ad0*/  F2FP.BF16.F32.PACK_AB R10, R15, R12 ;  /* 0x0000000c0f0a723e */ /* 0x000fe400000010ff */
[----:B------:R-:W-:Y:S01]  /*4ae0*/  F2FP.BF16.F32.PACK_AB R12, R21, R14 ;  /* 0x0000000e150c723e */ /* 0x000fe200000010ff */
[----:B------:R-:W-:Y:S01]  /*4af0*/  FADD.FTZ R66, R6, R65 ;  /* 0x0000004106427221 */ /* 0x000fe20000010000 */
[----:B------:R-:W0:Y:S01]  /*4b00*/  MUFU.EX2 R43, R43 ;  /* 0x0000002b002b7308 */ /* 0x000e220000000800 */
[----:B---3--:R-:W-:Y:S01]  /*4b10*/  FADD.FTZ R63, R38, R63 ;  /* 0x0000003f263f7221 */ /* 0x008fe20000010000 */
[----:B------:R-:W-:Y:S01]  /*4b20*/  F2FP.BF16.F32.PACK_AB R14, R26, R25 ;  /* 0x000000191a0e723e */ /* 0x000fe200000010ff */
[----:B------:R-:W-:Y:S01]  /*4b30*/  FADD.FTZ R15, R7, R66 ;  /* 0x00000042070f7221 */ /* 0x000fe20000010000 */
[----:B------:R-:W-:-:S02]  /*4b40*/  F2FP.BF16.F32.PACK_AB R9, R30, R27 ;  /* 0x0000001b1e09723e */ /* 0x000fc400000010ff */
[----:B------:R-:W-:Y:S01]  /*4b50*/  F2FP.BF16.F32.PACK_AB R11, R38, R31 ;  /* 0x0000001f260b723e */ /* 0x000fe200000010ff */
[----:B------:R-:W-:Y:S01]  /*4b60*/  FADD.FTZ R15, R24, R15 ;  /* 0x0000000f180f7221 */ /* 0x000fe20000010000 */
[----:B------:R-:W2:Y:S01]  /*4b70*/  MUFU.EX2 R60, R60 ;  /* 0x0000003c003c7308 */ /* 0x000ea20000000800 */
[----:B-1----:R-:W-:Y:S02]  /*4b80*/  FADD.FTZ R64, R42, R63 ;  /* 0x0000003f2a407221 */ /* 0x002fe40000010000 */
[----:B------:R-:W-:Y:S01]  /*4b90*/  FADD.FTZ R26, R28, R15 ;  /* 0x0000000f1c1a7221 */ /* 0x000fe20000010000 */
[----:B------:R1:W-:Y:S03]  /*4ba0*/  STSM.16.M88.4 [R22], R8 ;  /* 0x0000000816007844 */ /* 0x0003e60000000200 */
[----:B------:R-:W-:Y:S01]  /*4bb0*/  FADD.FTZ R21, R45, R26 ;  /* 0x0000001a2d157221 */ /* 0x000fe20000010000 */
[----:B------:R-:W3:Y:S01]  /*4bc0*/  MUFU.EX2 R61, R61 ;  /* 0x0000003d003d7308 */ /* 0x000ee20000000800 */
[----:B0-----:R-:W-:-:S02]  /*4bd0*/  FADD.FTZ R63, R43, R64 ;  /* 0x000000402b3f7221 */ /* 0x001fc40000010000 */
[----:B------:R-:W-:-:S04]  /*4be0*/  FADD.FTZ R26, R44, R21 ;  /* 0x000000152c1a7221 */ /* 0x000fc80000010000 */
[----:B------:R-:W-:Y:S01]  /*4bf0*/  FADD.FTZ R25, R49, R26 ;  /* 0x0000001a31197221 */ /* 0x000fe20000010000 */
[----:B------:R-:W0:Y:S01]  /*4c00*/  MUFU.EX2 R34, R34 ;  /* 0x0000002200227308 */ /* 0x000e220000000800 */
[----:B--2---:R-:W-:Y:S01]  /*4c10*/  FADD.FTZ R64, R60, R63 ;  /* 0x0000003f3c407221 */ /* 0x004fe20000010000 */
[----:B------:R-:W-:Y:S02]  /*4c20*/  F2FP.BF16.F32.PACK_AB R26, R57, R52 ;  /* 0x00000034391a723e */ /* 0x000fe400000010ff */
[----:B-1----:R-:W-:Y:S01]  /*4c30*/  F2FP.BF16.F32.PACK_AB R8, R6, R3 ;  /* 0x000000030608723e */ /* 0x002fe200000010ff */
[----:B------:R-:W-:Y:S01]  /*4c40*/  FADD.FTZ R6, R48, R25 ;  /* 0x0000001930067221 */ /* 0x000fe20000010000 */
[----:B------:R-:W-:Y:S02]  /*4c50*/  F2FP.BF16.F32.PACK_AB R10, R24, R7 ;  /* 0x00000007180a723e */ /* 0x000fe400000010ff */
[----:B------:R-:W1:Y:S01]  /*4c60*/  MUFU.EX2 R35, R35 ;  /* 0x0000002300237308 */ /* 0x000e620000000800 */
[----:B---3--:R-:W-:Y:S01]  /*4c70*/  FADD.FTZ R13, R61, R64 ;  /* 0x000000403d0d7221 */ /* 0x008fe20000010000 */
[C---:B------:R-:W-:Y:S01]  /*4c80*/  FADD.FTZ R7, R53.reuse, R6 ;  /* 0x0000000635077221 */ /* 0x040fe20000010000 */
[----:B------:R-:W-:-:S03]  /*4c90*/  F2FP.BF16.F32.PACK_AB R24, R53, R48 ;  /* 0x000000303518723e */ /* 0x000fc600000010ff */
[----:B------:R-:W-:Y:S02]  /*4ca0*/  FADD.FTZ R6, R52, R7 ;  /* 0x0000000734067221 */ /* 0x000fe40000010000 */
[----:B------:R-:W2:Y:S01]  /*4cb0*/  MUFU.EX2 R39, R39 ;  /* 0x0000002700277308 */ /* 0x000ea20000000800 */
[----:B0-----:R-:W-:Y:S01]  /*4cc0*/  FADD.FTZ R4, R34, R13 ;  /* 0x0000000d22047221 */ /* 0x001fe20000010000 */
[----:B------:R-:W-:Y:S01]  /*4cd0*/  FADD.FTZ R6, R57, R6 ;  /* 0x0000000639067221 */ /* 0x000fe20000010000 */
[----:B------:R-:W-:-:S05]  /*4ce0*/  F2FP.BF16.F32.PACK_AB R13, R43, R42 ;  /* 0x0000002a2b0d723e */ /* 0x000fca00000010ff */
[----:B------:R-:W0:Y:S01]  /*4cf0*/  MUFU.EX2 R46, R46 ;  /* 0x0000002e002e7308 */ /* 0x000e220000000800 */
[C---:B-1----:R-:W-:Y:S01]  /*4d00*/  FADD.FTZ R4, R35.reuse, R4 ;  /* 0x0000000423047221 */ /* 0x042fe20000010000 */
[----:B------:R-:W-:-:S06]  /*4d10*/  F2FP.BF16.F32.PACK_AB R9, R35, R34 ;  /* 0x000000222309723e */ /* 0x000fcc00000010ff */
[----:B------:R-:W1:Y:S01]  /*4d20*/  MUFU.EX2 R47, R47 ;  /* 0x0000002f002f7308 */ /* 0x000e620000000800 */
[----:B--2---:R-:W-:-:S07]  /*4d30*/  FADD.FTZ R15, R39, R4 ;  /* 0x00000004270f7221 */ /* 0x004fce0000010000 */
[----:B------:R-:W2:Y:S01]  /*4d40*/  MUFU.EX2 R50, R50 ;  /* 0x0000003200327308 */ /* 0x000ea20000000800 */
[C---:B0-----:R-:W-:Y:S01]  /*4d50*/  FADD.FTZ R4, R46.reuse, R15 ;  /* 0x0000000f2e047221 */ /* 0x041fe20000010000 */
[----:B------:R-:W-:Y:S02]  /*4d60*/  F2FP.BF16.F32.PACK_AB R15, R61, R60 ;  /* 0x0000003c3d0f723e */ /* 0x000fe400000010ff */
[----:B------:R-:W-:-:S03]  /*4d70*/  F2FP.BF16.F32.PACK_AB R11, R46, R39 ;  /* 0x000000272e0b723e */ /* 0x000fc600000010ff */
[----:B------:R0:W-:Y:S01]  /*4d80*/  STSM.16.M88.4 [R19], R12 ;  /* 0x0000000c13007844 */ /* 0x0001e20000000200 */
[----:B------:R-:W3:Y:S01]  /*4d90*/  MUFU.EX2 R51, R51 ;  /* 0x0000003300337308 */ /* 0x000ee20000000800 */
[----:B-1----:R-:W-:Y:S02]  /*4da0*/  FADD.FTZ R21, R47, R4 ;  /* 0x000000042f157221 */ /* 0x002fe40000010000 */
[----:B------:R1:W-:Y:S05]  /*4db0*/  STSM.16.M88.4 [R18], R8 ;  /* 0x0000000812007844 */ /* 0x0003ea0000000200 */
[----:B------:R-:W4:Y:S01]  /*4dc0*/  MUFU.EX2 R54, R54 ;  /* 0x0000003600367308 */ /* 0x000f220000000800 */
[----:B--2---:R-:W-:Y:S01]  /*4dd0*/  FADD.FTZ R4, R50, R21 ;  /* 0x0000001532047221 */ /* 0x004fe20000010000 */
[----:B0-----:R-:W-:-:S06]  /*4de0*/  F2FP.BF16.F32.PACK_AB R12, R45, R28 ;  /* 0x0000001c2d0c723e */ /* 0x001fcc00000010ff */
[----:B------:R-:W0:Y:S01]  /*4df0*/  MUFU.EX2 R55, R55 ;  /* 0x0000003700377308 */ /* 0x000e220000000800 */
[----:B---3--:R-:W-:Y:S01]  /*4e00*/  FADD.FTZ R3, R51, R4 ;  /* 0x0000000433037221 */ /* 0x008fe20000010000 */
[----:B------:R-:W-:Y:S02]  /*4e10*/  F2FP.BF16.F32.PACK_AB R14, R49, R44 ;  /* 0x0000002c310e723e */ /* 0x000fe400000010ff */
[----:B------:R-:W-:-:S04]  /*4e20*/  F2FP.BF16.F32.PACK_AB R13, R50, R47 ;  /* 0x0000002f320d723e */ /* 0x000fc800000010ff */
[----:B------:R-:W2:Y:S01]  /*4e30*/  MUFU.EX2 R58, R58 ;  /* 0x0000003a003a7308 */ /* 0x000ea20000000800 */
[C---:B----4-:R-:W-:Y:S01]  /*4e40*/  FADD.FTZ R4, R54.reuse, R3 ;  /* 0x0000000336047221 */ /* 0x050fe20000010000 */
[----:B------:R-:W-:-:S05]  /*4e50*/  F2FP.BF16.F32.PACK_AB R15, R54, R51 ;  /* 0x00000033360f723e */ /* 0x000fca00000010ff */
[----:B------:R3:W-:Y:S01]  /*4e60*/  STSM.16.M88.4 [R17+0x27800], R12 ;  /* 0x0278000c11007844 */ /* 0x0007e20000000200 */
[----:B------:R-:W4:Y:S01]  /*4e70*/  MUFU.EX2 R59, R59 ;  /* 0x0000003b003b7308 */ /* 0x000f220000000800 */
[----:B0-----:R-:W-:-:S07]  /*4e80*/  FADD.FTZ R3, R55, R4 ;  /* 0x0000000437037221 */ /* 0x001fce0000010000 */
[----:B------:R-:W0:Y:S01]  /*4e90*/  MUFU.EX2 R62, R62 ;  /* 0x0000003e003e7308 */ /* 0x000e220000000800 */
[C---:B--2---:R-:W-:Y:S01]  /*4ea0*/  FADD.FTZ R4, R58.reuse, R3 ;  /* 0x000000033a047221 */ /* 0x044fe20000010000 */
[----:B------:R-:W-:-:S06]  /*4eb0*/  F2FP.BF16.F32.PACK_AB R25, R58, R55 ;  /* 0x000000373a19723e */ /* 0x000fcc00000010ff */
[----:B------:R-:W2:Y:S01]  /*4ec0*/  MUFU.EX2 R56, R74 ;  /* 0x0000004a00387308 */ /* 0x000ea20000000800 */
[----:B----4-:R-:W-:-:S07]  /*4ed0*/  FADD.FTZ R3, R59, R4 ;  /* 0x000000043b037221 */ /* 0x010fce0000010000 */
[----:B------:R-:W4:Y:S01]  /*4ee0*/  MUFU.EX2 R29, R29 ;  /* 0x0000001d001d7308 */ /* 0x000f220000000800 */
[C---:B0-----:R-:W-:Y:S01]  /*4ef0*/  FADD.FTZ R3, R62.reuse, R3 ;  /* 0x000000033e037221 */ /* 0x041fe20000010000 */
[----:B------:R-:W-:-:S05]  /*4f00*/  F2FP.BF16.F32.PACK_AB R27, R62, R59 ;  /* 0x0000003b3e1b723e */ /* 0x000fca00000010ff */
[----:B------:R3:W-:Y:S01]  /*4f10*/  STSM.16.M88.4 [R23], R24 ;  /* 0x0000001817007844 */ /* 0x0007e20000000200 */
[----:B------:R-:W0:Y:S01]  /*4f20*/  MUFU.EX2 R75, R75 ;  /* 0x0000004b004b7308 */ /* 0x000e220000000800 */
[----:B--2---:R-:W-:-:S07]  /*4f30*/  FADD.FTZ R4, R56, R3 ;  /* 0x0000000338047221 */ /* 0x004fce0000010000 */
[----:B------:R-:W2:Y:S01]  /*4f40*/  MUFU.EX2 R40, R40 ;  /* 0x0000002800287308 */ /* 0x000ea20000000800 */
[----:B----4-:R-:W-:-:S07]  /*4f50*/  FADD.FTZ R7, R29, R6 ;  /* 0x000000061d077221 */ /* 0x010fce0000010000 */
[----:B------:R-:W4:Y:S01]  /*4f60*/  MUFU.EX2 R78, R78 ;  /* 0x0000004e004e7308 */ /* 0x000f220000000800 */
[----:B0-----:R-:W-:-:S07]  /*4f70*/  FADD.FTZ R3, R75, R4 ;  /* 0x000000044b037221 */ /* 0x001fce0000010000 */
[----:B------:R-:W0:Y:S01]  /*4f80*/  MUFU.EX2 R36, R36 ;  /* 0x0000002400247308 */ /* 0x000e220000000800 */
[C---:B--2---:R-:W-:Y:S01]  /*4f90*/  FADD.FTZ R7, R40.reuse, R7 ;  /* 0x0000000728077221 */ /* 0x044fe20000010000 */
[----:B------:R-:W-:Y:S02]  /*4fa0*/  F2FP.BF16.F32.PACK_AB R28, R40, R29 ;  /* 0x0000001d281c723e */ /* 0x000fe400000010ff */
[----:B------:R-:W-:-:S04]  /*4fb0*/  F2FP.BF16.F32.PACK_AB R29, R75, R56 ;  /* 0x000000384b1d723e */ /* 0x000fc800000010ff */
[----:B------:R-:W2:Y:S01]  /*4fc0*/  MUFU.EX2 R31, R79 ;  /* 0x0000004f001f7308 */ /* 0x000ea20000000800 */
[----:B----4-:R-:W-:-:S07]  /*4fd0*/  FADD.FTZ R6, R78, R3 ;  /* 0x000000034e067221 */ /* 0x010fce0000010000 */
[----:B------:R-:W4:Y:S01]  /*4fe0*/  MUFU.EX2 R41, R41 ;  /* 0x0000002900297308 */ /* 0x000f220000000800 */
[----:B0-----:R-:W-:-:S07]  /*4ff0*/  FADD.FTZ R4, R36, R7 ;  /* 0x0000000724047221 */ /* 0x001fce0000010000 */
[----:B------:R-:W-:Y:S01]  /*5000*/  MUFU.EX2 R20, R20 ;  /* 0x0000001400147308 */ /* 0x000fe20000000800 */
[C---:B--2---:R-:W-:Y:S01]  /*5010*/  FADD.FTZ R7, R31.reuse, R6 ;  /* 0x000000061f077221 */ /* 0x044fe20000010000 */
[----:B------:R-:W-:-:S06]  /*5020*/  F2FP.BF16.F32.PACK_AB R31, R31, R78 ;  /* 0x0000004e1f1f723e */ /* 0x000fcc00000010ff */
[----:B------:R-:W1:Y:S01]  /*5030*/  MUFU.EX2 R33, R33 ;  /* 0x0000002100217308 */ /* 0x000e620000000800 */
[C---:B----4-:R-:W-:Y:S01]  /*5040*/  F2FP.BF16.F32.PACK_AB R30, R41.reuse, R36 ;  /* 0x00000024291e723e */ /* 0x050fe200000010ff */
[----:B------:R-:W-:-:S04]  /*5050*/  FADD.FTZ R3, R41, R4 ;  /* 0x0000000429037221 */ /* 0x000fc80000010000 */
[----:B------:R3:W-:Y:S02]  /*5060*/  STSM.16.M88.4 [R19+0x6000], R28 ;  /* 0x0060001c13007844 */ /* 0x0007e40000000200 */
[----:B------:R-:W0:Y:S08]  /*5070*/  MUFU.EX2 R32, R32 ;  /* 0x0000002000207308 */ /* 0x000e300000000800 */
[----:B------:R-:W2:Y:S01]  /*5080*/  MUFU.EX2 R37, R37 ;  /* 0x0000002500257308 */ /* 0x000ea20000000800 */
[----:B-1----:R-:W-:Y:S01]  /*5090*/  F2FP.BF16.F32.PACK_AB R8, R33, R20 ;  /* 0x000000142108723e */ /* 0x002fe200000010ff */
[----:B------:R-:W-:-:S04]  /*50a0*/  FADD.FTZ R20, R20, R3 ;  /* 0x0000000314147221 */ /* 0x000fc80000010000 */
[----:B------:R-:W-:Y:S02]  /*50b0*/  FADD.FTZ R33, R33, R20 ;  /* 0x0000001421217221 */ /* 0x000fe40000010000 */
[----:B------:R-:W-:Y:S02]  /*50c0*/  MUFU.EX2 R82, R82 ;  /* 0x0000005200527308 */ /* 0x000fe40000000800 */
[----:B0-----:R-:W-:-:S06]  /*50d0*/  FADD.FTZ R4, R32, R33 ;  /* 0x0000002120047221 */ /* 0x001fcc0000010000 */
[----:B------:R-:W0:Y:S01]  /*50e0*/  MUFU.EX2 R83, R83 ;  /* 0x0000005300537308 */ /* 0x000e220000000800 */
[C---:B--2---:R-:W-:Y:S01]  /*50f0*/  F2FP.BF16.F32.PACK_AB R10, R37.reuse, R32 ;  /* 0x00000020250a723e */ /* 0x044fe200000010ff */
[----:B------:R-:W-:-:S06]  /*5100*/  FADD.FTZ R4, R37, R4 ;  /* 0x0000000425047221 */ /* 0x000fcc0000010000 */
        /* <DEDUP_REMOVED lines=23> */
.L_x_1099:
[----:B------:R-:W-:-:S11]  /*5280*/  UISETP.NE.AND UP2, UPT, UR7, 0x1, UPT ;  /* 0x000000010700788c */ /* 0x000fd6000bf45270 */
[----:B------:R-:W-:Y:S02]  /*5290*/  @UP2 ULDC.64 UR10, c[0x0][0x9e8] ;  /* 0x00027a00000a2ab9 */ /* 0x000fe40000000a00 */
[----:B------:R-:W-:-:S04]  /*52a0*/  UIMAD.WIDE.U32 UR14, UR18, UR10, URZ ;  /* 0x0000000a120e72a5 */ /* 0x000fc8000f8e003f */
[----:B------:R-:W-:-:S12]  /*52b0*/  @UP2 USHF.R.U32.HI UR18, URZ, UR11, UR15 ;  /* 0x0000000b3f122299 */ /* 0x000fd8000801160f */
.L_x_1100:
[----:B------:R-:W-:-:S04]  /*52c0*/  UIMAD UR7, UR18, UR7, UR7 ;  /* 0x00000007120772a4 */ /* 0x000fc8000f8e0207 */
[----:B------:R-:W-:-:S04]  /*52d0*/  UISETP.LT.AND UP2, UPT, UR6, UR7, UPT ;  /* 0x000000070600728c */ /* 0x000fc8000bf41270 */
[----:B------:R-:W-:-:S12]  /*52e0*/  USEL UR6, UR6, UR7, UP2 ;  /* 0x0000000706067287 */ /* 0x000fd80009000000 */
.L_x_1098:
[----:B------:R-:W-:Y:S01]  /*52f0*/  USHF.R.S32.HI UR7, URZ, 0x1f, UR6 ;  /* 0x0000001f3f077899 */ /* 0x000fe20008011406 */
[----:B------:R-:W-:Y:S02]  /*5300*/  CS2R R134, SRZ ;  /* 0x0000000000867805 */ /* 0x000fe4000001ff00 */
[----:B------:R-:W-:Y:S02]  /*5310*/  CS2R R132, SRZ ;  /* 0x0000000000847805 */ /* 0x000fe4000001ff00 */
[----:B------:R-:W-:Y:S01]  /*5320*/  CS2R R130, SRZ ;  /* 0x0000000000827805 */ /* 0x000fe2000001ff00 */
[----:B------:R-:W-:Y:S01]  /*5330*/  ULEA.HI UR7, UR7, UR6, URZ, 0x7 ;  /* 0x0000000607077291 */ /* 0x000fe2000f8f383f */
[----:B------:R-:W-:Y:S02]  /*5340*/  CS2R R128, SRZ ;  /* 0x0000000000807805 */ /* 0x000fe4000001ff00 */
[----:B------:R-:W-:Y:S02]  /*5350*/  CS2R R126, SRZ ;  /* 0x00000000007e7805 */ /* 0x000fe4000001ff00 */
[----:B------:R-:W-:Y:S01]  /*5360*/  CS2R R124, SRZ ;  /* 0x00000000007c7805 */ /* 0x000fe2000001ff00 */
        /* <DEDUP_REMOVED lines=10> */
[----:B------:R-:W-:Y:S02]  /*5410*/  CS2R R108, SRZ ;  /* 0x00000000006c7805 */ /* 0x000fe4000001ff00 */
[----:B------:R-:W-:Y:S02]  /*5420*/  CS2R R106, SRZ ;  /* 0x00000000006a7805 */ /* 0x000fe4000001ff00 */
[----:B------:R-:W-:Y:S02]  /*5430*/  CS2R R104, SRZ ;  /* 0x0000000000687805 */ /* 0x000fe4000001ff00 */
[----:B------:R-:W-:Y:S02]  /*5440*/  CS2R R102, SRZ ;  /* 0x0000000000667805 */ /* 0x000fe4000001ff00 */
[----:B------:R-:W-:Y:S02]  /*5450*/  ISETP.GE.AND P2, PT, R2, UR58, PT ;  /* 0x0000003a02007c0c */ /* 0x000fe4000bf46270 */
[----:B------:R-:W-:-:S02]  /*5460*/  CS2R R100, SRZ ;  /* 0x0000000000647805 */ /* 0x000fc4000001ff00 */
[----:B------:R-:W-:Y:S02]  /*5470*/  CS2R R98, SRZ ;  /* 0x0000000000627805 */ /* 0x000fe4000001ff00 */
[----:B------:R-:W-:Y:S02]  /*5480*/  CS2R R96, SRZ ;  /* 0x0000000000607805 */ /* 0x000fe4000001ff00 */
[----:B------:R-:W-:Y:S02]  /*5490*/  CS2R R94, SRZ ;  /* 0x00000000005e7805 */ /* 0x000fe4000001ff00 */
[----:B------:R-:W-:Y:S02]  /*54a0*/  CS2R R92, SRZ ;  /* 0x00000000005c7805 */ /* 0x000fe4000001ff00 */
[----:B------:R-:W-:Y:S02]  /*54b0*/  CS2R R90, SRZ ;  /* 0x00000000005a7805 */ /* 0x000fe4000001ff00 */
[----:B------:R-:W-:Y:S01]  /*54c0*/  CS2R R88, SRZ ;  /* 0x0000000000587805 */ /* 0x000fe2000001ff00 */
[----:B------:R-:W-:Y:S06]  /*54d0*/  @!P2 BRA `(.L_x_1101) ;  /* 0x000000300068a947 */ /* 0x000fec0003800000 */
[----:B------:R-:W-:Y:S01]  /*54e0*/  IMAD.MOV.U32 R135, RZ, RZ, RZ ;  /* 0x000000ffff877224 */ /* 0x000fe200078e00ff */
[----:B------:R-:W-:Y:S01]  /*54f0*/  ULDC UR34, c[0x0][0x9e4] ;  /* 0x0002790000227ab9 */ /* 0x000fe20000000800 */
[----:B------:R-:W-:Y:S01]  /*5500*/  ULDC UR35, c[0x0][0x9dc] ;  /* 0x0002770000237ab9 */ /* 0x000fe20000000800 */
[----:B------:R-:W-:Y:S01]  /*5510*/  ULDC UR33, c[0x0][0x988] ;  /* 0x0002620000217ab9 */ /* 0x000fe20000000800 */
[----:B------:R-:W-:-:S05]  /*5520*/  ULDC UR55, c[0x0][0x9e0] ;  /* 0x0002780000377ab9 */ /* 0x000fca0000000800 */
.L_x_1118:
[----:B------:R-:W-:Y:S01]  /*5530*/  UIADD3 UR57, UR48, 0x1, URZ ;  /* 0x0000000130397890 */ /* 0x000fe2000fffe03f */
[----:B------:R-:W-:-:S03]  /*5540*/  ISETP.NE.AND P3, PT, RZ, UR45, PT ;  /* 0x0000002dff007c0c */ /* 0x000fc6000bf65270 */
[----:B------:R-:W-:-:S04]  /*5550*/  UISETP.NE.AND UP2, UPT, UR57, 0x2, UPT ;  /* 0x000000023900788c */ /* 0x000fc8000bf45270 */
[----:B------:R-:W-:Y:S02]  /*5560*/  USEL UR56, URZ, 0x1, UP2 ;  /* 0x000000013f387887 */ /* 0x000fe40009000000 */
[----:B------:R-:W-:Y:S02]  /*5570*/  USEL UR57, UR57, URZ, UP2 ;  /* 0x0000003f39397287 */ /* 0x000fe40009000000 */
[----:B------:R-:W-:Y:S02]  /*5580*/  ULOP3.LUT UR56, UR51, UR56, URZ, 0x3c, !UPT ;  /* 0x0000003833387292 */ /* 0x000fe4000f8e3c3f */
[----:B-1----:R-:W-:Y:S10]  /*5590*/  @P3 BRA `(.L_x_1102) ;  /* 0x00000000002c3947 */ /* 0x002ff40003800000 */
[----:B------:R-:W-:Y:S05]  /*55a0*/  @!P0 BRA `(.L_x_1103) ;  /* 0x0000000000048947 */ /* 0x000fea0003800000 */
[----:B------:R-:W-:Y:S01]  /*55b0*/  BPT.TRAP 0x1 ;  /* 0x000000040000795c */ /* 0x000fe20000300000 */
.L_x_1103:
[----:B------:R-:W-:Y:S01]  /*55c0*/  ULEA UR6, UR57, UR42, 0x3 ;  /* 0x0000002a39067291 */ /* 0x000fe2000f8e183f */
[----:B------:R-:W-:-:S05]  /*55d0*/  IMAD.U32 R6, RZ, RZ, UR56 ;  /* 0x00000038ff067e24 */ /* 0x000fca000f8e00ff */
[----:B------:R-:W-:-:S04]  /*55e0*/  SHF.L.U32 R6, R6, 0x1f, RZ ;  /* 0x0000001f06067819 */ /* 0x000fc800000006ff */
[----:B------:R0:W1:Y:S01]  /*55f0*/  SYNCS.PHASECHK.TRANS64.TRYWAIT P2, [UR6+0x2d830], R6 ;  /* 0x02d83006ff0075a7 */ /* 0x0000620008040146 */
[----:B------:R-:W-:Y:S05]  /*5600*/  @!P0 BRA `(.L_x_1104) ;  /* 0x0000000000048947 */ /* 0x000fea0003800000 */
[----:B------:R-:W-:Y:S01]  /*5610*/  BPT.TRAP 0x1 ;  /* 0x000000040000795c */ /* 0x000fe20000300000 */
.L_x_1104:
[----:B-1----:R-:W-:Y:S05]  /*5620*/  @P2 BRA `(.L_x_1102) ;  /* 0x0000000000082947 */ /* 0x002fea0003800000 */
[----:B------:R-:W1:Y:S02]  /*5630*/  SYNCS.PHASECHK.TRANS64.TRYWAIT P2, [UR6+0x2d830], R6 ;  /* 0x02d83006ff0075a7 */ /* 0x000e640008040146 */
[----:B-1----:R-:W-:Y:S05]  /*5640*/  @!P2 BRA `(.L_x_1105) ;  /* 0x0000012800b4a947 */ /* 0x002fea0003800000 */
.L_x_1102:
[----:B-1----:R-:W1:Y:S01]  /*5650*/  S2R R7, SR_TID.X ;  /* 0x0000000000077919 */ /* 0x002e620000002100 */
[----:B------:R-:W-:Y:S01]  /*5660*/  UIMAD UR6, UR57, 0x600, UR32 ;  /* 0x00000600390678a4 */ /* 0x000fe2000f8e0220 */
[----:B------:R-:W-:Y:S01]  /*5670*/  UMOV UR7, 0x80000020 ;  /* 0x8000002000077882 */ /* 0x000fe20000000000 */
[----:B------:R-:W-:Y:S02]  /*5680*/  UMOV UR11, 0x80000020 ;  /* 0x80000020000b7882 */ /* 0x000fe40000000000 */
[----:B------:R-:W-:Y:S02]  /*5690*/  UIADD3 UR10, UR6, 0x2, URZ ;  /* 0x00000002060a7890 */ /* 0x000fe4000fffe03f */
        /* <DEDUP_REMOVED lines=8> */
[----:B-1----:R-:W-:-:S05]  /*5720*/  SHF.R.U32.HI R7, RZ, 0x7, R7 ;  /* 0x00000007ff077819 */ /* 0x002fca0000011607 */
[----:B0-----:R-:W-:-:S05]  /*5730*/  VIADD R6, R7, 0x8 ;  /* 0x0000000807067836 */ /* 0x001fca0000000000 */
[----:B------:R0:W-:Y:S06]  /*5740*/  BAR.SYNC.DEFER_BLOCKING R6, 0x100 ;  /* 0x000400060000751d */ /* 0x0001ec0000010000 */
[----:B---3--:R-:W-:-:S06]  /*5750*/  WARPGROUP.ARRIVE ;  /* 0x00000000000079c5 */ /* 0x008fcc0000000000 */
        /* <DEDUP_REMOVED lines=20> */
.L_x_1107:
[----:B------:R-:W-:Y:S01]  /*58a0*/  ULEA UR6, UR48, UR42, 0x3 ;  /* 0x0000002a30067291 */ /* 0x000fe2000f8e183f */
[----:B------:R-:W-:-:S05]  /*58b0*/  IMAD.U32 R6, RZ, RZ, UR51 ;  /* 0x00000033ff067e24 */ /* 0x000fca000f8e00ff */
[----:B------:R-:W-:-:S04]  /*58c0*/  SHF.L.U32 R6, R6, 0x1f, RZ ;  /* 0x0000001f06067819 */ /* 0x000fc800000006ff */
[----:B------:R0:W1:Y:S01]  /*58d0*/  SYNCS.PHASECHK.TRANS64.TRYWAIT P2, [UR6+0x2d850], R6 ;  /* 0x02d85006ff0075a7 */ /* 0x0000620008040146 */
[----:B------:R-:W-:Y:S05]  /*58e0*/  @!P0 BRA `(.L_x_1108) ;  /* 0x0000000000048947 */ /* 0x000fea0003800000 */
[----:B------:R-:W-:Y:S01]  /*58f0*/  BPT.TRAP 0x1 ;  /* 0x000000040000795c */ /* 0x000fe20000300000 */
.L_x_1108:
[----:B-1----:R-:W-:Y:S05]  /*5900*/  @P2 BRA `(.L_x_1106) ;  /* 0x0000000000082947 */ /* 0x002fea0003800000 */
[----:B------:R-:W1:Y:S02]  /*5910*/  SYNCS.PHASECHK.TRANS64.TRYWAIT P2, [UR6+0x2d850], R6 ;  /* 0x02d85006ff0075a7 */ /* 0x000e640008040146 */
[----:B-1----:R-:W-:Y:S05]  /*5920*/  @!P2 BRA `(.L_x_1109) ;  /* 0x000001280014a947 */ /* 0x002fea0003800000 */
.L_x_1106:
[----:B------:R-:W-:Y:S01]  /*5930*/  UIADD3 UR6, UR42, 0x400, URZ ;  /* 0x000004002a067890 */ /* 0x000fe2000fffe03f */
[----:B------:R-:W-:Y:S01]  /*5940*/  WARPGROUP.ARRIVE ;  /* 0x00000000000079c5 */ /* 0x000fe20000000000 */
[----:B------:R-:W-:-:S05]  /*5950*/  ULEA UR7, UR54, UR42, 0xd ;  /* 0x0000002a36077291 */ /* 0x000fca000f8e683f */
[----:B------:R-:W1:Y:S01]  /*5960*/  S2R R8, SR_TID.X ;  /* 0x0000000000087919 */ /* 0x000e620000002100 */
[----:B------:R-:W-:Y:S01]  /*5970*/  USHF.R.U32.HI UR6, URZ, 0x4, UR6 ;  /* 0x000000043f067899 */ /* 0x000fe20008011606 */
[----:B------:R-:W-:Y:S01]  /*5980*/  PLOP3.LUT P2, PT, PT, PT, UP0, 0x80, 0x0 ;  /* 0x000000000000781c */ /* 0x000fe20003f4f008 */
[----:B------:R-:W-:Y:S01]  /*5990*/  UIADD3 UR7, UR7, 0x21800, URZ ;  /* 0x0002180007077890 */ /* 0x000fe2000fffe03f */
[----:B------:R-:W-:Y:S01]  /*59a0*/  PLOP3.LUT P3, PT, PT, PT, UP0, 0x80, 0x0 ;  /* 0x000000000000781c */ /* 0x000fe20003f6f008 */
[----:B------:R-:W-:Y:S01]  /*59b0*/  ULOP3.LUT UR6, UR6, 0x3fff, URZ, 0xc0, !UPT ;  /* 0x00003fff06067892 */ /* 0x000fe2000f8ec03f */
[----:B------:R-:W-:Y:S01]  /*59c0*/  VIADD R13, R136, UR40 ;  /* 0x00000028880d7c36 */ /* 0x000fe20008000000 */
[----:B------:R-:W-:Y:S01]  /*59d0*/  USHF.R.U32.HI UR7, URZ, 0x4, UR7 ;  /* 0x000000043f077899 */ /* 0x000fe20008011607 */
[----:B------:R-:W-:Y:S01]  /*59e0*/  IMAD.SHL.U32 R12, R2, 0x80, RZ ;  /* 0x00000080020c7824 */ /* 0x000fe200078e00ff */
[----:B------:R-:W-:Y:S01]  /*59f0*/  ULOP3.LUT UR10, UR6, 0x2000000, URZ, 0xfc, !UPT ;  /* 0x02000000060a7892 */ /* 0x000fe2000f8efc3f */
[----:B------:R-:W-:Y:S01]  /*5a00*/  IMAD.U32 R10, RZ, RZ, UR47 ;  /* 0x0000002fff0a7e24 */ /* 0x000fe2000f8e00ff */
[----:B------:R-:W-:-:S02]  /*5a10*/  ULOP3.LUT UR6, UR7, 0x3fff, URZ, 0xc0, !UPT ;  /* 0x00003fff07067892 */ /* 0x000fc4000f8ec03f */
[----:B------:R-:W-:Y:S02]  /*5a20*/  UIMAD UR7, UR48, 0x600, UR10 ;  /* 0x00000600300778a4 */ /* 0x000fe4000f8e020a */
[----:B------:R-:W-:Y:S01]  /*5a30*/  ULOP3.LUT UR6, UR6, 0x10000, URZ, 0xfc, !UPT ;  /* 0x0001000006067892 */ /* 0x000fe2000f8efc3f */
[----:B------:R-:W-:Y:S01]  /*5a40*/  UMOV UR31, 0x80000020 ;  /* 0x80000020001f7882 */ /* 0x000fe20000000000 */
[----:B------:R-:W-:-:S03]  /*5a50*/  UMOV UR29, 0x40000040 ;  /* 0x40000040001d7882 */ /* 0x000fc60000000000 */
[----:B------:R-:W-:Y:S02]  /*5a60*/  UMOV UR30, UR7 ;  /* 0x00000007001e7c82 */ /* 0x000fe40008000000 */
[----:B------:R-:W-:Y:S02]  /*5a70*/  UMOV UR28, UR6 ;  /* 0x00000006001c7c82 */ /* 0x000fe40008000000 */
[----:B------:R-:W-:Y:S01]  /*5a80*/  HGMMA.64x96x16.F32.BF16 R88, gdesc[UR28].tnspB, R88, gsb0 ;  /* 0x416000001c5879f0 */ /* 0x000fe20008001858 */
[----:B------:R-:W-:Y:S02]  /*5a90*/  UIADD3 UR30, UR7, 0x40, URZ ;  /* 0x00000040071e7890 */ /* 0x000fe4000fffe03f */
[----:B------:R-:W-:Y:S01]  /*5aa0*/  UIADD3 UR28, UR6, 0x2, URZ ;  /* 0x00000002061c7890 */ /* 0x000fe2000fffe03f */
[----:B------:R-:W-:Y:S01]  /*5ab0*/  UMOV UR31, 0x80000020 ;  /* 0x80000020001f7882 */ /* 0x000fe20000000000 */
[----:B------:R-:W-:Y:S01]  /*5ac0*/  UMOV UR29, 0x40000040 ;  /* 0x40000040001d7882 */ /* 0x000fe20000000000 */
[----:B-1----:R-:W-:-:S05]  /*5ad0*/  SHF.R.U32.HI R7, RZ, 0x7, R8 ;  /* 0x00000007ff077819 */ /* 0x002fca0000011608 */
[----:B------:R-:W-:Y:S01]  /*5ae0*/  VIADD R7, R7, 0x9 ;  /* 0x0000000907077836 */ /* 0x000fe20000000000 */
        /* <DEDUP_REMOVED lines=46> */
[----:B------:R-:W-:Y:S01]  /*5dd0*/  @P3 SHF.R.U32.HI R13, RZ, UR6, R6 ;  /* 0x00000006ff0d3c19 */ /* 0x000fe20008011606 */
[----:B------:R-:W-:Y:S01]  /*5de0*/  IMAD.U32 R6, RZ, RZ, UR57 ;  /* 0x00000039ff067e24 */ /* 0x000fe2000f8e00ff */
[----:B------:R-:W-:Y:S01]  /*5df0*/  SEL R7, R7, 0x9, !P2 ;  /* 0x0000000907077807 */ /* 0x000fe20005000000 */
[----:B------:R-:W-:Y:S01]  /*5e00*/  ULOP3.LUT UR6, URZ, UR35, URZ, 0x33, !UPT ;  /* 0x000000233f067292 */ /* 0x000fe2000f8e333f */
[----:B------:R-:W-:Y:S01]  /*5e10*/  PLOP3.LUT P2, PT, PT, PT, UP1, 0x40, 0x0 ;  /* 0x000000000000781c */ /* 0x000fe20003f4e818 */
[----:B------:R-:W0:Y:S01]  /*5e20*/  SHFL.IDX PT, R14, R13, RZ, 0x1c1f ;  /* 0x001c1fff0d0e7589 */ /* 0x000e2200000e0000 */
[----:B------:R-:W-:-:S05]  /*5e30*/  @!P1 LEA R6, R6, UR42, 0x3 ;  /* 0x0000002a06069c11 */ /* 0x000fca000f8e18ff */
[----:B------:R-:W-:-:S05]  /*5e40*/  @!P1 VIADD R6, R6, 0x2d840 ;  /* 0x0002d84006069836 */ /* 0x000fca0000000000 */
[----:B------:R-:W-:Y:S01]  /*5e50*/  @!P1 PRMT R6, RZ, 0x654, R6 ;  /* 0x00000654ff069816 */ /* 0x000fe20000000006 */
[----:B------:R-:W-:Y:S02]  /*5e60*/  WARPGROUP.DEPBAR.LE gsb0, 0x0 ;  /* 0x00008000000079c5 */ /* 0x000fe40000010000 */
[----:B------:R-:W-:-:S06]  /*5e70*/  WARPGROUP.ARRIVE ;  /* 0x00000000000079c5 */ /* 0x000fcc0000000000 */
[----:B------:R-:W-:Y:S03]  /*5e80*/  HGMMA.64x96x16.F32.BF16 R88, gdesc[UR28].tnspB, R88, gsb0 ;  /* 0x416000001c5879f0 */ /* 0x000fe60008001858 */
[----:B------:R-:W-:Y:S02]  /*5e90*/  WARPGROUP.DEPBAR.LE gsb0, 0x0 ;  /* 0x00008000000079c5 */ /* 0x000fe40000010000 */
[----:B------:R1:W-:Y:S06]  /*5ea0*/  BAR.ARV R7, 0x100 ;  /* 0x000400070000751d */ /* 0x0003ec0000002000 */
[----:B------:R2:W-:Y:S02]  /*5eb0*/  @!P1 SYNCS.ARRIVE.TRANS64.RED.A1T0 RZ, [R6+URZ], RZ ;  /* 0x000000ff06ff99a7 */ /* 0x0005e4000810043f */
[----:B--2---:R-:W-:-:S04]  /*5ec0*/  IADD3 R6, -R16, 0x1, -R12 ;  /* 0x0000000110067810 */ /* 0x004fc80007ffe90c */
[----:B------:R-:W-:-:S05]  /*5ed0*/  IADD3 R10, -R10, UR39, R6 ;  /* 0x000000270a0a7c10 */ /* 0x000fca000fffe106 */
[C---:B------:R-:W-:Y:S02]  /*5ee0*/  VIADD R11, R10.reuse, UR55 ;  /* 0x000000370a0b7c36 */ /* 0x040fe40008000000 */
[----:B------:R-:W-:Y:S02]  /*5ef0*/  VIADD R10, R10, UR6 ;  /* 0x000000060a0a7c36 */ /* 0x000fe40008000000 */
[C---:B0-----:R-:W-:Y:S02]  /*5f00*/  IMAD.IADD R9, R14.reuse, 0x1, R11 ;  /* 0x000000010e097824 */ /* 0x041fe400078e020b */
[----:B------:R-:W-:Y:S01]  /*5f10*/  IMAD.IADD R8, R14, 0x1, R10 ;  /* 0x000000010e087824 */ /* 0x000fe200078e020a */
[----:B-1----:R-:W-:Y:S06]  /*5f20*/  @P2 BRA `(.L_x_1110) ;  /* 0x00000000005c2947 */ /* 0x002fec0003800000 */
[----:B------:R-:W-:Y:S01]  /*5f30*/  IMAD.U32 R6, RZ, RZ, UR47 ;  /* 0x0000002fff067e24 */ /* 0x000fe2000f8e00ff */
[----:B------:R-:W-:Y:S04]  /*5f40*/  BSSY B0, `(.L_x_1111) ;  /* 0x0000011000007945 */ /* 0x000fe80003800000 */
[----:B------:R-:W-:-:S04]  /*5f50*/  IADD3 R14, -R6, UR39, R14 ;  /* 0x00000027060e7c10 */ /* 0x000fc8000fffe10e */
        /* <DEDUP_REMOVED lines=10> */
.L_x_1112:
[----:B------:R-:W-:-:S05]  /*6000*/  IMAD.U32 R15, RZ, RZ, UR34 ;  /* 0x00000022ff0f7e24 */ /* 0x000fca000f8e00ff */
[----:B------:R-:W-:-:S13]  /*6010*/  ISETP.NE.AND P2, PT, R15, 0x1, PT ;  /* 0x000000010f00780c */ /* 0x000fda0003f45270 */
[----:B------:R-:W0:Y:S02]  /*6020*/  @P2 LDC.64 R6, c[0x0][0x9e8] ;  /* 0x00027a00ff062b82 */ /* 0x000e240000000a00 */
[----:B0-----:R-:W-:-:S05]  /*6030*/  @P2 IMAD.HI.U32 R6, R14, R6, RZ ;  /* 0x000000060e062227 */ /* 0x001fca00078e00ff */
[----:B------:R-:W-:-:S07]  /*6040*/  @P2 SHF.R.U32.HI R14, RZ, R7, R6 ;  /* 0x00000007ff0e2219 */ /* 0x000fce0000011606 */
.L_x_1113:
[----:B------:R-:W-:Y:S05]  /*6050*/  BSYNC B0 ;  /* 0x0000000000007941 */ /* 0x000fea0003800000 */
.L_x_1111:
[----:B------:R-:W-:-:S04]  /*6060*/  IMAD R14, R14, R15, -R12 ;  /* 0x0000000f0e0e7224 */ /* 0x000fc800078e0a0c */
[----:B------:R-:W-:-:S05]  /*6070*/  IMAD.IADD R14, R14, 0x1, -R16 ;  /* 0x000000010e0e7824 */ /* 0x000fca00078e0a10 */
[----:B------:R-:W-:Y:S02]  /*6080*/  VIMNMX R8, R8, R14, !PT ;  /* 0x0000000e08087248 */ /* 0x000fe40007fe0100 */
[----:B------:R-:W-:-:S07]  /*6090*/  VIADDMNMX R9, R14, R15, R9, PT ;  /* 0x0000000f0e097246 */ /* 0x000fce0003800109 */
.L_x_1110:
[----:B------:R-:W-:Y:S01]  /*60a0*/  ISETP.GT.AND P2, PT, R2, -0x1, PT ;  /* 0xffffffff0200780c */ /* 0x000fe20003f44270 */
[----:B------:R-:W0:Y:S03]  /*60b0*/  SHFL.IDX PT, R6, R13, 0x1, 0x1c1f ;  /* 0x003c1f000d067f89 */ /* 0x000e2600000e0000 */
        /* <DEDUP_REMOVED lines=113> */
.L_x_1116:
[----:B------:R-:W-:-:S05]  /*67d0*/  IMAD.U32 R9, RZ, RZ, UR34 ;  /* 0x00000022ff097e24 */ /* 0x000fca000f8e00ff */
[----:B------:R-:W-:-:S13]  /*67e0*/  ISETP.NE.AND P3, PT, R9, 0x1, PT ;  /* 0x000000010900780c */ /* 0x000fda0003f65270 */
[----:B------:R-:W0:Y:S02]  /*67f0*/  @P3 LDC.64 R6, c[0x0][0x9e8] ;  /* 0x00027a00ff063b82 */ /* 0x000e240000000a00 */
[----:B0-----:R-:W-:-:S05]  /*6800*/  @P3 IMAD.HI.U32 R6, R8, R6, RZ ;  /* 0x0000000608063227 */ /* 0x001fca00078e00ff */
[----:B------:R-:W-:-:S07]  /*6810*/  @P3 SHF.R.U32.HI R8, RZ, R7, R6 ;  /* 0x00000007ff083219 */ /* 0x000fce0000011606 */
.L_x_1117:
[----:B------:R-:W-:Y:S05]  /*6820*/  BSYNC B0 ;  /* 0x0000000000007941 */ /* 0x000fea0003800000 */
.L_x_1115:
[----:B------:R-:W-:-:S04]  /*6830*/  IMAD R8, R8, R9, -R12 ;  /* 0x0000000908087224 */ /* 0x000fc800078e0a0c */
[----:B------:R-:W-:-:S05]  /*6840*/  IMAD.IADD R8, R8, 0x1, -R16 ;  /* 0x0000000108087824 */ /* 0x000fca00078e0a10 */
[----:B------:R-:W-:Y:S02]  /*6850*/  VIMNMX R10, R10, R8, !PT ;  /* 0x000000080a0a7248 */ /* 0x000fe40007fe0100 */
[----:B------:R-:W-:-:S07]  /*6860*/  VIADDMNMX R11, R8, R9, R11, PT ;  /* 0x00000009080b7246 */ /* 0x000fce000380010b */
.L_x_1114:
[----:B------:R-:W-:Y:S01]  /*6870*/  FMNMX.FTZ R6, R24, R0, !PT ;  /* 0x0000000018067209 */ /* 0x000fe20007810000 */
[----:B------:R-:W-:Y:S01]  /*6880*/  UMOV UR51, UR56 ;  /* 0x0000003800337c82 */ /* 0x000fe20008000000 */
[C---:B------:R-:W-:Y:S02]  /*6890*/  ISETP.GT.AND P4, PT, R10.reuse, 0x9, P2 ;  /* 0x000000090a00780c */ /* 0x040fe40001784270 */
        /* <DEDUP_REMOVED lines=9> */
[----:B------:R-:W-:-:S02]  /*6930*/  FSEL R30, R30, -INF , !P5 ;  /* 0xff8000001e1e7808 */ /* 0x000fc40006800000 */
[----:B------:R-:W-:Y:S02]  /*6940*/  FMNMX.FTZ R6, R36, R6, !PT ;  /* 0x0000000624067209 */ /* 0x000fe40007810000 */
[C---:B------:R-:W-:Y:S02]  /*6950*/  ISETP.GT.AND P4, PT, R10.reuse, 0x19, P2 ;  /* 0x000000190a00780c */ /* 0x040fe40001784270 */
[----:B------:R-:W-:Y:S02]  /*6960*/  FMNMX.FTZ R6, R37, R6, !PT ;  /* 0x0000000625067209 */ /* 0x000fe40007810000 */
[----:B------:R-:W-:Y:S02]  /*6970*/  ISETP.GT.AND P6, PT, R10, 0x10, P2 ;  /* 0x000000100a00780c */ /* 0x000fe400017c4270 */
[----:B------:R-:W-:Y:S02]  /*6980*/  FMNMX.FTZ R6, R40, R6, !PT ;  /* 0x0000000628067209 */ /* 0x000fe40007810000 */
[----:B------:R-:W-:-:S02]  /*6990*/  ISETP.GT.AND P5, PT, R10, 0x18, P2 ;  /* 0x000000180a00780c */ /* 0x000fc400017a4270 */
[----:B------:R-:W-:Y:S02]  /*69a0*/  FMNMX.FTZ R6, R41, R6, !PT ;  /* 0x0000000629067209 */ /* 0x000fe40007810000 */
[C---:B------:R-:W-:Y:S02]  /*69b0*/  ISETP.LT.OR P4, PT, R11.reuse, 0x1a, P4 ;  /* 0x0000001a0b00780c */ /* 0x040fe40002781670 */
[----:B------:R-:W-:Y:S02]  /*69c0*/  FMNMX.FTZ R6, R44, R6, !PT ;  /* 0x000000062c067209 */ /* 0x000fe40007810000 */
[----:B------:R-:W-:Y:S02]  /*69d0*/  ISETP.LT.OR P6, PT, R11, 0x11, P6 ;  /* 0x000000110b00780c */ /* 0x000fe400037c1670 */
[----:B------:R-:W-:Y:S02]  /*69e0*/  FMNMX.FTZ R6, R45, R6, !PT ;  /* 0x000000062d067209 */ /* 0x000fe40007810000 */
[----:B------:R-:W-:-:S02]  /*69f0*/  ISETP.LT.OR P5, PT, R11, 0x19, P5 ;  /* 0x000000190b00780c */ /* 0x000fc40002fa1670 */
[----:B------:R-:W-:Y:S02]  /*6a00*/  FMNMX.FTZ R6, R48, R6, !PT ;  /* 0x0000000630067209 */ /* 0x000fe40007810000 */
[----:B------:R-:W-:Y:S02]  /*6a10*/  FSEL R39, R39, -INF , !P4 ;  /* 0xff80000027277808 */ /* 0x000fe40006000000 */
[----:B------:R-:W-:Y:S02]  /*6a20*/  FMNMX.FTZ R6, R49, R6, !PT ;  /* 0x0000000631067209 */ /* 0x000fe40007810000 */
[----:B------:R-:W-:Y:S02]  /*6a30*/  FSEL R34, R34, -INF , !P6 ;  /* 0xff80000022227808 */ /* 0x000fe40007000000 */
[----:B------:R-:W-:Y:S02]  /*6a40*/  FMNMX.FTZ R6, R52, R6, !PT ;  /* 0x0000000634067209 */ /* 0x000fe40007810000 */
[----:B------:R-:W-:-:S02]  /*6a50*/  FSEL R38, R38, -INF , !P5 ;  /* 0xff80000026267808 */ /* 0x000fc40006800000 */
[----:B------:R-:W-:Y:S02]  /*6a60*/  FMNMX.FTZ R6, R53, R6, !PT ;  /* 0x0000000635067209 */ /* 0x000fe40007810000 */
[----:B------:R-:W-:Y:S02]  /*6a70*/  ISETP.GT.AND P4, PT, R10, 0x29, P2 ;  /* 0x000000290a00780c */ /* 0x000fe40001784270 */
[----:B------:R-:W-:Y:S02]  /*6a80*/  FMNMX.FTZ R6, R56, R6, !PT ;  /* 0x0000000638067209 */ /* 0x000fe40007810000 */
[C---:B------:R-:W-:Y:S02]  /*6a90*/  ISETP.GT.AND P6, PT, R10.reuse, 0x20, P2 ;  /* 0x000000200a00780c */ /* 0x040fe400017c4270 */
[----:B------:R-:W-:Y:S02]  /*6aa0*/  FMNMX.FTZ R6, R57, R6, !PT ;  /* 0x0000000639067209 */ /* 0x000fe40007810000 */
[----:B------:R-:W-:-:S02]  /*6ab0*/  ISETP.GT.AND P5, PT, R10, 0x28, P2 ;  /* 0x000000280a00780c */ /* 0x000fc400017a4270 */
[----:B------:R-:W-:Y:S02]  /*6ac0*/  FMNMX.FTZ R6, R60, R6, !PT ;  /* 0x000000063c067209 */ /* 0x000fe40007810000 */
[----:B------:R-:W-:Y:S02]  /*6ad0*/  ISETP.LT.OR P4, PT, R11, 0x2a, P4 ;  /* 0x0000002a0b00780c */ /* 0x000fe40002781670 */
[----:B------:R-:W-:Y:S02]  /*6ae0*/  FMNMX.FTZ R6, R61, R6, !PT ;  /* 0x000000063d067209 */ /* 0x000fe40007810000 */
[C---:B------:R-:W-:Y:S02]  /*6af0*/  ISETP.LT.OR P6, PT, R11.reuse, 0x21, P6 ;  /* 0x000000210b00780c */ /* 0x040fe400037c1670 */
        /* <DEDUP_REMOVED lines=24> */
[----:B------:R-:W-:Y:S01]  /*6c80*/  FSEL R54, R54, -INF , !P5 ;  /* 0xff80000036367808 */ /* 0x000fe20006800000 */
[----:B------:R-:W0:Y:S01]  /*6c90*/  SHFL.BFLY PT, R7, R6, 0x2, 0x1f ;  /* 0x0c401f0006077f89 */ /* 0x000e2200000e0000 */
        /* <DEDUP_REMOVED lines=12> */
[----:B0-----:R-:W-:-:S02]  /*6d60*/  FMNMX.FTZ R6, R6, R7, !PT ;  /* 0x0000000706067209 */ /* 0x001fc40007810000 */
[C---:B------:R-:W-:Y:S02]  /*6d70*/  ISETP.LT.OR P4, PT, R11.reuse, 0x5a, P4 ;  /* 0x0000005a0b00780c */ /* 0x040fe40002781670 */
[C---:B------:R-:W-:Y:S01]  /*6d80*/  ISETP.LT.OR P6, PT, R11.reuse, 0x51, P6 ;  /* 0x000000510b00780c */ /* 0x040fe200037c1670 */
[----:B------:R-:W0:Y:S01]  /*6d90*/  SHFL.BFLY PT, R7, R6, 0x1, 0x1f ;  /* 0x0c201f0006077f89 */ /* 0x000e2200000e0000 */
[----:B------:R-:W-:Y:S02]  /*6da0*/  ISETP.LT.OR P5, PT, R11, 0x59, P5 ;  /* 0x000000590b00780c */ /* 0x000fe40002fa1670 */
[----:B------:R-:W-:Y:S02]  /*6db0*/  FSEL R71, R71, -INF , !P4 ;  /* 0xff80000047477808 */ /* 0x000fe40006000000 */
[----:B------:R-:W-:Y:S02]  /*6dc0*/  FSEL R66, R66, -INF , !P6 ;  /* 0xff80000042427808 */ /* 0x000fe40007000000 */
[----:B------:R-:W-:-:S02]  /*6dd0*/  FSEL R70, R70, -INF , !P5 ;  /* 0xff80000046467808 */ /* 0x000fc40006800000 */
[C---:B------:R-:W-:Y:S02]  /*6de0*/  ISETP.GT.AND P4, PT, R10.reuse, RZ, P2 ;  /* 0x000000ff0a00720c */ /* 0x040fe40001784270 */
[C---:B------:R-:W-:Y:S02]  /*6df0*/  ISETP.GT.AND P6, PT, R10.reuse, 0x60, P2 ;  /* 0x000000600a00780c */ /* 0x040fe400017c4270 */
[----:B------:R-:W-:Y:S02]  /*6e00*/  ISETP.GT.AND P5, PT, R10, 0x68, P2 ;  /* 0x000000680a00780c */ /* 0x000fe400017a4270 */
[C---:B------:R-:W-:Y:S02]  /*6e10*/  ISETP.LT.OR P4, PT, R11.reuse, 0x1, P4 ;  /* 0x000000010b00780c */ /* 0x040fe40002781670 */
[C---:B------:R-:W-:Y:S02]  /*6e20*/  ISETP.LT.OR P6, PT, R11.reuse, 0x61, P6 ;  /* 0x000000610b00780c */ /* 0x040fe400037c1670 */
[----:B------:R-:W-:-:S02]  /*6e30*/  ISETP.LT.OR P5, PT, R11, 0x69, P5 ;  /* 0x000000690b00780c */ /* 0x000fc40002fa1670 */
[----:B------:R-:W-:Y:S02]  /*6e40*/  FSEL R26, R26, -INF , !P4 ;  /* 0xff8000001a1a7808 */ /* 0x000fe40006000000 */
[----:B------:R-:W-:Y:S02]  /*6e50*/  FSEL R74, R74, -INF , !P6 ;  /* 0xff8000004a4a7808 */ /* 0x000fe40007000000 */
[----:B0-----:R-:W-:Y:S02]  /*6e60*/  FMNMX.FTZ R6, R6, R7, !PT ;  /* 0x0000000706067209 */ /* 0x001fe40007810000 */
[----:B------:R-:W-:Y:S02]  /*6e70*/  FSEL R78, R78, -INF , !P5 ;  /* 0xff8000004e4e7808 */ /* 0x000fe40006800000 */
[----:B------:R-:W-:Y:S02]  /*6e80*/  FSETP.NEU.FTZ.AND P3, PT, R6, -INF , PT ;  /* 0xff8000000600780b */ /* 0x000fe40003f7d000 */
[----:B------:R-:W-:-:S02]  /*6e90*/  ISETP.GT.AND P6, PT, R10, 0x69, P2 ;  /* 0x000000690a00780c */ /* 0x000fc400017c4270 */
[----:B------:R-:W-:Y:S02]  /*6ea0*/  FSEL R7, R6, RZ, P3 ;  /* 0x000000ff06077208 */ /* 0x000fe40001800000 */
[C---:B------:R-:W-:Y:S02]  /*6eb0*/  ISETP.GT.AND P5, PT, R10.reuse, 0x71, P2 ;  /* 0x000000710a00780c */ /* 0x040fe400017a4270 */
[----:B------:R-:W-:Y:S01]  /*6ec0*/  ISETP.GT.AND P4, PT, R10, 0x78, P2 ;  /* 0x000000780a00780c */ /* 0x000fe20001784270 */
[----:B------:R-:W-:Y:S01]  /*6ed0*/  FADD.FTZ R7, -R7, R0 ;  /* 0x0000000007077221 */ /* 0x000fe20000010100 */
[----:B------:R-:W-:Y:S01]  /*6ee0*/  FMUL.FTZ R0, R6, UR33 ;  /* 0x0000002106007c20 */ /* 0x000fe20008410000 */
[C---:B------:R-:W-:Y:S02]  /*6ef0*/  ISETP.LT.OR P6, PT, R11.reuse, 0x6a, P6 ;  /* 0x0000006a0b00780c */ /* 0x040fe400037c1670 */
[----:B------:R-:W-:Y:S01]  /*6f00*/  ISETP.LT.OR P5, PT, R11, 0x72, P5 ;  /* 0x000000720b00780c */ /* 0x000fe20002fa1670 */
[----:B------:R-:W-:Y:S01]  /*6f10*/  FMUL.FTZ R7, R7, UR33 ;  /* 0x0000002107077c20 */ /* 0x000fe20008410000 */
[----:B------:R-:W-:-:S02]  /*6f20*/  FSEL R0, R0, RZ, P3 ;  /* 0x000000ff00007208 */ /* 0x000fc40001800000 */
[----:B------:R-:W-:Y:S02]  /*6f30*/  ISETP.GT.AND P3, PT, R10, 0x1, P2 ;  /* 0x000000010a00780c */ /* 0x000fe40001764270 */
[----:B------:R-:W-:Y:S01]  /*6f40*/  FSEL R79, R79, -INF , !P6 ;  /* 0xff8000004f4f7808 */ /* 0x000fe20007000000 */
[--C-:B------:R-:W-:Y:S01]  /*6f50*/  FFMA.FTZ R24, R24, UR33, -R0.reuse ;  /* 0x0000002118187c23 */ /* 0x100fe20008010800 */
[----:B------:R-:W-:Y:S01]  /*6f60*/  ISETP.LT.OR P3, PT, R11, 0x2, P3 ;  /* 0x000000020b00780c */ /* 0x000fe20001f61670 */
[--C-:B------:R-:W-:Y:S01]  /*6f70*/  FFMA.FTZ R25, R25, UR33, -R0.reuse ;  /* 0x0000002119197c23 */ /* 0x100fe20008010800 */
[----:B------:R-:W-:Y:S01]  /*6f80*/  ISETP.LT.OR P4, PT, R11, 0x79, P4 ;  /* 0x000000790b00780c */ /* 0x000fe20002781670 */
[----:B------:R-:W-:Y:S01]  /*6f90*/  MUFU.EX2 R8, R24 ;  /* 0x0000001800087308 */ /* 0x000fe20000000800 */
[----:B------:R-:W-:Y:S01]  /*6fa0*/  FSEL R27, R27, -INF , !P3 ;  /* 0xff8000001b1b7808 */ /* 0x000fe20005800000 */
[--C-:B------:R-:W-:Y:S01]  /*6fb0*/  FFMA.FTZ R28, R28, UR33, -R0.reuse ;  /* 0x000000211c1c7c23 */ /* 0x100fe20008010800 */
[----:B------:R-:W-:Y:S01]  /*6fc0*/  ISETP.GT.AND P3, PT, R10, 0x11, P2 ;  /* 0x000000110a00780c */ /* 0x000fe20001764270 */
[--C-:B------:R-:W-:Y:S01]  /*6fd0*/  FFMA.FTZ R29, R29, UR33, -R0.reuse ;  /* 0x000000211d1d7c23 */ /* 0x100fe20008010800 */
[----:B------:R-:W-:Y:S01]  /*6fe0*/  FSEL R83, R83, -INF , !P5 ;  /* 0xff80000053537808 */ /* 0x000fe20006800000 */
[--C-:B------:R-:W-:Y:S01]  /*6ff0*/  FFMA.FTZ R32, R32, UR33, -R0.reuse ;  /* 0x0000002120207c23 */ /* 0x100fe20008010800 */
[----:B------:R-:W-:Y:S01]  /*7000*/  ISETP.LT.OR P3, PT, R11, 0x12, P3 ;  /* 0x000000120b00780c */ /* 0x000fe20001f61670 */
[----:B------:R-:W0:Y:S01]  /*7010*/  MUFU.EX2 R7, R7 ;  /* 0x0000000700077308 */ /* 0x000e220000000800 */
[----:B------:R-:W-:Y:S01]  /*7020*/  FSEL R86, R86, -INF , !P4 ;  /* 0xff80000056567808 */ /* 0x000fe20006000000 */
[--C-:B------:R-:W-:Y:S01]  /*7030*/  FFMA.FTZ R33, R33, UR33, -R0.reuse ;  /* 0x0000002121217c23 */ /* 0x100fe20008010800 */
[----:B------:R-:W-:Y:S01]  /*7040*/  FSEL R35, R35, -INF , !P3 ;  /* 0xff80000023237808 */ /* 0x000fe20005800000 */
[--C-:B------:R-:W-:Y:S01]  /*7050*/  FFMA.FTZ R36, R36, UR33, -R0.reuse ;  /* 0x0000002124247c23 */ /* 0x100fe20008010800 */
[----:B------:R-:W-:Y:S01]  /*7060*/  ISETP.GT.AND P3, PT, R10, 0x21, P2 ;  /* 0x000000210a00780c */ /* 0x000fe20001764270 */
[--C-:B------:R-:W-:Y:S01]  /*7070*/  FFMA.FTZ R37, R37, UR33, -R0.reuse ;  /* 0x0000002125257c23 */ /* 0x100fe20008010800 */
[--C-:B------:R-:W-:Y:S01]  /*7080*/  FFMA.FTZ R40, R40, UR33, -R0.reuse ;  /* 0x0000002128287c23 */ /* 0x100fe20008010800 */
[----:B------:R-:W1:Y:S01]  /*7090*/  MUFU.EX2 R25, R25 ;  /* 0x0000001900197308 */ /* 0x000e620000000800 */
[----:B------:R-:W-:Y:S01]  /*70a0*/  ISETP.LT.OR P3, PT, R11, 0x22, P3 ;  /* 0x000000220b00780c */ /* 0x000fe20001f61670 */
[--C-:B------:R-:W-:Y:S01]  /*70b0*/  FFMA.FTZ R41, R41, UR33, -R0.reuse ;  /* 0x0000002129297c23 */ /* 0x100fe20008010800 */
[--C-:B------:R-:W-:Y:S01]  /*70c0*/  FFMA.FTZ R44, R44, UR33, -R0.reuse ;  /* 0x000000212c2c7c23 */ /* 0x100fe20008010800 */
[--C-:B------:R-:W-:Y:S01]  /*70d0*/  FFMA.FTZ R45, R45, UR33, -R0.reuse ;  /* 0x000000212d2d7c23 */ /* 0x100fe20008010800 */
[----:B------:R-:W-:Y:S01]  /*70e0*/  FSEL R43, R43, -INF , !P3 ;  /* 0xff8000002b2b7808 */ /* 0x000fe20005800000 */
[----:B------:R-:W-:Y:S01]  /*70f0*/  FFMA.FTZ R48, R48, UR33, -R0 ;  /* 0x0000002130307c23 */ /* 0x000fe20008010800 */
[----:B------:R-:W-:Y:S01]  /*7100*/  ISETP.GT.AND P3, PT, R10, 0x31, P2 ;  /* 0x000000310a00780c */ /* 0x000fe20001764270 */
[----:B------:R-:W-:Y:S01]  /*7110*/  MUFU.EX2 R29, R29 ;  /* 0x0000001d001d7308 */ /* 0x000fe20000000800 */
[----:B0-----:R-:W-:Y:S01]  /*7120*/  FFMA.FTZ R4, R7, R4, R8 ;  /* 0x0000000407047223 */ /* 0x001fe20000010008 */
[--C-:B------:R-:W-:Y:S01]  /*7130*/  FFMA.FTZ R49, R49, UR33, -R0.reuse ;  /* 0x0000002131317c23 */ /* 0x100fe20008010800 */
[----:B------:R-:W-:Y:S01]  /*7140*/  ISETP.LT.OR P3, PT, R11, 0x32, P3 ;  /* 0x000000320b00780c */ /* 0x000fe20001f61670 */
[--C-:B------:R-:W-:Y:S01]  /*7150*/  FFMA.FTZ R52, R52, UR33, -R0.reuse ;  /* 0x0000002134347c23 */ /* 0x100fe20008010800 */
[--C-:B------:R-:W-:Y:S01]  /*7160*/  FFMA.FTZ R53, R53, UR33, -R0.reuse ;  /* 0x0000002135357c23 */ /* 0x100fe20008010800 */
[----:B------:R-:W-:Y:S01]  /*7170*/  FFMA.FTZ R56, R56, UR33, -R0 ;  /* 0x0000002138387c23 */ /* 0x000fe20008010800 */
[----:B------:R-:W-:Y:S01]  /*7180*/  FSEL R51, R51, -INF , !P3 ;  /* 0xff80000033337808 */ /* 0x000fe20005800000 */
[----:B------:R-:W-:Y:S01]  /*7190*/  MUFU.EX2 R33, R33 ;  /* 0x0000002100217308 */ /* 0x000fe20000000800 */
[----:B------:R-:W-:Y:S01]  /*71a0*/  ISETP.GT.AND P3, PT, R10, 0x41, P2 ;  /* 0x000000410a00780c */ /* 0x000fe20001764270 */
[C---:B-1----:R-:W-:Y:S01]  /*71b0*/  FADD.FTZ R4, R25.reuse, R4 ;  /* 0x0000000419047221 */ /* 0x042fe20000010000 */
[----:B------:R-:W-:Y:S01]  /*71c0*/  F2FP.BF16.F32.PACK_AB R8, R25, R8 ;  /* 0x000000081908723e */ /* 0x000fe200000010ff */
[--C-:B------:R-:W-:Y:S01]  /*71d0*/  FFMA.FTZ R57, R57, UR33, -R0.reuse ;  /* 0x0000002139397c23 */ /* 0x100fe20008010800 */
[----:B------:R-:W-:Y:S01]  /*71e0*/  ISETP.LT.OR P3, PT, R11, 0x42, P3 ;  /* 0x000000420b00780c */ /* 0x000fe20001f61670 */
[--C-:B------:R-:W-:Y:S01]  /*71f0*/  FFMA.FTZ R60, R60, UR33, -R0.reuse ;  /* 0x000000213c3c7c23 */ /* 0x100fe20008010800 */
[--C-:B------:R-:W-:Y:S01]  /*7200*/  FFMA.FTZ R61, R61, UR33, -R0.reuse ;  /* 0x000000213d3d7c23 */ /* 0x100fe20008010800 */
[----:B------:R-:W-:Y:S01]  /*7210*/  MUFU.EX2 R37, R37 ;  /* 0x0000002500257308 */ /* 0x000fe20000000800 */
[----:B------:R-:W-:Y:S01]  /*7220*/  FSEL R59, R59, -INF , !P3 ;  /* 0xff8000003b3b7808 */ /* 0x000fe20005800000 */
[--C-:B------:R-:W-:Y:S01]  /*7230*/  FFMA.FTZ R64, R64, UR33, -R0.reuse ;  /* 0x0000002140407c23 */ /* 0x100fe20008010800 */
[----:B------:R-:W-:Y:S01]  /*7240*/  ISETP.GT.AND P3, PT, R10, 0x51, P2 ;  /* 0x000000510a00780c */ /* 0x000fe20001764270 */
[--C-:B------:R-:W-:Y:S01]  /*7250*/  FFMA.FTZ R65, R65, UR33, -R0.reuse ;  /* 0x0000002141417c23 */ /* 0x100fe20008010800 */
[--C-:B------:R-:W-:Y:S01]  /*7260*/  FFMA.FTZ R68, R68, UR33, -R0.reuse ;  /* 0x0000002144447c23 */ /* 0x100fe20008010800 */
[--C-:B------:R-:W-:Y:S01]  /*7270*/  FFMA.FTZ R69, R69, UR33, -R0.reuse ;  /* 0x0000002145457c23 */ /* 0x100fe20008010800 */
[----:B------:R-:W-:Y:S01]  /*7280*/  ISETP.LT.OR P3, PT, R11, 0x52, P3 ;  /* 0x000000520b00780c */ /* 0x000fe20001f61670 */
[----:B------:R-:W-:Y:S01]  /*7290*/  MUFU.EX2 R24, R40 ;  /* 0x0000002800187308 */ /* 0x000fe20000000800 */
[--C-:B------:R-:W-:Y:S01]  /*72a0*/  FFMA.FTZ R72, R72, UR33, -R0.reuse ;  /* 0x0000002148487c23 */ /* 0x100fe20008010800 */
[--C-:B------:R-:W-:Y:S01]  /*72b0*/  FFMA.FTZ R73, R73, UR33, -R0.reuse ;  /* 0x0000002149497c23 */ /* 0x100fe20008010800 */
[----:B------:R-:W-:Y:S01]  /*72c0*/  FSEL R67, R67, -INF , !P3 ;  /* 0xff80000043437808 */ /* 0x000fe20005800000 */
[--C-:B------:R-:W-:Y:S01]  /*72d0*/  FFMA.FTZ R76, R76, UR33, -R0.reuse ;  /* 0x000000214c4c7c23 */ /* 0x100fe20008010800 */
[----:B------:R-:W-:Y:S01]  /*72e0*/  ISETP.GT.AND P3, PT, R10, 0x61, P2 ;  /* 0x000000610a00780c */ /* 0x000fe20001764270 */
[--C-:B------:R-:W-:Y:S01]  /*72f0*/  FFMA.FTZ R77, R77, UR33, -R0.reuse ;  /* 0x000000214d4d7c23 */ /* 0x100fe20008010800 */
[--C-:B------:R-:W-:Y:S01]  /*7300*/  FFMA.FTZ R80, R80, UR33, -R0.reuse ;  /* 0x0000002150507c23 */ /* 0x100fe20008010800 */
[----:B------:R-:W-:Y:S01]  /*7310*/  MUFU.EX2 R41, R41 ;  /* 0x0000002900297308 */ /* 0x000fe20000000800 */
[----:B------:R-:W-:Y:S01]  /*7320*/  ISETP.LT.OR P3, PT, R11, 0x62, P3 ;  /* 0x000000620b00780c */ /* 0x000fe20001f61670 */
[--C-:B------:R-:W-:Y:S01]  /*7330*/  FFMA.FTZ R81, R81, UR33, -R0.reuse ;  /* 0x0000002151517c23 */ /* 0x100fe20008010800 */
[--C-:B------:R-:W-:Y:S01]  /*7340*/  FFMA.FTZ R84, R84, UR33, -R0.reuse ;  /* 0x0000002154547c23 */ /* 0x100fe20008010800 */
[----:B------:R-:W-:Y:S01]  /*7350*/  FFMA.FTZ R0, R85, UR33, -R0 ;  /* 0x0000002155007c23 */ /* 0x000fe20008010800 */
[----:B------:R-:W-:Y:S01]  /*7360*/  FSEL R75, R75, -INF , !P3 ;  /* 0xff8000004b4b7808 */ /* 0x000fe20005800000 */
[-C--:B------:R-:W-:Y:S01]  /*7370*/  FMUL.FTZ R88, R88, R7.reuse ;  /* 0x0000000758587220 */ /* 0x080fe20000410000 */
[C---:B------:R-:W-:Y:S01]  /*7380*/  ISETP.GT.AND P3, PT, R10.reuse, 0x70, P2 ;  /* 0x000000700a00780c */ /* 0x040fe20001764270 */
[----:B------:R-:W-:Y:S01]  /*7390*/  MUFU.EX2 R45, R45 ;  /* 0x0000002d002d7308 */ /* 0x000fe20000000800 */
[----:B------:R-:W-:Y:S01]  /*73a0*/  ISETP.GT.AND P2, PT, R10, 0x79, P2 ;  /* 0x000000790a00780c */ /* 0x000fe20001744270 */
[----:B------:R-:W-:Y:S01]  /*73b0*/  FMUL.FTZ R89, R89, R7 ;  /* 0x0000000759597220 */ /* 0x000fe20000410000 */
[----:B------:R-:W-:Y:S01]  /*73c0*/  FMNMX.FTZ R10, R26, R5, !PT ;  /* 0x000000051a0a7209 */ /* 0x000fe20007810000 */
[-C--:B------:R-:W-:Y:S01]  /*73d0*/  FMUL.FTZ R92, R92, R7.reuse ;  /* 0x000000075c5c7220 */ /* 0x080fe20000410000 */
[----:B------:R-:W-:Y:S01]  /*73e0*/  ISETP.LT.OR P3, PT, R11, 0x71, P3 ;  /* 0x000000710b00780c */ /* 0x000fe20001f61670 */
[-C--:B------:R-:W-:Y:S01]  /*73f0*/  FMUL.FTZ R93, R93, R7.reuse ;  /* 0x000000075d5d7220 */ /* 0x080fe20000410000 */
[----:B------:R-:W-:Y:S01]  /*7400*/  FMNMX.FTZ R9, R27, R10, !PT ;  /* 0x0000000a1b097209 */ /* 0x000fe20007810000 */
[----:B------:R-:W-:Y:S01]  /*7410*/  MUFU.EX2 R49, R49 ;  /* 0x0000003100317308 */ /* 0x000fe20000000800 */
[----:B------:R-:W-:Y:S01]  /*7420*/  FSEL R82, R82, -INF , !P3 ;  /* 0xff80000052527808 */ /* 0x000fe20005800000 */
        /* <DEDUP_REMOVED lines=11> */
[-C--:B------:R-:W-:Y:S01]  /*74e0*/  FMUL.FTZ R105, R105, R7.reuse ;  /* 0x0000000769697220 */ /* 0x080fe20000410000 */
[-C--:B------:R-:W-:Y:S01]  /*74f0*/  FMUL.FTZ R108, R108, R7.reuse ;  /* 0x000000076c6c7220 */ /* 0x080fe20000410000 */
[----:B------:R-:W-:Y:S01]  /*7500*/  FMNMX.FTZ R9, R35, R10, !PT ;  /* 0x0000000a23097209 */ /* 0x000fe20007810000 */
[----:B------:R-:W-:Y:S01]  /*7510*/  MUFU.EX2 R56, R56 ;  /* 0x0000003800387308 */ /* 0x000fe20000000800 */
[-C--:B------:R-:W-:Y:S01]  /*7520*/  FMUL.FTZ R109, R109, R7.reuse ;  /* 0x000000076d6d7220 */ /* 0x080fe20000410000 */
        /* <DEDUP_REMOVED lines=18> */
[----:B------:R-:W-:-:S03]  /*7650*/  FMUL.FTZ R133, R133, R7 ;  /* 0x0000000785857220 */ /* 0x000fc60000410000 */
        /* <DEDUP_REMOVED lines=25> */
[----:B------:R-:W0:Y:S03]  /*77f0*/  MUFU.EX2 R10, R28 ;  /* 0x0000001c000a7308 */ /* 0x000e260000000800 */
[----:B------:R-:W-:-:S04]  /*7800*/  FMNMX.FTZ R9, R82, R9, !PT ;  /* 0x0000000952097209 */ /* 0x000fc80007810000 */
[----:B------:R-:W-:Y:S01]  /*7810*/  FMNMX.FTZ R9, R83, R9, !PT ;  /* 0x0000000953097209 */ /* 0x000fe20007810000 */
[----:B------:R-:W-:Y:S03]  /*7820*/  MUFU.EX2 R28, R48 ;  /* 0x00000030001c7308 */ /* 0x000fe60000000800 */
[----:B------:R-:W-:-:S04]  /*7830*/  FMNMX.FTZ R12, R86, R9, !PT ;  /* 0x00000009560c7209 */ /* 0x000fc80007810000 */
[----:B------:R-:W-:Y:S01]  /*7840*/  FMNMX.FTZ R12, R87, R12, !PT ;  /* 0x0000000c570c7209 */ /* 0x000fe20007810000 */
[----:B------:R-:W-:Y:S01]  /*7850*/  MUFU.EX2 R77, R77 ;  /* 0x0000004d004d7308 */ /* 0x000fe20000000800 */
[----:B0-----:R-:W-:Y:S01]  /*7860*/  FADD.FTZ R4, R10, R4 ;  /* 0x000000040a047221 */ /* 0x001fe20000010000 */
[C---:B------:R-:W-:Y:S02]  /*7870*/  F2FP.BF16.F32.PACK_AB R10, R29.reuse, R10 ;  /* 0x0000000a1d0a723e */ /* 0x040fe400000010ff */
[----:B------:R-:W0:Y:S01]  /*7880*/  SHFL.BFLY PT, R9, R12, 0x2, 0x1f ;  /* 0x0c401f000c097f89 */ /* 0x000e2200000e0000 */
[----:B------:R-:W-:-:S03]  /*7890*/  FADD.FTZ R13, R29, R4 ;  /* 0x000000041d0d7221 */ /* 0x000fc60000010000 */
[----:B------:R-:W-:Y:S08]  /*78a0*/  MUFU.EX2 R80, R80 ;  /* 0x0000005000507308 */ /* 0x000ff00000000800 */
[----:B------:R-:W-:Y:S08]  /*78b0*/  MUFU.EX2 R81, R81 ;  /* 0x0000005100517308 */ /* 0x000ff00000000800 */
[----:B------:R-:W-:Y:S01]  /*78c0*/  MUFU.EX2 R84, R84 ;  /* 0x0000005400547308 */ /* 0x000fe20000000800 */
[----:B0-----:R-:W-:-:S07]  /*78d0*/  FMNMX.FTZ R12, R12, R9, !PT ;  /* 0x000000090c0c7209 */ /* 0x001fce0007810000 */
[----:B------:R-:W-:Y:S01]  /*78e0*/  MUFU.EX2 R0, R0 ;  /* 0x0000000000007308 */ /* 0x000fe20000000800 */
[----:B------:R-:W0:Y:S02]  /*78f0*/  SHFL.BFLY PT, R9, R12, 0x1, 0x1f ;  /* 0x0c201f000c097f89 */ /* 0x000e2400000e0000 */
[----:B0-----:R-:W-:Y:S01]  /*7900*/  FMNMX.FTZ R12, R12, R9, !PT ;  /* 0x000000090c0c7209 */ /* 0x001fe20007810000 */
[----:B------:R-:W-:Y:S01]  /*7910*/  IMAD.U32 R9, RZ, RZ, UR48 ;  /* 0x00000030ff097e24 */ /* 0x000fe2000f8e00ff */
[----:B------:R-:W-:Y:S02]  /*7920*/  UMOV UR48, UR57 ;  /* 0x0000003900307c82 */ /* 0x000fe40008000000 */
[C---:B------:R-:W-:Y:S01]  /*7930*/  FSETP.NEU.FTZ.AND P2, PT, R12.reuse, -INF , PT ;  /* 0xff8000000c00780b */ /* 0x040fe20003f5d000 */
[----:B------:R-:W-:Y:S01]  /*7940*/  FMUL.FTZ R4, R12, UR33 ;  /* 0x000000210c047c20 */ /* 0x000fe20008410000 */
[----:B------:R-:W-:-:S04]  /*7950*/  @!P1 LEA R9, R9, UR42, 0x3 ;  /* 0x0000002a09099c11 */ /* 0x000fc8000f8e18ff */
[----:B------:R-:W-:Y:S01]  /*7960*/  FSEL R4, R4, RZ, P2 ;  /* 0x000000ff04047208 */ /* 0x000fe20001000000 */
[----:B------:R-:W-:-:S04]  /*7970*/  @!P1 VIADD R9, R9, 0x2d860 ;  /* 0x0002d86009099836 */ /* 0x000fc80000000000 */
[--C-:B------:R-:W-:Y:S01]  /*7980*/  FFMA.FTZ R14, R26, UR33, -R4.reuse ;  /* 0x000000211a0e7c23 */ /* 0x100fe20008010804 */
[--C-:B------:R-:W-:Y:S01]  /*7990*/  FFMA.FTZ R15, R27, UR33, -R4.reuse ;  /* 0x000000211b0f7c23 */ /* 0x100fe20008010804 */
[--C-:B------:R-:W-:Y:S01]  /*79a0*/  FFMA.FTZ R20, R30, UR33, -R4.reuse ;  /* 0x000000211e147c23 */ /* 0x100fe20008010804 */
[--C-:B------:R-:W-:Y:S01]  /*79b0*/  FFMA.FTZ R21, R31, UR33, -R4.reuse ;  /* 0x000000211f157c23 */ /* 0x100fe20008010804 */
[----:B------:R-:W-:Y:S01]  /*79c0*/  @!P1 PRMT R9, RZ, 0x654, R9 ;  /* 0x00000654ff099816 */ /* 0x000fe20000000009 */
[--C-:B------:R-:W-:Y:S01]  /*79d0*/  FFMA.FTZ R25, R38, UR33, -R4.reuse ;  /* 0x0000002126197c23 */ /* 0x100fe20008010804 */
[----:B------:R-:W-:Y:S01]  /*79e0*/  MUFU.EX2 R14, R14 ;  /* 0x0000000e000e7308 */ /* 0x000fe20000000800 */
[--C-:B------:R-:W-:Y:S01]  /*79f0*/  FFMA.FTZ R27, R39, UR33, -R4.reuse ;  /* 0x00000021271b7c23 */ /* 0x100fe20008010804 */
[----:B------:R0:W-:Y:S01]  /*7a00*/  @!P1 SYNCS.ARRIVE.TRANS64.RED.A1T0 RZ, [R9+URZ], RZ ;  /* 0x000000ff09ff99a7 */ /* 0x0001e2000810043f */
        /* <DEDUP_REMOVED lines=16> */
[----:B------:R-:W-:-:S05]  /*7b10*/  FFMA.FTZ R74, R74, UR33, -R4 ;  /* 0x000000214a4a7c23 */ /* 0x000fca0008010804 */
[----:B------:R-:W1:Y:S01]  /*7b20*/  MUFU.EX2 R21, R21 ;  /* 0x0000001500157308 */ /* 0x000e620000000800 */
[----:B0-----:R-:W-:-:S07]  /*7b30*/  F2FP.BF16.F32.PACK_AB R9, R15, R14 ;  /* 0x0000000e0f09723e */ /* 0x001fce00000010ff */
[----:B------:R-:W-:Y:S08]  /*7b40*/  MUFU.EX2 R25, R25 ;  /* 0x0000001900197308 */ /* 0x000ff00000000800 */
[----:B------:R-:W-:Y:S01]  /*7b50*/  MUFU.EX2 R26, R44 ;  /* 0x0000002c001a7308 */ /* 0x000fe20000000800 */
[----:B-1----:R-:W-:-:S05]  /*7b60*/  F2FP.BF16.F32.PACK_AB R11, R21, R20 ;  /* 0x00000014150b723e */ /* 0x002fca00000010ff */
[----:B------:R0:W-:Y:S02]  /*7b70*/  STSM.16.M88.4 [R17+0x21800], R8 ;  /* 0x0218000811007844 */ /* 0x0001e40000000200 */
[----:B------:R-:W-:Y:S08]  /*7b80*/  MUFU.EX2 R27, R27 ;  /* 0x0000001b001b7308 */ /* 0x000ff00000000800 */
[----:B------:R-:W-:Y:S01]  /*7b90*/  MUFU.EX2 R31, R31 ;  /* 0x0000001f001f7308 */ /* 0x000fe20000000800 */
[--C-:B0-----:R-:W-:Y:S01]  /*7ba0*/  FFMA.FTZ R9, R34, UR33, -R4.reuse ;  /* 0x0000002122097c23 */ /* 0x101fe20008010804 */
[----:B------:R-:W-:-:S06]  /*7bb0*/  FFMA.FTZ R11, R35, UR33, -R4 ;  /* 0x00000021230b7c23 */ /* 0x000fcc0008010804 */
[----:B------:R0:W1:Y:S01]  /*7bc0*/  MUFU.EX2 R8, R32 ;  /* 0x0000002000087308 */ /* 0x0000620000000800 */
[--C-:B------:R-:W-:Y:S01]  /*7bd0*/  FFMA.FTZ R35, R43, UR33, -R4.reuse ;  /* 0x000000212b237c23 */ /* 0x100fe20008010804 */
[----:B------:R-:W-:-:S06]  /*7be0*/  FFMA.FTZ R34, R54, UR33, -R4 ;  /* 0x0000002136227c23 */ /* 0x000fcc0008010804 */
[----:B------:R-:W-:Y:S01]  /*7bf0*/  MUFU.EX2 R9, R9 ;  /* 0x0000000900097308 */ /* 0x000fe20000000800 */
[----:B0-----:R-:W-:Y:S02]  /*7c00*/  FSEL R32, R12, RZ, P2 ;  /* 0x000000ff0c207208 */ /* 0x001fe40001000000 */
[C---:B------:R-:W-:Y:S01]  /*7c10*/  ISETP.GT.AND P2, PT, R2.reuse, UR58, PT ;  /* 0x0000003a02007c0c */ /* 0x040fe2000bf44270 */
[----:B------:R-:W-:Y:S02]  /*7c20*/  VIADD R2, R2, 0xffffffff ;  /* 0xffffffff02027836 */ /* 0x000fe40000000000 */
[----:B------:R-:W-:Y:S02]  /*7c30*/  FADD.FTZ R32, -R32, R5 ;  /* 0x0000000520207221 */ /* 0x000fe40000010100 */
[----:B------:R0:W2:Y:S02]  /*7c40*/  MUFU.EX2 R10, R36 ;  /* 0x00000024000a7308 */ /* 0x0000a40000000800 */
[----:B------:R-:W-:Y:S01]  /*7c50*/  FMUL.FTZ R5, R32, UR33 ;  /* 0x0000002120057c20 */ /* 0x000fe20008410000 */
[----:B------:R-:W-:-:S05]  /*7c60*/  FFMA.FTZ R32, R51, UR33, -R4 ;  /* 0x0000002133207c23 */ /* 0x000fca0008010804 */
[----:B------:R-:W3:Y:S01]  /*7c70*/  MUFU.EX2 R5, R5 ;  /* 0x0000000500057308 */ /* 0x000ee20000000800 */
[----:B0-----:R-:W-:Y:S01]  /*7c80*/  FFMA.FTZ R36, R46, UR33, -R4 ;  /* 0x000000212e247c23 */ /* 0x001fe20008010804 */
[----:B-1----:R-:W-:Y:S01]  /*7c90*/  FADD.FTZ R46, R8, R13 ;  /* 0x0000000d082e7221 */ /* 0x002fe20000010000 */
[----:B------:R-:W-:-:S03]  /*7ca0*/  F2FP.BF16.F32.PACK_AB R8, R33, R8 ;  /* 0x000000082108723e */ /* 0x000fc600000010ff */
[----:B------:R-:W-:Y:S02]  /*7cb0*/  FADD.FTZ R13, R33, R46 ;  /* 0x0000002e210d7221 */ /* 0x000fe40000010000 */
[----:B------:R-:W0:Y:S02]  /*7cc0*/  MUFU.EX2 R11, R11 ;  /* 0x0000000b000b7308 */ /* 0x000e240000000800 */
[----:B--2---:R-:W-:Y:S01]  /*7cd0*/  FADD.FTZ R46, R10, R13 ;  /* 0x0000000d0a2e7221 */ /* 0x004fe20000010000 */
[----:B------:R-:W-:-:S05]  /*7ce0*/  F2FP.BF16.F32.PACK_AB R10, R37, R10 ;  /* 0x0000000a250a723e */ /* 0x000fca00000010ff */
[----:B------:R-:W1:Y:S01]  /*7cf0*/  MUFU.EX2 R35, R35 ;  /* 0x0000002300237308 */ /* 0x000e620000000800 */
[----:B---3--:R-:W-:Y:S01]  /*7d00*/  FFMA.FTZ R14, R5, R3, R14 ;  /* 0x00000003050e7223 */ /* 0x008fe2000001000e */
[----:B------:R-:W-:Y:S01]  /*7d10*/  FFMA.FTZ R3, R55, UR33, -R4 ;  /* 0x0000002137037c23 */ /* 0x000fe20008010804 */
[-C--:B------:R-:W-:Y:S01]  /*7d20*/  FMUL.FTZ R90, R90, R5.reuse ;  /* 0x000000055a5a7220 */ /* 0x080fe20000410000 */
[-C--:B------:R-:W-:Y:S01]  /*7d30*/  FMUL.FTZ R91, R91, R5.reuse ;  /* 0x000000055b5b7220 */ /* 0x080fe20000410000 */
[----:B------:R-:W-:Y:S01]  /*7d40*/  FADD.FTZ R39, R15, R14 ;  /* 0x0000000e0f277221 */ /* 0x000fe20000010000 */
[--C-:B------:R-:W-:Y:S01]  /*7d50*/  FFMA.FTZ R14, R58, UR33, -R4.reuse ;  /* 0x000000213a0e7c23 */ /* 0x100fe20008010804 */
[--C-:B------:R-:W-:Y:S01]  /*7d60*/  FFMA.FTZ R15, R59, UR33, -R4.reuse ;  /* 0x000000213b0f7c23 */ /* 0x100fe20008010804 */
[----:B------:R-:W2:Y:S01]  /*7d70*/  MUFU.EX2 R36, R36 ;  /* 0x0000002400247308 */ /* 0x000ea20000000800 */
[----:B------:R-:W-:Y:S01]  /*7d80*/  FADD.FTZ R39, R20, R39 ;  /* 0x0000002714277221 */ /* 0x000fe20000010000 */
[--C-:B------:R-:W-:Y:S01]  /*7d90*/  FFMA.FTZ R20, R62, UR33, -R4.reuse ;  /* 0x000000213e147c23 */ /* 0x100fe20008010804 */
[----:B------:R-:W-:Y:S01]  /*7da0*/  FFMA.FTZ R4, R87, UR33, -R4 ;  /* 0x0000002157047c23 */ /* 0x000fe20008010804 */
[-C--:B------:R-:W-:Y:S01]  /*7db0*/  FMUL.FTZ R94, R94, R5.reuse ;  /* 0x000000055e5e7220 */ /* 0x080fe20000410000 */
[----:B------:R-:W-:Y:S01]  /*7dc0*/  FADD.FTZ R44, R21, R39 ;  /* 0x00000027152c7221 */ /* 0x000fe20000010000 */
[----:B------:R-:W-:Y:S01]  /*7dd0*/  FADD.FTZ R21, R37, R46 ;  /* 0x0000002e25157221 */ /* 0x000fe20000010000 */
[-C--:B------:R-:W-:Y:S01]  /*7de0*/  FMUL.FTZ R95, R95, R5.reuse ;  /* 0x000000055f5f7220 */ /* 0x080fe20000410000 */
[----:B------:R-:W3:Y:S01]  /*7df0*/  MUFU.EX2 R38, R38 ;  /* 0x0000002600267308 */ /* 0x000ee20000000800 */
[----:B------:R-:W-:Y:S01]  /*7e00*/  FADD.FTZ R44, R9, R44 ;  /* 0x0000002c092c7221 */ /* 0x000fe20000010000 */
[----:B------:R-:W-:Y:S01]  /*7e10*/  FADD.FTZ R46, R24, R21 ;  /* 0x00000015182e7221 */ /* 0x000fe20000010000 */
[----:B------:R-:W-:Y:S01]  /*7e20*/  F2FP.BF16.F32.PACK_AB R24, R41, R24 ;  /* 0x000000182918723e */ /* 0x000fe200000010ff */
[----:B------:R-:W-:Y:S01]  /*7e30*/  FMUL.FTZ R98, R98, R5 ;  /* 0x0000000562627220 */ /* 0x000fe20000410000 */
[----:B0-----:R-:W-:Y:S01]  /*7e40*/  FADD.FTZ R44, R11, R44 ;  /* 0x0000002c0b2c7221 */ /* 0x001fe20000010000 */
[----:B------:R-:W-:Y:S01]  /*7e50*/  FADD.FTZ R21, R41, R46 ;  /* 0x0000002e29157221 */ /* 0x000fe20000010000 */
[----:B------:R-:W-:Y:S01]  /*7e60*/  F2FP.BF16.F32.PACK_AB R9, R11, R9 ;  /* 0x000000090b09723e */ /* 0x000fe200000010ff */
[----:B------:R-:W0:Y:S01]  /*7e70*/  MUFU.EX2 R29, R29 ;  /* 0x0000001d001d7308 */ /* 0x000e220000000800 */
[----:B------:R-:W-:Y:S01]  /*7e80*/  FADD.FTZ R44, R25, R44 ;  /* 0x0000002c192c7221 */ /* 0x000fe20000010000 */
[----:B------:R-:W-:Y:S01]  /*7e90*/  FADD.FTZ R46, R26, R21 ;  /* 0x000000151a2e7221 */ /* 0x000fe20000010000 */
[----:B------:R-:W-:Y:S01]  /*7ea0*/  F2FP.BF16.F32.PACK_AB R11, R27, R25 ;  /* 0x000000191b0b723e */ /* 0x000fe200000010ff */
[----:B------:R-:W-:Y:S01]  /*7eb0*/  FMUL.FTZ R99, R99, R5 ;  /* 0x0000000563637220 */ /* 0x000fe20000410000 */
[----:B------:R-:W-:Y:S01]  /*7ec0*/  FADD.FTZ R44, R27, R44 ;  /* 0x0000002c1b2c7221 */ /* 0x000fe20000010000 */
[----:B------:R-:W-:Y:S01]  /*7ed0*/  FADD.FTZ R43, R45, R46 ;  /* 0x0000002e2d2b7221 */ /* 0x000fe20000010000 */
[----:B-1----:R-:W-:Y:S01]  /*7ee0*/  F2FP.BF16.F32.PACK_AB R25, R35, R31 ;  /* 0x0000001f2319723e */ /* 0x002fe200000010ff */
[----:B------:R-:W1:Y:S01]  /*7ef0*/  MUFU.EX2 R30, R52 ;  /* 0x00000034001e7308 */ /* 0x000e620000000800 */
[----:B------:R-:W-:Y:S01]  /*7f00*/  FADD.FTZ R44, R31, R44 ;  /* 0x0000002c1f2c7221 */ /* 0x000fe20000010000 */
[----:B------:R-:W-:Y:S01]  /*7f10*/  FADD.FTZ R46, R28, R43 ;  /* 0x0000002b1c2e7221 */ /* 0x000fe20000010000 */
[----:B------:R-:W-:Y:S01]  /*7f20*/  F2FP.BF16.F32.PACK_AB R26, R45, R26 ;  /* 0x0000001a2d1a723e */ /* 0x000fe200000010ff */
[----:B------:R4:W-:Y:S01]  /*7f30*/  STSM.16.M88.4 [R22], R8 ;  /* 0x0000000816007844 */ /* 0x0009e20000000200 */
[----:B------:R-:W-:Y:S01]  /*7f40*/  FADD.FTZ R21, R35, R44 ;  /* 0x0000002c23157221 */ /* 0x000fe20000010000 */
[C---:B------:R-:W-:Y:S01]  /*7f50*/  FADD.FTZ R47, R49.reuse, R46 ;  /* 0x0000002e312f7221 */ /* 0x040fe20000010000 */
[----:B------:R-:W-:Y:S01]  /*7f60*/  F2FP.BF16.F32.PACK_AB R28, R49, R28 ;  /* 0x0000001c311c723e */ /* 0x000fe200000010ff */
[----:B------:R-:W5:Y:S01]  /*7f70*/  MUFU.EX2 R32, R32 ;  /* 0x0000002000207308 */ /* 0x000f620000000800 */
[----:B--2---:R-:W-:Y:S01]  /*7f80*/  FADD.FTZ R21, R36, R21 ;  /* 0x0000001524157221 */ /* 0x004fe20000010000 */
[-C--:B------:R-:W-:Y:S01]  /*7f90*/  FMUL.FTZ R102, R102, R5.reuse ;  /* 0x0000000566667220 */ /* 0x080fe20000410000 */
[-C--:B------:R-:W-:Y:S01]  /*7fa0*/  FMUL.FTZ R103, R103, R5.reuse ;  /* 0x0000000567677220 */ /* 0x080fe20000410000 */
[-C--:B------:R-:W-:Y:S01]  /*7fb0*/  FMUL.FTZ R106, R106, R5.reuse ;  /* 0x000000056a6a7220 */ /* 0x080fe20000410000 */
[----:B---3--:R-:W-:Y:S01]  /*7fc0*/  FADD.FTZ R44, R38, R21 ;  /* 0x00000015262c7221 */ /* 0x008fe20000010000 */
[-C--:B------:R-:W-:Y:S01]  /*7fd0*/  FMUL.FTZ R107, R107, R5.reuse ;  /* 0x000000056b6b7220 */ /* 0x080fe20000410000 */
[-C--:B------:R-:W-:Y:S01]  /*7fe0*/  FMUL.FTZ R110, R110, R5.reuse ;  /* 0x000000056e6e7220 */ /* 0x080fe20000410000 */
[----:B------:R-:W2:Y:S01]  /*7ff0*/  MUFU.EX2 R34, R34 ;  /* 0x0000002200227308 */ /* 0x000ea20000000800 */
[----:B0-----:R-:W-:Y:S01]  /*8000*/  FADD.FTZ R43, R29, R44 ;  /* 0x0000002c1d2b7221 */ /* 0x001fe20000010000 */
[----:B-1----:R-:W-:Y:S01]  /*8010*/  FADD.FTZ R44, R30, R47 ;  /* 0x0000002f1e2c7221 */ /* 0x002fe20000010000 */
[----:B------:R-:W-:Y:S01]  /*8020*/  F2FP.BF16.F32.PACK_AB R30, R53, R30 ;  /* 0x0000001e351e723e */ /* 0x000fe200000010ff */
[----:B------:R-:W-:Y:S01]  /*8030*/  FMUL.FTZ R111, R111, R5 ;  /* 0x000000056f6f7220 */ /* 0x000fe20000410000 */
[----:B----4-:R-:W-:Y:S01]  /*8040*/  F2FP.BF16.F32.PACK_AB R8, R57, R56 ;  /* 0x000000383908723e */ /* 0x010fe200000010ff */
[----:B------:R-:W-:Y:S01]  /*8050*/  FADD.FTZ R41, R53, R44 ;  /* 0x0000002c35297221 */ /* 0x000fe20000010000 */
[----:B------:R-:W-:Y:S01]  /*8060*/  F2FP.BF16.F32.PACK_AB R10, R61, R60 ;  /* 0x0000003c3d0a723e */ /* 0x000fe200000010ff */
[----:B------:R-:W0:Y:S01]  /*8070*/  MUFU.EX2 R3, R3 ;  /* 0x0000000300037308 */ /* 0x000e220000000800 */
[----:B-----5:R-:W-:Y:S01]  /*8080*/  FADD.FTZ R43, R32, R43 ;  /* 0x0000002b202b7221 */ /* 0x020fe20000010000 */
[----:B------:R-:W-:Y:S01]  /*8090*/  FADD.FTZ R46, R56, R41 ;  /* 0x00000029382e7221 */ /* 0x000fe20000010000 */
[----:B------:R-:W-:Y:S01]  /*80a0*/  F2FP.BF16.F32.PACK_AB R29, R32, R29 ;  /* 0x0000001d201d723e */ /* 0x000fe200000010ff */
[-C--:B------:R-:W-:Y:S01]  /*80b0*/  FMUL.FTZ R114, R114, R5.reuse ;  /* 0x0000000572727220 */ /* 0x080fe20000410000 */
[-C--:B------:R-:W-:Y:S01]  /*80c0*/  FMUL.FTZ R115, R115, R5.reuse ;  /* 0x0000000573737220 */ /* 0x080fe20000410000 */
[----:B------:R-:W-:Y:S01]  /*80d0*/  FADD.FTZ R41, R57, R46 ;  /* 0x0000002e39297221 */ /* 0x000fe20000010000 */
[-C--:B------:R-:W-:Y:S01]  /*80e0*/  FMUL.FTZ R118, R118, R5.reuse ;  /* 0x0000000576767220 */ /* 0x080fe20000410000 */
[----:B------:R-:W1:Y:S01]  /*80f0*/  MUFU.EX2 R14, R14 ;  /* 0x0000000e000e7308 */ /* 0x000e620000000800 */
[----:B--2---:R-:W-:Y:S01]  /*8100*/  FADD.FTZ R44, R34, R43 ;  /* 0x0000002b222c7221 */ /* 0x004fe20000010000 */
[----:B------:R-:W-:Y:S01]  /*8110*/  FADD.FTZ R46, R60, R41 ;  /* 0x000000293c2e7221 */ /* 0x000fe20000010000 */
[-C--:B------:R-:W-:Y:S01]  /*8120*/  FMUL.FTZ R119, R119, R5.reuse ;  /* 0x0000000577777220 */ /* 0x080fe20000410000 */
[-C--:B------:R-:W-:Y:S01]  /*8130*/  FMUL.FTZ R122, R122, R5.reuse ;  /* 0x000000057a7a7220 */ /* 0x080fe20000410000 */
[-C--:B------:R-:W-:Y:S01]  /*8140*/  FMUL.FTZ R123, R123, R5.reuse ;  /* 0x000000057b7b7220 */ /* 0x080fe20000410000 */
[----:B------:R-:W-:Y:S01]  /*8150*/  FADD.FTZ R35, R61, R46 ;  /* 0x0000002e3d237221 */ /* 0x000fe20000010000 */
[-C--:B------:R-:W-:Y:S01]  /*8160*/  FMUL.FTZ R126, R126, R5.reuse ;  /* 0x000000057e7e7220 */ /* 0x080fe20000410000 */
[----:B------:R-:W2:Y:S01]  /*8170*/  MUFU.EX2 R15, R15 ;  /* 0x0000000f000f7308 */ /* 0x000ea20000000800 */
[----:B0-----:R-:W-:Y:S01]  /*8180*/  FADD.FTZ R27, R3, R44 ;  /* 0x0000002c031b7221 */ /* 0x001fe20000010000 */
[-C--:B------:R-:W-:Y:S01]  /*8190*/  FMUL.FTZ R127, R127, R5.reuse ;  /* 0x000000057f7f7220 */ /* 0x080fe20000410000 */
[-C--:B------:R-:W-:Y:S01]  /*81a0*/  FMUL.FTZ R130, R130, R5.reuse ;  /* 0x0000000582827220 */ /* 0x080fe20000410000 */
[-C--:B------:R-:W-:Y:S01]  /*81b0*/  FMUL.FTZ R131, R131, R5.reuse ;  /* 0x0000000583837220 */ /* 0x080fe20000410000 */
[-C--:B------:R-:W-:Y:S01]  /*81c0*/  FMUL.FTZ R134, R134, R5.reuse ;  /* 0x0000000586867220 */ /* 0x080fe20000410000 */
[----:B------:R-:W-:Y:S01]  /*81d0*/  FMUL.FTZ R135, R135, R5 ;  /* 0x0000000587877220 */ /* 0x000fe20000410000 */
[----:B------:R-:W-:Y:S01]  /*81e0*/  IMAD.MOV.U32 R5, RZ, RZ, R12 ;  /* 0x000000ffff057224 */ /* 0x000fe200078e000c */
[----:B------:R-:W0:Y:S01]  /*81f0*/  MUFU.EX2 R20, R20 ;  /* 0x0000001400147308 */ /* 0x000e220000000800 */
[----:B-1----:R-:W-:Y:S01]  /*8200*/  FADD.FTZ R44, R14, R27 ;  /* 0x0000001b0e2c7221 */ /* 0x002fe20000010000 */
[----:B------:R-:W-:Y:S01]  /*8210*/  F2FP.BF16.F32.PACK_AB R27, R38, R36 ;  /* 0x00000024261b723e */ /* 0x000fe200000010ff */
[----:B------:R-:W-:-:S04]  /*8220*/  FADD.FTZ R38, R64, R35 ;  /* 0x0000002340267221 */ /* 0x000fc80000010000 */
[----:B------:R1:W-:Y:S01]  /*8230*/  STSM.16.M88.4 [R19], R24 ;  /* 0x0000001813007844 */ /* 0x0003e20000000200 */
[----:B------:R-:W3:Y:S01]  /*8240*/  MUFU.EX2 R42, R42 ;  /* 0x0000002a002a7308 */ /* 0x000ee20000000800 */
[----:B--2---:R-:W-:-:S07]  /*8250*/  FADD.FTZ R31, R15, R44 ;  /* 0x0000002c0f1f7221 */ /* 0x004fce0000010000 */
[----:B------:R-:W2:Y:S01]  /*8260*/  MUFU.EX2 R13, R66 ;  /* 0x00000042000d7308 */ /* 0x000ea20000000800 */
[----:B0-----:R-:W-:Y:S01]  /*8270*/  FADD.FTZ R31, R20, R31 ;  /* 0x0000001f141f7221 */ /* 0x001fe20000010000 */
[----:B-1----:R-:W-:-:S06]  /*8280*/  F2FP.BF16.F32.PACK_AB R26, R77, R76 ;  /* 0x0000004c4d1a723e */ /* 0x002fcc00000010ff */
[----:B------:R-:W0:Y:S01]  /*8290*/  MUFU.EX2 R39, R67 ;  /* 0x0000004300277308 */ /* 0x000e220000000800 */
[C---:B---3--:R-:W-:Y:S01]  /*82a0*/  FADD.FTZ R36, R42.reuse, R31 ;  /* 0x0000001f2a247221 */ /* 0x048fe20000010000 */
[----:B------:R-:W-:Y:S01]  /*82b0*/  FADD.FTZ R31, R65, R38 ;  /* 0x00000026411f7221 */ /* 0x000fe20000010000 */
[----:B------:R-:W-:-:S03]  /*82c0*/  F2FP.BF16.F32.PACK_AB R11, R42, R20 ;  /* 0x000000142a0b723e */ /* 0x000fc600000010ff */
[----:B------:R-:W-:Y:S01]  /*82d0*/  FADD.FTZ R38, R68, R31 ;  /* 0x0000001f44267221 */ /* 0x000fe20000010000 */
[----:B------:R-:W-:Y:S01]  /*82e0*/  F2FP.BF16.F32.PACK_AB R31, R3, R34 ;  /* 0x00000022031f723e */ /* 0x000fe200000010ff */
[----:B------:R-:W1:Y:S01]  /*82f0*/  MUFU.EX2 R33, R70 ;  /* 0x0000004600217308 */ /* 0x000e620000000800 */
[----:B--2---:R-:W-:Y:S01]  /*8300*/  FADD.FTZ R36, R13, R36 ;  /* 0x000000240d247221 */ /* 0x004fe20000010000 */
[----:B------:R-:W-:Y:S02]  /*8310*/  FADD.FTZ R9, R69, R38 ;  /* 0x0000002645097221 */ /* 0x000fe40000010000 */
[----:B------:R2:W-:Y:S02]  /*8320*/  STSM.16.M88.4 [R18], R28 ;  /* 0x0000001c12007844 */ /* 0x0005e40000000200 */
[----:B------:R-:W-:Y:S01]  /*8330*/  FADD.FTZ R24, R72, R9 ;  /* 0x0000000948187221 */ /* 0x000fe20000010000 */
[----:B------:R-:W-:Y:S01]  /*8340*/  F2FP.BF16.F32.PACK_AB R9, R15, R14 ;  /* 0x0000000e0f09723e */ /* 0x000fe200000010ff */
[----:B------:R-:W3:Y:S01]  /*8350*/  MUFU.EX2 R37, R71 ;  /* 0x0000004700257308 */ /* 0x000ee20000000800 */
[----:B0-----:R-:W-:Y:S01]  /*8360*/  FADD.FTZ R36, R39, R36 ;  /* 0x0000002427247221 */ /* 0x001fe20000010000 */
[C---:B------:R-:W-:Y:S01]  /*8370*/  FADD.FTZ R15, R73.reuse, R24 ;  /* 0x00000018490f7221 */ /* 0x040fe20000010000 */
[----:B------:R-:W-:Y:S01]  /*8380*/  F2FP.BF16.F32.PACK_AB R24, R73, R72 ;  /* 0x000000484918723e */ /* 0x000fe200000010ff */
[----:B------:R0:W-:Y:S02]  /*8390*/  STSM.16.M88.4 [R17+0x27800], R8 ;  /* 0x0278000811007844 */ /* 0x0001e40000000200 */
[----:B------:R-:W-:-:S02]  /*83a0*/  FADD.FTZ R14, R76, R15 ;  /* 0x0000000f4c0e7221 */ /* 0x000fc40000010000 */
[----:B------:R-:W4:Y:S01]  /*83b0*/  MUFU.EX2 R21, R74 ;  /* 0x0000004a00157308 */ /* 0x000f220000000800 */
[----:B-1----:R-:W-:Y:S01]  /*83c0*/  FADD.FTZ R36, R33, R36 ;  /* 0x0000002421247221 */ /* 0x002fe20000010000 */
[----:B------:R-:W-:Y:S01]  /*83d0*/  FADD.FTZ R15, R77, R14 ;  /* 0x0000000e4d0f7221 */ /* 0x000fe20000010000 */
[----:B--2---:R-:W-:Y:S02]  /*83e0*/  F2FP.BF16.F32.PACK_AB R28, R81, R80 ;  /* 0x00000050511c723e */ /* 0x004fe400000010ff */
[----:B------:R-:W-:Y:S01]  /*83f0*/  F2FP.BF16.F32.PACK_AB R30, R0, R84 ;  /* 0x00000054001e723e */ /* 0x000fe200000010ff */
[----:B------:R-:W-:Y:S02]  /*8400*/  FADD.FTZ R20, R80, R15 ;  /* 0x0000000f50147221 */ /* 0x000fe40000010000 */
[----:B------:R-:W1:Y:S01]  /*8410*/  MUFU.EX2 R40, R40 ;  /* 0x0000002800287308 */ /* 0x000e620000000800 */
[----:B---3--:R-:W-:Y:S01]  /*8420*/  FADD.FTZ R36, R37, R36 ;  /* 0x0000002425247221 */ /* 0x008fe20000010000 */
[----:B------:R-:W-:Y:S01]  /*8430*/  FADD.FTZ R15, R81, R20 ;  /* 0x00000014510f7221 */ /* 0x000fe20000010000 */
[----:B0-----:R-:W-:-:S02]  /*8440*/  F2FP.BF16.F32.PACK_AB R8, R65, R64 ;  /* 0x000000404108723e */ /* 0x001fc400000010ff */
[----:B------:R-:W-:Y:S01]  /*8450*/  F2FP.BF16.F32.PACK_AB R10, R69, R68 ;  /* 0x00000044450a723e */ /* 0x000fe200000010ff */
[----:B------:R-:W-:Y:S02]  /*8460*/  FADD.FTZ R15, R84, R15 ;  /* 0x0000000f540f7221 */ /* 0x000fe40000010000 */
[----:B------:R-:W0:Y:S01]  /*8470*/  MUFU.EX2 R78, R78 ;  /* 0x0000004e004e7308 */ /* 0x000e220000000800 */
[----:B------:R-:W-:Y:S01]  /*8480*/  F2FP.BF16.F32.PACK_AB R9, R39, R13 ;  /* 0x0000000d2709723e */ /* 0x000fe200000010ff */
[----:B----4-:R-:W-:Y:S01]  /*8490*/  FADD.FTZ R3, R21, R36 ;  /* 0x0000002415037221 */ /* 0x010fe20000010000 */
[----:B------:R-:W-:-:S05]  /*84a0*/  F2FP.BF16.F32.PACK_AB R11, R37, R33 ;  /* 0x00000021250b723e */ /* 0x000fca00000010ff */
[----:B------:R-:W2:Y:S01]  /*84b0*/  MUFU.EX2 R79, R79 ;  /* 0x0000004f004f7308 */ /* 0x000ea20000000800 */
[C---:B-1----:R-:W-:Y:S01]  /*84c0*/  F2FP.BF16.F32.PACK_AB R25, R40.reuse, R21 ;  /* 0x000000152819723e */ /* 0x042fe200000010ff */
[----:B------:R1:W-:Y:S01]  /*84d0*/  STSM.16.M88.4 [R23], R8 ;  /* 0x0000000817007844 */ /* 0x0003e20000000200 */
[----:B------:R-:W-:-:S05]  /*84e0*/  FADD.FTZ R3, R40, R3 ;  /* 0x0000000328037221 */ /* 0x000fca0000010000 */
[----:B------:R-:W3:Y:S01]  /*84f0*/  MUFU.EX2 R82, R82 ;  /* 0x0000005200527308 */ /* 0x000ee20000000800 */
[----:B0-----:R-:W-:-:S07]  /*8500*/  FADD.FTZ R14, R78, R3 ;  /* 0x000000034e0e7221 */ /* 0x001fce0000010000 */
[----:B------:R-:W0:Y:S01]  /*8510*/  MUFU.EX2 R83, R83 ;  /* 0x0000005300537308 */ /* 0x000e220000000800 */
[C---:B--2---:R-:W-:Y:S01]  /*8520*/  F2FP.BF16.F32.PACK_AB R27, R79.reuse, R78 ;  /* 0x0000004e4f1b723e */ /* 0x044fe200000010ff */
[----:B------:R-:W-:-:S04]  /*8530*/  FADD.FTZ R3, R79, R14 ;  /* 0x0000000e4f037221 */ /* 0x000fc80000010000 */
[----:B------:R1:W-:Y:S02]  /*8540*/  STSM.16.M88.4 [R19+0x6000], R24 ;  /* 0x0060001813007844 */ /* 0x0003e40000000200 */
[----:B------:R-:W2:Y:S01]  /*8550*/  MUFU.EX2 R86, R86 ;  /* 0x0000005600567308 */ /* 0x000ea20000000800 */
[----:B---3--:R-:W-:-:S07]  /*8560*/  FADD.FTZ R3, R82, R3 ;  /* 0x0000000352037221 */ /* 0x008fce0000010000 */
[----:B------:R3:W4:Y:S01]  /*8570*/  MUFU.EX2 R32, R4 ;  /* 0x0000000400207308 */ /* 0x0007220000000800 */
[C---:B0-----:R-:W-:Y:S01]  /*8580*/  F2FP.BF16.F32.PACK_AB R29, R83.reuse, R82 ;  /* 0x00000052531d723e */ /* 0x041fe200000010ff */
[----:B------:R-:W-:-:S04]  /*8590*/  FADD.FTZ R3, R83, R3 ;  /* 0x0000000353037221 */ /* 0x000fc80000010000 */
[----:B--2---:R-:W-:Y:S01]  /*85a0*/  FADD.FTZ R3, R86, R3 ;  /* 0x0000000356037221 */ /* 0x004fe20000010000 */
[----:B---3--:R-:W-:Y:S01]  /*85b0*/  FADD.FTZ R4, R0, R15 ;  /* 0x0000000f00047221 */ /* 0x008fe20000010000 */
[----:B------:R-:W-:Y:S01]  /*85c0*/  IMAD.MOV.U32 R0, RZ, RZ, R6 ;  /* 0x000000ffff007224 */ /* 0x000fe200078e0006 */
[C---:B----4-:R-:W-:Y:S01]  /*85d0*/  F2FP.BF16.F32.PACK_AB R31, R32.reuse, R86 ;  /* 0x00000056201f723e */ /* 0x050fe200000010ff */
[----:B------:R-:W-:-:S04]  /*85e0*/  FADD.FTZ R3, R32, R3 ;  /* 0x0000000320037221 */ /* 0x000fc80000010000 */
[----:B------:R1:W-:Y:S01]  /*85f0*/  STSM.16.M88.4 [R18+0x6000], R28 ;  /* 0x0060001c12007844 */ /* 0x0003e20000000200 */
[----:B------:R0:W-:Y:S06]  /*8600*/  MEMBAR.ALL.CTA ;  /* 0x0000000000007992 */ /* 0x0001ec0000008000 */
[----:B0-----:R-:W0:Y:S02]  /*8610*/  FENCE.VIEW.ASYNC.S ;  /* 0x00000000000073c6 */ /* 0x001e240000000000 */
[----:B0-----:R-:W-:Y:S01]  /*8620*/  NOP ;  /* 0x0000000000007918 */ /* 0x001fe20000000000 */
[----:B------:R-:W-:Y:S05]  /*8630*/  @P2 BRA `(.L_x_1118) ;  /* 0xffffffcc00bc2947 */ /* 0x000fea000383ffff */
[----:B------:R-:W-:Y:S01]  /*8640*/  IMAD.MOV.U32 R5, RZ, RZ, R12 ;  /* 0x000000ffff057224 */ /* 0x000fe200078e000c */
[----:B------:R-:W-:Y:S01]  /*8650*/  UMOV UR48, UR57 ;  /* 0x0000003900307c82 */ /* 0x000fe20008000000 */
[----:B------:R-:W-:Y:S01]  /*8660*/  IMAD.MOV.U32 R0, RZ, RZ, R6 ;  /* 0x000000ffff007224 */ /* 0x000fe200078e0006 */
[----:B------:R-:W-:-:S06]  /*8670*/  UMOV UR51, UR56 ;  /* 0x0000003800337c82 */ /* 0x000fcc0008000000 */
.L_x_1101:
[----:B------:R-:W-:Y:S01]  /*8680*/  ULDC UR6, c[0x0][0x448] ;  /* 0x0001120000067ab9 */ /* 0x000fe20000000800 */
[----:B------:R-:W-:Y:S01]  /*8690*/  ULDC UR15, c[0x0][0x9e4] ;  /* 0x00027900000f7ab9 */ /* 0x000fe20000000800 */
[----:B------:R-:W-:Y:S02]  /*86a0*/  UISETP.NE.AND UP0, UPT, UR6, 0x1, UPT ;  /* 0x000000010600788c */ /* 0x000fe4000bf05270 */
[----:B------:R-:W-:Y:S02]  /*86b0*/  UISETP.GE.AND UP1, UPT, UR15, 0x1, UPT ;  /* 0x000000010f00788c */ /* 0x000fe4000bf26270 */
[----:B------:R-:W-:Y:S02]  /*86c0*/  UIADD3 UR10, UR40, 0xbf, URZ ;  /* 0x000000bf280a7890 */ /* 0x000fe4000fffe03f */
[----:B------:R-:W-:Y:S02]  /*86d0*/  UIADD3 UR11, UR39, 0x1, -UR47 ;  /* 0x00000001270b7890 */ /* 0x000fe4000fffe82f */
[----:B------:R-:W-:-:S03]  /*86e0*/  PLOP3.LUT P5, PT, PT, PT, UP1, 0x80, 0x0 ;  /* 0x000000000000781c */ /* 0x000fc60003faf018 */
[----:B------:R-:W-:Y:S01]  /*86f0*/  @UP0 ULDC UR6, c[0x0][0x44c] ;  /* 0x0001130000060ab9 */ /* 0x000fe20000000800 */
[----:B------:R-:W-:Y:S01]  /*8700*/  @UP0 ULDC UR14, c[0x0][0x450] ;  /* 0x00011400000e0ab9 */ /* 0x000fe20000000800 */
[----:B------:R-:W-:-:S04]  /*8710*/  UIMAD.WIDE.U32 UR6, UR10, UR6, URZ ;  /* 0x000000060a0672a5 */ /* 0x000fc8000f8e003f */
[----:B------:R-:W-:-:S04]  /*8720*/  @UP0 USHF.R.U32.HI UR10, URZ, UR14, UR7 ;  /* 0x0000000e3f0a0299 */ /* 0x000fc80008011607 */
[----:B------:R-:W-:-:S04]  /*8730*/  UIADD3 UR10, UR11, UR10, URZ ;  /* 0x0000000a0b0a7290 */ /* 0x000fc8000fffe03f */
[----:B------:R-:W-:Y:S01]  /*8740*/  UIADD3 UR35, UR10, -UR35, URZ ;  /* 0x800000230a237290 */ /* 0x000fe2000fffe03f */
[----:B------:R-:W-:Y:S11]  /*8750*/  @!P5 BRA `(.L_x_1119) ;  /* 0x000000000048d947 */ /* 0x000ff60003800000 */
[----:B------:R-:W-:Y:S02]  /*8760*/  UMOV UR14, UR10 ;  /* 0x0000000a000e7c82 */ /* 0x000fe40008000000 */
        /* <DEDUP_REMOVED lines=10> */
.L_x_1120:
[----:B------:R-:W-:-:S11]  /*8810*/  UISETP.NE.AND UP1, UPT, UR15, 0x1, UPT ;  /* 0x000000010f00788c */ /* 0x000fd6000bf25270 */
[----:B------:R-:W-:Y:S02]  /*8820*/  @UP1 ULDC.64 UR6, c[0x0][0x9e8] ;  /* 0x00027a0000061ab9 */ /* 0x000fe40000000a00 */
[----:B------:R-:W-:-:S04]  /*8830*/  UIMAD.WIDE.U32 UR10, UR14, UR6, URZ ;  /* 0x000000060e0a72a5 */ /* 0x000fc8000f8e003f */
[----:B------:R-:W-:-:S12]  /*8840*/  @UP1 USHF.R.U32.HI UR14, URZ, UR7, UR11 ;  /* 0x000000073f0e1299 */ /* 0x000fd8000801160b */
.L_x_1121:
[----:B------:R-:W-:-:S04]  /*8850*/  UIMAD UR14, UR14, UR15, URZ ;  /* 0x0000000f0e0e72a4 */ /* 0x000fc8000f8e023f */
[----:B------:R-:W-:-:S04]  /*8860*/  UISETP.LT.AND UP1, UPT, UR35, UR14, UPT ;  /* 0x0000000e2300728c */ /* 0x000fc8000bf21270 */
[----:B------:R-:W-:-:S12]  /*8870*/  USEL UR35, UR35, UR14, !UP1 ;  /* 0x0000000e23237287 */ /* 0x000fd8000c800000 */
.L_x_1119:
        /* <DEDUP_REMOVED lines=13> */
.L_x_1131:
[----:B------:R-:W-:Y:S01]  /*8950*/  UIADD3 UR48, UR35, 0x1, URZ ;  /* 0x0000000123307890 */ /* 0x000fe2000fffe03f */
[----:B------:R-:W-:-:S03]  /*8960*/  ISETP.NE.AND P3, PT, RZ, UR45, PT ;  /* 0x0000002dff007c0c */ /* 0x000fc6000bf65270 */
[----:B------:R-:W-:-:S04]  /*8970*/  UISETP.NE.AND UP1, UPT, UR48, 0x2, UPT ;  /* 0x000000023000788c */ /* 0x000fc8000bf25270 */
[----:B------:R-:W-:Y:S02]  /*8980*/  USEL UR51, URZ, 0x1, UP1 ;  /* 0x000000013f337887 */ /* 0x000fe40008800000 */
[----:B------:R-:W-:Y:S02]  /*8990*/  USEL UR48, UR48, URZ, UP1 ;  /* 0x0000003f30307287 */ /* 0x000fe40008800000 */
[----:B------:R-:W-:Y:S02]  /*89a0*/  ULOP3.LUT UR51, UR28, UR51, URZ, 0x3c, !UPT ;  /* 0x000000331c337292 */ /* 0x000fe4000f8e3c3f */
[----:B--2---:R-:W-:Y:S10]  /*89b0*/  @P3 BRA `(.L_x_1123) ;  /* 0x00000000002c3947 */ /* 0x004ff40003800000 */
[----:B------:R-:W-:Y:S05]  /*89c0*/  @!P0 BRA `(.L_x_1124) ;  /* 0x0000000000048947 */ /* 0x000fea0003800000 */
[----:B------:R-:W-:Y:S01]  /*89d0*/  BPT.TRAP 0x1 ;  /* 0x000000040000795c */ /* 0x000fe20000300000 */
.L_x_1124:
[----:B------:R-:W-:Y:S01]  /*89e0*/  ULEA UR6, UR48, UR42, 0x3 ;  /* 0x0000002a30067291 */ /* 0x000fe2000f8e183f */
[----:B------:R-:W-:-:S05]  /*89f0*/  IMAD.U32 R0, RZ, RZ, UR51 ;  /* 0x00000033ff007e24 */ /* 0x000fca000f8e00ff */
[----:B------:R-:W-:-:S04]  /*8a00*/  SHF.L.U32 R0, R0, 0x1f, RZ ;  /* 0x0000001f00007819 */ /* 0x000fc800000006ff */
[----:B------:R0:W2:Y:S01]  /*8a10*/  SYNCS.PHASECHK.TRANS64.TRYWAIT P2, [UR6+0x2d830], R0 ;  /* 0x02d83000ff0075a7 */ /* 0x0000a20008040146 */
[----:B------:R-:W-:Y:S05]  /*8a20*/  @!P0 BRA `(.L_x_1125) ;  /* 0x0000000000048947 */ /* 0x000fea0003800000 */
[----:B------:R-:W-:Y:S01]  /*8a30*/  BPT.TRAP 0x1 ;  /* 0x000000040000795c */ /* 0x000fe20000300000 */
.L_x_1125:
[----:B--2---:R-:W-:Y:S05]  /*8a40*/  @P2 BRA `(.L_x_1123) ;  /* 0x0000000000082947 */ /* 0x004fea0003800000 */
[----:B------:R-:W2:Y:S02]  /*8a50*/  SYNCS.PHASECHK.TRANS64.TRYWAIT P2, [UR6+0x2d830], R0 ;  /* 0x02d83000ff0075a7 */ /* 0x000ea40008040146 */
[----:B--2---:R-:W-:Y:S05]  /*8a60*/  @!P2 BRA `(.L_x_1126) ;  /* 0x000000f400dca947 */ /* 0x004fea0003800000 */
.L_x_1123:
[----:B--2---:R-:W2:Y:S01]  /*8a70*/  S2R R5, SR_TID.X ;  /* 0x0000000000057919 */ /* 0x004ea20000002100 */
        /* <DEDUP_REMOVED lines=12> */
[----:B--2---:R-:W-:-:S05]  /*8b40*/  SHF.R.U32.HI R5, RZ, 0x7, R5 ;  /* 0x00000007ff057819 */ /* 0x004fca0000011605 */
[----:B0-----:R-:W-:-:S05]  /*8b50*/  VIADD R0, R5, 0x8 ;  /* 0x0000000805007836 */ /* 0x001fca0000000000 */
[----:B------:R0:W-:Y:S06]  /*8b60*/  BAR.SYNC.DEFER_BLOCKING R0, 0x100 ;  /* 0x000400000000751d */ /* 0x0001ec0000010000 */
[----:B-1-3--:R-:W-:-:S06]  /*8b70*/  WARPGROUP.ARRIVE ;  /* 0x00000000000079c5 */ /* 0x00afcc0000000000 */
        /* <DEDUP_REMOVED lines=20> */
.L_x_1128:
[----:B------:R-:W-:Y:S01]  /*8cc0*/  ULEA UR6, UR35, UR42, 0x3 ;  /* 0x0000002a23067291 */ /* 0x000fe2000f8e183f */
[----:B------:R-:W-:-:S05]  /*8cd0*/  IMAD.U32 R0, RZ, RZ, UR28 ;  /* 0x0000001cff007e24 */ /* 0x000fca000f8e00ff */
[----:B------:R-:W-:-:S04]  /*8ce0*/  SHF.L.U32 R0, R0, 0x1f, RZ ;  /* 0x0000001f00007819 */ /* 0x000fc800000006ff */
[----:B------:R0:W1:Y:S01]  /*8cf0*/  SYNCS.PHASECHK.TRANS64.TRYWAIT P2, [UR6+0x2d850], R0 ;  /* 0x02d85000ff0075a7 */ /* 0x0000620008040146 */
[----:B------:R-:W-:Y:S05]  /*8d00*/  @!P0 BRA `(.L_x_1129) ;  /* 0x0000000000048947 */ /* 0x000fea0003800000 */
[----:B------:R-:W-:Y:S01]  /*8d10*/  BPT.TRAP 0x1 ;  /* 0x000000040000795c */ /* 0x000fe20000300000 */
.L_x_1129:
[----:B-1----:R-:W-:Y:S05]  /*8d20*/  @P2 BRA `(.L_x_1127) ;  /* 0x0000000000082947 */ /* 0x002fea0003800000 */
[----:B------:R-:W1:Y:S02]  /*8d30*/  SYNCS.PHASECHK.TRANS64.TRYWAIT P2, [UR6+0x2d850], R0 ;  /* 0x02d85000ff0075a7 */ /* 0x000e640008040146 */
[----:B-1----:R-:W-:Y:S05]  /*8d40*/  @!P2 BRA `(.L_x_1130) ;  /* 0x000000f4003ca947 */ /* 0x002fea0003800000 */
.L_x_1127:
[----:B------:R-:W-:Y:S01]  /*8d50*/  UIADD3 UR6, UR42, 0x400, URZ ;  /* 0x000004002a067890 */ /* 0x000fe2000fffe03f */
[----:B------:R-:W-:Y:S01]  /*8d60*/  WARPGROUP.ARRIVE ;  /* 0x00000000000079c5 */ /* 0x000fe20000000000 */
[----:B------:R-:W-:Y:S01]  /*8d70*/  UMOV UR29, 0x40000040 ;  /* 0x40000040001d7882 */ /* 0x000fe20000000000 */
[----:B------:R-:W-:Y:S01]  /*8d80*/  UMOV UR31, 0x80000020 ;  /* 0x80000020001f7882 */ /* 0x000fe20000000000 */
[----:B------:R-:W-:Y:S01]  /*8d90*/  USHF.R.U32.HI UR6, URZ, 0x4, UR6 ;  /* 0x000000043f067899 */ /* 0x000fe20008011606 */
[----:B01----:R-:W-:Y:S02]  /*8da0*/  FMNMX.FTZ R0, R24, R6, !PT ;  /* 0x0000000618007209 */ /* 0x003fe40007810000 */
[----:B------:R-:W0:Y:S01]  /*8db0*/  S2R R15, SR_TID.X ;  /* 0x00000000000f7919 */ /* 0x000e220000002100 */
[----:B------:R-:W-:Y:S01]  /*8dc0*/  FMNMX.FTZ R12, R26, R7, !PT ;  /* 0x000000071a0c7209 */ /* 0x000fe20007810000 */
[----:B------:R-:W-:Y:S01]  /*8dd0*/  ULOP3.LUT UR6, UR6, 0x3fff, URZ, 0xc0, !UPT ;  /* 0x00003fff06067892 */ /* 0x000fe2000f8ec03f */
[----:B------:R-:W-:-:S03]  /*8de0*/  FMNMX.FTZ R5, R25, R0, !PT ;  /* 0x0000000019057209 */ /* 0x000fc60007810000 */
        /* <DEDUP_REMOVED lines=76> */
[----:B------:R-:W1:Y:S01]  /*92b0*/  MUFU.EX2 R25, R25 ;  /* 0x0000001900197308 */ /* 0x000e620000000800 */
        /* <DEDUP_REMOVED lines=16> */
[----:B------:R-:W2:Y:S01]  /*93c0*/  MUFU.EX2 R5, R28 ;  /* 0x0000001c00057308 */ /* 0x000ea20000000800 */
[----:B0-----:R-:W-:Y:S01]  /*93d0*/  FFMA.FTZ R4, R6, R4, R8 ;  /* 0x0000000406047223 */ /* 0x001fe20000010008 */
[----:B-1----:R-:W-:-:S03]  /*93e0*/  F2FP.BF16.F32.PACK_AB R8, R25, R8 ;  /* 0x000000081908723e */ /* 0x002fc600000010ff */
[----:B------:R-:W-:Y:S01]  /*93f0*/  HGMMA.64x96x16.F32.BF16 R88, gdesc[UR28].tnspB, R88, gsb0 ;  /* 0x416000001c5879f0 */ /* 0x000fe20008001858 */
[----:B------:R-:W-:Y:S01]  /*9400*/  UIADD3 UR28, UR6, 0x6, URZ ;  /* 0x00000006061c7890 */ /* 0x000fe2000fffe03f */
[----:B------:R-:W-:Y:S01]  /*9410*/  FADD.FTZ R4, R25, R4 ;  /* 0x0000000419047221 */ /* 0x000fe20000010000 */
[----:B------:R-:W-:Y:S01]  /*9420*/  UIADD3 UR30, UR7, 0xc0, URZ ;  /* 0x000000c0071e7890 */ /* 0x000fe2000fffe03f */
[----:B------:R-:W0:Y:S01]  /*9430*/  MUFU.EX2 R10, R29 ;  /* 0x0000001d000a7308 */ /* 0x000e220000000800 */
[----:B------:R-:W-:Y:S01]  /*9440*/  UMOV UR29, 0x40000040 ;  /* 0x40000040001d7882 */ /* 0x000fe20000000000 */
[----:B------:R-:W-:Y:S01]  /*9450*/  UMOV UR31, 0x80000020 ;  /* 0x80000020001f7882 */ /* 0x000fe20000000000 */
[----:B--2---:R-:W-:-:S05]  /*9460*/  FADD.FTZ R9, R5, R4 ;  /* 0x0000000405097221 */ /* 0x004fca0000010000 */
[----:B------:R-:W-:Y:S01]  /*9470*/  MUFU.EX2 R36, R36 ;  /* 0x0000002400247308 */ /* 0x000fe20000000800 */
[C---:B0-----:R-:W-:Y:S01]  /*9480*/  FADD.FTZ R4, R10.reuse, R9 ;  /* 0x000000090a047221 */ /* 0x041fe20000010000 */
[----:B------:R-:W-:-:S06]  /*9490*/  F2FP.BF16.F32.PACK_AB R10, R10, R5 ;  /* 0x000000050a0a723e */ /* 0x000fcc00000010ff */
        /* <DEDUP_REMOVED lines=29> */
[----:B------:R-:W-:Y:S01]  /*9670*/  FMNMX.FTZ R12, R66, R5, !PT ;  /* 0x00000005420c7209 */ /* 0x000fe20007810000 */
[----:B------:R-:W-:Y:S02]  /*9680*/  WARPGROUP.DEPBAR.LE gsb0, 0x0 ;  /* 0x00008000000079c5 */ /* 0x000fe40000010000 */
[----:B------:R-:W-:Y:S01]  /*9690*/  WARPGROUP.ARRIVE ;  /* 0x00000000000079c5 */ /* 0x000fe20000000000 */
[----:B------:R-:W-:Y:S01]  /*96a0*/  FMNMX.FTZ R5, R67, R12, !PT ;  /* 0x0000000c43057209 */ /* 0x000fe20007810000 */
[----:B------:R-:W-:Y:S03]  /*96b0*/  MUFU.EX2 R65, R65 ;  /* 0x0000004100417308 */ /* 0x000fe60000000800 */
[----:B------:R-:W-:Y:S01]  /*96c0*/  FMNMX.FTZ R12, R70, R5, !PT ;  /* 0x00000005460c7209 */ /* 0x000fe20007810000 */
[----:B------:R-:W-:Y:S01]  /*96d0*/  HGMMA.64x96x16.F32.BF16 R88, gdesc[UR28].tnspB, R88, gsb0 ;  /* 0x416000001c5879f0 */ /* 0x000fe20008001858 */
[----:B------:R-:W-:-:S02]  /*96e0*/  UIADD3 UR28, UR6, 0x600, URZ ;  /* 0x00000600061c7890 */ /* 0x000fc4000fffe03f */
        /* <DEDUP_REMOVED lines=16> */
[----:B------:R-:W-:Y:S02]  /*97f0*/  MUFU.EX2 R77, R77 ;  /* 0x0000004d004d7308 */ /* 0x000fe40000000800 */
[----:B------:R-:W0:Y:S06]  /*9800*/  SHFL.BFLY PT, R5, R12, 0x2, 0x1f ;  /* 0x0c401f000c057f89 */ /* 0x000e2c00000e0000 */
[----:B------:R-:W-:Y:S08]  /*9810*/  MUFU.EX2 R28, R80 ;  /* 0x00000050001c7308 */ /* 0x000ff00000000800 */
[----:B------:R-:W-:Y:S08]  /*9820*/  MUFU.EX2 R81, R81 ;  /* 0x0000005100517308 */ /* 0x000ff00000000800 */
[----:B------:R-:W-:Y:S01]  /*9830*/  MUFU.EX2 R85, R85 ;  /* 0x0000005500557308 */ /* 0x000fe20000000800 */
[----:B0-----:R-:W-:-:S05]  /*9840*/  FMNMX.FTZ R11, R12, R5, !PT ;  /* 0x000000050c0b7209 */ /* 0x001fca0007810000 */
[----:B------:R-:W0:Y:S02]  /*9850*/  SHFL.BFLY PT, R14, R11, 0x1, 0x1f ;  /* 0x0c201f000b0e7f89 */ /* 0x000e2400000e0000 */
[----:B0-----:R-:W-:Y:S01]  /*9860*/  FMNMX.FTZ R5, R11, R14, !PT ;  /* 0x0000000e0b057209 */ /* 0x001fe20007810000 */
[----:B------:R-:W-:Y:S01]  /*9870*/  VIADD R11, R13, 0x9 ;  /* 0x000000090d0b7836 */ /* 0x000fe20000000000 */
[----:B------:R-:W-:Y:S03]  /*9880*/  MUFU.EX2 R14, R52 ;  /* 0x00000034000e7308 */ /* 0x000fe60000000800 */
[C---:B------:R-:W-:Y:S01]  /*9890*/  FMUL.FTZ R9, R5.reuse, UR33 ;  /* 0x0000002105097c20 */ /* 0x040fe20008410000 */
[----:B------:R-:W-:Y:S01]  /*98a0*/  FADD.FTZ R7, -R5, R7 ;  /* 0x0000000705077221 */ /* 0x000fe20000010100 */
[----:B------:R-:W-:Y:S01]  /*98b0*/  SEL R13, R11, 0x9, !P2 ;  /* 0x000000090b0d7807 */ /* 0x000fe20005000000 */
[----:B------:R-:W-:-:S02]  /*98c0*/  WARPGROUP.DEPBAR.LE gsb0, 0x0 ;  /* 0x00008000000079c5 */ /* 0x000fc40000010000 */
[----:B------:R-:W-:Y:S01]  /*98d0*/  WARPGROUP.ARRIVE ;  /* 0x00000000000079c5 */ /* 0x000fe20000000000 */
[--C-:B------:R-:W-:Y:S01]  /*98e0*/  FFMA.FTZ R26, R26, UR33, -R9.reuse ;  /* 0x000000211a1a7c23 */ /* 0x100fe20008010809 */
[----:B------:R-:W-:Y:S01]  /*98f0*/  FMUL.FTZ R7, R7, UR33 ;  /* 0x0000002107077c20 */ /* 0x000fe20008410000 */
[--C-:B------:R-:W-:Y:S01]  /*9900*/  FFMA.FTZ R27, R27, UR33, -R9.reuse ;  /* 0x000000211b1b7c23 */ /* 0x100fe20008010809 */
[--C-:B------:R-:W-:Y:S01]  /*9910*/  FFMA.FTZ R30, R30, UR33, -R9.reuse ;  /* 0x000000211e1e7c23 */ /* 0x100fe20008010809 */
[--C-:B------:R-:W-:Y:S01]  /*9920*/  FFMA.FTZ R31, R31, UR33, -R9.reuse ;  /* 0x000000211f1f7c23 */ /* 0x100fe20008010809 */
[----:B------:R-:W-:Y:S01]  /*9930*/  HGMMA.64x96x16.F32.BF16 R88, gdesc[UR28].tnspB, R88, gsb0 ;  /* 0x416000001c5879f0 */ /* 0x000fe20008001858 */
[----:B------:R-:W-:Y:S01]  /*9940*/  UIADD3 UR28, UR6, 0x602, URZ ;  /* 0x00000602061c7890 */ /* 0x000fe2000fffe03f */
[----:B------:R-:W-:Y:S01]  /*9950*/  MUFU.EX2 R7, R7 ;  /* 0x0000000700077308 */ /* 0x000fe20000000800 */
[----:B------:R-:W-:Y:S01]  /*9960*/  UIADD3 UR30, UR7, 0x140, URZ ;  /* 0x00000140071e7890 */ /* 0x000fe2000fffe03f */
[--C-:B------:R-:W-:Y:S01]  /*9970*/  FFMA.FTZ R34, R34, UR33, -R9.reuse ;  /* 0x0000002122227c23 */ /* 0x100fe20008010809 */
[----:B------:R-:W-:Y:S01]  /*9980*/  UMOV UR29, 0x40000040 ;  /* 0x40000040001d7882 */ /* 0x000fe20000000000 */
[----:B------:R-:W-:Y:S01]  /*9990*/  UMOV UR31, 0x80000020 ;  /* 0x80000020001f7882 */ /* 0x000fe20000000000 */
        /* <DEDUP_REMOVED lines=29> */
[----:B------:R-:W0:Y:S01]  /*9b70*/  MUFU.EX2 R9, R27 ;  /* 0x0000001b00097308 */ /* 0x000e220000000800 */
[C---:B------:R-:W-:Y:S01]  /*9b80*/  ISETP.GT.AND P2, PT, R2.reuse, UR34, PT ;  /* 0x0000002202007c0c */ /* 0x040fe2000bf44270 */
[----:B------:R-:W-:-:S06]  /*9b90*/  VIADD R2, R2, 0xffffffff ;  /* 0xffffffff02027836 */ /* 0x000fcc0000000000 */
[----:B------:R-:W1:Y:S08]  /*9ba0*/  MUFU.EX2 R11, R30 ;  /* 0x0000001e000b7308 */ /* 0x000e700000000800 */
[----:B------:R-:W2:Y:S01]  /*9bb0*/  MUFU.EX2 R31, R31 ;  /* 0x0000001f001f7308 */ /* 0x000ea20000000800 */
[C---:B0-----:R-:W-:Y:S01]  /*9bc0*/  FADD.FTZ R3, R9.reuse, R12 ;  /* 0x0000000c09037221 */ /* 0x041fe20000010000 */
[----:B------:R-:W-:Y:S01]  /*9bd0*/  IMAD.U32 R12, RZ, RZ, UR48 ;  /* 0x00000030ff0c7e24 */ /* 0x000fe2000f8e00ff */
[----:B------:R-:W-:-:S04]  /*9be0*/  F2FP.BF16.F32.PACK_AB R9, R9, R26 ;  /* 0x0000001a0909723e */ /* 0x000fc800000010ff */
[----:B------:R-:W-:Y:S01]  /*9bf0*/  @!P1 LEA R12, R12, UR42, 0x3 ;  /* 0x0000002a0c0c9c11 */ /* 0x000fe2000f8e18ff */
[----:B------:R-:W-:Y:S01]  /*9c00*/  MUFU.EX2 R34, R34 ;  /* 0x0000002200227308 */ /* 0x000fe20000000800 */
[----:B-1----:R-:W-:-:S03]  /*9c10*/  FADD.FTZ R3, R11, R3 ;  /* 0x000000030b037221 */ /* 0x002fc60000010000 */
[----:B------:R-:W-:-:S04]  /*9c20*/  @!P1 VIADD R12, R12, 0x2d840 ;  /* 0x0002d8400c0c9836 */ /* 0x000fc80000000000 */
[----:B------:R-:W-:Y:S01]  /*9c30*/  MUFU.EX2 R35, R35 ;  /* 0x0000002300237308 */ /* 0x000fe20000000800 */
[----:B------:R-:W-:Y:S01]  /*9c40*/  @!P1 PRMT R12, RZ, 0x654, R12 ;  /* 0x00000654ff0c9816 */ /* 0x000fe2000000000c */
[C---:B--2---:R-:W-:Y:S01]  /*9c50*/  FADD.FTZ R3, R31.reuse, R3 ;  /* 0x000000031f037221 */ /* 0x044fe20000010000 */
[----:B------:R-:W-:-:S05]  /*9c60*/  F2FP.BF16.F32.PACK_AB R11, R31, R11 ;  /* 0x0000000b1f0b723e */ /* 0x000fca00000010ff */
        /* <DEDUP_REMOVED lines=35> */
[----:B------:R-:W-:Y:S02]  /*9ea0*/  UMOV UR28, UR51 ;  /* 0x00000033001c7c82 */ /* 0x000fe40008000000 */
[----:B------:R-:W-:Y:S02]  /*9eb0*/  WARPGROUP.DEPBAR.LE gsb0, 0x0 ;  /* 0x00008000000079c5 */ /* 0x000fe40000010000 */
[----:B------:R0:W-:Y:S06]  /*9ec0*/  BAR.ARV R13, 0x100 ;  /* 0x0004000d0000751d */ /* 0x0001ec0000002000 */
[----:B------:R1:W-:Y:S01]  /*9ed0*/  @!P1 SYNCS.ARRIVE.TRANS64.RED.A1T0 RZ, [R12+URZ], RZ ;  /* 0x000000ff0cff99a7 */ /* 0x0003e2000810043f */
[-C--:B------:R-:W-:Y:S01]  /*9ee0*/  FMUL.FTZ R88, R88, R6.reuse ;  /* 0x0000000658587220 */ /* 0x080fe20000410000 */
[----:B0-----:R-:W0:Y:S01]  /*9ef0*/  MUFU.EX2 R13, R32 ;  /* 0x00000020000d7308 */ /* 0x001e220000000800 */
[-C--:B------:R-:W-:Y:S01]  /*9f00*/  FMUL.FTZ R89, R89, R6.reuse ;  /* 0x0000000659597220 */ /* 0x080fe20000410000 */
[-C--:B------:R-:W-:Y:S01]  /*9f10*/  FMUL.FTZ R92, R92, R6.reuse ;  /* 0x000000065c5c7220 */ /* 0x080fe20000410000 */
[-C--:B------:R-:W-:Y:S01]  /*9f20*/  FMUL.FTZ R93, R93, R6.reuse ;  /* 0x000000065d5d7220 */ /* 0x080fe20000410000 */
[-C--:B------:R-:W-:Y:S01]  /*9f30*/  FMUL.FTZ R96, R96, R6.reuse ;  /* 0x0000000660607220 */ /* 0x080fe20000410000 */
[-C--:B------:R-:W-:Y:S01]  /*9f40*/  FMUL.FTZ R97, R97, R6.reuse ;  /* 0x0000000661617220 */ /* 0x080fe20000410000 */
[----:B-1----:R-:W-:Y:S01]  /*9f50*/  IMAD.U32 R12, RZ, RZ, UR35 ;  /* 0x00000023ff0c7e24 */ /* 0x002fe2000f8e00ff */
[----:B------:R-:W-:Y:S01]  /*9f60*/  UMOV UR35, UR48 ;  /* 0x0000003000237c82 */ /* 0x000fe20008000000 */
[----:B------:R-:W-:Y:S01]  /*9f70*/  MUFU.EX2 R32, R43 ;  /* 0x0000002b00207308 */ /* 0x000fe20000000800 */
[-C--:B------:R-:W-:Y:S01]  /*9f80*/  FMUL.FTZ R100, R100, R6.reuse ;  /* 0x0000000664647220 */ /* 0x080fe20000410000 */
[-C--:B------:R-:W-:Y:S01]  /*9f90*/  FMUL.FTZ R101, R101, R6.reuse ;  /* 0x0000000665657220 */ /* 0x080fe20000410000 */
[----:B------:R-:W-:Y:S01]  /*9fa0*/  @!P1 LEA R12, R12, UR42, 0x3 ;  /* 0x0000002a0c0c9c11 */ /* 0x000fe2000f8e18ff */
[-C--:B------:R-:W-:Y:S01]  /*9fb0*/  FMUL.FTZ R104, R104, R6.reuse ;  /* 0x0000000668687220 */ /* 0x080fe20000410000 */
[-C--:B------:R-:W-:Y:S01]  /*9fc0*/  FMUL.FTZ R105, R105, R6.reuse ;  /* 0x0000000669697220 */ /* 0x080fe20000410000 */
[-C--:B------:R-:W-:Y:S01]  /*9fd0*/  FMUL.FTZ R108, R108, R6.reuse ;  /* 0x000000066c6c7220 */ /* 0x080fe20000410000 */
[----:B------:R-:W-:Y:S01]  /*9fe0*/  FMUL.FTZ R109, R109, R6 ;  /* 0x000000066d6d7220 */ /* 0x000fe20000410000 */
[----:B------:R-:W-:-:S02]  /*9ff0*/  @!P1 VIADD R12, R12, 0x2d860 ;  /* 0x0002d8600c0c9836 */ /* 0x000fc40000000000 */
[----:B0-----:R-:W-:Y:S01]  /*a000*/  FADD.FTZ R15, R13, R4 ;  /* 0x000000040d0f7221 */ /* 0x001fe20000010000 */
        /* <DEDUP_REMOVED lines=14> */
[----:B------:R-:W-:Y:S01]  /*a0f0*/  FMUL.FTZ R133, R133, R6 ;  /* 0x0000000685857220 */ /* 0x000fe20000410000 */
[----:B0-----:R-:W0:Y:S01]  /*a100*/  MUFU.EX2 R12, R33 ;  /* 0x00000021000c7308 */ /* 0x001e220000000800 */
[-C--:B------:R-:W-:Y:S01]  /*a110*/  FMUL.FTZ R90, R90, R7.reuse ;  /* 0x000000075a5a7220 */ /* 0x080fe20000410000 */
[-C--:B------:R-:W-:Y:S01]  /*a120*/  FMUL.FTZ R91, R91, R7.reuse ;  /* 0x000000075b5b7220 */ /* 0x080fe20000410000 */
[-C--:B------:R-:W-:Y:S01]  /*a130*/  FMUL.FTZ R94, R94, R7.reuse ;  /* 0x000000075e5e7220 */ /* 0x080fe20000410000 */
[-C--:B------:R-:W-:Y:S01]  /*a140*/  FMUL.FTZ R95, R95, R7.reuse ;  /* 0x000000075f5f7220 */ /* 0x080fe20000410000 */
[-C--:B------:R-:W-:Y:S01]  /*a150*/  FMUL.FTZ R98, R98, R7.reuse ;  /* 0x0000000762627220 */ /* 0x080fe20000410000 */
[-C--:B------:R-:W-:Y:S01]  /*a160*/  FMUL.FTZ R99, R99, R7.reuse ;  /* 0x0000000763637220 */ /* 0x080fe20000410000 */
[-C--:B------:R-:W-:Y:S01]  /*a170*/  FMUL.FTZ R102, R102, R7.reuse ;  /* 0x0000000766667220 */ /* 0x080fe20000410000 */
[----:B------:R-:W2:Y:S01]  /*a180*/  MUFU.EX2 R33, R86 ;  /* 0x0000005600217308 */ /* 0x000ea20000000800 */
[----:B-1----:R-:W-:Y:S01]  /*a190*/  F2FP.BF16.F32.PACK_AB R10, R37, R36 ;  /* 0x00000024250a723e */ /* 0x002fe200000010ff */
[-C--:B------:R-:W-:Y:S01]  /*a1a0*/  FMUL.FTZ R103, R103, R7.reuse ;  /* 0x0000000767677220 */ /* 0x080fe20000410000 */
[----:B------:R-:W-:Y:S01]  /*a1b0*/  F2FP.BF16.F32.PACK_AB R9, R35, R34 ;  /* 0x000000222309723e */ /* 0x000fe200000010ff */
[----:B------:R-:W-:Y:S01]  /*a1c0*/  FADD.FTZ R34, R34, R3 ;  /* 0x0000000322227221 */ /* 0x000fe20000010000 */
[----:B------:R-:W-:Y:S01]  /*a1d0*/  F2FP.BF16.F32.PACK_AB R11, R39, R38 ;  /* 0x00000026270b723e */ /* 0x000fe200000010ff */
[-C--:B------:R-:W-:Y:S01]  /*a1e0*/  FMUL.FTZ R106, R106, R7.reuse ;  /* 0x000000076a6a7220 */ /* 0x080fe20000410000 */
[----:B------:R-:W-:Y:S01]  /*a1f0*/  FMUL.FTZ R107, R107, R7 ;  /* 0x000000076b6b7220 */ /* 0x000fe20000410000 */
[----:B------:R-:W-:Y:S01]  /*a200*/  FADD.FTZ R35, R35, R34 ;  /* 0x0000002223237221 */ /* 0x000fe20000010000 */
[C---:B0-----:R-:W-:Y:S01]  /*a210*/  F2FP.BF16.F32.PACK_AB R8, R12.reuse, R13 ;  /* 0x0000000d0c08723e */ /* 0x041fe200000010ff */
[----:B------:R-:W-:Y:S01]  /*a220*/  FADD.FTZ R15, R12, R15 ;  /* 0x0000000f0c0f7221 */ /* 0x000fe20000010000 */
[----:B------:R-:W-:Y:S01]  /*a230*/  MUFU.EX2 R13, R50 ;  /* 0x00000032000d7308 */ /* 0x000fe20000000800 */
[----:B------:R-:W-:Y:S01]  /*a240*/  FADD.FTZ R38, R38, R35 ;  /* 0x0000002326267221 */ /* 0x000fe20000010000 */
[----:B------:R-:W-:Y:S01]  /*a250*/  FMUL.FTZ R110, R110, R7 ;  /* 0x000000076e6e7220 */ /* 0x000fe20000410000 */
[----:B------:R0:W-:Y:S01]  /*a260*/  STSM.16.M88.4 [R22], R8 ;  /* 0x0000000816007844 */ /* 0x0001e20000000200 */
[----:B------:R-:W-:Y:S01]  /*a270*/  FADD.FTZ R4, R36, R15 ;  /* 0x0000000f24047221 */ /* 0x000fe20000010000 */
[----:B------:R-:W-:Y:S01]  /*a280*/  FADD.FTZ R38, R39, R38 ;  /* 0x0000002627267221 */ /* 0x000fe20000010000 */
[----:B--2---:R-:W-:Y:S01]  /*a290*/  F2FP.BF16.F32.PACK_AB R31, R87, R33 ;  /* 0x00000021571f723e */ /* 0x004fe200000010ff */
[-C--:B------:R-:W-:Y:S01]  /*a2a0*/  FMUL.FTZ R111, R111, R7.reuse ;  /* 0x000000076f6f7220 */ /* 0x080fe20000410000 */
[----:B------:R-:W-:Y:S01]  /*a2b0*/  FADD.FTZ R4, R37, R4 ;  /* 0x0000000425047221 */ /* 0x000fe20000010000 */
        /* <DEDUP_REMOVED lines=13> */
[----:B------:R-:W-:Y:S01]  /*a390*/  FMUL.FTZ R135, R135, R7 ;  /* 0x0000000787877220 */ /* 0x000fe20000410000 */
[----:B------:R-:W-:-:S02]  /*a3a0*/  IMAD.MOV.U32 R7, RZ, RZ, R5 ;  /* 0x000000ffff077224 */ /* 0x000fc400078e0005 */
[----:B0-----:R-:W0:Y:S01]  /*a3b0*/  MUFU.EX2 R8, R40 ;  /* 0x0000002800087308 */ /* 0x001e220000000800 */
        /* <DEDUP_REMOVED lines=8> */
[----:B------:R-:W-:-:S03]  /*a440*/  F2FP.BF16.F32.PACK_AB R9, R32, R9 ;  /* 0x000000092009723e */ /* 0x000fc600000010ff */
[----:B------:R-:W-:-:S03]  /*a450*/  FADD.FTZ R4, R32, R3 ;  /* 0x0000000320047221 */ /* 0x000fc60000010000 */
[----:B------:R-:W1:Y:S01]  /*a460*/  MUFU.EX2 R40, R51 ;  /* 0x0000003300287308 */ /* 0x000e620000000800 */
[----:B--2---:R-:W-:Y:S01]  /*a470*/  FADD.FTZ R34, R10, R21 ;  /* 0x000000150a227221 */ /* 0x004fe20000010000 */
[----:B------:R-:W-:-:S03]  /*a480*/  F2FP.BF16.F32.PACK_AB R10, R45, R10 ;  /* 0x0000000a2d0a723e */ /* 0x000fc600000010ff */
[----:B------:R-:W-:-:S03]  /*a490*/  FADD.FTZ R21, R45, R34 ;  /* 0x000000222d157221 */ /* 0x000fc60000010000 */
[----:B------:R-:W2:Y:S01]  /*a4a0*/  MUFU.EX2 R15, R54 ;  /* 0x00000036000f7308 */ /* 0x000ea20000000800 */
[----:B0-----:R-:W-:Y:S01]  /*a4b0*/  FADD.FTZ R3, R11, R4 ;  /* 0x000000040b037221 */ /* 0x001fe20000010000 */
[----:B------:R-:W-:Y:S01]  /*a4c0*/  FADD.FTZ R34, R12, R21 ;  /* 0x000000150c227221 */ /* 0x000fe20000010000 */
[C---:B------:R-:W-:Y:S02]  /*a4d0*/  F2FP.BF16.F32.PACK_AB R11, R36.reuse, R11 ;  /* 0x0000000b240b723e */ /* 0x040fe400000010ff */
[----:B------:R-:W-:Y:S01]  /*a4e0*/  FADD.FTZ R4, R36, R3 ;  /* 0x0000000324047221 */ /* 0x000fe20000010000 */
[C---:B------:R-:W-:Y:S01]  /*a4f0*/  FADD.FTZ R21, R49.reuse, R34 ;  /* 0x0000002231157221 */ /* 0x040fe20000010000 */
[----:B------:R-:W-:Y:S01]  /*a500*/  F2FP.BF16.F32.PACK_AB R12, R49, R12 ;  /* 0x0000000c310c723e */ /* 0x000fe200000010ff */
[----:B------:R0:W-:Y:S01]  /*a510*/  STSM.16.M88.4 [R19], R8 ;  /* 0x0000000813007844 */ /* 0x0001e20000000200 */
[----:B------:R-:W-:Y:S01]  /*a520*/  FADD.FTZ R3, R13, R4 ;  /* 0x000000040d037221 */ /* 0x000fe20000010000 */
[----:B------:R-:W-:Y:S01]  /*a530*/  FADD.FTZ R4, R14, R21 ;  /* 0x000000150e047221 */ /* 0x000fe20000010000 */
[----:B-1----:R-:W-:-:S02]  /*a540*/  F2FP.BF16.F32.PACK_AB R13, R40, R13 ;  /* 0x0000000d280d723e */ /* 0x002fc400000010ff */
[----:B------:R-:W-:Y:S01]  /*a550*/  FADD.FTZ R34, R40, R3 ;  /* 0x0000000328227221 */ /* 0x000fe20000010000 */
[C---:B------:R-:W-:Y:S01]  /*a560*/  FADD.FTZ R21, R53.reuse, R4 ;  /* 0x0000000435157221 */ /* 0x040fe20000010000 */
[----:B------:R-:W-:Y:S01]  /*a570*/  F2FP.BF16.F32.PACK_AB R14, R53, R14 ;  /* 0x0000000e350e723e */ /* 0x000fe200000010ff */
[----:B------:R-:W1:Y:S01]  /*a580*/  MUFU.EX2 R4, R75 ;  /* 0x0000004b00047308 */ /* 0x000e620000000800 */
[----:B--2---:R-:W-:Y:S01]  /*a590*/  FADD.FTZ R3, R15, R34 ;  /* 0x000000220f037221 */ /* 0x004fe20000010000 */
[----:B------:R-:W-:Y:S01]  /*a5a0*/  FADD.FTZ R34, R56, R21 ;  /* 0x0000001538227221 */ /* 0x000fe20000010000 */
[C---:B------:R-:W-:Y:S02]  /*a5b0*/  F2FP.BF16.F32.PACK_AB R15, R20.reuse, R15 ;  /* 0x0000000f140f723e */ /* 0x040fe400000010ff */
[----:B------:R-:W-:Y:S01]  /*a5c0*/  FADD.FTZ R3, R20, R3 ;  /* 0x0000000314037221 */ /* 0x000fe20000010000 */
[C---:B------:R-:W-:Y:S02]  /*a5d0*/  FADD.FTZ R21, R57.reuse, R34 ;  /* 0x0000002239157221 */ /* 0x040fe40000010000 */
[----:B------:R2:W-:Y:S01]  /*a5e0*/  STSM.16.M88.4 [R18], R12 ;  /* 0x0000000c12007844 */ /* 0x0005e20000000200 */
[----:B------:R-:W-:Y:S01]  /*a5f0*/  FADD.FTZ R32, R58, R3 ;  /* 0x000000033a207221 */ /* 0x000fe20000010000 */
[----:B------:R-:W-:Y:S01]  /*a600*/  FADD.FTZ R34, R60, R21 ;  /* 0x000000153c227221 */ /* 0x000fe20000010000 */
[----:B0-----:R-:W-:-:S02]  /*a610*/  F2FP.BF16.F32.PACK_AB R8, R57, R56 ;  /* 0x000000383908723e */ /* 0x001fc400000010ff */
[----:B------:R-:W-:Y:S01]  /*a620*/  FADD.FTZ R3, R59, R32 ;  /* 0x000000203b037221 */ /* 0x000fe20000010000 */
[----:B------:R-:W-:Y:S01]  /*a630*/  FADD.FTZ R21, R61, R34 ;  /* 0x000000223d157221 */ /* 0x000fe20000010000 */
[----:B------:R-:W0:Y:S01]  /*a640*/  MUFU.EX2 R32, R79 ;  /* 0x0000004f00207308 */ /* 0x000e220000000800 */
[----:B------:R-:W-:Y:S01]  /*a650*/  F2FP.BF16.F32.PACK_AB R9, R59, R58 ;  /* 0x0000003a3b09723e */ /* 0x000fe200000010ff */
[----:B------:R-:W-:Y:S01]  /*a660*/  FADD.FTZ R34, R62, R3 ;  /* 0x000000033e227221 */ /* 0x000fe20000010000 */
[----:B------:R-:W-:Y:S01]  /*a670*/  FADD.FTZ R36, R64, R21 ;  /* 0x0000001540247221 */ /* 0x000fe20000010000 */
[----:B------:R-:W-:Y:S02]  /*a680*/  F2FP.BF16.F32.PACK_AB R10, R61, R60 ;  /* 0x0000003c3d0a723e */ /* 0x000fe400000010ff */
[----:B------:R-:W-:Y:S01]  /*a690*/  FADD.FTZ R3, R63, R34 ;  /* 0x000000223f037221 */ /* 0x000fe20000010000 */
[----:B------:R-:W-:Y:S01]  /*a6a0*/  FADD.FTZ R21, R65, R36 ;  /* 0x0000002441157221 */ /* 0x000fe20000010000 */
[----:B------:R-:W-:-:S02]  /*a6b0*/  F2FP.BF16.F32.PACK_AB R11, R63, R62 ;  /* 0x0000003e3f0b723e */ /* 0x000fc400000010ff */
[----:B------:R-:W-:Y:S01]  /*a6c0*/  FADD.FTZ R20, R66, R3 ;  /* 0x0000000342147221 */ /* 0x000fe20000010000 */
[----:B------:R-:W-:Y:S01]  /*a6d0*/  FADD.FTZ R34, R68, R21 ;  /* 0x0000001544227221 */ /* 0x000fe20000010000 */
[----:B--2---:R-:W-:Y:S01]  /*a6e0*/  F2FP.BF16.F32.PACK_AB R12, R65, R64 ;  /* 0x00000040410c723e */ /* 0x004fe200000010ff */
[----:B------:R2:W-:Y:S01]  /*a6f0*/  STSM.16.M88.4 [R17+0x27800], R8 ;  /* 0x0278000811007844 */ /* 0x0005e20000000200 */
[----:B------:R-:W-:Y:S01]  /*a700*/  FADD.FTZ R3, R67, R20 ;  /* 0x0000001443037221 */ /* 0x000fe20000010000 */
[C---:B------:R-:W-:Y:S01]  /*a710*/  FADD.FTZ R21, R69.reuse, R34 ;  /* 0x0000002245157221 */ /* 0x040fe20000010000 */
[----:B------:R-:W-:Y:S02]  /*a720*/  F2FP.BF16.F32.PACK_AB R14, R69, R68 ;  /* 0x00000044450e723e */ /* 0x000fe400000010ff */
[----:B------:R-:W-:Y:S01]  /*a730*/  FADD.FTZ R20, R70, R3 ;  /* 0x0000000346147221 */ /* 0x000fe20000010000 */
[----:B------:R-:W-:Y:S01]  /*a740*/  FADD.FTZ R34, R24, R21 ;  /* 0x0000001518227221 */ /* 0x000fe20000010000 */
[----:B------:R-:W-:-:S02]  /*a750*/  F2FP.BF16.F32.PACK_AB R15, R71, R70 ;  /* 0x00000046470f723e */ /* 0x000fc400000010ff */
[----:B------:R-:W-:Y:S01]  /*a760*/  FADD.FTZ R20, R71, R20 ;  /* 0x0000001447147221 */ /* 0x000fe20000010000 */
[C---:B------:R-:W-:Y:S01]  /*a770*/  FADD.FTZ R13, R73.reuse, R34 ;  /* 0x00000022490d7221 */ /* 0x040fe20000010000 */
[----:B------:R-:W-:Y:S02]  /*a780*/  F2FP.BF16.F32.PACK_AB R24, R73, R24 ;  /* 0x000000184918723e */ /* 0x000fe400000010ff */
[----:B------:R-:W-:Y:S01]  /*a790*/  FADD.FTZ R3, R25, R20 ;  /* 0x0000001419037221 */ /* 0x000fe20000010000 */
[----:B------:R-:W-:Y:S01]  /*a7a0*/  FADD.FTZ R34, R26, R13 ;  /* 0x0000000d1a227221 */ /* 0x000fe20000010000 */
[----:B------:R-:W-:Y:S02]  /*a7b0*/  F2FP.BF16.F32.PACK_AB R13, R67, R66 ;  /* 0x00000042430d723e */ /* 0x000fe400000010ff */
[C---:B-1----:R-:W-:Y:S01]  /*a7c0*/  FADD.FTZ R20, R4.reuse, R3 ;  /* 0x0000000304147221 */ /* 0x042fe20000010000 */
[----:B------:R-:W-:Y:S01]  /*a7d0*/  FADD.FTZ R21, R77, R34 ;  /* 0x000000224d157221 */ /* 0x000fe20000010000 */
[----:B------:R-:W-:Y:S01]  /*a7e0*/  F2FP.BF16.F32.PACK_AB R25, R4, R25 ;  /* 0x000000190419723e */ /* 0x000fe200000010ff */
[----:B------:R2:W-:Y:S01]  /*a7f0*/  STSM.16.M88.4 [R23], R12 ;  /* 0x0000000c17007844 */ /* 0x0005e20000000200 */
[----:B------:R-:W-:Y:S01]  /*a800*/  FADD.FTZ R3, R27, R20 ;  /* 0x000000141b037221 */ /* 0x000fe20000010000 */
[----:B------:R-:W-:Y:S01]  /*a810*/  FADD.FTZ R34, R28, R21 ;  /* 0x000000151c227221 */ /* 0x000fe20000010000 */
[----:B------:R-:W-:-:S02]  /*a820*/  F2FP.BF16.F32.PACK_AB R26, R77, R26 ;  /* 0x0000001a4d1a723e */ /* 0x000fc400000010ff */
[C---:B0-----:R-:W-:Y:S01]  /*a830*/  FADD.FTZ R20, R32.reuse, R3 ;  /* 0x0000000320147221 */ /* 0x041fe20000010000 */
[----:B------:R-:W-:Y:S01]  /*a840*/  FADD.FTZ R3, R81, R34 ;  /* 0x0000002251037221 */ /* 0x000fe20000010000 */
[----:B------:R-:W-:Y:S02]  /*a850*/  F2FP.BF16.F32.PACK_AB R27, R32, R27 ;  /* 0x0000001b201b723e */ /* 0x000fe400000010ff */
[----:B------:R-:W-:Y:S01]  /*a860*/  FADD.FTZ R20, R29, R20 ;  /* 0x000000141d147221 */ /* 0x000fe20000010000 */
[----:B------:R-:W-:Y:S01]  /*a870*/  FADD.FTZ R4, R30, R3 ;  /* 0x000000031e047221 */ /* 0x000fe20000010000 */
[----:B------:R-:W-:Y:S01]  /*a880*/  F2FP.BF16.F32.PACK_AB R28, R81, R28 ;  /* 0x0000001c511c723e */ /* 0x000fe200000010ff */
[----:B------:R2:W-:Y:S01]  /*a890*/  STSM.16.M88.4 [R19+0x6000], R24 ;  /* 0x0060001813007844 */ /* 0x0005e20000000200 */
[C---:B------:R-:W-:Y:S01]  /*a8a0*/  F2FP.BF16.F32.PACK_AB R29, R83.reuse, R29 ;  /* 0x0000001d531d723e */ /* 0x040fe200000010ff */
[----:B------:R-:W-:Y:S01]  /*a8b0*/  FADD.FTZ R20, R83, R20 ;  /* 0x0000001453147221 */ /* 0x000fe20000010000 */
[C---:B------:R-:W-:Y:S01]  /*a8c0*/  F2FP.BF16.F32.PACK_AB R30, R85.reuse, R30 ;  /* 0x0000001e551e723e */ /* 0x040fe200000010ff */
[----:B------:R-:W-:-:S02]  /*a8d0*/  FADD.FTZ R4, R85, R4 ;  /* 0x0000000455047221 */ /* 0x000fc40000010000 */
[----:B------:R-:W-:Y:S02]  /*a8e0*/  FADD.FTZ R20, R33, R20 ;  /* 0x0000001421147221 */ /* 0x000fe40000010000 */
[----:B------:R2:W-:Y:S02]  /*a8f0*/  STSM.16.M88.4 [R18+0x6000], R28 ;  /* 0x0060001c12007844 */ /* 0x0005e40000000200 */
[----:B------:R-:W-:Y:S01]  /*a900*/  FADD.FTZ R3, R87, R20 ;  /* 0x0000001457037221 */ /* 0x000fe20000010000 */
        /* <DEDUP_REMOVED lines=8> */
.L_x_1122:
[----:B------:R-:W-:-:S13]  /*a990*/  ISETP.GE.AND P2, PT, R2, UR37, PT ;  /* 0x0000002502007c0c */ /* 0x000fda000bf46270 */
[----:B------:R-:W-:Y:S05]  /*a9a0*/  @!P2 BRA `(.L_x_1132) ;  /* 0x000000300048a947 */ /* 0x000fea0003800000 */
[----:B-123--:R-:W-:Y:S01]  /*a9b0*/  IMAD.MOV.U32 R9, RZ, RZ, R5 ;  /* 0x000000ffff097224 */ /* 0x00efe200078e0005 */
[----:B------:R-:W-:Y:S01]  /*a9c0*/  UMOV UR28, UR51 ;  /* 0x00000033001c7c82 */ /* 0x000fe20008000000 */
[----:B------:R-:W-:Y:S01]  /*a9d0*/  IMAD.MOV.U32 R8, RZ, RZ, R0 ;  /* 0x000000ffff087224 */ /* 0x000fe200078e0000 */
[----:B------:R-:W-:Y:S01]  /*a9e0*/  UMOV UR55, UR48 ;  /* 0x0000003000377c82 */ /* 0x000fe20008000000 */
[----:B------:R-:W-:Y:S01]  /*a9f0*/  ULDC UR34, c[0x0][0x9e4] ;  /* 0x0002790000227ab9 */ /* 0x000fe20000000800 */
[----:B------:R-:W-:Y:S01]  /*aa00*/  ULDC UR54, c[0x0][0x9dc] ;  /* 0x0002770000367ab9 */ /* 0x000fe20000000800 */
[----:B------:R-:W-:Y:S01]  /*aa10*/  ULDC UR33, c[0x0][0x988] ;  /* 0x0002620000217ab9 */ /* 0x000fe20000000800 */
[----:B------:R-:W-:-:S05]  /*aa20*/  ULDC UR35, c[0x0][0x9e0] ;  /* 0x0002780000237ab9 */ /* 0x000fca0000000800 */
.L_x_1149:
[----:B------:R-:W-:Y:S01]  /*aa30*/  UIADD3 UR48, UR55, 0x1, URZ ;  /* 0x0000000137307890 */ /* 0x000fe2000fffe03f */
[----:B------:R-:W-:-:S03]  /*aa40*/  ISETP.NE.AND P3, PT, RZ, UR45, PT ;  /* 0x0000002dff007c0c */ /* 0x000fc6000bf65270 */
[----:B------:R-:W-:-:S04]  /*aa50*/  UISETP.NE.AND UP1, UPT, UR48, 0x2, UPT ;  /* 0x000000023000788c */ /* 0x000fc8000bf25270 */
[----:B------:R-:W-:Y:S02]  /*aa60*/  USEL UR51, URZ, 0x1, UP1 ;  /* 0x000000013f337887 */ /* 0x000fe40008800000 */
[----:B------:R-:W-:Y:S02]  /*aa70*/  USEL UR48, UR48, URZ, UP1 ;  /* 0x0000003f30307287 */ /* 0x000fe40008800000 */
[----:B------:R-:W-:Y:S02]  /*aa80*/  ULOP3.LUT UR51, UR28, UR51, URZ, 0x3c, !UPT ;  /* 0x000000331c337292 */ /* 0x000fe4000f8e3c3f */
[----:B----4-:R-:W-:Y:S10]  /*aa90*/  @P3 BRA `(.L_x_1133) ;  /* 0x00000000002c3947 */ /* 0x010ff40003800000 */
[----:B------:R-:W-:Y:S05]  /*aaa0*/  @!P0 BRA `(.L_x_1134) ;  /* 0x0000000000048947 */ /* 0x000fea0003800000 */
[----:B------:R-:W-:Y:S01]  /*aab0*/  BPT.TRAP 0x1 ;  /* 0x000000040000795c */ /* 0x000fe20000300000 */
.L_x_1134:
[----:B------:R-:W-:Y:S01]  /*aac0*/  ULEA UR6, UR48, UR42, 0x3 ;  /* 0x0000002a30067291 */ /* 0x000fe2000f8e183f */
[----:B------:R-:W-:-:S05]  /*aad0*/  IMAD.U32 R0, RZ, RZ, UR51 ;  /* 0x00000033ff007e24 */ /* 0x000fca000f8e00ff */
[----:B------:R-:W-:-:S04]  /*aae0*/  SHF.L.U32 R0, R0, 0x1f, RZ ;  /* 0x0000001f00007819 */ /* 0x000fc800000006ff */
[----:B------:R0:W1:Y:S01]  /*aaf0*/  SYNCS.PHASECHK.TRANS64.TRYWAIT P2, [UR6+0x2d830], R0 ;  /* 0x02d83000ff0075a7 */ /* 0x0000620008040146 */
[----:B------:R-:W-:Y:S05]  /*ab00*/  @!P0 BRA `(.L_x_1135) ;  /* 0x0000000000048947 */ /* 0x000fea0003800000 */
[----:B------:R-:W-:Y:S01]  /*ab10*/  BPT.TRAP 0x1 ;  /* 0x000000040000795c */ /* 0x000fe20000300000 */
.L_x_1135:
[----:B-1----:R-:W-:Y:S05]  /*ab20*/  @P2 BRA `(.L_x_1133) ;  /* 0x0000000000082947 */ /* 0x002fea0003800000 */
[----:B------:R-:W1:Y:S02]  /*ab30*/  SYNCS.PHASECHK.TRANS64.TRYWAIT P2, [UR6+0x2d830], R0 ;  /* 0x02d83000ff0075a7 */ /* 0x000e640008040146 */
[----:B-1----:R-:W-:Y:S05]  /*ab40*/  @!P2 BRA `(.L_x_1136) ;  /* 0x000000d400d4a947 */ /* 0x002fea0003800000 */
.L_x_1133:
        /* <DEDUP_REMOVED lines=16> */
[----:B------:R-:W-:-:S06]  /*ac50*/  WARPGROUP.ARRIVE ;  /* 0x00000000000079c5 */ /* 0x000fcc0000000000 */
        /* <DEDUP_REMOVED lines=20> */
.L_x_1138:
[----:B------:R-:W-:Y:S01]  /*ada0*/  ULEA UR6, UR55, UR42, 0x3 ;  /* 0x0000002a37067291 */ /* 0x000fe2000f8e183f */
[----:B------:R-:W-:-:S05]  /*adb0*/  IMAD.U32 R0, RZ, RZ, UR28 ;  /* 0x0000001cff007e24 */ /* 0x000fca000f8e00ff */
[----:B------:R-:W-:-:S04]  /*adc0*/  SHF.L.U32 R0, R0, 0x1f, RZ ;  /* 0x0000001f00007819 */ /* 0x000fc800000006ff */
[----:B------:R0:W1:Y:S01]  /*add0*/  SYNCS.PHASECHK.TRANS64.TRYWAIT P2, [UR6+0x2d850], R0 ;  /* 0x02d85000ff0075a7 */ /* 0x0000620008040146 */
[----:B------:R-:W-:Y:S05]  /*ade0*/  @!P0 BRA `(.L_x_1139) ;  /* 0x0000000000048947 */ /* 0x000fea0003800000 */
[----:B------:R-:W-:Y:S01]  /*adf0*/  BPT.TRAP 0x1 ;  /* 0x000000040000795c */ /* 0x000fe20000300000 */
.L_x_1139:
[----:B-1----:R-:W-:Y:S05]  /*ae00*/  @P2 BRA `(.L_x_1137) ;  /* 0x0000000000082947 */ /* 0x002fea0003800000 */
[----:B------:R-:W1:Y:S02]  /*ae10*/  SYNCS.PHASECHK.TRANS64.TRYWAIT P2, [UR6+0x2d850], R0 ;  /* 0x02d85000ff0075a7 */ /* 0x000e640008040146 */
[----:B-1----:R-:W-:Y:S05]  /*ae20*/  @!P2 BRA `(.L_x_1140) ;  /* 0x000000d40034a947 */ /* 0x002fea0003800000 */
.L_x_1137:
[----:B------:R-:W-:Y:S01]  /*ae30*/  UIADD3 UR6, UR42, 0x400, URZ ;  /* 0x000004002a067890 */ /* 0x000fe2000fffe03f */
[----:B------:R-:W-:Y:S01]  /*ae40*/  WARPGROUP.ARRIVE ;  /* 0x00000000000079c5 */ /* 0x000fe20000000000 */
[----:B------:R-:W-:Y:S01]  /*ae50*/  UMOV UR29, 0x40000040 ;  /* 0x40000040001d7882 */ /* 0x000fe20000000000 */
[----:B------:R-:W-:Y:S01]  /*ae60*/  UMOV UR31, 0x80000020 ;  /* 0x80000020001f7882 */ /* 0x000fe20000000000 */
[----:B------:R-:W-:-:S03]  /*ae70*/  USHF.R.U32.HI UR6, URZ, 0x4, UR6 ;  /* 0x000000043f067899 */ /* 0x000fc60008011606 */
[----:B------:R-:W1:Y:S01]  /*ae80*/  S2R R6, SR_TID.X ;  /* 0x0000000000067919 */ /* 0x000e620000002100 */
[----:B------:R-:W-:Y:S01]  /*ae90*/  PLOP3.LUT P2, PT, PT, PT, UP0, 0x80, 0x0 ;  /* 0x000000000000781c */ /* 0x000fe20003f4f008 */
[----:B------:R-:W-:Y:S01]  /*aea0*/  VIADD R13, R136, UR40 ;  /* 0x00000028880d7c36 */ /* 0x000fe20008000000 */
[----:B------:R-:W-:Y:S01]  /*aeb0*/  ULOP3.LUT UR6, UR6, 0x3fff, URZ, 0xc0, !UPT ;  /* 0x00003fff06067892 */ /* 0x000fe2000f8ec03f */
[----:B------:R-:W-:Y:S02]  /*aec0*/  IMAD.SHL.U32 R12, R2, 0x80, RZ ;  /* 0x00000080020c7824 */ /* 0x000fe400078e00ff */
[----:B------:R-:W-:Y:S01]  /*aed0*/  IMAD.U32 R10, RZ, RZ, UR47 ;  /* 0x0000002fff0a7e24 */ /* 0x000fe2000f8e00ff */
[----:B------:R-:W-:Y:S02]  /*aee0*/  ULOP3.LUT UR7, UR6, 0x2000000, URZ, 0xfc, !UPT ;  /* 0x0200000006077892 */ /* 0x000fe4000f8efc3f */
[----:B------:R-:W-:Y:S02]  /*aef0*/  ULOP3.LUT UR6, UR44, 0x10000, URZ, 0xfc, !UPT ;  /* 0x000100002c067892 */ /* 0x000fe4000f8efc3f */
[----:B------:R-:W-:-:S05]  /*af00*/  UIMAD UR7, UR55, 0x600, UR7 ;  /* 0x00000600370778a4 */ /* 0x000fca000f8e0207 */
        /* <DEDUP_REMOVED lines=53> */
[----:B------:R-:W-:-:S04]  /*b260*/  @UP0 ULDC UR6, c[0x0][0x450] ;  /* 0x0001140000060ab9 */ /* 0x000fc80000000800 */
[----:B------:R-:W-:Y:S01]  /*b270*/  @P2 SHF.R.U32.HI R13, RZ, UR6, R0 ;  /* 0x00000006ff0d2c19 */ /* 0x000fe20008011600 */
[----:B------:R-:W-:Y:S01]  /*b280*/  IMAD.U32 R0, RZ, RZ, UR48 ;  /* 0x00000030ff007e24 */ /* 0x000fe2000f8e00ff */
[----:B------:R-:W-:Y:S01]  /*b290*/  ISETP.GE.U32.AND P2, PT, R6, 0x180, PT ;  /* 0x000001800600780c */ /* 0x000fe20003f46070 */
[----:B------:R-:W-:Y:S02]  /*b2a0*/  ULOP3.LUT UR6, URZ, UR54, URZ, 0x33, !UPT ;  /* 0x000000363f067292 */ /* 0x000fe4000f8e333f */
[----:B------:R-:W0:Y:S01]  /*b2b0*/  SHFL.IDX PT, R14, R13, RZ, 0x1c1f ;  /* 0x001c1fff0d0e7589 */ /* 0x000e2200000e0000 */
[----:B------:R-:W-:Y:S02]  /*b2c0*/  @!P1 LEA R0, R0, UR42, 0x3 ;  /* 0x0000002a00009c11 */ /* 0x000fe4000f8e18ff */
[----:B------:R-:W-:-:S03]  /*b2d0*/  SEL R5, R5, 0x9, !P2 ;  /* 0x0000000905057807 */ /* 0x000fc60005000000 */
        /* <DEDUP_REMOVED lines=8> */
[----:B-1----:R-:W-:-:S04]  /*b360*/  IADD3 R0, -R16, 0x1, -R12 ;  /* 0x0000000110007810 */ /* 0x002fc80007ffe90c */
[----:B------:R-:W-:-:S05]  /*b370*/  IADD3 R10, -R10, UR39, R0 ;  /* 0x000000270a0a7c10 */ /* 0x000fca000fffe100 */
[C---:B------:R-:W-:Y:S02]  /*b380*/  VIADD R11, R10.reuse, UR35 ;  /* 0x000000230a0b7c36 */ /* 0x040fe40008000000 */
[----:B------:R-:W-:Y:S02]  /*b390*/  VIADD R10, R10, UR6 ;  /* 0x000000060a0a7c36 */ /* 0x000fe40008000000 */
[C---:B0-----:R-:W-:Y:S02]  /*b3a0*/  IMAD.IADD R5, R14.reuse, 0x1, R11 ;  /* 0x000000010e057824 */ /* 0x041fe400078e020b */
[----:B------:R-:W-:Y:S01]  /*b3b0*/  IMAD.IADD R0, R14, 0x1, R10 ;  /* 0x000000010e007824 */ /* 0x000fe200078e020a */
[----:B------:R-:W-:Y:S06]  /*b3c0*/  @!P5 BRA `(.L_x_1141) ;  /* 0x00000000005cd947 */ /* 0x000fec0003800000 */
        /* <DEDUP_REMOVED lines=13> */
.L_x_1143:
[----:B------:R-:W-:-:S05]  /*b4a0*/  IMAD.U32 R15, RZ, RZ, UR34 ;  /* 0x00000022ff0f7e24 */ /* 0x000fca000f8e00ff */
[----:B------:R-:W-:-:S13]  /*b4b0*/  ISETP.NE.AND P2, PT, R15, 0x1, PT ;  /* 0x000000010f00780c */ /* 0x000fda0003f45270 */
[----:B------:R-:W0:Y:S02]  /*b4c0*/  @P2 LDC.64 R6, c[0x0][0x9e8] ;  /* 0x00027a00ff062b82 */ /* 0x000e240000000a00 */
[----:B0-----:R-:W-:-:S05]  /*b4d0*/  @P2 IMAD.HI.U32 R6, R14, R6, RZ ;  /* 0x000000060e062227 */ /* 0x001fca00078e00ff */
[----:B------:R-:W-:-:S07]  /*b4e0*/  @P2 SHF.R.U32.HI R14, RZ, R7, R6 ;  /* 0x00000007ff0e2219 */ /* 0x000fce0000011606 */
.L_x_1144:
[----:B------:R-:W-:Y:S05]  /*b4f0*/  BSYNC B0 ;  /* 0x0000000000007941 */ /* 0x000fea0003800000 */
.L_x_1142:
[----:B------:R-:W-:-:S04]  /*b500*/  IMAD R14, R14, R15, -R12 ;  /* 0x0000000f0e0e7224 */ /* 0x000fc800078e0a0c */
[----:B------:R-:W-:-:S05]  /*b510*/  IMAD.IADD R14, R14, 0x1, -R16 ;  /* 0x000000010e0e7824 */ /* 0x000fca00078e0a10 */
[----:B------:R-:W-:Y:S02]  /*b520*/  VIMNMX R0, R0, R14, !PT ;  /* 0x0000000e00007248 */ /* 0x000fe40007fe0100 */
[----:B------:R-:W-:-:S07]  /*b530*/  VIADDMNMX R5, R14, R15, R5, PT ;  /* 0x0000000f0e057246 */ /* 0x000fce0003800105 */
.L_x_1141:
[----:B------:R-:W-:Y:S01]  /*b540*/  ISETP.GT.AND P2, PT, R2, -0x1, PT ;  /* 0xffffffff0200780c */ /* 0x000fe20003f44270 */
[----:B------:R-:W0:Y:S03]  /*b550*/  SHFL.IDX PT, R13, R13, 0x1, 0x1c1f ;  /* 0x003c1f000d0d7f89 */ /* 0x000e2600000e0000 */
[C---:B------:R-:W-:Y:S02]  /*b560*/  ISETP.GT.AND P4, PT, R0.reuse, RZ, P2 ;  /* 0x000000ff0000720c */ /* 0x040fe40001784270 */
[----:B------:R-:W-:Y:S02]  /*b570*/  ISETP.GT.AND P6, PT, R0, 0x1, P2 ;  /* 0x000000010000780c */ /* 0x000fe400017c4270 */
[C---:B------:R-:W-:Y:S02]  /*b580*/  ISETP.LT.OR P4, PT, R5.reuse, 0x1, P4 ;  /* 0x000000010500780c */ /* 0x040fe40002781670 */
[----:B------:R-:W-:-:S02]  /*b590*/  ISETP.LT.OR P6, PT, R5, 0x2, P6 ;  /* 0x000000020500780c */ /* 0x000fc400037c1670 */
[----:B------:R-:W-:Y:S02]  /*b5a0*/  FSEL R24, R24, -INF , !P4 ;  /* 0xff80000018187808 */ /* 0x000fe40006000000 */
[----:B------:R-:W-:Y:S02]  /*b5b0*/  FSEL R25, R25, -INF , !P6 ;  /* 0xff80000019197808 */ /* 0x000fe40007000000 */
[C---:B------:R-:W-:Y:S02]  /*b5c0*/  ISETP.GT.AND P3, PT, R0.reuse, 0x8, P2 ;  /* 0x000000080000780c */ /* 0x040fe40001764270 */
[C---:B------:R-:W-:Y:S02]  /*b5d0*/  ISETP.GT.AND P4, PT, R0.reuse, 0x9, P2 ;  /* 0x000000090000780c */ /* 0x040fe40001784270 */
[----:B------:R-:W-:Y:S02]  /*b5e0*/  ISETP.GT.AND P6, PT, R0, 0x10, P2 ;  /* 0x000000100000780c */ /* 0x000fe400017c4270 */
[----:B------:R-:W-:-:S02]  /*b5f0*/  ISETP.LT.OR P3, PT, R5, 0x9, P3 ;  /* 0x000000090500780c */ /* 0x000fc40001f61670 */
[----:B------:R-:W-:Y:S01]  /*b600*/  ISETP.LT.OR P4, PT, R5, 0xa, P4 ;  /* 0x0000000a0500780c */ /* 0x000fe20002781670 */
[--C-:B0-----:R-:W-:Y:S01]  /*b610*/  IMAD.IADD R11, R11, 0x1, R13.reuse ;  /* 0x000000010b0b7824 */ /* 0x101fe200078e020d */
[----:B------:R-:W-:Y:S01]  /*b620*/  ISETP.LT.OR P6, PT, R5, 0x11, P6 ;  /* 0x000000110500780c */ /* 0x000fe200037c1670 */
[----:B------:R-:W-:Y:S01]  /*b630*/  IMAD.IADD R10, R10, 0x1, R13 ;  /* 0x000000010a0a7824 */ /* 0x000fe200078e020d */
        /* <DEDUP_REMOVED lines=83> */
[----:B------:R-:W-:Y:S01]  /*bb70*/  FSEL R85, R85, -INF , !P6 ;  /* 0xff80000055557808 */ /* 0x000fe20007000000 */
        /* <DEDUP_REMOVED lines=14> */
.L_x_1147:
[----:B------:R-:W-:-:S05]  /*bc60*/  IMAD.U32 R0, RZ, RZ, UR34 ;  /* 0x00000022ff007e24 */ /* 0x000fca000f8e00ff */
[----:B------:R-:W-:-:S13]  /*bc70*/  ISETP.NE.AND P3, PT, R0, 0x1, PT ;  /* 0x000000010000780c */ /* 0x000fda0003f65270 */
[----:B------:R-:W0:Y:S02]  /*bc80*/  @P3 LDC.64 R6, c[0x0][0x9e8] ;  /* 0x00027a00ff063b82 */ /* 0x000e240000000a00 */
[----:B0-----:R-:W-:-:S05]  /*bc90*/  @P3 IMAD.HI.U32 R6, R13, R6, RZ ;  /* 0x000000060d063227 */ /* 0x001fca00078e00ff */
[----:B------:R-:W-:-:S07]  /*bca0*/  @P3 SHF.R.U32.HI R13, RZ, R7, R6 ;  /* 0x00000007ff0d3219 */ /* 0x000fce0000011606 */
.L_x_1148:
[----:B------:R-:W-:Y:S05]  /*bcb0*/  BSYNC B0 ;  /* 0x0000000000007941 */ /* 0x000fea0003800000 */
.L_x_1146:
[----:B------:R-:W-:-:S04]  /*bcc0*/  IMAD R12, R13, R0, -R12 ;  /* 0x000000000d0c7224 */ /* 0x000fc800078e0a0c */
[----:B------:R-:W-:-:S05]  /*bcd0*/  IMAD.IADD R12, R12, 0x1, -R16 ;  /* 0x000000010c0c7824 */ /* 0x000fca00078e0a10 */
[----:B------:R-:W-:Y:S02]  /*bce0*/  VIMNMX R10, R10, R12, !PT ;  /* 0x0000000c0a0a7248 */ /* 0x000fe40007fe0100 */
[----:B------:R-:W-:-:S07]  /*bcf0*/  VIADDMNMX R11, R12, R0, R11, PT ;  /* 0x000000000c0b7246 */ /* 0x000fce000380010b */
.L_x_1145:
[----:B------:R-:W-:Y:S01]  /*bd00*/  FMNMX.FTZ R0, R24, R8, !PT ;  /* 0x0000000818007209 */ /* 0x000fe20007810000 */
[----:B------:R-:W-:Y:S01]  /*bd10*/  IMAD.U32 R13, RZ, RZ, UR55 ;  /* 0x00000037ff0d7e24 */ /* 0x000fe2000f8e00ff */
[C---:B------:R-:W-:Y:S01]  /*bd20*/  ISETP.GT.AND P4, PT, R10.reuse, 0x8, P2 ;  /* 0x000000080a00780c */ /* 0x040fe20001784270 */
[----:B------:R-:W-:Y:S01]  /*bd30*/  UMOV UR28, UR51 ;  /* 0x00000033001c7c82 */ /* 0x000fe20008000000 */
[----:B------:R-:W-:Y:S01]  /*bd40*/  FMNMX.FTZ R0, R25, R0, !PT ;  /* 0x0000000019007209 */ /* 0x000fe20007810000 */
[----:B------:R-:W-:Y:S01]  /*bd50*/  UMOV UR55, UR48 ;  /* 0x0000003000377c82 */ /* 0x000fe20008000000 */
        /* <DEDUP_REMOVED lines=61> */
[C---:B------:R-:W-:Y:S01]  /*c130*/  ISETP.LT.OR P4, PT, R11.reuse, 0x42, P4 ;  /* 0x000000420b00780c */ /* 0x040fe20002781670 */
[----:B------:R-:W0:Y:S01]  /*c140*/  SHFL.BFLY PT, R5, R0, 0x2, 0x1f ;  /* 0x0c401f0000057f89 */ /* 0x000e2200000e0000 */
[----:B------:R-:W-:-:S02]  /*c150*/  ISETP.LT.OR P6, PT, R11, 0x49, P6 ;  /* 0x000000490b00780c */ /* 0x000fc400037c1670 */
[----:B------:R-:W-:Y:S02]  /*c160*/  FSEL R59, R59, -INF , !P4 ;  /* 0xff8000003b3b7808 */ /* 0x000fe40006000000 */
[----:B------:R-:W-:Y:S02]  /*c170*/  ISETP.GT.AND P4, PT, R10, 0x50, P2 ;  /* 0x000000500a00780c */ /* 0x000fe40001784270 */
[----:B------:R-:W-:Y:S02]  /*c180*/  FSEL R62, R62, -INF , !P6 ;  /* 0xff8000003e3e7808 */ /* 0x000fe40007000000 */
[----:B------:R-:W-:Y:S02]  /*c190*/  ISETP.GT.AND P6, PT, R10, 0x51, P2 ;  /* 0x000000510a00780c */ /* 0x000fe400017c4270 */
[C---:B------:R-:W-:Y:S02]  /*c1a0*/  ISETP.LT.OR P4, PT, R11.reuse, 0x51, P4 ;  /* 0x000000510b00780c */ /* 0x040fe40002781670 */
[----:B------:R-:W-:-:S02]  /*c1b0*/  ISETP.LT.OR P6, PT, R11, 0x52, P6 ;  /* 0x000000520b00780c */ /* 0x000fc400037c1670 */
[----:B------:R-:W-:Y:S02]  /*c1c0*/  FSEL R66, R66, -INF , !P4 ;  /* 0xff80000042427808 */ /* 0x000fe40006000000 */
[C---:B------:R-:W-:Y:S02]  /*c1d0*/  ISETP.GT.AND P4, PT, R10.reuse, 0x59, P2 ;  /* 0x000000590a00780c */ /* 0x040fe40001784270 */
[----:B------:R-:W-:Y:S02]  /*c1e0*/  FSEL R67, R67, -INF , !P6 ;  /* 0xff80000043437808 */ /* 0x000fe40007000000 */
[----:B------:R-:W-:Y:S02]  /*c1f0*/  ISETP.GT.AND P6, PT, R10, 0x60, P2 ;  /* 0x000000600a00780c */ /* 0x000fe400017c4270 */
[----:B------:R-:W-:Y:S02]  /*c200*/  ISETP.LT.OR P4, PT, R11, 0x5a, P4 ;  /* 0x0000005a0b00780c */ /* 0x000fe40002781670 */
[----:B0-----:R-:W-:-:S02]  /*c210*/  FMNMX.FTZ R0, R0, R5, !PT ;  /* 0x0000000500007209 */ /* 0x001fc40007810000 */
[----:B------:R-:W-:Y:S02]  /*c220*/  ISETP.LT.OR P6, PT, R11, 0x61, P6 ;  /* 0x000000610b00780c */ /* 0x000fe400037c1670 */
[----:B------:R-:W-:Y:S01]  /*c230*/  FSEL R71, R71, -INF , !P4 ;  /* 0xff80000047477808 */ /* 0x000fe20006000000 */
[----:B------:R-:W0:Y:S01]  /*c240*/  SHFL.BFLY PT, R5, R0, 0x1, 0x1f ;  /* 0x0c201f0000057f89 */ /* 0x000e2200000e0000 */
[----:B------:R-:W-:Y:S02]  /*c250*/  ISETP.GT.AND P4, PT, R10, 0x68, P2 ;  /* 0x000000680a00780c */ /* 0x000fe40001784270 */
[----:B------:R-:W-:Y:S02]  /*c260*/  FSEL R74, R74, -INF , !P6 ;  /* 0xff8000004a4a7808 */ /* 0x000fe40007000000 */
[----:B------:R-:W-:Y:S02]  /*c270*/  ISETP.GT.AND P6, PT, R10, 0x69, P2 ;  /* 0x000000690a00780c */ /* 0x000fe400017c4270 */
[----:B------:R-:W-:-:S02]  /*c280*/  ISETP.LT.OR P4, PT, R11, 0x69, P4 ;  /* 0x000000690b00780c */ /* 0x000fc40002781670 */
[----:B------:R-:W-:Y:S02]  /*c290*/  ISETP.LT.OR P6, PT, R11, 0x6a, P6 ;  /* 0x0000006a0b00780c */ /* 0x000fe400037c1670 */
[----:B------:R-:W-:Y:S02]  /*c2a0*/  FSEL R78, R78, -INF , !P4 ;  /* 0xff8000004e4e7808 */ /* 0x000fe40006000000 */
[C---:B------:R-:W-:Y:S02]  /*c2b0*/  ISETP.GT.AND P4, PT, R10.reuse, 0x70, P2 ;  /* 0x000000700a00780c */ /* 0x040fe40001784270 */
[----:B------:R-:W-:Y:S02]  /*c2c0*/  FSEL R79, R79, -INF , !P6 ;  /* 0xff8000004f4f7808 */ /* 0x000fe40007000000 */
[----:B------:R-:W-:Y:S02]  /*c2d0*/  ISETP.GT.AND P6, PT, R10, 0x71, P2 ;  /* 0x000000710a00780c */ /* 0x000fe400017c4270 */
[----:B------:R-:W-:-:S02]  /*c2e0*/  ISETP.LT.OR P4, PT, R11, 0x71, P4 ;  /* 0x000000710b00780c */ /* 0x000fc40002781670 */
[----:B------:R-:W-:Y:S02]  /*c2f0*/  ISETP.LT.OR P6, PT, R11, 0x72, P6 ;  /* 0x000000720b00780c */ /* 0x000fe400037c1670 */
[----:B------:R-:W-:Y:S02]  /*c300*/  FSEL R82, R82, -INF , !P4 ;  /* 0xff80000052527808 */ /* 0x000fe40006000000 */
[----:B0-----:R-:W-:Y:S02]  /*c310*/  FMNMX.FTZ R0, R0, R5, !PT ;  /* 0x0000000500007209 */ /* 0x001fe40007810000 */
[----:B------:R-:W-:Y:S02]  /*c320*/  FSEL R83, R83, -INF , !P6 ;  /* 0xff80000053537808 */ /* 0x000fe40007000000 */
[C---:B------:R-:W-:Y:S01]  /*c330*/  FSETP.NEU.FTZ.AND P3, PT, R0.reuse, -INF , PT ;  /* 0xff8000000000780b */ /* 0x040fe20003f7d000 */
[----:B------:R-:W-:Y:S01]  /*c340*/  FMUL.FTZ R5, R0, UR33 ;  /* 0x0000002100057c20 */ /* 0x000fe20008410000 */
[----:B------:R-:W-:-:S02]  /*c350*/  @!P1 LEA R13, R13, UR42, 0x3 ;  /* 0x0000002a0d0d9c11 */ /* 0x000fc4000f8e18ff */
[----:B------:R-:W-:Y:S02]  /*c360*/  FSEL R6, R0, RZ, P3 ;  /* 0x000000ff00067208 */ /* 0x000fe40001800000 */
[----:B------:R-:W-:Y:S01]  /*c370*/  FSEL R5, R5, RZ, P3 ;  /* 0x000000ff05057208 */ /* 0x000fe20001800000 */
[----:B------:R-:W-:Y:S01]  /*c380*/  @!P1 VIADD R13, R13, 0x2d860 ;  /* 0x0002d8600d0d9836 */ /* 0x000fe20000000000 */
[----:B------:R-:W-:Y:S01]  /*c390*/  ISETP.GT.AND P3, PT, R10, 0x1, P2 ;  /* 0x000000010a00780c */ /* 0x000fe20001764270 */
[----:B------:R-:W-:Y:S02]  /*c3a0*/  FADD.FTZ R6, -R6, R8 ;  /* 0x0000000806067221 */ /* 0x000fe40000010100 */
[--C-:B------:R-:W-:Y:S01]  /*c3b0*/  FFMA.FTZ R24, R24, UR33, -R5.reuse ;  /* 0x0000002118187c23 */ /* 0x100fe20008010805 */
[----:B------:R-:W-:Y:S01]  /*c3c0*/  ISETP.LT.OR P3, PT, R11, 0x2, P3 ;  /* 0x000000020b00780c */ /* 0x000fe20001f61670 */
[--C-:B------:R-:W-:Y:S01]  /*c3d0*/  FFMA.FTZ R25, R25, UR33, -R5.reuse ;  /* 0x0000002119197c23 */ /* 0x100fe20008010805 */
[--C-:B------:R-:W-:Y:S01]  /*c3e0*/  FFMA.FTZ R28, R28, UR33, -R5.reuse ;  /* 0x000000211c1c7c23 */ /* 0x100fe20008010805 */
[--C-:B------:R-:W-:Y:S01]  /*c3f0*/  FFMA.FTZ R29, R29, UR33, -R5.reuse ;  /* 0x000000211d1d7c23 */ /* 0x100fe20008010805 */
[----:B------:R-:W-:Y:S01]  /*c400*/  FSEL R27, R27, -INF , !P3 ;  /* 0xff8000001b1b7808 */ /* 0x000fe20005800000 */
[--C-:B------:R-:W-:Y:S01]  /*c410*/  FFMA.FTZ R32, R32, UR33, -R5.reuse ;  /* 0x0000002120207c23 */ /* 0x100fe20008010805 */
[----:B------:R-:W-:Y:S01]  /*c420*/  ISETP.GT.AND P3, PT, R10, 0x10, P2 ;  /* 0x000000100a00780c */ /* 0x000fe20001764270 */
[--C-:B------:R-:W-:Y:S01]  /*c430*/  FFMA.FTZ R33, R33, UR33, -R5.reuse ;  /* 0x0000002121217c23 */ /* 0x100fe20008010805 */
[--C-:B------:R-:W-:Y:S01]  /*c440*/  FFMA.FTZ R36, R36, UR33, -R5.reuse ;  /* 0x0000002124247c23 */ /* 0x100fe20008010805 */
        /* <DEDUP_REMOVED lines=34> */
[----:B------:R-:W-:Y:S01]  /*c670*/  FFMA.FTZ R85, R85, UR33, -R5 ;  /* 0x0000002155557c23 */ /* 0x000fe20008010805 */
[----:B------:R-:W-:Y:S01]  /*c680*/  FSEL R51, R51, -INF , !P3 ;  /* 0xff80000033337808 */ /* 0x000fe20005800000 */
[----:B------:R-:W-:Y:S01]  /*c690*/  FMUL.FTZ R6, R6, UR33 ;  /* 0x0000002106067c20 */ /* 0x000fe20008410000 */
[----:B------:R-:W-:Y:S01]  /*c6a0*/  ISETP.GT.AND P3, PT, R10, 0x40, P2 ;  /* 0x000000400a00780c */ /* 0x000fe20001764270 */
[----:B------:R-:W-:Y:S01]  /*c6b0*/  MUFU.EX2 R12, R24 ;  /* 0x00000018000c7308 */ /* 0x000fe20000000800 */
[----:B------:R-:W-:-:S02]  /*c6c0*/  @!P1 PRMT R13, RZ, 0x654, R13 ;  /* 0x00000654ff0d9816 */ /* 0x000fc4000000000d */
[----:B------:R-:W-:Y:S02]  /*c6d0*/  ISETP.LT.OR P3, PT, R11, 0x41, P3 ;  /* 0x000000410b00780c */ /* 0x000fe40001f61670 */
[----:B------:R0:W-:Y:S02]  /*c6e0*/  @!P1 SYNCS.ARRIVE.TRANS64.RED.A1T0 RZ, [R13+URZ], RZ ;  /* 0x000000ff0dff99a7 */ /* 0x0001e4000810043f */
[----:B------:R-:W-:Y:S01]  /*c6f0*/  FSEL R58, R58, -INF , !P3 ;  /* 0xff8000003a3a7808 */ /* 0x000fe20005800000 */
[----:B------:R-:W1:Y:S01]  /*c700*/  MUFU.EX2 R6, R6 ;  /* 0x0000000600067308 */ /* 0x000e620000000800 */
[----:B------:R-:W-:-:S04]  /*c710*/  ISETP.GT.AND P3, PT, R10, 0x49, P2 ;  /* 0x000000490a00780c */ /* 0x000fc80001764270 */
[----:B------:R-:W-:-:S03]  /*c720*/  ISETP.LT.OR P3, PT, R11, 0x4a, P3 ;  /* 0x0000004a0b00780c */ /* 0x000fc60001f61670 */
[----:B------:R-:W2:Y:S01]  /*c730*/  MUFU.EX2 R25, R25 ;  /* 0x0000001900197308 */ /* 0x000ea20000000800 */
[----:B------:R-:W-:Y:S02]  /*c740*/  FSEL R63, R63, -INF , !P3 ;  /* 0xff8000003f3f7808 */ /* 0x000fe40005800000 */
[----:B------:R-:W-:-:S04]  /*c750*/  ISETP.GT.AND P3, PT, R10, 0x58, P2 ;  /* 0x000000580a00780c */ /* 0x000fc80001764270 */
[----:B------:R-:W-:Y:S01]  /*c760*/  ISETP.LT.OR P3, PT, R11, 0x59, P3 ;  /* 0x000000590b00780c */ /* 0x000fe20001f61670 */
[----:B------:R-:W3:Y:S01]  /*c770*/  MUFU.EX2 R14, R28 ;  /* 0x0000001c000e7308 */ /* 0x000ee20000000800 */
[----:B-1----:R-:W-:Y:S01]  /*c780*/  FFMA.FTZ R4, R6, R4, R12 ;  /* 0x0000000406047223 */ /* 0x002fe2000001000c */
[-C--:B------:R-:W-:Y:S01]  /*c790*/  FMUL.FTZ R88, R88, R6.reuse ;  /* 0x0000000658587220 */ /* 0x080fe20000410000 */
[----:B------:R-:W-:Y:S01]  /*c7a0*/  FSEL R70, R70, -INF , !P3 ;  /* 0xff80000046467808 */ /* 0x000fe20005800000 */
[-C--:B------:R-:W-:Y:S01]  /*c7b0*/  FMUL.FTZ R89, R89, R6.reuse ;  /* 0x0000000659597220 */ /* 0x080fe20000410000 */
[----:B------:R-:W-:Y:S01]  /*c7c0*/  ISETP.GT.AND P3, PT, R10, 0x61, P2 ;  /* 0x000000610a00780c */ /* 0x000fe20001764270 */
[-C--:B------:R-:W-:Y:S01]  /*c7d0*/  FMUL.FTZ R92, R92, R6.reuse ;  /* 0x000000065c5c7220 */ /* 0x080fe20000410000 */
[----:B------:R-:W-:Y:S01]  /*c7e0*/  FMUL.FTZ R93, R93, R6 ;  /* 0x000000065d5d7220 */ /* 0x000fe20000410000 */
[----:B------:R-:W1:Y:S01]  /*c7f0*/  MUFU.EX2 R29, R29 ;  /* 0x0000001d001d7308 */ /* 0x000e620000000800 */
[----:B------:R-:W-:Y:S01]  /*c800*/  ISETP.LT.OR P3, PT, R11, 0x62, P3 ;  /* 0x000000620b00780c */ /* 0x000fe20001f61670 */
[C---:B--2---:R-:W-:Y:S01]  /*c810*/  FADD.FTZ R4, R25.reuse, R4 ;  /* 0x0000000419047221 */ /* 0x044fe20000010000 */
[----:B------:R-:W-:Y:S01]  /*c820*/  F2FP.BF16.F32.PACK_AB R12, R25, R12 ;  /* 0x0000000c190c723e */ /* 0x000fe200000010ff */
[-C--:B------:R-:W-:Y:S01]  /*c830*/  FMUL.FTZ R96, R96, R6.reuse ;  /* 0x0000000660607220 */ /* 0x080fe20000410000 */
[----:B------:R-:W-:Y:S01]  /*c840*/  FSEL R75, R75, -INF , !P3 ;  /* 0xff8000004b4b7808 */ /* 0x000fe20005800000 */
[-C--:B------:R-:W-:Y:S01]  /*c850*/  FMUL.FTZ R97, R97, R6.reuse ;  /* 0x0000000661617220 */ /* 0x080fe20000410000 */
[----:B------:R-:W-:Y:S01]  /*c860*/  ISETP.GT.AND P3, PT, R10, RZ, P2 ;  /* 0x000000ff0a00720c */ /* 0x000fe20001764270 */
[----:B------:R-:W-:Y:S01]  /*c870*/  MUFU.EX2 R32, R32 ;  /* 0x0000002000207308 */ /* 0x000fe20000000800 */
[----:B---3--:R-:W-:Y:S01]  /*c880*/  FADD.FTZ R4, R14, R4 ;  /* 0x000000040e047221 */ /* 0x008fe20000010000 */
[-C--:B------:R-:W-:Y:S01]  /*c890*/  FMUL.FTZ R100, R100, R6.reuse ;  /* 0x0000000664647220 */ /* 0x080fe20000410000 */
[----:B------:R-:W-:Y:S01]  /*c8a0*/  ISETP.LT.OR P3, PT, R11, 0x1, P3 ;  /* 0x000000010b00780c */ /* 0x000fe20001f61670 */
[-C--:B------:R-:W-:Y:S01]  /*c8b0*/  FMUL.FTZ R101, R101, R6.reuse ;  /* 0x0000000665657220 */ /* 0x080fe20000410000 */
[-C--:B------:R-:W-:Y:S01]  /*c8c0*/  FMUL.FTZ R104, R104, R6.reuse ;  /* 0x0000000668687220 */ /* 0x080fe20000410000 */
[-C--:B------:R-:W-:Y:S01]  /*c8d0*/  FMUL.FTZ R105, R105, R6.reuse ;  /* 0x0000000669697220 */ /* 0x080fe20000410000 */
[----:B------:R-:W-:Y:S01]  /*c8e0*/  FSEL R26, R26, -INF , !P3 ;  /* 0xff8000001a1a7808 */ /* 0x000fe20005800000 */
[----:B------:R-:W-:Y:S01]  /*c8f0*/  MUFU.EX2 R33, R33 ;  /* 0x0000002100217308 */ /* 0x000fe20000000800 */
[----:B------:R-:W-:Y:S01]  /*c900*/  ISETP.GT.AND P3, PT, R10, 0x78, P2 ;  /* 0x000000780a00780c */ /* 0x000fe20001764270 */
[-C--:B------:R-:W-:Y:S01]  /*c910*/  FMUL.FTZ R108, R108, R6.reuse ;  /* 0x000000066c6c7220 */ /* 0x080fe20000410000 */
[----:B------:R-:W-:Y:S01]  /*c920*/  FMNMX.FTZ R8, R26, R9, !PT ;  /* 0x000000091a087209 */ /* 0x000fe20007810000 */
[-C--:B------:R-:W-:Y:S01]  /*c930*/  FMUL.FTZ R109, R109, R6.reuse ;  /* 0x000000066d6d7220 */ /* 0x080fe20000410000 */
[----:B------:R-:W-:Y:S01]  /*c940*/  ISETP.GT.AND P2, PT, R10, 0x79, P2 ;  /* 0x000000790a00780c */ /* 0x000fe20001744270 */
[----:B------:R-:W-:Y:S01]  /*c950*/  FMUL.FTZ R112, R112, R6 ;  /* 0x0000000670707220 */ /* 0x000fe20000410000 */
[----:B------:R-:W-:Y:S01]  /*c960*/  FMNMX.FTZ R5, R27, R8, !PT ;  /* 0x000000081b057209 */ /* 0x000fe20007810000 */
[----:B------:R-:W-:Y:S01]  /*c970*/  MUFU.EX2 R36, R36 ;  /* 0x0000002400247308 */ /* 0x000fe20000000800 */
[----:B------:R-:W-:Y:S01]  /*c980*/  ISETP.LT.OR P3, PT, R11, 0x79, P3 ;  /* 0x000000790b00780c */ /* 0x000fe20001f61670 */
[-C--:B------:R-:W-:Y:S01]  /*c990*/  FMUL.FTZ R113, R113, R6.reuse ;  /* 0x0000000671717220 */ /* 0x080fe20000410000 */
[----:B------:R-:W-:Y:S01]  /*c9a0*/  FMNMX.FTZ R8, R30, R5, !PT ;  /* 0x000000051e087209 */ /* 0x000fe20007810000 */
[-C--:B------:R-:W-:Y:S01]  /*c9b0*/  FMUL.FTZ R116, R116, R6.reuse ;  /* 0x0000000674747220 */ /* 0x080fe20000410000 */
[----:B------:R-:W-:Y:S01]  /*c9c0*/  ISETP.LT.OR P2, PT, R11, 0x7a, P2 ;  /* 0x0000007a0b00780c */ /* 0x000fe20001741670 */
[----:B------:R-:W-:Y:S01]  /*c9d0*/  FMUL.FTZ R117, R117, R6 ;  /* 0x0000000675757220 */ /* 0x000fe20000410000 */
[----:B------:R-:W-:Y:S01]  /*c9e0*/  FMNMX.FTZ R5, R31, R8, !PT ;  /* 0x000000081f057209 */ /* 0x000fe20007810000 */
[----:B------:R-:W-:Y:S01]  /*c9f0*/  MUFU.EX2 R37, R37 ;  /* 0x0000002500257308 */ /* 0x000fe20000000800 */
[----:B------:R-:W-:Y:S01]  /*ca00*/  FSEL R86, R86, -INF , !P3 ;  /* 0xff80000056567808 */ /* 0x000fe20005800000 */
[-C--:B------:R-:W-:Y:S01]  /*ca10*/  FMUL.FTZ R120, R120, R6.reuse ;  /* 0x0000000678787220 */ /* 0x080fe20000410000 */
[----:B------:R-:W-:Y:S01]  /*ca20*/  FMNMX.FTZ R8, R34, R5, !PT ;  /* 0x0000000522087209 */ /* 0x000fe20007810000 */
[-C--:B------:R-:W-:Y:S01]  /*ca30*/  FMUL.FTZ R121, R121, R6.reuse ;  /* 0x0000000679797220 */ /* 0x080fe20000410000 */
[----:B------:R-:W-:Y:S01]  /*ca40*/  FSEL R87, R87, -INF , !P2 ;  /* 0xff80000057577808 */ /* 0x000fe20005000000 */
[----:B------:R-:W-:Y:S01]  /*ca50*/  FMUL.FTZ R124, R124, R6 ;  /* 0x000000067c7c7220 */ /* 0x000fe20000410000 */
[----:B------:R-:W-:Y:S01]  /*ca60*/  FMNMX.FTZ R5, R35, R8, !PT ;  /* 0x0000000823057209 */ /* 0x000fe20007810000 */
[----:B------:R-:W-:Y:S01]  /*ca70*/  MUFU.EX2 R41, R41 ;  /* 0x0000002900297308 */ /* 0x000fe20000000800 */
[----:B-1----:R-:W-:Y:S01]  /*ca80*/  F2FP.BF16.F32.PACK_AB R14, R29, R14 ;  /* 0x0000000e1d0e723e */ /* 0x002fe200000010ff */
[-C--:B------:R-:W-:Y:S01]  /*ca90*/  FMUL.FTZ R125, R125, R6.reuse ;  /* 0x000000067d7d7220 */ /* 0x080fe20000410000 */
[----:B------:R-:W-:Y:S01]  /*caa0*/  FMNMX.FTZ R8, R38, R5, !PT ;  /* 0x0000000526087209 */ /* 0x000fe20007810000 */
[-C--:B------:R-:W-:Y:S01]  /*cab0*/  FMUL.FTZ R128, R128, R6.reuse ;  /* 0x0000000680807220 */ /* 0x080fe20000410000 */
[-C--:B------:R-:W-:Y:S01]  /*cac0*/  FMUL.FTZ R129, R129, R6.reuse ;  /* 0x0000000681817220 */ /* 0x080fe20000410000 */
[----:B------:R-:W-:Y:S01]  /*cad0*/  FMUL.FTZ R132, R132, R6 ;  /* 0x0000000684847220 */ /* 0x000fe20000410000 */
[----:B------:R-:W-:Y:S01]  /*cae0*/  FMNMX.FTZ R5, R39, R8, !PT ;  /* 0x0000000827057209 */ /* 0x000fe20007810000 */
[----:B------:R-:W-:Y:S01]  /*caf0*/  MUFU.EX2 R45, R45 ;  /* 0x0000002d002d7308 */ /* 0x000fe20000000800 */
[----:B------:R-:W-:-:S02]  /*cb00*/  FMUL.FTZ R133, R133, R6 ;  /* 0x0000000685857220 */ /* 0x000fc40000410000 */
        /* <DEDUP_REMOVED lines=35> */
[----:B------:R-:W-:Y:S04]  /*cd40*/  MUFU.EX2 R72, R72 ;  /* 0x0000004800487308 */ /* 0x000fe80000000800 */
[----:B------:R-:W1:Y:S04]  /*cd50*/  SHFL.BFLY PT, R7, R5, 0x2, 0x1f ;  /* 0x0c401f0005077f89 */ /* 0x000e6800000e0000 */
[----:B------:R-:W-:Y:S08]  /*cd60*/  MUFU.EX2 R73, R73 ;  /* 0x0000004900497308 */ /* 0x000ff00000000800 */
[----:B------:R-:W-:Y:S08]  /*cd70*/  MUFU.EX2 R76, R76 ;  /* 0x0000004c004c7308 */ /* 0x000ff00000000800 */
[----:B------:R-:W-:Y:S01]  /*cd80*/  MUFU.EX2 R77, R77 ;  /* 0x0000004d004d7308 */ /* 0x000fe20000000800 */
[----:B-1----:R-:W-:-:S07]  /*cd90*/  FMNMX.FTZ R5, R5, R7, !PT ;  /* 0x0000000705057209 */ /* 0x002fce0007810000 */
[----:B------:R-:W-:Y:S01]  /*cda0*/  MUFU.EX2 R80, R80 ;  /* 0x0000005000507308 */ /* 0x000fe20000000800 */
[----:B------:R-:W1:Y:S07]  /*cdb0*/  SHFL.BFLY PT, R7, R5, 0x1, 0x1f ;  /* 0x0c201f0005077f89 */ /* 0x000e6e00000e0000 */
[----:B------:R-:W-:Y:S08]  /*cdc0*/  MUFU.EX2 R81, R81 ;  /* 0x0000005100517308 */ /* 0x000ff00000000800 */
[----:B------:R-:W-:Y:S08]  /*cdd0*/  MUFU.EX2 R84, R84 ;  /* 0x0000005400547308 */ /* 0x000ff00000000800 */
[----:B------:R-:W-:Y:S01]  /*cde0*/  MUFU.EX2 R85, R85 ;  /* 0x0000005500557308 */ /* 0x000fe20000000800 */
[----:B-1----:R-:W-:Y:S01]  /*cdf0*/  FMNMX.FTZ R5, R5, R7, !PT ;  /* 0x0000000705057209 */ /* 0x002fe20007810000 */
[----:B------:R-:W-:-:S03]  /*ce00*/  FADD.FTZ R7, R29, R4 ;  /* 0x000000041d077221 */ /* 0x000fc60000010000 */
[C---:B------:R-:W-:Y:S01]  /*ce10*/  FSETP.NEU.FTZ.AND P2, PT, R5.reuse, -INF , PT ;  /* 0xff8000000500780b */ /* 0x040fe20003f5d000 */
[----:B------:R-:W-:-:S05]  /*ce20*/  FMUL.FTZ R4, R5, UR33 ;  /* 0x0000002105047c20 */ /* 0x000fca0008410000 */
[----:B------:R-:W-:-:S05]  /*ce30*/  FSEL R4, R4, RZ, P2 ;  /* 0x000000ff04047208 */ /* 0x000fca0001000000 */
[--C-:B------:R-:W-:Y:S01]  /*ce40*/  FFMA.FTZ R8, R26, UR33, -R4.reuse ;  /* 0x000000211a087c23 */ /* 0x100fe20008010804 */
[--C-:B------:R-:W-:Y:S01]  /*ce50*/  FFMA.FTZ R10, R27, UR33, -R4.reuse ;  /* 0x000000211b0a7c23 */ /* 0x100fe20008010804 */
[--C-:B------:R-:W-:Y:S01]  /*ce60*/  FFMA.FTZ R11, R30, UR33, -R4.reuse ;  /* 0x000000211e0b7c23 */ /* 0x100fe20008010804 */
[--C-:B------:R-:W-:Y:S01]  /*ce70*/  FFMA.FTZ R20, R31, UR33, -R4.reuse ;  /* 0x000000211f147c23 */ /* 0x100fe20008010804 */
[----:B------:R-:W-:Y:S01]  /*ce80*/  FSEL R30, R5, RZ, P2 ;  /* 0x000000ff051e7208 */ /* 0x000fe20001000000 */
[--C-:B------:R-:W-:Y:S01]  /*ce90*/  FFMA.FTZ R25, R38, UR33, -R4.reuse ;  /* 0x0000002126197c23 */ /* 0x100fe20008010804 */
[----:B------:R-:W-:Y:S01]  /*cea0*/  MUFU.EX2 R8, R8 ;  /* 0x0000000800087308 */ /* 0x000fe20000000800 */
[--C-:B------:R-:W-:Y:S01]  /*ceb0*/  FFMA.FTZ R28, R39, UR33, -R4.reuse ;  /* 0x00000021271c7c23 */ /* 0x100fe20008010804 */
[--C-:B------:R-:W-:Y:S01]  /*cec0*/  FFMA.FTZ R29, R42, UR33, -R4.reuse ;  /* 0x000000212a1d7c23 */ /* 0x100fe20008010804 */
[----:B------:R-:W-:Y:S01]  /*ced0*/  FADD.FTZ R30, -R30, R9 ;  /* 0x000000091e1e7221 */ /* 0x000fe20000010100 */
[--C-:B------:R-:W-:Y:S01]  /*cee0*/  FFMA.FTZ R38, R47, UR33, -R4.reuse ;  /* 0x000000212f267c23 */ /* 0x100fe20008010804 */
[--C-:B------:R-:W-:Y:S01]  /*cef0*/  FFMA.FTZ R27, R50, UR33, -R4.reuse ;  /* 0x00000021321b7c23 */ /* 0x100fe20008010804 */
[--C-:B------:R-:W-:Y:S01]  /*cf00*/  FFMA.FTZ R31, R54, UR33, -R4.reuse ;  /* 0x00000021361f7c23 */ /* 0x100fe20008010804 */
[----:B------:R-:W-:Y:S01]  /*cf10*/  FMUL.FTZ R21, R30, UR33 ;  /* 0x000000211e157c20 */ /* 0x000fe20008410000 */
        /* <DEDUP_REMOVED lines=15> */
[----:B------:R-:W-:Y:S01]  /*d010*/  FFMA.FTZ R86, R86, UR33, -R4 ;  /* 0x0000002156567c23 */ /* 0x000fe20008010804 */
[----:B------:R-:W1:Y:S01]  /*d020*/  MUFU.EX2 R20, R20 ;  /* 0x0000001400147308 */ /* 0x000e620000000800 */
[----:B0-----:R-:W-:-:S02]  /*d030*/  F2FP.BF16.F32.PACK_AB R13, R10, R8 ;  /* 0x000000080a0d723e */ /* 0x001fc400000010ff */
[C---:B------:R-:W-:Y:S01]  /*d040*/  ISETP.GT.AND P2, PT, R2.reuse, UR37, PT ;  /* 0x0000002502007c0c */ /* 0x040fe2000bf44270 */
[----:B------:R-:W-:-:S04]  /*d050*/  VIADD R2, R2, 0xffffffff ;  /* 0xffffffff02027836 */ /* 0x000fc80000000000 */
[----:B------:R-:W0:Y:S08]  /*d060*/  MUFU.EX2 R21, R21 ;  /* 0x0000001500157308 */ /* 0x000e300000000800 */
[----:B------:R-:W-:Y:S01]  /*d070*/  MUFU.EX2 R25, R25 ;  /* 0x0000001900197308 */ /* 0x000fe20000000800 */
[----:B-1----:R-:W-:-:S05]  /*d080*/  F2FP.BF16.F32.PACK_AB R15, R20, R11 ;  /* 0x0000000b140f723e */ /* 0x002fca00000010ff */
[----:B------:R1:W-:Y:S02]  /*d090*/  STSM.16.M88.4 [R17+0x21800], R12 ;  /* 0x0218000c11007844 */ /* 0x0003e40000000200 */
[----:B------:R-:W-:Y:S01]  /*d0a0*/  MUFU.EX2 R28, R28 ;  /* 0x0000001c001c7308 */ /* 0x000fe20000000800 */
[----:B0-----:R-:W-:Y:S01]  /*d0b0*/  FFMA.FTZ R9, R21, R3, R8 ;  /* 0x0000000315097223 */ /* 0x001fe20000010008 */
[----:B------:R-:W-:Y:S01]  /*d0c0*/  FADD.FTZ R8, R32, R7 ;  /* 0x0000000720087221 */ /* 0x000fe20000010000 */
[----:B------:R-:W-:Y:S01]  /*d0d0*/  FFMA.FTZ R3, R55, UR33, -R4 ;  /* 0x0000002137037c23 */ /* 0x000fe20008010804 */
[-C--:B------:R-:W-:Y:S01]  /*d0e0*/  FMUL.FTZ R90, R90, R21.reuse ;  /* 0x000000155a5a7220 */ /* 0x080fe20000410000 */
[----:B------:R-:W-:Y:S01]  /*d0f0*/  FADD.FTZ R10, R10, R9 ;  /* 0x000000090a0a7221 */ /* 0x000fe20000010000 */
[C---:B------:R-:W-:Y:S01]  /*d100*/  FADD.FTZ R7, R33.reuse, R8 ;  /* 0x0000000821077221 */ /* 0x040fe20000010000 */
[----:B------:R-:W-:Y:S01]  /*d110*/  F2FP.BF16.F32.PACK_AB R8, R33, R32 ;  /* 0x000000202108723e */ /* 0x000fe200000010ff */
[----:B------:R-:W-:Y:S01]  /*d120*/  MUFU.EX2 R29, R29 ;  /* 0x0000001d001d7308 */ /* 0x000fe20000000800 */
[----:B------:R-:W-:Y:S01]  /*d130*/  FADD.FTZ R11, R11, R10 ;  /* 0x0000000a0b0b7221 */ /* 0x000fe20000010000 */
[----:B------:R-:W-:Y:S01]  /*d140*/  FADD.FTZ R10, R36, R7 ;  /* 0x00000007240a7221 */ /* 0x000fe20000010000 */
[-C--:B------:R-:W-:Y:S01]  /*d150*/  FMUL.FTZ R91, R91, R21.reuse ;  /* 0x000000155b5b7220 */ /* 0x080fe20000410000 */
[-C--:B------:R-:W-:Y:S01]  /*d160*/  FMUL.FTZ R94, R94, R21.reuse ;  /* 0x000000155e5e7220 */ /* 0x080fe20000410000 */
[----:B------:R-:W-:Y:S01]  /*d170*/  FADD.FTZ R20, R20, R11 ;  /* 0x0000000b14147221 */ /* 0x000fe20000010000 */
[--C-:B-1----:R-:W-:Y:S01]  /*d180*/  FFMA.FTZ R13, R34, UR33, -R4.reuse ;  /* 0x00000021220d7c23 */ /* 0x102fe20008010804 */
[--C-:B------:R-:W-:Y:S01]  /*d190*/  FFMA.FTZ R15, R35, UR33, -R4.reuse ;  /* 0x00000021230f7c23 */ /* 0x100fe20008010804 */
[----:B------:R0:W1:Y:S01]  /*d1a0*/  MUFU.EX2 R12, R40 ;  /* 0x00000028000c7308 */ /* 0x0000620000000800 */
[--C-:B------:R-:W-:Y:S01]  /*d1b0*/  FFMA.FTZ R34, R43, UR33, -R4.reuse ;  /* 0x000000212b227c23 */ /* 0x100fe20008010804 */
[----:B------:R-:W-:Y:S01]  /*d1c0*/  FFMA.FTZ R35, R46, UR33, -R4 ;  /* 0x000000212e237c23 */ /* 0x000fe20008010804 */
[----:B------:R-:W-:Y:S01]  /*d1d0*/  FADD.FTZ R11, R37, R10 ;  /* 0x0000000a250b7221 */ /* 0x000fe20000010000 */
[--C-:B------:R-:W-:Y:S01]  /*d1e0*/  FFMA.FTZ R43, R63, UR33, -R4.reuse ;  /* 0x000000213f2b7c23 */ /* 0x100fe20008010804 */
[----:B------:R-:W-:Y:S01]  /*d1f0*/  F2FP.BF16.F32.PACK_AB R10, R37, R36 ;  /* 0x00000024250a723e */ /* 0x000fe200000010ff */
[-C--:B------:R-:W-:Y:S01]  /*d200*/  FMUL.FTZ R95, R95, R21.reuse ;  /* 0x000000155f5f7220 */ /* 0x080fe20000410000 */
[-C--:B------:R-:W-:Y:S01]  /*d210*/  FMUL.FTZ R98, R98, R21.reuse ;  /* 0x0000001562627220 */ /* 0x080fe20000410000 */
[----:B------:R-:W2:Y:S01]  /*d220*/  MUFU.EX2 R13, R13 ;  /* 0x0000000d000d7308 */ /* 0x000ea20000000800 */
[--C-:B0-----:R-:W-:Y:S01]  /*d230*/  FFMA.FTZ R40, R59, UR33, -R4.reuse ;  /* 0x000000213b287c23 */ /* 0x101fe20008010804 */
[----:B------:R-:W-:Y:S01]  /*d240*/  FFMA.FTZ R4, R87, UR33, -R4 ;  /* 0x0000002157047c23 */ /* 0x000fe20008010804 */
[-C--:B------:R-:W-:Y:S01]  /*d250*/  FMUL.FTZ R99, R99, R21.reuse ;  /* 0x0000001563637220 */ /* 0x080fe20000410000 */
[-C--:B------:R-:W-:Y:S01]  /*d260*/  FMUL.FTZ R102, R102, R21.reuse ;  /* 0x0000001566667220 */ /* 0x080fe20000410000 */
[-C--:B------:R-:W-:Y:S01]  /*d270*/  FMUL.FTZ R103, R103, R21.reuse ;  /* 0x0000001567677220 */ /* 0x080fe20000410000 */
[-C--:B------:R-:W-:Y:S01]  /*d280*/  FMUL.FTZ R106, R106, R21.reuse ;  /* 0x000000156a6a7220 */ /* 0x080fe20000410000 */
[-C--:B------:R-:W-:Y:S01]  /*d290*/  FMUL.FTZ R107, R107, R21.reuse ;  /* 0x000000156b6b7220 */ /* 0x080fe20000410000 */
[----:B------:R-:W0:Y:S01]  /*d2a0*/  MUFU.EX2 R15, R15 ;  /* 0x0000000f000f7308 */ /* 0x000e220000000800 */
[----:B-1----:R-:W-:Y:S01]  /*d2b0*/  FADD.FTZ R32, R12, R11 ;  /* 0x0000000b0c207221 */ /* 0x002fe20000010000 */
[----:B------:R-:W-:Y:S01]  /*d2c0*/  F2FP.BF16.F32.PACK_AB R12, R41, R12 ;  /* 0x0000000c290c723e */ /* 0x000fe200000010ff */
[-C--:B------:R-:W-:Y:S01]  /*d2d0*/  FMUL.FTZ R110, R110, R21.reuse ;  /* 0x000000156e6e7220 */ /* 0x080fe20000410000 */
[-C--:B------:R-:W-:Y:S01]  /*d2e0*/  FMUL.FTZ R111, R111, R21.reuse ;  /* 0x000000156f6f7220 */ /* 0x080fe20000410000 */
[----:B------:R-:W-:Y:S01]  /*d2f0*/  FADD.FTZ R11, R41, R32 ;  /* 0x00000020290b7221 */ /* 0x000fe20000010000 */
[-C--:B------:R-:W-:Y:S01]  /*d300*/  FMUL.FTZ R114, R114, R21.reuse ;  /* 0x0000001572727220 */ /* 0x080fe20000410000 */
[-C--:B------:R-:W-:Y:S01]  /*d310*/  FMUL.FTZ R115, R115, R21.reuse ;  /* 0x0000001573737220 */ /* 0x080fe20000410000 */
[----:B------:R-:W1:Y:S01]  /*d320*/  MUFU.EX2 R14, R44 ;  /* 0x0000002c000e7308 */ /* 0x000e620000000800 */
[----:B--2---:R-:W-:Y:S01]  /*d330*/  FADD.FTZ R20, R13, R20 ;  /* 0x000000140d147221 */ /* 0x004fe20000010000 */
[-C--:B------:R-:W-:Y:S01]  /*d340*/  FMUL.FTZ R118, R118, R21.reuse ;  /* 0x0000001576767220 */ /* 0x080fe20000410000 */
[-C--:B------:R-:W-:Y:S01]  /*d350*/  FMUL.FTZ R119, R119, R21.reuse ;  /* 0x0000001577777220 */ /* 0x080fe20000410000 */
[-C--:B------:R-:W-:Y:S01]  /*d360*/  FMUL.FTZ R122, R122, R21.reuse ;  /* 0x000000157a7a7220 */ /* 0x080fe20000410000 */
[-C--:B------:R-:W-:Y:S01]  /*d370*/  FMUL.FTZ R123, R123, R21.reuse ;  /* 0x000000157b7b7220 */ /* 0x080fe20000410000 */
[-C--:B------:R-:W-:Y:S01]  /*d380*/  FMUL.FTZ R126, R126, R21.reuse ;  /* 0x000000157e7e7220 */ /* 0x080fe20000410000 */
[-C--:B------:R-:W-:Y:S01]  /*d390*/  FMUL.FTZ R127, R127, R21.reuse ;  /* 0x000000157f7f7220 */ /* 0x080fe20000410000 */
[----:B------:R-:W2:Y:S01]  /*d3a0*/  MUFU.EX2 R34, R34 ;  /* 0x0000002200227308 */ /* 0x000ea20000000800 */
[----:B0-----:R-:W-:Y:S01]  /*d3b0*/  FADD.FTZ R20, R15, R20 ;  /* 0x000000140f147221 */ /* 0x001fe20000010000 */
[-C--:B------:R-:W-:Y:S01]  /*d3c0*/  FMUL.FTZ R130, R130, R21.reuse ;  /* 0x0000001582827220 */ /* 0x080fe20000410000 */
[-C--:B------:R-:W-:Y:S01]  /*d3d0*/  FMUL.FTZ R131, R131, R21.reuse ;  /* 0x0000001583837220 */ /* 0x080fe20000410000 */
[-C--:B------:R-:W-:Y:S01]  /*d3e0*/  FMUL.FTZ R134, R134, R21.reuse ;  /* 0x0000001586867220 */ /* 0x080fe20000410000 */
[----:B------:R-:W-:Y:S01]  /*d3f0*/  FADD.FTZ R9, R25, R20 ;  /* 0x0000001419097221 */ /* 0x000fe20000010000 */
[----:B------:R-:W-:-:S02]  /*d400*/  FMUL.FTZ R135, R135, R21 ;  /* 0x0000001587877220 */ /* 0x000fc40000410000 */
[----:B------:R-:W0:Y:S01]  /*d410*/  MUFU.EX2 R35, R35 ;  /* 0x0000002300237308 */ /* 0x000e220000000800 */
[----:B------:R-:W-:Y:S01]  /*d420*/  FADD.FTZ R20, R28, R9 ;  /* 0x000000091c147221 */ /* 0x000fe20000010000 */
[----:B-1----:R-:W-:Y:S01]  /*d430*/  FADD.FTZ R44, R14, R11 ;  /* 0x0000000b0e2c7221 */ /* 0x002fe20000010000 */
[----:B------:R-:W-:Y:S02]  /*d440*/  F2FP.BF16.F32.PACK_AB R14, R45, R14 ;  /* 0x0000000e2d0e723e */ /* 0x000fe400000010ff */
[----:B------:R-:W-:Y:S01]  /*d450*/  FADD.FTZ R9, R29, R20 ;  /* 0x000000141d097221 */ /* 0x000fe20000010000 */
[----:B------:R-:W-:Y:S02]  /*d460*/  FADD.FTZ R11, R45, R44 ;  /* 0x0000002c2d0b7221 */ /* 0x000fe40000010000 */
[----:B------:R-:W1:Y:S01]  /*d470*/  MUFU.EX2 R38, R38 ;  /* 0x0000002600267308 */ /* 0x000e620000000800 */
[----:B--2---:R-:W-:-:S07]  /*d480*/  FADD.FTZ R20, R34, R9 ;  /* 0x0000000922147221 */ /* 0x004fce0000010000 */
[----:B------:R-:W2:Y:S01]  /*d490*/  MUFU.EX2 R27, R27 ;  /* 0x0000001b001b7308 */ /* 0x000ea20000000800 */
[----:B0-----:R-:W-:Y:S01]  /*d4a0*/  FADD.FTZ R9, R35, R20 ;  /* 0x0000001423097221 */ /* 0x001fe20000010000 */
[----:B------:R-:W-:Y:S01]  /*d4b0*/  FADD.FTZ R20, R24, R11 ;  /* 0x0000000b18147221 */ /* 0x000fe20000010000 */
[----:B------:R-:W-:-:S03]  /*d4c0*/  F2FP.BF16.F32.PACK_AB R24, R49, R24 ;  /* 0x000000183118723e */ /* 0x000fc600000010ff */
[----:B------:R-:W-:Y:S02]  /*d4d0*/  FADD.FTZ R11, R49, R20 ;  /* 0x00000014310b7221 */ /* 0x000fe40000010000 */
[----:B------:R-:W0:Y:S01]  /*d4e0*/  MUFU.EX2 R26, R52 ;  /* 0x00000034001a7308 */ /* 0x000e220000000800 */
[----:B-1----:R-:W-:-:S07]  /*d4f0*/  FADD.FTZ R44, R38, R9 ;  /* 0x00000009262c7221 */ /* 0x002fce0000010000 */
[----:B------:R-:W1:Y:S01]  /*d500*/  MUFU.EX2 R30, R30 ;  /* 0x0000001e001e7308 */ /* 0x000e620000000800 */
[----:B--2---:R-:W-:-:S07]  /*d510*/  FADD.FTZ R9, R27, R44 ;  /* 0x0000002c1b097221 */ /* 0x004fce0000010000 */
[----:B------:R-:W2:Y:S01]  /*d520*/  MUFU.EX2 R31, R31 ;  /* 0x0000001f001f7308 */ /* 0x000ea20000000800 */
[----:B0-----:R-:W-:Y:S01]  /*d530*/  FADD.FTZ R46, R26, R11 ;  /* 0x0000000b1a2e7221 */ /* 0x001fe20000010000 */
[----:B------:R-:W-:Y:S02]  /*d540*/  F2FP.BF16.F32.PACK_AB R11, R28, R25 ;  /* 0x000000191c0b723e */ /* 0x000fe400000010ff */
[----:B------:R-:W-:-:S04]  /*d550*/  F2FP.BF16.F32.PACK_AB R26, R53, R26 ;  /* 0x0000001a351a723e */ /* 0x000fc800000010ff */
[----:B------:R-:W0:Y:S01]  /*d560*/  MUFU.EX2 R3, R3 ;  /* 0x0000000300037308 */ /* 0x000e220000000800 */
[----:B-1----:R-:W-:Y:S01]  /*d570*/  FADD.FTZ R44, R30, R9 ;  /* 0x000000091e2c7221 */ /* 0x002fe20000010000 */
[----:B------:R-:W-:-:S04]  /*d580*/  FADD.FTZ R9, R53, R46 ;  /* 0x0000002e35097221 */ /* 0x000fc80000010000 */
[----:B------:R-:W-:Y:S01]  /*d590*/  FADD.FTZ R46, R56, R9 ;  /* 0x00000009382e7221 */ /* 0x000fe20000010000 */
[----:B------:R-:W-:Y:S01]  /*d5a0*/  F2FP.BF16.F32.PACK_AB R9, R15, R13 ;  /* 0x0000000d0f09723e */ /* 0x000fe200000010ff */
[----:B------:R-:W1:Y:S01]  /*d5b0*/  MUFU.EX2 R39, R39 ;  /* 0x0000002700277308 */ /* 0x000e620000000800 */
[----:B--2---:R-:W-:Y:S01]  /*d5c0*/  FADD.FTZ R44, R31, R44 ;  /* 0x0000002c1f2c7221 */ /* 0x004fe20000010000 */
[----:B------:R-:W-:Y:S01]  /*d5d0*/  FADD.FTZ R15, R57, R46 ;  /* 0x0000002e390f7221 */ /* 0x000fe20000010000 */
[----:B------:R-:W-:Y:S01]  /*d5e0*/  F2FP.BF16.F32.PACK_AB R13, R34, R29 ;  /* 0x0000001d220d723e */ /* 0x000fe200000010ff */
[----:B------:R2:W-:Y:S02]  /*d5f0*/  STSM.16.M88.4 [R22], R8 ;  /* 0x0000000816007844 */ /* 0x0005e40000000200 */
[----:B------:R-:W-:Y:S01]  /*d600*/  FADD.FTZ R28, R60, R15 ;  /* 0x0000000f3c1c7221 */ /* 0x000fe20000010000 */
[----:B------:R-:W-:Y:S01]  /*d610*/  F2FP.BF16.F32.PACK_AB R15, R38, R35 ;  /* 0x00000023260f723e */ /* 0x000fe200000010ff */
[----:B------:R-:W3:Y:S01]  /*d620*/  MUFU.EX2 R40, R40 ;  /* 0x0000002800287308 */ /* 0x000ee20000000800 */
[----:B0-----:R-:W-:Y:S01]  /*d630*/  FADD.FTZ R44, R3, R44 ;  /* 0x0000002c032c7221 */ /* 0x001fe20000010000 */
[----:B------:R-:W-:-:S02]  /*d640*/  FADD.FTZ R29, R61, R28 ;  /* 0x0000001c3d1d7221 */ /* 0x000fc40000010000 */
[----:B------:R0:W-:Y:S02]  /*d650*/  STSM.16.M88.4 [R19], R12 ;  /* 0x0000000c13007844 */ /* 0x0001e40000000200 */
[----:B------:R-:W-:Y:S02]  /*d660*/  FADD.FTZ R34, R64, R29 ;  /* 0x0000001d40227221 */ /* 0x000fe40000010000 */
[----:B------:R-:W4:Y:S01]  /*d670*/  MUFU.EX2 R42, R42 ;  /* 0x0000002a002a7308 */ /* 0x000f220000000800 */
[----:B-1----:R-:W-:Y:S01]  /*d680*/  FADD.FTZ R25, R39, R44 ;  /* 0x0000002c27197221 */ /* 0x002fe20000010000 */
[----:B--2---:R-:W-:Y:S02]  /*d690*/  F2FP.BF16.F32.PACK_AB R8, R57, R56 ;  /* 0x000000383908723e */ /* 0x004fe400000010ff */
[----:B------:R-:W-:-:S04]  /*d6a0*/  F2FP.BF16.F32.PACK_AB R10, R61, R60 ;  /* 0x0000003c3d0a723e */ /* 0x000fc800000010ff */
[----:B------:R-:W1:Y:S01]  /*d6b0*/  MUFU.EX2 R43, R43 ;  /* 0x0000002b002b7308 */ /* 0x000e620000000800 */
[----:B---3--:R-:W-:-:S07]  /*d6c0*/  FADD.FTZ R25, R40, R25 ;  /* 0x0000001928197221 */ /* 0x008fce0000010000 */
[----:B------:R-:W2:Y:S01]  /*d6d0*/  MUFU.EX2 R7, R66 ;  /* 0x0000004200077308 */ /* 0x000ea20000000800 */
[----:B----4-:R-:W-:Y:S01]  /*d6e0*/  FADD.FTZ R28, R42, R25 ;  /* 0x000000192a1c7221 */ /* 0x010fe20000010000 */
[----:B------:R-:W-:-:S06]  /*d6f0*/  FADD.FTZ R25, R65, R34 ;  /* 0x0000002241197221 */ /* 0x000fcc0000010000 */
[----:B------:R-:W3:Y:S01]  /*d700*/  MUFU.EX2 R36, R67 ;  /* 0x0000004300247308 */ /* 0x000ee20000000800 */
[----:B-1----:R-:W-:-:S07]  /*d710*/  FADD.FTZ R28, R43, R28 ;  /* 0x0000001c2b1c7221 */ /* 0x002fce0000010000 */
[----:B------:R-:W1:Y:S01]  /*d720*/  MUFU.EX2 R32, R70 ;  /* 0x0000004600207308 */ /* 0x000e620000000800 */
[----:B--2---:R-:W-:Y:S01]  /*d730*/  FADD.FTZ R9, R7, R28 ;  /* 0x0000001c07097221 */ /* 0x004fe20000010000 */
[----:B------:R-:W-:Y:S01]  /*d740*/  FADD.FTZ R28, R68, R25 ;  /* 0x00000019441c7221 */ /* 0x000fe20000010000 */
[----:B------:R-:W-:Y:S02]  /*d750*/  F2FP.BF16.F32.PACK_AB R25, R30, R27 ;  /* 0x0000001b1e19723e */ /* 0x000fe400000010ff */
[----:B------:R-:W-:Y:S01]  /*d760*/  F2FP.BF16.F32.PACK_AB R27, R3, R31 ;  /* 0x0000001f031b723e */ /* 0x000fe200000010ff */
[----:B------:R-:W-:Y:S02]  /*d770*/  FADD.FTZ R11, R69, R28 ;  /* 0x0000001c450b7221 */ /* 0x000fe40000010000 */
[----:B------:R-:W2:Y:S01]  /*d780*/  MUFU.EX2 R33, R71 ;  /* 0x0000004700217308 */ /* 0x000ea20000000800 */
[----:B---3--:R-:W-:Y:S01]  /*d790*/  FADD.FTZ R9, R36, R9 ;  /* 0x0000000924097221 */ /* 0x008fe20000010000 */
[----:B0-----:R-:W-:Y:S01]  /*d7a0*/  FADD.FTZ R14, R72, R11 ;  /* 0x0000000b480e7221 */ /* 0x001fe20000010000 */
[----:B------:R-:W-:Y:S01]  /*d7b0*/  F2FP.BF16.F32.PACK_AB R11, R43, R42 ;  /* 0x0000002a2b0b723e */ /* 0x000fe200000010ff */
[----:B------:R0:W-:Y:S02]  /*d7c0*/  STSM.16.M88.4 [R18], R24 ;  /* 0x0000001812007844 */ /* 0x0001e40000000200 */
[----:B------:R-:W-:-:S02]  /*d7d0*/  FADD.FTZ R13, R73, R14 ;  /* 0x0000000e490d7221 */ /* 0x000fc40000010000 */
[----:B------:R-:W3:Y:S01]  /*d7e0*/  MUFU.EX2 R20, R74 ;  /* 0x0000004a00147308 */ /* 0x000ee20000000800 */
[----:B-1----:R-:W-:Y:S01]  /*d7f0*/  FADD.FTZ R12, R32, R9 ;  /* 0x00000009200c7221 */ /* 0x002fe20000010000 */
[----:B------:R-:W-:Y:S01]  /*d800*/  FADD.FTZ R14, R76, R13 ;  /* 0x0000000d4c0e7221 */ /* 0x000fe20000010000 */
[----:B------:R-:W-:-:S03]  /*d810*/  F2FP.BF16.F32.PACK_AB R9, R40, R39 ;  /* 0x000000272809723e */ /* 0x000fc600000010ff */
[C---:B------:R-:W-:Y:S01]  /*d820*/  FADD.FTZ R13, R77.reuse, R14 ;  /* 0x0000000e4d0d7221 */ /* 0x040fe20000010000 */
[----:B------:R-:W-:Y:S01]  /*d830*/  F2FP.BF16.F32.PACK_AB R14, R77, R76 ;  /* 0x0000004c4d0e723e */ /* 0x000fe200000010ff */
[----:B------:R-:W1:Y:S01]  /*d840*/  MUFU.EX2 R37, R75 ;  /* 0x0000004b00257308 */ /* 0x000e620000000800 */
[----:B--2---:R-:W-:Y:S01]  /*d850*/  FADD.FTZ R3, R33, R12 ;  /* 0x0000000c21037221 */ /* 0x004fe20000010000 */
[----:B------:R2:W-:Y:S01]  /*d860*/  STSM.16.M88.4 [R17+0x27800], R8 ;  /* 0x0278000811007844 */ /* 0x0005e20000000200 */
[----:B------:R-:W-:Y:S01]  /*d870*/  FADD.FTZ R30, R80, R13 ;  /* 0x0000000d501e7221 */ /* 0x000fe20000010000 */
[----:B0-----:R-:W-:Y:S02]  /*d880*/  F2FP.BF16.F32.PACK_AB R24, R81, R80 ;  /* 0x000000505118723e */ /* 0x001fe400000010ff */
[----:B------:R-:W-:Y:S01]  /*d890*/  F2FP.BF16.F32.PACK_AB R26, R85, R84 ;  /* 0x00000054551a723e */ /* 0x000fe200000010ff */
[----:B------:R-:W-:Y:S01]  /*d8a0*/  FADD.FTZ R29, R81, R30 ;  /* 0x0000001e511d7221 */ /* 0x000fe20000010000 */
[----:B------:R-:W0:Y:S01]  /*d8b0*/  MUFU.EX2 R78, R78 ;  /* 0x0000004e004e7308 */ /* 0x000e220000000800 */
[----:B---3--:R-:W-:-:S07]  /*d8c0*/  FADD.FTZ R12, R20, R3 ;  /* 0x00000003140c7221 */ /* 0x008fce0000010000 */
[----:B------:R-:W3:Y:S01]  /*d8d0*/  MUFU.EX2 R79, R79 ;  /* 0x0000004f004f7308 */ /* 0x000ee20000000800 */
[----:B-1----:R-:W-:Y:S01]  /*d8e0*/  FADD.FTZ R3, R37, R12 ;  /* 0x0000000c25037221 */ /* 0x002fe20000010000 */
[----:B--2---:R-:W-:Y:S02]  /*d8f0*/  F2FP.BF16.F32.PACK_AB R8, R65, R64 ;  /* 0x000000404108723e */ /* 0x004fe400000010ff */
[----:B------:R-:W-:Y:S02]  /*d900*/  F2FP.BF16.F32.PACK_AB R10, R69, R68 ;  /* 0x00000044450a723e */ /* 0x000fe400000010ff */
[----:B------:R-:W-:Y:S02]  /*d910*/  F2FP.BF16.F32.PACK_AB R9, R36, R7 ;  /* 0x000000072409723e */ /* 0x000fe400000010ff */
[----:B------:R-:W1:Y:S01]  /*d920*/  MUFU.EX2 R82, R82 ;  /* 0x0000005200527308 */ /* 0x000e620000000800 */
[----:B------:R-:W-:Y:S01]  /*d930*/  F2FP.BF16.F32.PACK_AB R11, R33, R32 ;  /* 0x00000020210b723e */ /* 0x000fe200000010ff */
[----:B0-----:R-:W-:Y:S01]  /*d940*/  FADD.FTZ R28, R78, R3 ;  /* 0x000000034e1c7221 */ /* 0x001fe20000010000 */
[----:B------:R-:W-:-:S02]  /*d950*/  F2FP.BF16.F32.PACK_AB R12, R73, R72 ;  /* 0x00000048490c723e */ /* 0x000fc400000010ff */
[----:B------:R-:W-:Y:S01]  /*d960*/  F2FP.BF16.F32.PACK_AB R13, R37, R20 ;  /* 0x00000014250d723e */ /* 0x000fe200000010ff */
[----:B------:R0:W-:Y:S02]  /*d970*/  STSM.16.M88.4 [R23], R8 ;  /* 0x0000000817007844 */ /* 0x0001e40000000200 */
[----:B------:R-:W2:Y:S01]  /*d980*/  MUFU.EX2 R83, R83 ;  /* 0x0000005300537308 */ /* 0x000ea20000000800 */
[C---:B---3--:R-:W-:Y:S01]  /*d990*/  F2FP.BF16.F32.PACK_AB R15, R79.reuse, R78 ;  /* 0x0000004e4f0f723e */ /* 0x048fe200000010ff */
[----:B------:R-:W-:-:S04]  /*d9a0*/  FADD.FTZ R3, R79, R28 ;  /* 0x0000001c4f037221 */ /* 0x000fc80000010000 */
[----:B------:R4:W-:Y:S02]  /*d9b0*/  STSM.16.M88.4 [R19+0x6000], R12 ;  /* 0x0060000c13007844 */ /* 0x0009e40000000200 */
[----:B------:R-:W3:Y:S01]  /*d9c0*/  MUFU.EX2 R86, R86 ;  /* 0x0000005600567308 */ /* 0x000ee20000000800 */
[----:B-1----:R-:W-:Y:S01]  /*d9d0*/  FADD.FTZ R3, R82, R3 ;  /* 0x0000000352037221 */ /* 0x002fe20000010000 */
[----:B0-----:R-:W-:-:S06]  /*d9e0*/  IMAD.MOV.U32 R8, RZ, RZ, R0 ;  /* 0x000000ffff087224 */ /* 0x001fcc00078e0000 */
[----:B------:R0:W1:Y:S01]  /*d9f0*/  MUFU.EX2 R31, R4 ;  /* 0x00000004001f7308 */ /* 0x0000620000000800 */
[C---:B--2---:R-:W-:Y:S01]  /*da00*/  F2FP.BF16.F32.PACK_AB R25, R83.reuse, R82 ;  /* 0x000000525319723e */ /* 0x044fe200000010ff */
[----:B------:R-:W-:Y:S01]  /*da10*/  FADD.FTZ R3, R83, R3 ;  /* 0x0000000353037221 */ /* 0x000fe20000010000 */
[----:B------:R-:W-:Y:S02]  /*da20*/  IMAD.MOV.U32 R9, RZ, RZ, R5 ;  /* 0x000000ffff097224 */ /* 0x000fe400078e0005 */
[----:B0-----:R-:W-:Y:S01]  /*da30*/  FADD.FTZ R4, R84, R29 ;  /* 0x0000001d54047221 */ /* 0x001fe20000010000 */
[----:B---3--:R-:W-:-:S03]  /*da40*/  FADD.FTZ R3, R86, R3 ;  /* 0x0000000356037221 */ /* 0x008fc60000010000 */
[----:B------:R-:W-:Y:S01]  /*da50*/  FADD.FTZ R4, R85, R4 ;  /* 0x0000000455047221 */ /* 0x000fe20000010000 */
[C---:B-1----:R-:W-:Y:S01]  /*da60*/  F2FP.BF16.F32.PACK_AB R27, R31.reuse, R86 ;  /* 0x000000561f1b723e */ /* 0x042fe200000010ff */
[----:B------:R-:W-:-:S04]  /*da70*/  FADD.FTZ R3, R31, R3 ;  /* 0x000000031f037221 */ /* 0x000fc80000010000 */
[----:B------:R4:W-:Y:S01]  /*da80*/  STSM.16.M88.4 [R18+0x6000], R24 ;  /* 0x0060001812007844 */ /* 0x0009e20000000200 */
[----:B------:R0:W-:Y:S06]  /*da90*/  MEMBAR.ALL.CTA ;  /* 0x0000000000007992 */ /* 0x0001ec0000008000 */
[----:B0-----:R-:W0:Y:S02]  /*daa0*/  FENCE.VIEW.ASYNC.S ;  /* 0x00000000000073c6 */ /* 0x001e240000000000 */
[----:B0-----:R-:W-:Y:S01]  /*dab0*/  NOP ;  /* 0x0000000000007918 */ /* 0x001fe20000000000 */
[----:B------:R-:W-:Y:S05]  /*dac0*/  @P2 BRA `(.L_x_1149) ;  /* 0xffffffcc00d82947 */ /* 0x000fea000383ffff */
.L_x_1132:
[----:B------:R-:W-:Y:S06]  /*dad0*/  BAR.ARV 0x8, 0x200 ;  /* 0x0208000000007b1d */ /* 0x000fec0000002000 */
[----:B------:R-:W-:Y:S05]  /*dae0*/  @!P0 BRA `(.L_x_1150) ;  /* 0x0000000000048947 */ /* 0x000fea0003800000 */
[----:B------:R-:W-:Y:S01]  /*daf0*/  BPT.TRAP 0x1 ;  /* 0x000000040000795c */ /* 0x000fe20000300000 */
.L_x_1150:
[----:B------:R-:W-:Y:S01]  /*db00*/  ULEA UR9, UR48, UR42, 0x3 ;  /* 0x0000002a30097291 */ /* 0x000fe2000f8e183f */
[----:B------:R-:W-:-:S05]  /*db10*/  IMAD.U32 R2, RZ, RZ, UR51 ;  /* 0x00000033ff027e24 */ /* 0x000fca000f8e00ff */
[----:B------:R-:W-:-:S04]  /*db20*/  SHF.L.U32 R2, R2, 0x1f, RZ ;  /* 0x0000001f02027819 */ /* 0x000fc800000006ff */
[----:B------:R0:W0:Y:S01]  /*db30*/  SYNCS.PHASECHK.TRANS64.TRYWAIT P2, [UR9+0x2d850], R2 ;  /* 0x02d85002ff0075a7 */ /* 0x0000220008040149 */
[----:B------:R-:W-:Y:S05]  /*db40*/  @!P0 BRA `(.L_x_1151) ;  /* 0x0000000000048947 */ /* 0x000fea0003800000 */
[----:B------:R-:W-:Y:S01]  /*db50*/  BPT.TRAP 0x1 ;  /* 0x000000040000795c */ /* 0x000fe20000300000 */
.L_x_1151:
[----:B0-----:R-:W-:Y:S05]  /*db60*/  @P2 BRA `(.L_x_1152) ;  /* 0x0000000000082947 */ /* 0x001fea0003800000 */
[----:B------:R-:W0:Y:S02]  /*db70*/  SYNCS.PHASECHK.TRANS64.TRYWAIT P0, [UR9+0x2d850], R2 ;  /* 0x02d85002ff0075a7 */ /* 0x000e240008000149 */
[----:B0-----:R-:W-:Y:S05]  /*db80*/  @!P0 BRA `(.L_x_1153) ;  /* 0x000000a400f48947 */ /* 0x001fea0003800000 */
.L_x_1152:
[----:B------:R-:W-:Y:S01]  /*db90*/  UIADD3 UR42, UR42, 0x400, URZ ;  /* 0x000004002a2a7890 */ /* 0x000fe2000fffe03f */
[----:B------:R-:W-:Y:S01]  /*dba0*/  WARPGROUP.ARRIVE ;  /* 0x00000000000079c5 */ /* 0x000fe20000000000 */
[----:B------:R-:W-:Y:S01]  /*dbb0*/  ULOP3.LUT UR44, UR44, 0x10000, URZ, 0xfc, !UPT ;  /* 0x000100002c2c7892 */ /* 0x000fe2000f8efc3f */
[----:B------:R-:W0:Y:S01]  /*dbc0*/  SHFL.BFLY PT, R7, R4, 0x2, 0x1f ;  /* 0x0c401f0004077f89 */ /* 0x000e2200000e0000 */
[----:B------:R-:W-:Y:S01]  /*dbd0*/  USHF.R.U32.HI UR42, URZ, 0x4, UR42 ;  /* 0x000000043f2a7899 */ /* 0x000fe2000801162a */
[----:B-123--:R-:W-:Y:S01]  /*dbe0*/  IMAD.U32 R10, RZ, RZ, UR9 ;  /* 0x00000009ff0a7e24 */ /* 0x00efe2000f8e00ff */
[----:B------:R-:W-:Y:S01]  /*dbf0*/  UMOV UR5, 0x40000040 ;  /* 0x4000004000057882 */ /* 0x000fe20000000000 */
[----:B------:R-:W-:Y:S01]  /*dc00*/  UMOV UR7, 0x80000020 ;  /* 0x8000002000077882 */ /* 0x000fe20000000000 */
[----:B------:R-:W-:Y:S01]  /*dc10*/  ULOP3.LUT UR42, UR42, 0x3fff, URZ, 0xc0, !UPT ;  /* 0x00003fff2a2a7892 */ /* 0x000fe2000f8ec03f */
[----:B------:R-:W1:Y:S01]  /*dc20*/  SHFL.BFLY PT, R2, R3, 0x2, 0x1f ;  /* 0x0c401f0003027f89 */ /* 0x000e6200000e0000 */
[----:B------:R-:W-:Y:S01]  /*dc30*/  UMOV UR4, UR44 ;  /* 0x0000002c00047c82 */ /* 0x000fe20008000000 */
[----:B------:R-:W-:Y:S01]  /*dc40*/  @!P1 VIADD R10, R10, 0x2d860 ;  /* 0x0002d8600a0a9836 */ /* 0x000fe20000000000 */
[----:B------:R-:W-:Y:S01]  /*dc50*/  ULOP3.LUT UR8, UR42, 0x2000000, URZ, 0xfc, !UPT ;  /* 0x020000002a087892 */ /* 0x000fe2000f8efc3f */
[----:B------:R-:W-:Y:S01]  /*dc60*/  IMAD.MOV.U32 R8, RZ, RZ, RZ ;  /* 0x000000ffff087224 */ /* 0x000fe200078e00ff */
[----:B------:R-:W-:Y:S01]  /*dc70*/  UIADD3 UR49, UR49, 0x1, URZ ;  /* 0x0000000131317890 */ /* 0x000fe2000fffe03f */
[----:B------:R-:W-:Y:S01]  /*dc80*/  IMAD.MOV.U32 R20, RZ, RZ, -0x800000 ;  /* 0xff800000ff147424 */ /* 0x000fe200078e00ff */
[----:B------:R-:W-:Y:S01]  /*dc90*/  UIMAD UR8, UR48, 0x600, UR8 ;  /* 0x00000600300878a4 */ /* 0x000fe2000f8e0208 */
[----:B------:R-:W-:Y:S01]  /*dca0*/  @!P1 PRMT R10, RZ, 0x654, R10 ;  /* 0x00000654ff0a9816 */ /* 0x000fe2000000000a */
[----:B------:R-:W-:-:S04]  /*dcb0*/  UIADD3 UR48, UR48, 0x1, URZ ;  /* 0x0000000130307890 */ /* 0x000fc8000fffe03f */
[----:B------:R-:W-:Y:S01]  /*dcc0*/  UISETP.NE.AND UP0, UPT, UR48, 0x2, UPT ;  /* 0x000000023000788c */ /* 0x000fe2000bf05270 */
[----:B------:R-:W-:Y:S02]  /*dcd0*/  UMOV UR6, UR8 ;  /* 0x0000000800067c82 */ /* 0x000fe40008000000 */
[----:B------:R-:W-:Y:S01]  /*dce0*/  HGMMA.64x96x16.F32.BF16 R88, gdesc[UR4].tnspB, R88, gsb0 ;  /* 0x41600000045879f0 */ /* 0x000fe20008001858 */
[----:B------:R-:W-:Y:S01]  /*dcf0*/  UIADD3 UR4, UR44, 0x2, URZ ;  /* 0x000000022c047890 */ /* 0x000fe2000fffe03f */
[----:B0-----:R-:W-:Y:S01]  /*dd00*/  FADD.FTZ R7, R7, R4 ;  /* 0x0000000407077221 */ /* 0x001fe20000010000 */
[----:B------:R-:W-:Y:S01]  /*dd10*/  UIADD3 UR6, UR8, 0x40, URZ ;  /* 0x0000004008067890 */ /* 0x000fe2000fffe03f */
[----:B------:R-:W-:Y:S01]  /*dd20*/  UMOV UR5, 0x40000040 ;  /* 0x4000004000057882 */ /* 0x000fe20000000000 */
[----:B------:R-:W-:Y:S01]  /*dd30*/  UMOV UR7, 0x80000020 ;  /* 0x8000002000077882 */ /* 0x000fe20000000000 */
[----:B-1----:R-:W-:Y:S01]  /*dd40*/  FADD.FTZ R6, R2, R3 ;  /* 0x0000000302067221 */ /* 0x002fe20000010000 */
[----:B------:R-:W-:Y:S01]  /*dd50*/  IMAD.MOV.U32 R3, RZ, RZ, -0x800000 ;  /* 0xff800000ff037424 */ /* 0x000fe200078e00ff */
[----:B------:R-:W0:Y:S01]  /*dd60*/  SHFL.BFLY PT, R2, R7, 0x1, 0x1f ;  /* 0x0c201f0007027f89 */ /* 0x000e2200000e0000 */
[----:B------:R-:W-:-:S03]  /*dd70*/  USEL UR48, UR48, URZ, UP0 ;  /* 0x0000003f30307287 */ /* 0x000fc60008000000 */
[----:B------:R-:W4:Y:S01]  /*dd80*/  SHFL.BFLY PT, R9, R6, 0x1, 0x1f ;  /* 0x0c201f0006097f89 */ /* 0x000f2200000e0000 */
[----:B0-----:R-:W-:Y:S01]  /*dd90*/  FADD.FTZ R11, R7, R2 ;  /* 0x00000002070b7221 */ /* 0x001fe20000010000 */
[----:B------:R-:W-:Y:S02]  /*dda0*/  IMAD.MOV.U32 R2, RZ, RZ, RZ ;  /* 0x000000ffff027224 */ /* 0x000fe400078e00ff */
[----:B------:R-:W-:Y:S02]  /*ddb0*/  IMAD.U32 R7, RZ, RZ, UR33 ;  /* 0x00000021ff077e24 */ /* 0x000fe4000f8e00ff */
[----:B----4-:R-:W-:Y:S01]  /*ddc0*/  FADD.FTZ R12, R6, R9 ;  /* 0x00000009060c7221 */ /* 0x010fe20000010000 */
[----:B------:R-:W-:Y:S01]  /*ddd0*/  FSETP.NE.FTZ.AND P0, PT, R11, RZ, PT ;  /* 0x000000ff0b00720b */ /* 0x000fe20003f15000 */
[----:B------:R-:W-:-:S03]  /*dde0*/  IMAD.U32 R6, RZ, RZ, UR33 ;  /* 0x00000021ff067e24 */ /* 0x000fc6000f8e00ff */
[----:B------:R-:W-:-:S09]  /*ddf0*/  FSETP.NE.FTZ.AND P2, PT, R12, RZ, PT ;  /* 0x000000ff0c00720b */ /* 0x000fd20003f55000 */
[----:B------:R-:W0:Y:S01]  /*de00*/  @P0 MUFU.LG2 R4, R11 ;  /* 0x0000000b00040308 */ /* 0x000e220000000c00 */
[----:B------:R-:W-:-:S07]  /*de10*/  @P0 FMUL.FTZ R7, R7, 0.69314718246459960938 ;  /* 0x3f31721807070820 */ /* 0x000fce0000410000 */
[----:B------:R-:W1:Y:S08]  /*de20*/  @P2 MUFU.LG2 R9, R12 ;  /* 0x0000000c00092308 */ /* 0x000e700000000c00 */
[----:B------:R2:W3:Y:S01]  /*de30*/  @P0 MUFU.RCP R2, R11 ;  /* 0x0000000b00020308 */ /* 0x0004e20000001000 */
[----:B0-----:R-:W-:-:S04]  /*de40*/  @P0 FMUL.FTZ R4, R4, 0.69314718246459960938 ;  /* 0x3f31721804040820 */ /* 0x001fc80000410000 */
[----:B------:R-:W-:Y:S01]  /*de50*/  @P0 FFMA.FTZ R3, R7, R0, R4 ;  /* 0x0000000007030223 */ /* 0x000fe20000010004 */
[----:B------:R-:W-:Y:S02]  /*de60*/  PLOP3.LUT P0, PT, PT, PT, PT, 0x8, 0x0 ;  /* 0x000000000000781c */ /* 0x000fe40003f0e170 */
[----:B------:R-:W0:Y:S01]  /*de70*/  @P2 MUFU.RCP R8, R12 ;  /* 0x0000000c00082308 */ /* 0x000e220000001000 */
[----:B--2---:R-:W-:Y:S01]  /*de80*/  @P2 FMUL.FTZ R11, R6, 0.69314718246459960938 ;  /* 0x3f317218060b2820 */ /* 0x004fe20000410000 */
        /* <DEDUP_REMOVED lines=99> */
.L_x_1083:
        /* <DEDUP_REMOVED lines=11> */
[----:B------:R-:W2:Y:S01]  /*e570*/  LDL R0, [R1+0x1c] ;  /* 0x00001c0001007983 */ /* 0x000ea20000100800 */
[----:B------:R-:W0:Y:S01]  /*e580*/  S2UR UR4, SR_SWINHI ;  /* 0x00000000000479c3 */ /* 0x000e220000002f00 */
[----:B------:R-:W-:Y:S01]  /*e590*/  F2FP.BF16.F32.PACK_AB R6, R93, R92 ;  /* 0x0000005c5d06723e */ /* 0x000fe200000010ff */
[----:B------:R-:W-:Y:S01]  /*e5a0*/  ULDC.64 UR10, c[0x0][0xc00] ;  /* 0x00030000000a7ab9 */ /* 0x000fe20000000a00 */
[----:B------:R-:W-:Y:S01]  /*e5b0*/  UMOV UR8, UR42 ;  /* 0x0000002a00087c82 */ /* 0x000fe20008000000 */
[----:B0-----:R-:W-:Y:S01]  /*e5c0*/  UMOV UR9, UR4 ;  /* 0x0000000400097c82 */ /* 0x001fe20008000000 */
[----:B------:R-:W-:Y:S02]  /*e5d0*/  IMAD.U32 R28, RZ, RZ, UR8 ;  /* 0x00000008ff1c7e24 */ /* 0x000fe4000f8e00ff */
[----:B------:R-:W-:Y:S01]  /*e5e0*/  IMAD.U32 R29, RZ, RZ, UR9 ;  /* 0x00000009ff1d7e24 */ /* 0x000fe2000f8e00ff */
[----:B------:R-:W-:Y:S02]  /*e5f0*/  ULDC.64 UR8, c[0x0][0xc00] ;  /* 0x0003000000087ab9 */ /* 0x000fe40000000a00 */
[----:B------:R-:W-:-:S06]  /*e600*/  UIMAD.WIDE UR8, UR43, 0x4, UR8 ;  /* 0x000000042b0878a5 */ /* 0x000fcc000f8e0208 */
[----:B------:R-:W-:Y:S01]  /*e610*/  IMAD.U32 R30, RZ, RZ, UR8 ;  /* 0x00000008ff1e7e24 */ /* 0x000fe2000f8e00ff */
[----:B------:R-:W-:Y:S01]  /*e620*/  BAR.SYNC.DEFER_BLOCKING 0x1, 0x180 ;  /* 0x0046000000007b1d */ /* 0x000fe20000010000 */
[----:B--2---:R-:W-:-:S03]  /*e630*/  IMAD.WIDE R4, R0, 0x2, R28 ;  /* 0x0000000200047825 */ /* 0x004fc600078e021c */
[C---:B------:R-:W-:Y:S02]  /*e640*/  IADD3 R27, P3, R4.reuse, 0x3000, RZ ;  /* 0x00003000041b7810 */ /* 0x040fe40007f7e0ff */
[C---:B------:R-:W-:Y:S02]  /*e650*/  IADD3 R21, P4, R4.reuse, 0x20, RZ ;  /* 0x0000002004157810 */ /* 0x040fe40007f9e0ff */
[----:B------:R-:W-:Y:S01]  /*e660*/  LOP3.LUT R2, R27, 0x180, RZ, 0xc0, !PT ;  /* 0x000001801b027812 */ /* 0x000fe200078ec0ff */
[--C-:B------:R-:W-:Y:S01]  /*e670*/  IMAD.X R15, RZ, RZ, R5.reuse, P3 ;  /* 0x000000ffff0f7224 */ /* 0x100fe200018e0605 */
[----:B------:R-:W-:Y:S01]  /*e680*/  IADD3 R31, P2, R4, 0x3020, RZ ;  /* 0x00003020041f7810 */ /* 0x000fe20007f5e0ff */
[--C-:B------:R-:W-:Y:S01]  /*e690*/  IMAD.X R25, RZ, RZ, R5.reuse, P4 ;  /* 0x000000ffff197224 */ /* 0x100fe200020e0605 */
[----:B------:R-:W-:Y:S02]  /*e6a0*/  SHF.R.U64 R2, R2, 0x3, RZ ;  /* 0x0000000302027819 */ /* 0x000fe400000012ff */
[----:B------:R-:W-:Y:S01]  /*e6b0*/  LOP3.LUT R0, R21, 0x180, RZ, 0xc0, !PT ;  /* 0x0000018015007812 */ /* 0x000fe200078ec0ff */
[----:B------:R-:W-:Y:S01]  /*e6c0*/  IMAD.X R13, RZ, RZ, R5, P2 ;  /* 0x000000ffff0d7224 */ /* 0x000fe200010e0605 */
[----:B------:R-:W-:-:S02]  /*e6d0*/  LOP3.LUT R7, R4, 0x180, RZ, 0xc0, !PT ;  /* 0x0000018004077812 */ /* 0x000fc400078ec0ff */
[----:B------:R-:W-:Y:S02]  /*e6e0*/  IADD3 R33, P1, R4, 0x6000, RZ ;  /* 0x0000600004217810 */ /* 0x000fe40007f3e0ff */
[----:B------:R-:W-:Y:S02]  /*e6f0*/  LOP3.LUT R14, R2, R27, RZ, 0x3c, !PT ;  /* 0x0000001b020e7212 */ /* 0x000fe400078e3cff */
[----:B------:R-:W-:Y:S01]  /*e700*/  SHF.R.U64 R0, R0, 0x3, RZ ;  /* 0x0000000300007819 */ /* 0x000fe200000012ff */
[----:B------:R-:W-:Y:S01]  /*e710*/  IMAD.X R11, RZ, RZ, R5, P1 ;  /* 0x000000ffff0b7224 */ /* 0x000fe200008e0605 */
[----:B------:R-:W-:Y:S02]  /*e720*/  LOP3.LUT R2, R31, 0x180, RZ, 0xc0, !PT ;  /* 0x000001801f027812 */ /* 0x000fe400078ec0ff */
[----:B------:R-:W-:Y:S02]  /*e730*/  IADD3 R26, P0, R4, 0x6020, RZ ;  /* 0x00006020041a7810 */ /* 0x000fe40007f1e0ff */
[----:B------:R-:W-:-:S02]  /*e740*/  SHF.R.U64 R7, R7, 0x3, RZ ;  /* 0x0000000307077819 */ /* 0x000fc400000012ff */
[----:B------:R-:W-:Y:S01]  /*e750*/  LOP3.LUT R8, R33, 0x180, RZ, 0xc0, !PT ;  /* 0x0000018021087812 */ /* 0x000fe200078ec0ff */
[----:B------:R-:W-:Y:S01]  /*e760*/  IMAD.X R9, RZ, RZ, R5, P0 ;  /* 0x000000ffff097224 */ /* 0x000fe200000e0605 */
[----:B------:R-:W-:Y:S02]  /*e770*/  LOP3.LUT R24, R0, R21, RZ, 0x3c, !PT ;  /* 0x0000001500187212 */ /* 0x000fe400078e3cff */
[----:B------:R-:W-:Y:S02]  /*e780*/  SHF.R.U64 R2, R2, 0x3, RZ ;  /* 0x0000000302027819 */ /* 0x000fe400000012ff */
[----:B------:R-:W-:Y:S02]  /*e790*/  LOP3.LUT R21, R26, 0x180, RZ, 0xc0, !PT ;  /* 0x000001801a157812 */ /* 0x000fe400078ec0ff */
[----:B------:R-:W-:Y:S02]  /*e7a0*/  LOP3.LUT R4, R7, R4, RZ, 0x3c, !PT ;  /* 0x0000000407047212 */ /* 0x000fe400078e3cff */
[----:B------:R-:W-:-:S02]  /*e7b0*/  SHF.R.U64 R8, R8, 0x3, RZ ;  /* 0x0000000308087819 */ /* 0x000fc400000012ff */
[----:B------:R-:W-:Y:S01]  /*e7c0*/  LOP3.LUT R12, R2, R31, RZ, 0x3c, !PT ;  /* 0x0000001f020c7212 */ /* 0x000fe200078e3cff */
[----:B------:R-:W-:Y:S01]  /*e7d0*/  IMAD.U32 R31, RZ, RZ, UR9 ;  /* 0x00000009ff1f7e24 */ /* 0x000fe2000f8e00ff */
[----:B------:R-:W-:Y:S01]  /*e7e0*/  SHF.R.U64 R21, R21, 0x3, RZ ;  /* 0x0000000315157819 */ /* 0x000fe200000012ff */
[----:B------:R-:W-:Y:S01]  /*e7f0*/  ULDC.64 UR8, c[0x0][0xc08] ;  /* 0x0003020000087ab9 */ /* 0x000fe20000000a00 */
[----:B------:R-:W-:Y:S02]  /*e800*/  MOV R0, R4 ;  /* 0x0000000400007202 */ /* 0x000fe40000000f00 */
[----:B------:R-:W-:Y:S02]  /*e810*/  F2FP.BF16.F32.PACK_AB R4, R89, R88 ;  /* 0x000000585904723e */ /* 0x000fe400000010ff */
[----:B------:R-:W-:Y:S02]  /*e820*/  F2FP.BF16.F32.PACK_AB R5, R91, R90 ;  /* 0x0000005a5b05723e */ /* 0x000fe400000010ff */
[----:B------:R-:W-:-:S02]  /*e830*/  F2FP.BF16.F32.PACK_AB R7, R95, R94 ;  /* 0x0000005e5f07723e */ /* 0x000fc400000010ff */
[----:B------:R-:W-:Y:S02]  /*e840*/  LOP3.LUT R10, R8, R33, RZ, 0x3c, !PT ;  /* 0x00000021080a7212 */ /* 0x000fe400078e3cff */
[----:B------:R-:W-:Y:S01]  /*e850*/  MOV R33, R14 ;  /* 0x0000000e00217202 */ /* 0x000fe20000000f00 */
[----:B------:R0:W-:Y:S01]  /*e860*/  STSM.16.M88.4 [R0], R4 ;  /* 0x0000000400007844 */ /* 0x0001e20000000200 */
[----:B------:R-:W-:Y:S02]  /*e870*/  MOV R32, R12 ;  /* 0x0000000c00207202 */ /* 0x000fe40000000f00 */
[----:B------:R-:W-:Y:S02]  /*e880*/  LOP3.LUT R8, R21, R26, RZ, 0x3c, !PT ;  /* 0x0000001a15087212 */ /* 0x000fe400078e3cff */
[----:B------:R-:W-:Y:S02]  /*e890*/  MOV R24, R24 ;  /* 0x0000001800187202 */ /* 0x000fe40000000f00 */
[----:B------:R-:W-:-:S02]  /*e8a0*/  F2FP.BF16.F32.PACK_AB R12, R97, R96 ;  /* 0x00000060610c723e */ /* 0x000fc400000010ff */
[----:B------:R-:W-:Y:S02]  /*e8b0*/  F2FP.BF16.F32.PACK_AB R13, R99, R98 ;  /* 0x00000062630d723e */ /* 0x000fe400000010ff */
[----:B------:R-:W-:Y:S02]  /*e8c0*/  F2FP.BF16.F32.PACK_AB R14, R101, R100 ;  /* 0x00000064650e723e */ /* 0x000fe400000010ff */
[----:B------:R-:W-:Y:S02]  /*e8d0*/  F2FP.BF16.F32.PACK_AB R15, R103, R102 ;  /* 0x00000066670f723e */ /* 0x000fe400000010ff */
[----:B------:R-:W-:Y:S02]  /*e8e0*/  MOV R21, R10 ;  /* 0x0000000a00157202 */ /* 0x000fe40000000f00 */
[----:B------:R-:W-:Y:S01]  /*e8f0*/  MOV R2, R8 ;  /* 0x0000000800027202 */ /* 0x000fe20000000f00 */
[----:B------:R1:W-:Y:S01]  /*e900*/  STSM.16.M88.4 [R24], R12 ;  /* 0x0000000c18007844 */ /* 0x0003e20000000200 */
[----:B0-----:R-:W-:-:S02]  /*e910*/  F2FP.BF16.F32.PACK_AB R4, R105, R104 ;  /* 0x000000686904723e */ /* 0x001fc400000010ff */
[----:B------:R-:W-:Y:S02]  /*e920*/  F2FP.BF16.F32.PACK_AB R5, R107, R106 ;  /* 0x0000006a6b05723e */ /* 0x000fe400000010ff */
[----:B------:R-:W-:Y:S02]  /*e930*/  F2FP.BF16.F32.PACK_AB R6, R109, R108 ;  /* 0x0000006c6d06723e */ /* 0x000fe400000010ff */
[----:B------:R-:W-:Y:S02]  /*e940*/  F2FP.BF16.F32.PACK_AB R7, R111, R110 ;  /* 0x0000006e6f07723e */ /* 0x000fe400000010ff */
[----:B------:R-:W-:Y:S02]  /*e950*/  F2FP.BF16.F32.PACK_AB R8, R113, R112 ;  /* 0x000000707108723e */ /* 0x000fe400000010ff */
[----:B------:R-:W-:Y:S01]  /*e960*/  F2FP.BF16.F32.PACK_AB R9, R115, R114 ;  /* 0x000000727309723e */ /* 0x000fe200000010ff */
[----:B------:R-:W-:Y:S01]  /*e970*/  STSM.16.M88.4 [R33], R4 ;  /* 0x0000000421007844 */ /* 0x000fe20000000200 */
[----:B------:R-:W-:-:S02]  /*e980*/  F2FP.BF16.F32.PACK_AB R10, R117, R116 ;  /* 0x00000074750a723e */ /* 0x000fc400000010ff */
[----:B------:R-:W-:Y:S02]  /*e990*/  F2FP.BF16.F32.PACK_AB R11, R119, R118 ;  /* 0x00000076770b723e */ /* 0x000fe400000010ff */
[----:B-1----:R-:W-:Y:S02]  /*e9a0*/  F2FP.BF16.F32.PACK_AB R12, R121, R120 ;  /* 0x00000078790c723e */ /* 0x002fe400000010ff */
[----:B------:R-:W-:Y:S01]  /*e9b0*/  F2FP.BF16.F32.PACK_AB R13, R123, R122 ;  /* 0x0000007a7b0d723e */ /* 0x000fe200000010ff */
[----:B------:R-:W-:Y:S01]  /*e9c0*/  STSM.16.M88.4 [R32], R8 ;  /* 0x0000000820007844 */ /* 0x000fe20000000200 */
[----:B------:R-:W-:Y:S02]  /*e9d0*/  F2FP.BF16.F32.PACK_AB R14, R125, R124 ;  /* 0x0000007c7d0e723e */ /* 0x000fe400000010ff */
[----:B------:R-:W-:Y:S02]  /*e9e0*/  F2FP.BF16.F32.PACK_AB R15, R127, R126 ;  /* 0x0000007e7f0f723e */ /* 0x000fe400000010ff */
[----:B------:R-:W-:-:S02]  /*e9f0*/  F2FP.BF16.F32.PACK_AB R24, R129, R128 ;  /* 0x000000808118723e */ /* 0x000fc400000010ff */
[----:B------:R-:W-:Y:S01]  /*ea00*/  F2FP.BF16.F32.PACK_AB R25, R131, R130 ;  /* 0x000000828319723e */ /* 0x000fe200000010ff */
[----:B------:R-:W-:Y:S01]  /*ea10*/  STSM.16.M88.4 [R21], R12 ;  /* 0x0000000c15007844 */ /* 0x000fe20000000200 */
[----:B------:R-:W-:Y:S02]  /*ea20*/  F2FP.BF16.F32.PACK_AB R26, R133, R132 ;  /* 0x00000084851a723e */ /* 0x000fe400000010ff */
[----:B------:R-:W-:Y:S02]  /*ea30*/  F2FP.BF16.F32.PACK_AB R27, R135, R134 ;  /* 0x00000086871b723e */ /* 0x000fe400000010ff */
[----:B------:R-:W-:-:S03]  /*ea40*/  ISETP.NE.U32.AND P0, PT, RZ, UR10, PT ;  /* 0x0000000aff007c0c */ /* 0x000fc6000bf05070 */
[----:B------:R0:W-:Y:S01]  /*ea50*/  STSM.16.M88.4 [R2], R24 ;  /* 0x0000001802007844 */ /* 0x0001e20000000200 */
[----:B------:R-:W-:Y:S01]  /*ea60*/  BAR.SYNC.DEFER_BLOCKING 0x1, 0x180 ;  /* 0x0046000000007b1d */ /* 0x000fe20000010000 */
[----:B------:R-:W-:-:S07]  /*ea70*/  ISETP.NE.AND.EX P0, PT, RZ, UR11, PT, P0 ;  /* 0x0000000bff007c0c */ /* 0x000fce000bf05300 */
[----:B0-----:R-:W0:Y:S06]  /*ea80*/  LDC R2, c[0x0][0xbe8] ;  /* 0x0002fa00ff027b82 */ /* 0x001e2c0000000800 */
[----:B------:R-:W2:Y:S01]  /*ea90*/  @P0 LDG.E R0, desc[UR52][R30.64] ;  /* 0x000000341e000981 */ /* 0x000ea2000c1e1900 */
[----:B------:R-:W-:Y:S01]  /*eaa0*/  UISETP.NE.U32.AND UP0, UPT, UR8, URZ, UPT ;  /* 0x0000003f0800728c */ /* 0x000fe2000bf05070 */
[----:B------:R-:W-:-:S03]  /*eab0*/  ULDC UR4, c[0x0][0xa88] ;  /* 0x0002a20000047ab9 */ /* 0x000fc60000000800 */
[----:B------:R-:W-:Y:S01]  /*eac0*/  UISETP.NE.AND.EX UP0, UPT, UR9, URZ, UPT, UP0 ;  /* 0x0000003f0900728c */ /* 0x000fe2000bf05300 */
[----:B------:R-:W-:Y:S01]  /*ead0*/  IMAD.U32 R11, RZ, RZ, UR4 ;  /* 0x00000004ff0b7e24 */ /* 0x000fe2000f8e00ff */
[----:B------:R-:W-:-:S04]  /*eae0*/  ULDC UR4, c[0x0][0xad4] ;  /* 0x0002b50000047ab9 */ /* 0x000fc80000000800 */
[----:B------:R-:W-:Y:S02]  /*eaf0*/  PLOP3.LUT P4, PT, PT, PT, UP0, 0x80, 0x0 ;  /* 0x000000000000781c */ /* 0x000fe40003f8f008 */
[----:B0-----:R-:W-:-:S03]  /*eb00*/  ISETP.NE.AND P1, PT, R2, 0x1, PT ;  /* 0x000000010200780c */ /* 0x001fc60003f25270 */
[----:B------:R-:W-:Y:S02]  /*eb10*/  @UP0 ULDC.64 UR8, c[0x0][0xc08] ;  /* 0x0003020000080ab9 */ /* 0x000fe40000000a00 */
[----:B------:R-:W-:Y:S02]  /*eb20*/  @UP0 UIMAD.WIDE UR8, UR43, 0x4, UR8 ;  /* 0x000000042b0808a5 */ /* 0x000fe4000f8e0208 */
[----:B------:R-:W-:-:S06]  /*eb30*/  UISETP.NE.AND UP0, UPT, UR46, URZ, UPT ;  /* 0x0000003f2e00728c */ /* 0x000fcc000bf05270 */
[----:B------:R-:W0:Y:S01]  /*eb40*/  @P1 LDC R6, c[0x0][0xbec] ;  /* 0x0002fb00ff061b82 */ /* 0x000e220000000800 */
[----:B------:R-:W-:Y:S01]  /*eb50*/  USEL UR4, UR46, UR4, UP0 ;  /* 0x000000042e047287 */ /* 0x000fe20008000000 */
[----:B------:R-:W-:Y:S01]  /*eb60*/  IMAD.U32 R4, RZ, RZ, UR8 ;  /* 0x00000008ff047e24 */ /* 0x000fe2000f8e00ff */
[----:B------:R-:W-:Y:S01]  /*eb70*/  UMOV UR19, 0x9b8 ;  /* 0x000009b800137882 */ /* 0x000fe20000000000 */
[----:B------:R-:W-:Y:S01]  /*eb80*/  VIADD R15, R136, UR40 ;  /* 0x00000028880f7c36 */ /* 0x000fe20008000000 */
[----:B------:R-:W-:Y:S01]  /*eb90*/  UISETP.GT.AND UP1, UPT, UR4, 0x1, UPT ;  /* 0x000000010400788c */ /* 0x000fe2000bf24270 */
[----:B------:R-:W-:Y:S02]  /*eba0*/  IMAD.U32 R5, RZ, RZ, UR9 ;  /* 0x00000009ff057e24 */ /* 0x000fe4000f8e00ff */
[----:B------:R-:W1:Y:S01]  /*ebb0*/  @P1 LDC R9, c[0x0][0xbf0] ;  /* 0x0002fc00ff091b82 */ /* 0x000e620000000800 */
[----:B------:R-:W-:Y:S02]  /*ebc0*/  USEL UR19, UR19, 0x978, UP1 ;  /* 0x0000097813137887 */ /* 0x000fe40008800000 */
[----:B------:R-:W-:Y:S01]  /*ebd0*/  UISETP.NE.U32.AND UP0, UPT, UR10, URZ, UPT ;  /* 0x0000003f0a00728c */ /* 0x000fe2000bf05070 */
[----:B------:R-:W-:Y:S01]  /*ebe0*/  IMAD.MOV.U32 R7, RZ, RZ, R15 ;  /* 0x000000ffff077224 */ /* 0x000fe200078e000f */
[----:B------:R-:W-:Y:S01]  /*ebf0*/  UMOV UR4, URZ ;  /* 0x0000003f00047c82 */ /* 0x000fe20008000000 */
[----:B------:R-:W-:Y:S01]  /*ec00*/  USHF.R.S32.HI UR10, URZ, 0x1f, UR43 ;  /* 0x0000001f3f0a7899 */ /* 0x000fe2000801142b */
[----:B------:R3:W5:Y:S01]  /*ec10*/  @P4 LDG.E R11, desc[UR52][R4.64] ;  /* 0x00000034040b4981 */ /* 0x000762000c1e1900 */
[----:B------:R-:W-:-:S02]  /*ec20*/  UISETP.NE.AND.EX UP0, UPT, UR11, URZ, UPT, UP0 ;  /* 0x0000003f0b00728c */ /* 0x000fc4000bf05300 */
[----:B------:R-:W-:Y:S02]  /*ec30*/  USEL UR9, UR38, URZ, UP1 ;  /* 0x0000003f26097287 */ /* 0x000fe40008800000 */
[----:B------:R-:W-:Y:S02]  /*ec40*/  USEL UR8, UR43, URZ, !UP0 ;  /* 0x0000003f2b087287 */ /* 0x000fe4000c000000 */
[----:B------:R-:W-:Y:S01]  /*ec50*/  USEL UR18, UR10, URZ, !UP0 ;  /* 0x0000003f0a127287 */ /* 0x000fe2000c000000 */
[----:B------:R-:W-:Y:S02]  /*ec60*/  ULDC.64 UR12, c[0x0][UR19+0x220] ;  /* 0x00008800130c7abb */ /* 0x000fe40008000a00 */
[----:B------:R-:W-:Y:S01]  /*ec70*/  ULDC.64 UR10, c[0x0][UR19+0x218] ;  /* 0x00008600130a7abb */ /* 0x000fe20008000a00 */
[----:B------:R-:W-:Y:S01]  /*ec80*/  ULDC.64 UR14, c[0x0][UR19+0x228] ;  /* 0x00008a00130e7abb */ /* 0x000fe20008000a00 */
[----:B------:R-:W-:Y:S02]  /*ec90*/  UIMAD UR13, UR13, UR8, URZ ;  /* 0x000000080d0d72a4 */ /* 0x000fe4000f8e023f */
[----:B------:R-:W-:-:S02]  /*eca0*/  UIMAD.WIDE.U32 UR16, UR10, UR41, URZ ;  /* 0x000000290a1072a5 */ /* 0x000fc4000f8e003f */
[----:B------:R-:W-:Y:S02]  /*ecb0*/  UIMAD UR20, UR11, UR41, URZ ;  /* 0x000000290b1472a4 */ /* 0x000fe4000f8e023f */
[----:B------:R-:W-:Y:S02]  /*ecc0*/  UIMAD.WIDE.U32 UR10, UR12, UR8, URZ ;  /* 0x000000080c0a72a5 */ /* 0x000fe4000f8e003f */
[----:B------:R-:W-:Y:S02]  /*ecd0*/  UIMAD.WIDE.U32 UR22, UR14, UR9, URZ ;  /* 0x000000090e1672a5 */ /* 0x000fe4000f8e003f */
[----:B------:R-:W-:Y:S02]  /*ece0*/  UIMAD UR9, UR15, UR9, URZ ;  /* 0x000000090f0972a4 */ /* 0x000fe4000f8e023f */
[----:B------:R-:W-:Y:S02]  /*ecf0*/  UIMAD UR13, UR12, UR18, UR13 ;  /* 0x000000120c0d72a4 */ /* 0x000fe4000f8e020d */
[----:B------:R-:W-:Y:S01]  /*ed00*/  UIADD3 UR20, UR17, UR20, URZ ;  /* 0x0000001411147290 */ /* 0x000fe2000fffe03f */
[----:B---3--:R-:W-:-:S02]  /*ed10*/  IMAD.U32 R4, RZ, RZ, UR22 ;  /* 0x00000016ff047e24 */ /* 0x008fc4000f8e00ff */
[----:B------:R-:W-:Y:S01]  /*ed20*/  IMAD.U32 R5, RZ, RZ, UR23 ;  /* 0x00000017ff057e24 */ /* 0x000fe2000f8e00ff */
[----:B--2---:R-:W-:Y:S01]  /*ed30*/  @P0 R2UR UR4, R0 ;  /* 0x00000000000402ca */ /* 0x004fe200000e0000 */
[----:B0-----:R-:W-:-:S05]  /*ed40*/  @P1 IMAD.HI.U32 R0, R15, R6, RZ ;  /* 0x000000060f001227 */ /* 0x001fca00078e00ff */
[----:B-1----:R-:W-:-:S04]  /*ed50*/  @P1 SHF.R.U32.HI R7, RZ, R9, R0 ;  /* 0x00000009ff071219 */ /* 0x002fc80000011600 */
[--C-:B------:R-:W-:Y:S01]  /*ed60*/  SHF.R.S32.HI R5, RZ, 0x1f, R7.reuse ;  /* 0x0000001fff057819 */ /* 0x100fe20000011407 */
[----:B------:R-:W-:Y:S02]  /*ed70*/  IMAD.MOV R9, RZ, RZ, -R7 ;  /* 0x000000ffff097224 */ /* 0x000fe400078e0a07 */
[----:B------:R-:W-:Y:S02]  /*ed80*/  UIADD3 UR16, UP0, UP2, UR10, UR16, UR4 ;  /* 0x000000100a107290 */ /* 0x000fe4000fa1e004 */
[----:B------:R-:W-:Y:S01]  /*ed90*/  UIADD3 UR10, UR23, UR9, URZ ;  /* 0x00000009170a7290 */ /* 0x000fe2000fffe03f */
[----:B------:R-:W-:Y:S01]  /*eda0*/  IMAD R9, R2, R9, R15 ;  /* 0x0000000902097224 */ /* 0x000fe200078e020f */
[----:B------:R-:W-:Y:S02]  /*edb0*/  UIADD3 UR9, UR11, UR13, URZ ;  /* 0x0000000d0b097290 */ /* 0x000fe4000fffe03f */
[----:B------:R-:W-:Y:S01]  /*edc0*/  USHF.R.S32.HI UR14, URZ, 0x1f, UR4 ;  /* 0x0000001f3f0e7899 */ /* 0x000fe20008011404 */
[----:B------:R-:W-:Y:S01]  /*edd0*/  IADD3 R4, P2, P3, R7, UR16, R4 ;  /* 0x0000001007047c10 */ /* 0x000fe2000fb5e004 */
[----:B------:R-:W-:Y:S01]  /*ede0*/  IMAD.U32 R6, RZ, RZ, UR10 ;  /* 0x0000000aff067e24 */ /* 0x000fe2000f8e00ff */
[----:B------:R-:W-:Y:S01]  /*edf0*/  ULDC.64 UR10, c[0x0][UR19+0x210] ;  /* 0x00008400130a7abb */ /* 0x000fe20008000a00 */
[----:B------:R-:W-:Y:S01]  /*ee00*/  UIADD3.X UR9, UR9, UR20, UR14, UP0, UP2 ;  /* 0x0000001409097290 */ /* 0x000fe200087e440e */
[----:B------:R-:W-:Y:S01]  /*ee10*/  SHF.R.S32.HI R0, RZ, 0x1f, R9 ;  /* 0x0000001fff007819 */ /* 0x000fe20000011409 */
[----:B------:R-:W-:Y:S01]  /*ee20*/  IMAD R7, R9, UR11, RZ ;  /* 0x0000000b09077c24 */ /* 0x000fe2000f8e02ff */
[----:B------:R-:W-:Y:S01]  /*ee30*/  ULDC.64 UR12, c[0x0][0xba8] ;  /* 0x0002ea00000c7ab9 */ /* 0x000fe20000000a00 */
[----:B------:R-:W-:Y:S01]  /*ee40*/  @!UP1 ULDC UR12, c[0x0][0xb50] ;  /* 0x0002d400000c9ab9 */ /* 0x000fe20000000800 */
[----:B------:R-:W-:Y:S01]  /*ee50*/  @!UP1 ULDC UR13, c[0x0][0xb54] ;  /* 0x0002d500000d9ab9 */ /* 0x000fe20000000800 */
[----:B------:R-:W-:Y:S01]  /*ee60*/  IADD3.X R5, R5, UR9, R6, P2, P3 ;  /* 0x0000000905057c10 */ /* 0x000fe200097e6406 */
[----:B------:R-:W-:-:S02]  /*ee70*/  IMAD R7, R0, UR10, R7 ;  /* 0x0000000a00077c24 */ /* 0x000fc4000f8e0207 */
[----:B------:R-:W-:-:S04]  /*ee80*/  IMAD.WIDE.U32 R4, R9, UR10, R4 ;  /* 0x0000000a09047c25 */ /* 0x000fc8000f8e0004 */
[----:B------:R-:W-:Y:S01]  /*ee90*/  IMAD.IADD R5, R5, 0x1, R7 ;  /* 0x0000000105057824 */ /* 0x000fe200078e0207 */
[----:B------:R-:W-:-:S04]  /*eea0*/  LEA R10, P2, R4, UR12, 0x2 ;  /* 0x0000000c040a7c11 */ /* 0x000fc8000f8410ff */
[----:B------:R-:W-:Y:S01]  /*eeb0*/  LEA.HI.X R4, R4, UR13, R5, 0x2, P2 ;  /* 0x0000000d04047c11 */ /* 0x000fe200090f1405 */
[----:B------:R-:W-:Y:S08]  /*eec0*/  @P4 BRA `(.L_x_1156) ;  /* 0x0000000000104947 */ /* 0x000ff00003800000 */
[----:B------:R-:W-:Y:S05]  /*eed0*/  @!P0 BRA `(.L_x_1156) ;  /* 0x00000000000c8947 */ /* 0x000fea0003800000 */
[----:B------:R-:W2:Y:S04]  /*eee0*/  LDG.E R0, desc[UR52][R30.64] ;  /* 0x000000341e007981 */ /* 0x000ea8000c1e1900 */
[----:B-----5:R-:W2:Y:S02]  /*eef0*/  LDG.E R11, desc[UR52][R30.64+0x4] ;  /* 0x000004341e0b7981 */ /* 0x020ea4000c1e1900 */
[----:B--2---:R-:W-:-:S07]  /*ef00*/  IMAD.IADD R11, R11, 0x1, -R0 ;  /* 0x000000010b0b7824 */ /* 0x004fce00078e0a00 */
.L_x_1156:
[----:B------:R-:W2:Y:S01]  /*ef10*/  LDL R0, [R1+0x18] ;  /* 0x0000180001007983 */ /* 0x000ea20000100800 */
[----:B------:R-:W-:-:S03]  /*ef20*/  LOP3.LUT P0, RZ, R151, 0x3, RZ, 0xc0, !PT ;  /* 0x0000000397ff7812 */ /* 0x000fc6000780c0ff */
[----:B------:R-:W-:Y:S04]  /*ef30*/  SHFL.IDX PT, R6, R10, RZ, 0x1c1f ;  /* 0x001c1fff0a067589 */ /* 0x000fe800000e0000 */
[----:B------:R-:W0:Y:S04]  /*ef40*/  SHFL.IDX PT, R7, R4, RZ, 0x1c1f ;  /* 0x001c1fff04077589 */ /* 0x000e2800000e0000 */
[----:B------:R-:W-:Y:S04]  /*ef50*/  SHFL.IDX PT, R8, R10, 0x1, 0x1c1f ;  /* 0x003c1f000a087f89 */ /* 0x000fe800000e0000 */
[----:B------:R-:W1:Y:S01]  /*ef60*/  SHFL.IDX PT, R9, R4, 0x1, 0x1c1f ;  /* 0x003c1f0004097f89 */ /* 0x000e6200000e0000 */
[----:B--2---:R-:W-:-:S02]  /*ef70*/  VIADD R13, R0, UR40 ;  /* 0x00000028000d7c36 */ /* 0x004fc40008000000 */
[----:B-----5:R-:W-:Y:S02]  /*ef80*/  IMAD R0, R11, R2, RZ ;  /* 0x000000020b007224 */ /* 0x020fe400078e02ff */
[----:B------:R-:W-:-:S03]  /*ef90*/  VIADD R5, R13, 0x8 ;  /* 0x000000080d057836 */ /* 0x000fc60000000000 */
[-C--:B------:R-:W-:Y:S02]  /*efa0*/  ISETP.GE.OR P2, PT, R13, R0.reuse, P0 ;  /* 0x000000000d00720c */ /* 0x080fe40000746670 */
[----:B------:R-:W-:-:S11]  /*efb0*/  ISETP.GE.OR P0, PT, R5, R0, P0 ;  /* 0x000000000500720c */ /* 0x000fd60000706670 */
[----:B0-----:R0:W-:Y:S04]  /*efc0*/  @!P2 ST.E desc[UR52][R6.64], R3 ;  /* 0x000000030600a985 */ /* 0x0011e8000c101934 */
[----:B-1----:R0:W-:Y:S01]  /*efd0*/  @!P0 ST.E desc[UR52][R8.64], R20 ;  /* 0x0000001408008985 */ /* 0x0021e2000c101934 */
[----:B------:R-:W-:-:S13]  /*efe0*/  PLOP3.LUT P0, PT, PT, PT, UP1, 0x80, 0x0 ;  /* 0x000000000000781c */ /* 0x000fda0003f0f018 */
[----:B0-----:R-:W-:Y:S05]  /*eff0*/  @P0 BRA `(.L_x_1157) ;  /* 0x0000000800000947 */ /* 0x001fea0003800000 */
[----:B------:R-:W-:Y:S01]  /*f000*/  IMAD R3, R150, 0x20, R137 ;  /* 0x0000002096037824 */ /* 0x000fe200078e0289 */
[----:B------:R-:W0:Y:S01]  /*f010*/  @P1 LDC R21, c[0x0][0xbec] ;  /* 0x0002fb00ff151b82 */ /* 0x000e220000000800 */
[----:B------:R-:W-:Y:S02]  /*f020*/  ULDC.64 UR12, c[0x0][0xaa0] ;  /* 0x0002a800000c7ab9 */ /* 0x000fe40000000a00 */
[----:B------:R-:W-:Y:S01]  /*f030*/  IMAD.WIDE R28, R3, 0x2, R28 ;  /* 0x00000002031c7825 */ /* 0x000fe200078e021c */
[----:B------:R-:W-:Y:S02]  /*f040*/  UIMAD UR9, UR14, UR12, URZ ;  /* 0x0000000c0e0972a4 */ /* 0x000fe4000f8e023f */
[C---:B------:R-:W-:Y:S02]  /*f050*/  IADD3 R6, P5, R28.reuse, 0x7800, RZ ;  /* 0x000078001c067810 */ /* 0x040fe40007fbe0ff */
[----:B------:R-:W1:Y:S01]  /*f060*/  @P1 LDC R20, c[0x0][0xbf0] ;  /* 0x0002fc00ff141b82 */ /* 0x000e620000000800 */
[----:B------:R-:W-:Y:S01]  /*f070*/  UIMAD.WIDE.U32 UR10, UR4, UR12, URZ ;  /* 0x0000000c040a72a5 */ /* 0x000fe2000f8e003f */
[----:B------:R-:W-:-:S02]  /*f080*/  IADD3 R9, P0, R28, 0x1800, RZ ;  /* 0x000018001c097810 */ /* 0x000fc40007f1e0ff */
[----:B------:R-:W-:Y:S01]  /*f090*/  LOP3.LUT R3, R6, 0x180, RZ, 0xc0, !PT ;  /* 0x0000018006037812 */ /* 0x000fe200078ec0ff */
[----:B------:R-:W-:Y:S01]  /*f0a0*/  UIMAD UR9, UR4, UR13, UR9 ;  /* 0x0000000d040972a4 */ /* 0x000fe2000f8e0209 */
[C---:B------:R-:W-:Y:S01]  /*f0b0*/  IADD3 R13, P2, R28.reuse, 0x3000, RZ ;  /* 0x000030001c0d7810 */ /* 0x040fe20007f5e0ff */
[----:B------:R-:W-:Y:S01]  /*f0c0*/  IMAD.X R33, RZ, RZ, R29, P5 ;  /* 0x000000ffff217224 */ /* 0x000fe200028e061d */
[----:B------:R-:W-:Y:S01]  /*f0d0*/  SHF.R.U64 R3, R3, 0x3, RZ ;  /* 0x0000000303037819 */ /* 0x000fe200000012ff */
[----:B------:R-:W-:Y:S01]  /*f0e0*/  UIADD3 UR11, UR11, UR9, URZ ;  /* 0x000000090b0b7290 */ /* 0x000fe2000fffe03f */
[C---:B------:R-:W-:Y:S01]  /*f0f0*/  IADD3 R25, P3, R28.reuse, 0x4800, RZ ;  /* 0x000048001c197810 */ /* 0x040fe20007f7e0ff */
[----:B------:R-:W-:Y:S01]  /*f100*/  ULDC.64 UR12, c[0x0][0xae8] ;  /* 0x0002ba00000c7ab9 */ /* 0x000fe20000000a00 */
[----:B------:R-:W-:Y:S01]  /*f110*/  LOP3.LUT R32, R3, R6, RZ, 0x3c, !PT ;  /* 0x0000000603207212 */ /* 0x000fe200078e3cff */
[----:B------:R-:W-:Y:S01]  /*f120*/  IMAD R3, R149, 0x60, R150 ;  /* 0x0000006095037824 */ /* 0x000fe200078e0296 */
[----:B------:R-:W-:Y:S01]  /*f130*/  UIMAD.WIDE.U32 UR10, UR41, UR12, UR10 ;  /* 0x0000000c290a72a5 */ /* 0x000fe2000f8e000a */
[----:B------:R-:W-:Y:S01]  /*f140*/  IADD3 R31, P4, R28, 0x6000, RZ ;  /* 0x000060001c1f7810 */ /* 0x000fe20007f9e0ff */
[----:B------:R-:W-:Y:S01]  /*f150*/  USHF.R.S32.HI UR4, URZ, 0x1f, UR8 ;  /* 0x0000001f3f047899 */ /* 0x000fe20008011408 */
[----:B------:R-:W-:Y:S01]  /*f160*/  VIADD R38, R3, UR40 ;  /* 0x0000002803267c36 */ /* 0x000fe20008000000 */
[----:B------:R-:W-:Y:S01]  /*f170*/  UIMAD UR11, UR41, UR13, UR11 ;  /* 0x0000000d290b72a4 */ /* 0x000fe2000f8e020b */
[----:B------:R-:W-:Y:S01]  /*f180*/  LOP3.LUT R8, R9, 0x180, RZ, 0xc0, !PT ;  /* 0x0000018009087812 */ /* 0x000fe200078ec0ff */
[----:B------:R-:W5:Y:S01]  /*f190*/  LD.E.128 R32, desc[UR52][R32.64] ;  /* 0x0000003420207980 */ /* 0x000f62000c101d00 */
[----:B------:R-:W-:Y:S01]  /*f1a0*/  ULDC.64 UR12, c[0x0][0xaf0] ;  /* 0x0002bc00000c7ab9 */ /* 0x000fe20000000a00 */
[----:B0-----:R-:W-:Y:S01]  /*f1b0*/  @P1 IMAD.HI.U32 R3, R38, R21, RZ ;  /* 0x0000001526031227 */ /* 0x001fe200078e00ff */
[----:B------:R-:W-:Y:S01]  /*f1c0*/  UIMAD UR4, UR4, UR12, URZ ;  /* 0x0000000c040472a4 */ /* 0x000fe2000f8e023f */
[----:B------:R-:W-:-:S02]  /*f1d0*/  LOP3.LUT R12, R13, 0x180, RZ, 0xc0, !PT ;  /* 0x000001800d0c7812 */ /* 0x000fc400078ec0ff */
[----:B------:R-:W-:Y:S02]  /*f1e0*/  LOP3.LUT R24, R25, 0x180, RZ, 0xc0, !PT ;  /* 0x0000018019187812 */ /* 0x000fe400078ec0ff */
[----:B------:R-:W-:Y:S02]  /*f1f0*/  LOP3.LUT R30, R31, 0x180, RZ, 0xc0, !PT ;  /* 0x000001801f1e7812 */ /* 0x000fe400078ec0ff */
[----:B------:R-:W-:Y:S01]  /*f200*/  LOP3.LUT R5, R28, 0x180, RZ, 0xc0, !PT ;  /* 0x000001801c057812 */ /* 0x000fe200078ec0ff */
[----:B------:R-:W-:Y:S01]  /*f210*/  IMAD.MOV.U32 R37, RZ, RZ, R38 ;  /* 0x000000ffff257224 */ /* 0x000fe200078e0026 */
[----:B------:R-:W-:Y:S01]  /*f220*/  UIMAD UR4, UR8, UR13, UR4 ;  /* 0x0000000d080472a4 */ /* 0x000fe2000f8e0204 */
[----:B-1----:R-:W-:Y:S01]  /*f230*/  @P1 SHF.R.U32.HI R37, RZ, R20, R3 ;  /* 0x00000014ff251219 */ /* 0x002fe20000011603 */
[----:B------:R-:W-:Y:S01]  /*f240*/  UIMAD.WIDE.U32 UR8, UR8, UR12, UR10 ;  /* 0x0000000c080872a5 */ /* 0x000fe2000f8e000a */
[----:B------:R-:W-:Y:S02]  /*f250*/  SHF.R.U64 R8, R8, 0x3, RZ ;  /* 0x0000000308087819 */ /* 0x000fe400000012ff */
[----:B------:R-:W-:-:S02]  /*f260*/  SHF.R.U64 R12, R12, 0x3, RZ ;  /* 0x000000030c0c7819 */ /* 0x000fc400000012ff */
[----:B------:R-:W-:Y:S02]  /*f270*/  SHF.R.U64 R24, R24, 0x3, RZ ;  /* 0x0000000318187819 */ /* 0x000fe400000012ff */
[----:B------:R-:W-:Y:S02]  /*f280*/  SHF.R.U64 R30, R30, 0x3, RZ ;  /* 0x000000031e1e7819 */ /* 0x000fe400000012ff */
[----:B------:R-:W-:Y:S01]  /*f290*/  SHF.R.U64 R5, R5, 0x3, RZ ;  /* 0x0000000305057819 */ /* 0x000fe200000012ff */
[----:B------:R-:W-:Y:S01]  /*f2a0*/  UIADD3 UR4, UR9, UR4, URZ ;  /* 0x0000000409047290 */ /* 0x000fe2000fffe03f */
[----:B------:R-:W-:Y:S01]  /*f2b0*/  LOP3.LUT R8, R8, R9, RZ, 0x3c, !PT ;  /* 0x0000000908087212 */ /* 0x000fe200078e3cff */
[----:B------:R-:W-:Y:S01]  /*f2c0*/  IMAD.MOV R39, RZ, RZ, -R37 ;  /* 0x000000ffff277224 */ /* 0x000fe200078e0a25 */
        /* <DEDUP_REMOVED lines=8> */
[----:B------:R-:W-:Y:S01]  /*f350*/  SHF.R.S32.HI R36, RZ, 0x1f, R37 ;  /* 0x0000001fff247819 */ /* 0x000fe20000011425 */
[----:B------:R-:W-:Y:S01]  /*f360*/  IMAD.MOV.U32 R5, RZ, RZ, R29 ;  /* 0x000000ffff057224 */ /* 0x000fe200078e001d */
[----:B------:R-:W-:Y:S01]  /*f370*/  ULDC.64 UR10, c[0x0][0xae0] ;  /* 0x0002b800000a7ab9 */ /* 0x000fe20000000a00 */
[----:B------:R-:W-:Y:S01]  /*f380*/  IMAD.U32 R20, RZ, RZ, UR8 ;  /* 0x00000008ff147e24 */ /* 0x000fe2000f8e00ff */
[----:B------:R-:W5:Y:S01]  /*f390*/  LD.E.128 R8, desc[UR52][R8.64] ;  /* 0x0000003408087980 */ /* 0x000f62000c101d00 */
[----:B------:R-:W-:Y:S01]  /*f3a0*/  IMAD.U32 R21, RZ, RZ, UR9 ;  /* 0x00000009ff157e24 */ /* 0x000fe2000f8e00ff */
[----:B------:R-:W-:Y:S01]  /*f3b0*/  ULDC.64 UR8, c[0x0][0xad8] ;  /* 0x0002b60000087ab9 */ /* 0x000fe20000000a00 */
[----:B------:R-:W-:Y:S01]  /*f3c0*/  IMAD R21, R2, R39, R38 ;  /* 0x0000002702157224 */ /* 0x000fe200078e0226 */
[----:B------:R-:W5:Y:S01]  /*f3d0*/  LD.E.128 R4, desc[UR52][R4.64] ;  /* 0x0000003404047980 */ /* 0x000f62000c101d00 */
[----:B------:R-:W-:-:S02]  /*f3e0*/  IMAD.U32 R3, RZ, RZ, UR4 ;  /* 0x00000004ff037e24 */ /* 0x000fc4000f8e00ff */
[----:B------:R-:W-:Y:S01]  /*f3f0*/  IMAD R36, R36, UR10, RZ ;  /* 0x0000000a24247c24 */ /* 0x000fe2000f8e02ff */
[----:B------:R-:W5:Y:S01]  /*f400*/  LD.E.128 R12, desc[UR52][R12.64] ;  /* 0x000000340c0c7980 */ /* 0x000f62000c101d00 */
[----:B------:R-:W-:Y:S01]  /*f410*/  IMAD.MOV.U32 R2, RZ, RZ, R20 ;  /* 0x000000ffff027224 */ /* 0x000fe200078e0014 */
[----:B------:R-:W-:Y:S02]  /*f420*/  SHF.R.S32.HI R20, RZ, 0x1f, R21 ;  /* 0x0000001fff147819 */ /* 0x000fe40000011415 */
[----:B------:R-:W5:Y:S01]  /*f430*/  LD.E.128 R24, desc[UR52][R24.64] ;  /* 0x0000003418187980 */ /* 0x000f62000c101d00 */
[----:B------:R-:W-:-:S03]  /*f440*/  IMAD R39, R37, UR11, R36 ;  /* 0x0000000b25277c24 */ /* 0x000fc6000f8e0224 */
[----:B------:R-:W5:Y:S01]  /*f450*/  LD.E.128 R28, desc[UR52][R30.64] ;  /* 0x000000341e1c7980 */ /* 0x000f62000c101d00 */
[----:B------:R-:W-:Y:S01]  /*f460*/  IMAD.WIDE.U32 R2, R37, UR10, R2 ;  /* 0x0000000a25027c25 */ /* 0x000fe2000f8e0002 */
[----:B------:R-:W-:Y:S01]  /*f470*/  @!PT LDS RZ, [RZ] ;  /* 0x00000000fffff984 */ /* 0x000fe20000000800 */
[----:B------:R-:W-:Y:S01]  /*f480*/  @!PT LDS RZ, [RZ] ;  /* 0x00000000fffff984 */ /* 0x000fe20000000800 */
[----:B------:R-:W-:Y:S01]  /*f490*/  @!PT LDS RZ, [RZ] ;  /* 0x00000000fffff984 */ /* 0x000fe20000000800 */
[----:B------:R-:W-:Y:S01]  /*f4a0*/  @!PT LDS RZ, [RZ] ;  /* 0x00000000fffff984 */ /* 0x000fe20000000800 */
[----:B------:R0:W-:Y:S06]  /*f4b0*/  MEMBAR.ALL.CTA ;  /* 0x0000000000007992 */ /* 0x0001ec0000008000 */
[----:B0-----:R-:W0:Y:S01]  /*f4c0*/  FENCE.VIEW.ASYNC.S ;  /* 0x00000000000073c6 */ /* 0x001e220000000000 */
[----:B------:R-:W-:Y:S02]  /*f4d0*/  IMAD.IADD R3, R3, 0x1, R39 ;  /* 0x0000000103037824 */ /* 0x000fe400078e0227 */
[----:B------:R-:W-:-:S02]  /*f4e0*/  IMAD R20, R20, UR8, RZ ;  /* 0x0000000814147c24 */ /* 0x000fc4000f8e02ff */
[----:B------:R-:W-:Y:S01]  /*f4f0*/  VIADD R43, R150, UR40 ;  /* 0x00000028962b7c36 */ /* 0x000fe20008000000 */
        /* <DEDUP_REMOVED lines=9> */
[----:B0-----:R0:W1:Y:S01]  /*f590*/  SHFL.IDX PT, R20, R40, RZ, 0x1c1f ;  /* 0x001c1fff28147589 */ /* 0x00106200000e0000 */
[----:B------:R-:W-:Y:S03]  /*f5a0*/  BSSY B1, `(.L_x_1158) ;  /* 0x0000012000017945 */ /* 0x000fe60003800000 */
[----:B------:R0:W2:Y:S01]  /*f5b0*/  SHFL.IDX PT, R21, R41, RZ, 0x1c1f ;  /* 0x001c1fff29157589 */ /* 0x0000a200000e0000 */
[----:B------:R-:W-:Y:S01]  /*f5c0*/  SYNCS.ARRIVE.TRANS64.RED.A1T0 RZ, [UR4], RZ ;  /* 0x000000ffffff79a7 */ /* 0x000fe20008100404 */
[----:B------:R-:W-:Y:S02]  /*f5d0*/  SHF.R.S32.HI R42, RZ, 0x1f, R140 ;  /* 0x0000001fff2a7819 */ /* 0x000fe4000001148c */
[----:B------:R-:W-:Y:S01]  /*f5e0*/  SHF.R.S32.HI R44, RZ, 0x1f, R138 ;  /* 0x0000001fff2c7819 */ /* 0x000fe2000001148a */
[----:B------:R-:W-:Y:S06]  /*f5f0*/  @P0 BRA `(.L_x_1159) ;  /* 0x0000000000300947 */ /* 0x000fec0003800000 */
[----:B------:R-:W-:Y:S02]  /*f600*/  ULDC UR4, c[0x0][0xac8] ;  /* 0x0002b20000047ab9 */ /* 0x000fe40000000800 */
        /* <DEDUP_REMOVED lines=11> */
.L_x_1159:
[----:B------:R-:W-:Y:S05]  /*f6c0*/  BSYNC B1 ;  /* 0x0000000000017941 */ /* 0x000fea0003800000 */
.L_x_1158:
[----:B---3--:R-:W-:Y:S01]  /*f6d0*/  VIADD R3, R43, 0x60 ;  /* 0x000000602b037836 */ /* 0x008fe20000000000 */
[----:B-----5:R3:W4:Y:S04]  /*f6e0*/  SHFL.IDX PT, R5, R41, 0x1, 0x1c1f ;  /* 0x003c1f0029057f89 */ /* 0x02072800000e0000 */
[----:B------:R-:W-:Y:S01]  /*f6f0*/  ISETP.GE.AND P0, PT, R3, R0, PT ;  /* 0x000000000300720c */ /* 0x000fe20003f06270 */
[----:B------:R3:W0:-:S12]  /*f700*/  SHFL.IDX PT, R4, R40, 0x1, 0x1c1f ;  /* 0x003c1f0028047f89 */ /* 0x00061800000e0000 */
[----:B---3--:R-:W-:Y:S05]  /*f710*/  @P0 BRA `(.L_x_1160) ;  /* 0x0000001400840947 */ /* 0x008fea0003800000 */
[----:B------:R-:W-:Y:S02]  /*f720*/  ULDC UR4, c[0x0][0xac8] ;  /* 0x0002b20000047ab9 */ /* 0x000fe40000000800 */
[----:B------:R-:W-:Y:S02]  /*f730*/  ISETP.GE.AND P2, PT, R138, UR4, PT ;  /* 0x000000048a007c0c */ /* 0x000fe4000bf46270 */
[----:B------:R-:W-:-:S11]  /*f740*/  ISETP.GE.AND P1, PT, R137, UR4, PT ;  /* 0x0000000489007c0c */ /* 0x000fd6000bf26270 */
[C---:B0-----:R-:W-:Y:S02]  /*f750*/  @!P2 LEA R6, P0, R138.reuse, R4, 0x1 ;  /* 0x000000048a06a211 */ /* 0x041fe400078008ff */
[----:B----4-:R-:W-:Y:S02]  /*f760*/  @!P1 IMAD.WIDE R2, R137, 0x2, R4 ;  /* 0x0000000289029825 */ /* 0x010fe400078e0204 */
[----:B------:R-:W-:Y:S02]  /*f770*/  @!P2 LEA.HI.X R7, R138, R5, R44, 0x1, P0 ;  /* 0x000000058a07a211 */ /* 0x000fe400000f0c2c */
[----:B------:R-:W-:Y:S01]  /*f780*/  ISETP.GE.AND P0, PT, R140, UR4, PT ;  /* 0x000000048c007c0c */ /* 0x000fe2000bf06270 */
[----:B------:R0:W-:Y:S04]  /*f790*/  @!P1 ST.E.128 desc[UR52][R2.64], R8 ;  /* 0x0000000802009985 */ /* 0x0001e8000c101d34 */
[----:B------:R0:W-:Y:S08]  /*f7a0*/  @!P2 ST.E.128 desc[UR52][R6.64], R24 ;  /* 0x000000180600a985 */ /* 0x0001f0000c101d34 */
[----:B------:R-:W-:Y:S05]  /*f7b0*/  @P0 BRA `(.L_x_1160) ;  /* 0x00000014005c0947 */ /* 0x000fea0003800000 */
[----:B0-----:R-:W-:-:S04]  /*f7c0*/  LEA R2, P0, R140, R4, 0x1 ;  /* 0x000000048c027211 */ /* 0x001fc800078008ff */
[----:B------:R-:W-:-:S05]  /*f7d0*/  LEA.HI.X R3, R140, R5, R42, 0x1, P0 ;  /* 0x000000058c037211 */ /* 0x000fca00000f0c2a */
[----:B------:R0:W-:Y:S01]  /*f7e0*/  ST.E.128 desc[UR52][R2.64], R32 ;  /* 0x0000002002007985 */ /* 0x0001e2000c101d34 */
[----:B------:R-:W-:Y:S05]  /*f7f0*/  BRA `(.L_x_1160) ;  /* 0x00000014004c7947 */ /* 0x000fea0003800000 */
.L_x_1157:
[----:B------:R-:W-:Y:S01]  /*f800*/  ULDC.64 UR12, c[0x0][0xb08] ;  /* 0x0002c200000c7ab9 */ /* 0x000fe20000000a00 */
[----:B------:R-:W0:Y:S01]  /*f810*/  @P1 LDC R4, c[0x0][0xbec] ;  /* 0x0002fb00ff041b82 */ /* 0x000e220000000800 */
[----:B------:R-:W-:Y:S01]  /*f820*/  UIMAD UR9, UR14, UR12, URZ ;  /* 0x0000000c0e0972a4 */ /* 0x000fe2000f8e023f */
[----:B------:R-:W-:Y:S01]  /*f830*/  IMAD.MOV.U32 R7, RZ, RZ, R15 ;  /* 0x000000ffff077224 */ /* 0x000fe200078e000f */
[----:B------:R-:W-:Y:S01]  /*f840*/  UIMAD.WIDE.U32 UR10, UR4, UR12, URZ ;  /* 0x0000000c040a72a5 */ /* 0x000fe2000f8e003f */
[----:B------:R-:W-:Y:S01]  /*f850*/  ISETP.GE.AND P0, PT, R13, R0, PT ;  /* 0x000000000d00720c */ /* 0x000fe20003f06270 */
[----:B------:R-:W-:Y:S01]  /*f860*/  UIMAD UR9, UR4, UR13, UR9 ;  /* 0x0000000d040972a4 */ /* 0x000fe2000f8e0209 */
[C---:B------:R-:W-:Y:S01]  /*f870*/  VIADD R27, R16.reuse, 0x8 ;  /* 0x00000008101b7836 */ /* 0x040fe20000000000 */
[----:B------:R-:W-:Y:S01]  /*f880*/  USHF.R.S32.HI UR4, URZ, 0x1f, UR8 ;  /* 0x0000001f3f047899 */ /* 0x000fe20008011408 */
[----:B------:R-:W1:Y:S01]  /*f890*/  @P1 LDC R3, c[0x0][0xbf0] ;  /* 0x0002fc00ff031b82 */ /* 0x000e620000000800 */
[----:B------:R-:W-:Y:S01]  /*f8a0*/  UIADD3 UR11, UR11, UR9, URZ ;  /* 0x000000090b0b7290 */ /* 0x000fe2000fffe03f */
[----:B------:R-:W-:Y:S01]  /*f8b0*/  VIADD R29, R16, 0x10 ;  /* 0x00000010101d7836 */ /* 0x000fe20000000000 */
        /* <DEDUP_REMOVED lines=10> */
[----:B------:R-:W-:Y:S01]  /*f960*/  SHF.R.S32.HI R31, RZ, 0x1f, R147 ;  /* 0x0000001fff1f7819 */ /* 0x000fe20000011493 */
[----:B0-----:R-:W-:Y:S01]  /*f970*/  @P1 IMAD.HI.U32 R4, R15, R4, RZ ;  /* 0x000000040f041227 */ /* 0x001fe200078e00ff */
[----:B------:R-:W-:Y:S01]  /*f980*/  SHF.R.S32.HI R32, RZ, 0x1f, R148 ;  /* 0x0000001fff207819 */ /* 0x000fe20000011494 */
[----:B------:R-:W-:-:S02]  /*f990*/  UIMAD UR4, UR8, UR13, UR4 ;  /* 0x0000000d080472a4 */ /* 0x000fc4000f8e0204 */
[----:B------:R-:W-:-:S03]  /*f9a0*/  UIMAD.WIDE.U32 UR8, UR8, UR12, UR10 ;  /* 0x0000000c080872a5 */ /* 0x000fc6000f8e000a */
[----:B------:R-:W-:Y:S01]  /*f9b0*/  ULDC.64 UR10, c[0x0][0xb48] ;  /* 0x0002d200000a7ab9 */ /* 0x000fe20000000a00 */
[----:B------:R-:W-:Y:S01]  /*f9c0*/  UIADD3 UR9, UR9, UR4, URZ ;  /* 0x0000000409097290 */ /* 0x000fe2000fffe03f */
[----:B-1----:R-:W-:Y:S01]  /*f9d0*/  @P1 SHF.R.U32.HI R7, RZ, R3, R4 ;  /* 0x00000003ff071219 */ /* 0x002fe20000011604 */
[----:B------:R-:W-:Y:S02]  /*f9e0*/  UIADD3 UR4, UR42, 0x2d820, URZ ;  /* 0x0002d8202a047890 */ /* 0x000fe4000fffe03f */
[----:B------:R-:W-:Y:S01]  /*f9f0*/  UIMAD.WIDE.U32 UR8, UR38, UR10, UR8 ;  /* 0x0000000a260872a5 */ /* 0x000fe2000f8e0008 */
[--C-:B------:R-:W-:Y:S01]  /*fa00*/  SHF.R.S32.HI R3, RZ, 0x1f, R7.reuse ;  /* 0x0000001fff037819 */ /* 0x100fe20000011407 */
[----:B------:R-:W-:Y:S01]  /*fa10*/  IMAD.MOV R9, RZ, RZ, -R7 ;  /* 0x000000ffff097224 */ /* 0x000fe200078e0a07 */
[----:B------:R-:W-:Y:S02]  /*fa20*/  UPRMT UR4, URZ, 0x654, UR4 ;  /* 0x000006543f047896 */ /* 0x000fe40008000004 */
[----:B------:R-:W-:Y:S01]  /*fa30*/  UIMAD UR38, UR38, UR11, UR9 ;  /* 0x0000000b262672a4 */ /* 0x000fe2000f8e0209 */
[----:B------:R-:W-:-:S02]  /*fa40*/  IMAD R9, R2, R9, R15 ;  /* 0x0000000902097224 */ /* 0x000fc400078e020f */
[----:B------:R-:W-:Y:S01]  /*fa50*/  ULDC.64 UR10, c[0x0][0xb30] ;  /* 0x0002cc00000a7ab9 */ /* 0x000fe20000000a00 */
[----:B------:R-:W-:Y:S02]  /*fa60*/  IMAD.U32 R2, RZ, RZ, UR8 ;  /* 0x00000008ff027e24 */ /* 0x000fe4000f8e00ff */
[----:B------:R-:W-:Y:S01]  /*fa70*/  IMAD R4, R3, UR10, RZ ;  /* 0x0000000a03047c24 */ /* 0x000fe2000f8e02ff */
[----:B------:R-:W-:Y:S01]  /*fa80*/  SYNCS.ARRIVE.TRANS64.RED.A1T0 RZ, [UR4], RZ ;  /* 0x000000ffffff79a7 */ /* 0x000fe20008100404 */
[----:B------:R-:W-:Y:S01]  /*fa90*/  IMAD.U32 R3, RZ, RZ, UR9 ;  /* 0x00000009ff037e24 */ /* 0x000fe2000f8e00ff */
[----:B------:R-:W-:Y:S01]  /*faa0*/  ULDC.64 UR8, c[0x0][0xb28] ;  /* 0x0002ca0000087ab9 */ /* 0x000fe20000000a00 */
[----:B------:R-:W-:Y:S02]  /*fab0*/  IMAD.U32 R3, RZ, RZ, UR38 ;  /* 0x00000026ff037e24 */ /* 0x000fe4000f8e00ff */
[C---:B------:R-:W-:Y:S01]  /*fac0*/  IMAD R11, R7.reuse, UR11, R4 ;  /* 0x0000000b070b7c24 */ /* 0x040fe2000f8e0204 */
[----:B------:R-:W-:Y:S01]  /*fad0*/  SHF.R.S32.HI R4, RZ, 0x1f, R9 ;  /* 0x0000001fff047819 */ /* 0x000fe20000011409 */
[----:B------:R-:W-:-:S04]  /*fae0*/  IMAD.WIDE.U32 R2, R7, UR10, R2 ;  /* 0x0000000a07027c25 */ /* 0x000fc8000f8e0002 */
[----:B------:R-:W-:Y:S02]  /*faf0*/  IMAD R4, R4, UR8, RZ ;  /* 0x0000000804047c24 */ /* 0x000fe4000f8e02ff */
[----:B------:R-:W-:Y:S02]  /*fb00*/  IMAD.IADD R3, R3, 0x1, R11 ;  /* 0x0000000103037824 */ /* 0x000fe400078e020b */
[C---:B------:R-:W-:Y:S02]  /*fb10*/  IMAD R7, R9.reuse, UR9, R4 ;  /* 0x0000000909077c24 */ /* 0x040fe4000f8e0204 */
[----:B------:R-:W-:Y:S01]  /*fb20*/  IMAD.WIDE.U32 R2, R9, UR8, R2 ;  /* 0x0000000809027c25 */ /* 0x000fe2000f8e0002 */
[----:B------:R-:W-:-:S03]  /*fb30*/  ULDC.64 UR8, c[0x0][0xb00] ;  /* 0x0002c00000087ab9 */ /* 0x000fc60000000a00 */
[----:B------:R-:W-:Y:S01]  /*fb40*/  IMAD.IADD R3, R3, 0x1, R7 ;  /* 0x0000000103037824 */ /* 0x000fe200078e0207 */
[----:B------:R-:W-:-:S04]  /*fb50*/  LEA R4, P1, R2, UR8, 0x2 ;  /* 0x0000000802047c11 */ /* 0x000fc8000f8210ff */
[----:B------:R-:W-:Y:S01]  /*fb60*/  LEA.HI.X R20, R2, UR9, R3, 0x2, P1 ;  /* 0x0000000902147c11 */ /* 0x000fe200088f1403 */
[----:B------:R0:W1:Y:S04]  /*fb70*/  SHFL.IDX PT, R24, R4, RZ, 0x1c1f ;  /* 0x001c1fff04187589 */ /* 0x00006800000e0000 */
[----:B------:R0:W2:Y:S01]  /*fb80*/  SHFL.IDX PT, R21, R20, RZ, 0x1c1f ;  /* 0x001c1fff14157589 */ /* 0x0000a200000e0000 */
[----:B------:R-:W-:Y:S05]  /*fb90*/  @P0 BRA `(.L_x_1162) ;  /* 0x0000000000c40947 */ /* 0x000fea0003800000 */
[----:B------:R-:W-:Y:S02]  /*fba0*/  ULDC UR4, c[0x0][0xac8] ;  /* 0x0002b20000047ab9 */ /* 0x000fe40000000800 */
[----:B------:R-:W-:Y:S02]  /*fbb0*/  ISETP.GE.AND P5, PT, R16, UR4, PT ;  /* 0x0000000410007c0c */ /* 0x000fe4000bfa6270 */
[----:B------:R-:W-:Y:S02]  /*fbc0*/  ISETP.GE.AND P4, PT, R27, UR4, PT ;  /* 0x000000041b007c0c */ /* 0x000fe4000bf86270 */
[----:B------:R-:W-:Y:S02]  /*fbd0*/  ISETP.GE.AND P3, PT, R29, UR4, PT ;  /* 0x000000041d007c0c */ /* 0x000fe4000bf66270 */
[----:B------:R-:W-:Y:S02]  /*fbe0*/  ISETP.GE.AND P0, PT, R139, UR4, PT ;  /* 0x000000048b007c0c */ /* 0x000fe4000bf06270 */
[----:B------:R-:W-:-:S05]  /*fbf0*/  ISETP.GE.AND P1, PT, R148, UR4, PT ;  /* 0x0000000494007c0c */ /* 0x000fca000bf26270 */
[CC--:B-1----:R-:W-:Y:S02]  /*fc00*/  @!P5 LEA R2, P6, R16.reuse, R24.reuse, 0x2 ;  /* 0x000000181002d211 */ /* 0x0c2fe400078c10ff */
[CC--:B------:R-:W-:Y:S02]  /*fc10*/  @!P4 LEA R6, P2, R27.reuse, R24.reuse, 0x2 ;  /* 0x000000181b06c211 */ /* 0x0c0fe400078410ff */
[-C--:B--2---:R-:W-:Y:S02]  /*fc20*/  @!P5 LEA.HI.X R3, R16, R21.reuse, R25, 0x2, P6 ;  /* 0x000000151003d211 */ /* 0x084fe400030f1419 */
[----:B------:R-:W-:Y:S02]  /*fc30*/  @!P4 LEA.HI.X R7, R27, R21, R26, 0x2, P2 ;  /* 0x000000151b07c211 */ /* 0x000fe400010f141a */
[----:B------:R-:W-:Y:S01]  /*fc40*/  @!P3 LEA R8, P6, R29, R24, 0x2 ;  /* 0x000000181d08b211 */ /* 0x000fe200078c10ff */
[----:B------:R1:W-:Y:S01]  /*fc50*/  @!P5 ST.E.64 desc[UR52][R2.64], R88 ;  /* 0x000000580200d985 */ /* 0x0003e2000c101b34 */
[----:B------:R-:W-:-:S02]  /*fc60*/  ISETP.GE.AND P2, PT, R147, UR4, PT ;  /* 0x0000000493007c0c */ /* 0x000fc4000bf46270 */
[-C--:B------:R-:W-:Y:S01]  /*fc70*/  @!P3 LEA.HI.X R9, R29, R21.reuse, R28, 0x2, P6 ;  /* 0x000000151d09b211 */ /* 0x080fe200030f141c */
[----:B------:R2:W-:Y:S01]  /*fc80*/  @!P4 ST.E.64 desc[UR52][R6.64], R92 ;  /* 0x0000005c0600c985 */ /* 0x0005e2000c101b34 */
[CC--:B------:R-:W-:Y:S02]  /*fc90*/  @!P0 LEA R10, P4, R139.reuse, R24.reuse, 0x2 ;  /* 0x000000188b0a8211 */ /* 0x0c0fe400078810ff */
[----:B------:R-:W-:Y:S01]  /*fca0*/  @!P1 LEA R12, P5, R148, R24, 0x2 ;  /* 0x00000018940c9211 */ /* 0x000fe200078a10ff */
[----:B------:R3:W-:Y:S01]  /*fcb0*/  @!P3 ST.E.64 desc[UR52][R8.64], R96 ;  /* 0x000000600800b985 */ /* 0x0007e2000c101b34 */
[----:B------:R-:W-:Y:S02]  /*fcc0*/  ISETP.GE.AND P3, PT, R146, UR4, PT ;  /* 0x0000000492007c0c */ /* 0x000fe4000bf66270 */
[-C--:B------:R-:W-:Y:S02]  /*fcd0*/  @!P0 LEA.HI.X R11, R139, R21.reuse, R30, 0x2, P4 ;  /* 0x000000158b0b8211 */ /* 0x080fe400020f141e */
[----:B------:R-:W-:-:S02]  /*fce0*/  @!P1 LEA.HI.X R13, R148, R21, R32, 0x2, P5 ;  /* 0x00000015940d9211 */ /* 0x000fc400028f1420 */
[-C--:B------:R-:W-:Y:S01]  /*fcf0*/  @!P2 LEA R14, P6, R147, R24.reuse, 0x2 ;  /* 0x00000018930ea211 */ /* 0x080fe200078c10ff */
[----:B------:R4:W-:Y:S01]  /*fd00*/  @!P0 ST.E.64 desc[UR52][R10.64], R100 ;  /* 0x000000640a008985 */ /* 0x0009e2000c101b34 */
[----:B------:R-:W-:Y:S02]  /*fd10*/  ISETP.GE.AND P4, PT, R145, UR4, PT ;  /* 0x0000000491007c0c */ /* 0x000fe4000bf86270 */
[----:B------:R-:W-:Y:S01]  /*fd20*/  @!P2 LEA.HI.X R15, R147, R21, R31, 0x2, P6 ;  /* 0x00000015930fa211 */ /* 0x000fe200030f141f */
[----:B------:R5:W-:Y:S01]  /*fd30*/  @!P1 ST.E.64 desc[UR52][R12.64], R104 ;  /* 0x000000680c009985 */ /* 0x000be2000c101b34 */
[----:B------:R-:W-:Y:S02]  /*fd40*/  ISETP.GE.AND P1, PT, R143, UR4, PT ;  /* 0x000000048f007c0c */ /* 0x000fe4000bf26270 */
[----:B-1----:R-:W-:Y:S01]  /*fd50*/  @!P3 LEA R2, P5, R146, R24, 0x2 ;  /* 0x000000189202b211 */ /* 0x002fe200078a10ff */
[----:B------:R1:W-:Y:S01]  /*fd60*/  @!P2 ST.E.64 desc[UR52][R14.64], R108 ;  /* 0x0000006c0e00a985 */ /* 0x0003e2000c101b34 */
[----:B------:R-:W-:-:S02]  /*fd70*/  ISETP.GE.AND P2, PT, R144, UR4, PT ;  /* 0x0000000490007c0c */ /* 0x000fc4000bf46270 */
[----:B------:R-:W-:Y:S02]  /*fd80*/  ISETP.GE.AND P0, PT, R142, UR4, PT ;  /* 0x000000048e007c0c */ /* 0x000fe4000bf06270 */
[-C--:B------:R-:W-:Y:S02]  /*fd90*/  @!P3 LEA.HI.X R3, R146, R21.reuse, R157, 0x2, P5 ;  /* 0x000000159203b211 */ /* 0x080fe400028f149d */
[----:B------:R-:W-:Y:S02]  /*fda0*/  ISETP.GE.AND P5, PT, R141, UR4, PT ;  /* 0x000000048d007c0c */ /* 0x000fe4000bfa6270 */
[C---:B--2---:R-:W-:Y:S01]  /*fdb0*/  @!P4 LEA R6, P6, R145.reuse, R24, 0x2 ;  /* 0x000000189106c211 */ /* 0x044fe200078c10ff */
[----:B------:R2:W-:Y:S03]  /*fdc0*/  @!P3 ST.E.64 desc[UR52][R2.64], R112 ;  /* 0x000000700200b985 */ /* 0x0005e6000c101b34 */
[----:B------:R-:W-:-:S02]  /*fdd0*/  @!P4 LEA.HI.X R7, R145, R21, R156, 0x2, P6 ;  /* 0x000000159107c211 */ /* 0x000fc400030f149c */
[-C--:B---3--:R-:W-:Y:S02]  /*fde0*/  @!P2 LEA R8, P3, R144, R24.reuse, 0x2 ;  /* 0x000000189008a211 */ /* 0x088fe400078610ff */
[-C--:B----4-:R-:W-:Y:S01]  /*fdf0*/  @!P1 LEA R10, P6, R143, R24.reuse, 0x2 ;  /* 0x000000188f0a9211 */ /* 0x090fe200078c10ff */
[----:B------:R2:W-:Y:S01]  /*fe00*/  @!P4 ST.E.64 desc[UR52][R6.64], R116 ;  /* 0x000000740600c985 */ /* 0x0005e2000c101b34 */
[-C--:B-----5:R-:W-:Y:S02]  /*fe10*/  @!P0 LEA R12, P4, R142, R24.reuse, 0x2 ;  /* 0x000000188e0c8211 */ /* 0x0a0fe400078810ff */
[-C--:B------:R-:W-:Y:S02]  /*fe20*/  @!P2 LEA.HI.X R9, R144, R21.reuse, R155, 0x2, P3 ;  /* 0x000000159009a211 */ /* 0x080fe400018f149b */
[----:B-1----:R-:W-:Y:S02]  /*fe30*/  @!P5 LEA R14, P3, R141, R24, 0x2 ;  /* 0x000000188d0ed211 */ /* 0x002fe400078610ff */
[-C--:B------:R-:W-:Y:S01]  /*fe40*/  @!P1 LEA.HI.X R11, R143, R21.reuse, R154, 0x2, P6 ;  /* 0x000000158f0b9211 */ /* 0x080fe200030f149a */
[----:B------:R2:W-:Y:S01]  /*fe50*/  @!P2 ST.E.64 desc[UR52][R8.64], R120 ;  /* 0x000000780800a985 */ /* 0x0005e2000c101b34 */
[----:B------:R-:W-:-:S02]  /*fe60*/  @!P0 LEA.HI.X R13, R142, R21, R153, 0x2, P4 ;  /* 0x000000158e0d8211 */ /* 0x000fc400020f1499 */
[----:B------:R-:W-:Y:S01]  /*fe70*/  @!P5 LEA.HI.X R15, R141, R21, R152, 0x2, P3 ;  /* 0x000000158d0fd211 */ /* 0x000fe200018f1498 */
[----:B------:R2:W-:Y:S04]  /*fe80*/  @!P1 ST.E.64 desc[UR52][R10.64], R124 ;  /* 0x0000007c0a009985 */ /* 0x0005e8000c101b34 */
[----:B------:R2:W-:Y:S04]  /*fe90*/  @!P0 ST.E.64 desc[UR52][R12.64], R128 ;  /* 0x000000800c008985 */ /* 0x0005e8000c101b34 */
[----:B------:R2:W-:Y:S02]  /*fea0*/  @!P5 ST.E.64 desc[UR52][R14.64], R132 ;  /* 0x000000840e00d985 */ /* 0x0005e4000c101b34 */
.L_x_1162:
[----:B------:R-:W-:Y:S05]  /*feb0*/  BSYNC B1 ;  /* 0x0000000000017941 */ /* 0x000fea0003800000 */
.L_x_1161:
[----:B------:R-:W-:Y:S01]  /*fec0*/  ISETP.GE.AND P0, PT, R5, R0, PT ;  /* 0x000000000500720c */ /* 0x000fe20003f06270 */
[----:B0-----:R-:W0:Y:S04]  /*fed0*/  SHFL.IDX PT, R20, R20, 0x1, 0x1c1f ;  /* 0x003c1f0014147f89 */ /* 0x001e2800000e0000 */
[----:B--2---:R2:W3:Y:S08]  /*fee0*/  SHFL.IDX PT, R14, R4, 0x1, 0x1c1f ;  /* 0x003c1f00040e7f89 */ /* 0x0044f000000e0000 */
[----:B--2---:R-:W-:Y:S05]  /*fef0*/  @P0 BRA `(.L_x_1160) ;  /* 0x0000000c008c0947 */ /* 0x004fea0003800000 */
[----:B------:R-:W-:Y:S02]  /*ff00*/  ULDC UR4, c[0x0][0xac8] ;  /* 0x0002b20000047ab9 */ /* 0x000fe40000000800 */
[----:B------:R-:W-:Y:S02]  /*ff10*/  ISETP.GE.AND P1, PT, R16, UR4, PT ;  /* 0x0000000410007c0c */ /* 0x000fe4000bf26270 */
[----:B------:R-:W-:Y:S02]  /*ff20*/  ISETP.GE.AND P0, PT, R27, UR4, PT ;  /* 0x000000041b007c0c */ /* 0x000fe4000bf06270 */
[----:B------:R-:W-:Y:S02]  /*ff30*/  ISETP.GE.AND P3, PT, R29, UR4, PT ;  /* 0x000000041d007c0c */ /* 0x000fe4000bf66270 */
[----:B------:R-:W-:Y:S02]  /*ff40*/  ISETP.GE.AND P2, PT, R139, UR4, PT ;  /* 0x000000048b007c0c */ /* 0x000fe4000bf46270 */
[----:B------:R-:W-:-:S05]  /*ff50*/  ISETP.GE.AND P4, PT, R148, UR4, PT ;  /* 0x0000000494007c0c */ /* 0x000fca000bf86270 */
[CC--:B---3--:R-:W-:Y:S02]  /*ff60*/  @!P1 LEA R2, P6, R16.reuse, R14.reuse, 0x2 ;  /* 0x0000000e10029211 */ /* 0x0c8fe400078c10ff */
[C---:B------:R-:W-:Y:S02]  /*ff70*/  @!P0 LEA R4, P5, R27.reuse, R14, 0x2 ;  /* 0x0000000e1b048211 */ /* 0x040fe400078a10ff */
[-C--:B0-----:R-:W-:Y:S02]  /*ff80*/  @!P1 LEA.HI.X R3, R16, R20.reuse, R25, 0x2, P6 ;  /* 0x0000001410039211 */ /* 0x081fe400030f1419 */
[----:B------:R-:W-:Y:S02]  /*ff90*/  @!P0 LEA.HI.X R5, R27, R20, R26, 0x2, P5 ;  /* 0x000000141b058211 */ /* 0x000fe400028f141a */
[-C--:B------:R-:W-:Y:S01]  /*ffa0*/  @!P3 LEA R6, P6, R29, R14.reuse, 0x2 ;  /* 0x0000000e1d06b211 */ /* 0x080fe200078c10ff */
[----:B------:R0:W-:Y:S01]  /*ffb0*/  @!P1 ST.E.64 desc[UR52][R2.64], R90 ;  /* 0x0000005a02009985 */ /* 0x0001e2000c101b34 */
[----:B------:R-:W-:-:S02]  /*ffc0*/  @!P2 LEA R8, P5, R139, R14, 0x2 ;  /* 0x0000000e8b08a211 */ /* 0x000fc400078a10ff */
[----:B------:R-:W-:Y:S01]  /*ffd0*/  @!P3 LEA.HI.X R7, R29, R20, R28, 0x2, P6 ;  /* 0x000000141d07b211 */ /* 0x000fe200030f141c */
[----:B------:R2:W-:Y:S01]  /*ffe0*/  @!P0 ST.E.64 desc[UR52][R4.64], R94 ;  /* 0x0000005e04008985 */ /* 0x0005e2000c101b34 */
[----:B------:R-:W-:Y:S02]  /*fff0*/  ISETP.GE.AND P0, PT, R147, UR4, PT ;  /* 0x0000000493007c0c */ /* 0x000fe4000bf06270 */
[----:B------:R-:W-:Y:S01]  /*10000*/  @!P4 LEA R10, P6, R148, R14, 0x2 ;  /* 0x0000000e940ac211 */ /* 0x000fe200078c10ff */
[----:B------:R3:W-:Y:S01]  /*10010*/  @!P3 ST.E.64 desc[UR52][R6.64], R98 ;  /* 0x000000620600b985 */ /* 0x0007e2000c101b34 */
[-C--:B------:R-:W-:Y:S02]  /*10020*/  @!P2 LEA.HI.X R9, R139, R20.reuse, R30, 0x2, P5 ;  /* 0x000000148b09a211 */ /* 0x080fe400028f141e */
[----:B------:R-:W-:Y:S02]  /*10030*/  ISETP.GE.AND P1, PT, R146, UR4, PT ;  /* 0x0000000492007c0c */ /* 0x000fe4000bf26270 */
[----:B------:R-:W-:Y:S01]  /*10040*/  @!P4 LEA.HI.X R11, R148, R20, R32, 0x2, P6 ;  /* 0x00000014940bc211 */ /* 0x000fe200030f1420 */
[----:B------:R4:W-:Y:S01]  /*10050*/  @!P2 ST.E.64 desc[UR52][R8.64], R102 ;  /* 0x000000660800a985 */ /* 0x0009e2000c101b34 */
[----:B------:R-:W-:-:S02]  /*10060*/  ISETP.GE.AND P3, PT, R144, UR4, PT ;  /* 0x0000000490007c0c */ /* 0x000fc4000bf66270 */
[----:B------:R-:W-:Y:S01]  /*10070*/  ISETP.GE.AND P2, PT, R143, UR4, PT ;  /* 0x000000048f007c0c */ /* 0x000fe2000bf46270 */
[----:B------:R5:W-:Y:S01]  /*10080*/  @!P4 ST.E.64 desc[UR52][R10.64], R106 ;  /* 0x0000006a0a00c985 */ /* 0x000be2000c101b34 */
[----:B------:R-:W-:Y:S02]  /*10090*/  ISETP.GE.AND P4, PT, R145, UR4, PT ;  /* 0x0000000491007c0c */ /* 0x000fe4000bf86270 */
[----:B0-----:R-:W-:-:S03]  /*100a0*/  @!P0 LEA R2, P5, R147, R14, 0x2 ;  /* 0x0000000e93028211 */ /* 0x001fc600078a10ff */
[----:B--2---:R-:W-:Y:S02]  /*100b0*/  @!P1 LEA R4, P6, R146, R14, 0x2 ;  /* 0x0000000e92049211 */ /* 0x004fe400078c10ff */
[-C--:B------:R-:W-:Y:S02]  /*100c0*/  @!P0 LEA.HI.X R3, R147, R20.reuse, R31, 0x2, P5 ;  /* 0x0000001493038211 */ /* 0x080fe400028f141f */
[----:B------:R-:W-:Y:S02]  /*100d0*/  ISETP.GE.AND P5, PT, R142, UR4, PT ;  /* 0x000000048e007c0c */ /* 0x000fe4000bfa6270 */
[----:B------:R-:W-:Y:S01]  /*100e0*/  @!P1 LEA.HI.X R5, R146, R20, R157, 0x2, P6 ;  /* 0x0000001492059211 */ /* 0x000fe200030f149d */
[----:B------:R0:W-:Y:S01]  /*100f0*/  @!P0 ST.E.64 desc[UR52][R2.64], R110 ;  /* 0x0000006e02008985 */ /* 0x0001e2000c101b34 */
[-C--:B---3--:R-:W-:Y:S02]  /*10100*/  @!P4 LEA R6, P0, R145, R14.reuse, 0x2 ;  /* 0x0000000e9106c211 */ /* 0x088fe400078010ff */
[-C--:B----4-:R-:W-:Y:S01]  /*10110*/  @!P3 LEA R8, P6, R144, R14.reuse, 0x2 ;  /* 0x0000000e9008b211 */ /* 0x090fe200078c10ff */
[----:B------:R0:W-:Y:S01]  /*10120*/  @!P1 ST.E.64 desc[UR52][R4.64], R114 ;  /* 0x0000007204009985 */ /* 0x0001e2000c101b34 */
[----:B-----5:R-:W-:-:S02]  /*10130*/  @!P2 LEA R10, P1, R143, R14, 0x2 ;  /* 0x0000000e8f0aa211 */ /* 0x020fc400078210ff */
[-C--:B------:R-:W-:Y:S02]  /*10140*/  @!P4 LEA.HI.X R7, R145, R20.reuse, R156, 0x2, P0 ;  /* 0x000000149107c211 */ /* 0x080fe400000f149c */
[----:B------:R-:W-:Y:S02]  /*10150*/  @!P3 LEA.HI.X R9, R144, R20, R155, 0x2, P6 ;  /* 0x000000149009b211 */ /* 0x000fe400030f149b */
[C---:B------:R-:W-:Y:S01]  /*10160*/  @!P5 LEA R12, P0, R142.reuse, R14, 0x2 ;  /* 0x0000000e8e0cd211 */ /* 0x040fe200078010ff */
[----:B------:R0:W-:Y:S01]  /*10170*/  @!P4 ST.E.64 desc[UR52][R6.64], R118 ;  /* 0x000000760600c985 */ /* 0x0001e2000c101b34 */
[-C--:B------:R-:W-:Y:S02]  /*10180*/  @!P2 LEA.HI.X R11, R143, R20.reuse, R154, 0x2, P1 ;  /* 0x000000148f0ba211 */ /* 0x080fe400008f149a */
[----:B------:R-:W-:Y:S01]  /*10190*/  @!P5 LEA.HI.X R13, R142, R20, R153, 0x2, P0 ;  /* 0x000000148e0dd211 */ /* 0x000fe200000f1499 */
[----:B------:R0:W-:Y:S01]  /*101a0*/  @!P3 ST.E.64 desc[UR52][R8.64], R122 ;  /* 0x0000007a0800b985 */ /* 0x0001e2000c101b34 */
[----:B------:R-:W-:-:S03]  /*101b0*/  ISETP.GE.AND P0, PT, R141, UR4, PT ;  /* 0x000000048d007c0c */ /* 0x000fc6000bf06270 */
[----:B------:R0:W-:Y:S04]  /*101c0*/  @!P2 ST.E.64 desc[UR52][R10.64], R126 ;  /* 0x0000007e0a00a985 */ /* 0x0001e8000c101b34 */
[----:B------:R0:W-:Y:S06]  /*101d0*/  @!P5 ST.E.64 desc[UR52][R12.64], R130 ;  /* 0x000000820c00d985 */ /* 0x0001ec000c101b34 */
[----:B------:R-:W-:Y:S05]  /*101e0*/  @P0 BRA `(.L_x_1160) ;  /* 0x0000000800d00947 */ /* 0x000fea0003800000 */
[----:B0-----:R-:W-:-:S04]  /*101f0*/  LEA R2, P0, R141, R14, 0x2 ;  /* 0x0000000e8d027211 */ /* 0x001fc800078010ff */
[----:B------:R-:W-:-:S05]  /*10200*/  LEA.HI.X R3, R141, R20, R152, 0x2, P0 ;  /* 0x000000148d037211 */ /* 0x000fca00000f1498 */
[----:B------:R0:W-:Y:S01]  /*10210*/  ST.E.64 desc[UR52][R2.64], R134 ;  /* 0x0000008602007985 */ /* 0x0001e2000c101b34 */
[----:B------:R-:W-:Y:S05]  /*10220*/  BRA `(.L_x_1160) ;  /* 0x0000000800c07947 */ /* 0x000fea0003800000 */
.L_x_1155:
[----:B------:R-:W-:Y:S02]  /*10230*/  ULDC.64 UR8, c[0x0][0xc00] ;  /* 0x0003000000087ab9 */ /* 0x000fe40000000a00 */
[----:B------:R-:W-:-:S04]  /*10240*/  UISETP.NE.U32.AND UP0, UPT, UR8, URZ, UPT ;  /* 0x0000003f0800728c */ /* 0x000fc8000bf05070 */
[----:B------:R-:W-:-:S03]  /*10250*/  UISETP.NE.AND.EX UP0, UPT, UR9, URZ, UPT, UP0 ;  /* 0x0000003f0900728c */ /* 0x000fc6000bf05300 */
[----:B------:R-:W-:Y:S02]  /*10260*/  ULDC.64 UR8, c[0x0][0xc00] ;  /* 0x0003000000087ab9 */ /* 0x000fe40000000a00 */
[----:B------:R-:W-:Y:S01]  /*10270*/  UIMAD.WIDE UR8, UR43, 0x4, UR8 ;  /* 0x000000042b0878a5 */ /* 0x000fe2000f8e0208 */
[----:B------:R-:W-:-:S05]  /*10280*/  PLOP3.LUT P1, PT, PT, PT, UP0, 0x80, 0x0 ;  /* 0x000000000000781c */ /* 0x000fca0003f2f008 */
[----:B------:R-:W-:Y:S02]  /*10290*/  IMAD.U32 R2, RZ, RZ, UR8 ;  /* 0x00000008ff027e24 */ /* 0x000fe4000f8e00ff */
[----:B------:R-:W-:Y:S01]  /*102a0*/  IMAD.U32 R3, RZ, RZ, UR9 ;  /* 0x00000009ff037e24 */ /* 0x000fe2000f8e00ff */
[----:B------:R-:W-:Y:S02]  /*102b0*/  ULDC.64 UR8, c[0x0][0xc08] ;  /* 0x0003020000087ab9 */ /* 0x000fe40000000a00 */
[----:B------:R-:W-:Y:S01]  /*102c0*/  UISETP.NE.U32.AND UP1, UPT, UR8, URZ, UPT ;  /* 0x0000003f0800728c */ /* 0x000fe2000bf25070 */
[----:B------:R-:W-:Y:S02]  /*102d0*/  ULDC UR4, c[0x0][0xa88] ;  /* 0x0002a20000047ab9 */ /* 0x000fe40000000800 */
[----:B------:R-:W2:Y:S01]  /*102e0*/  @P1 LDG.E R6, desc[UR52][R2.64] ;  /* 0x0000003402061981 */ /* 0x000ea2000c1e1900 */
[----:B------:R-:W-:Y:S01]  /*102f0*/  UISETP.NE.AND.EX UP1, UPT, UR9, URZ, UPT, UP1 ;  /* 0x0000003f0900728c */ /* 0x000fe2000bf25310 */
[----:B------:R-:W-:Y:S01]  /*10300*/  IMAD.U32 R0, RZ, RZ, UR4 ;  /* 0x00000004ff007e24 */ /* 0x000fe2000f8e00ff */
[----:B------:R-:W0:Y:S04]  /*10310*/  S2R R7, SR_TID.X ;  /* 0x0000000000077919 */ /* 0x000e280000002100 */
[----:B------:R-:W-:-:S05]  /*10320*/  PLOP3.LUT P2, PT, PT, PT, UP1, 0x80, 0x0 ;  /* 0x000000000000781c */ /* 0x000fca0003f4f018 */
[----:B------:R-:W-:Y:S02]  /*10330*/  @UP1 ULDC.64 UR8, c[0x0][0xc08] ;  /* 0x0003020000081ab9 */ /* 0x000fe40000000a00 */
[----:B------:R-:W-:-:S06]  /*10340*/  @UP1 UIMAD.WIDE UR8, UR43, 0x4, UR8 ;  /* 0x000000042b0818a5 */ /* 0x000fcc000f8e0208 */
[----:B------:R-:W-:Y:S02]  /*10350*/  IMAD.U32 R4, RZ, RZ, UR8 ;  /* 0x00000008ff047e24 */ /* 0x000fe4000f8e00ff */
[----:B------:R-:W-:-:S05]  /*10360*/  IMAD.U32 R5, RZ, RZ, UR9 ;  /* 0x00000009ff057e24 */ /* 0x000fca000f8e00ff */
[----:B------:R1:W5:Y:S01]  /*10370*/  @P2 LDG.E R0, desc[UR52][R4.64] ;  /* 0x0000003404002981 */ /* 0x000362000c1e1900 */
[----:B------:R-:W-:Y:S01]  /*10380*/  UISETP.NE.AND UP1, UPT, UR46, URZ, UPT ;  /* 0x0000003f2e00728c */ /* 0x000fe2000bf25270 */
[----:B------:R-:W-:Y:S01]  /*10390*/  UMOV UR4, URZ ;  /* 0x0000003f00047c82 */ /* 0x000fe20008000000 */
[----:B0-----:R-:W-:-:S09]  /*103a0*/  VIADD R7, R7, 0xffffff80 ;  /* 0xffffff8007077836 */ /* 0x001fd20000000000 */
[----:B------:R-:W-:Y:S01]  /*103b0*/  @!UP1 ULDC UR46, c[0x0][0xad4] ;  /* 0x0002b500002e9ab9 */ /* 0x000fe20000000800 */
[----:B------:R-:W-:Y:S02]  /*103c0*/  ISETP.GT.AND P0, PT, R7, 0xbf, PT ;  /* 0x000000bf0700780c */ /* 0x000fe40003f04270 */
[----:B--2---:R-:W-:Y:S01]  /*103d0*/  @P1 R2UR UR4, R6 ;  /* 0x00000000060412ca */ /* 0x004fe200000e0000 */
[----:B-1----:R-:W-:-:S14]  /*103e0*/  @P2 BRA `(.L_x_1163) ;  /* 0x0000000000102947 */ /* 0x002fdc0003800000 */
[----:B------:R-:W-:Y:S05]  /*103f0*/  @!P1 BRA `(.L_x_1163) ;  /* 0x00000000000c9947 */ /* 0x000fea0003800000 */
[----:B------:R-:W2:Y:S04]  /*10400*/  LDG.E R5, desc[UR52][R2.64] ;  /* 0x0000003402057981 */ /* 0x000ea8000c1e1900 */
[----:B-----5:R-:W2:Y:S02]  /*10410*/  LDG.E R0, desc[UR52][R2.64+0x4] ;  /* 0x0000043402007981 */ /* 0x020ea4000c1e1900 */
[----:B--2---:R-:W-:-:S07]  /*10420*/  IMAD.IADD R0, R0, 0x1, -R5 ;  /* 0x0000000100007824 */ /* 0x004fce00078e0a05 */
.L_x_1163:
[----:B------:R-:W-:Y:S01]  /*10430*/  USHF.R.S32.HI UR15, URZ, 0x1f, UR43 ;  /* 0x0000001f3f0f7899 */ /* 0x000fe2000801142b */
[----:B------:R-:W-:Y:S01]  /*10440*/  BSSY B1, `(.L_x_1164) ;  /* 0x000003a000017945 */ /* 0x000fe20003800000 */
[----:B------:R-:W-:Y:S02]  /*10450*/  USHF.R.S32.HI UR21, URZ, 0x1f, UR4 ;  /* 0x0000001f3f157899 */ /* 0x000fe40008011404 */
[----:B------:R-:W-:Y:S02]  /*10460*/  USEL UR14, UR43, URZ, !UP0 ;  /* 0x0000003f2b0e7287 */ /* 0x000fe4000c000000 */
[----:B------:R-:W-:Y:S01]  /*10470*/  USEL UR15, UR15, URZ, !UP0 ;  /* 0x0000003f0f0f7287 */ /* 0x000fe2000c000000 */
[----:B------:R-:W-:Y:S11]  /*10480*/  @P0 BRA `(.L_x_1165) ;  /* 0x0000000000d40947 */ /* 0x000ff60003800000 */
[----:B------:R-:W0:Y:S01]  /*10490*/  S2R R3, SR_TID.X ;  /* 0x0000000000037919 */ /* 0x000e220000002100 */
[----:B------:R-:W1:Y:S01]  /*104a0*/  LDC R9, c[0x0][0xbe8] ;  /* 0x0002fa00ff097b82 */ /* 0x000e620000000800 */
[----:B------:R-:W-:Y:S02]  /*104b0*/  IMAD.U32 R4, RZ, RZ, UR40 ;  /* 0x00000028ff047e24 */ /* 0x000fe4000f8e00ff */
[----:B-1---5:R-:W-:-:S03]  /*104c0*/  IMAD R2, R0, R9, RZ ;  /* 0x0000000900027224 */ /* 0x022fc600078e02ff */
[----:B0-----:R-:W-:-:S04]  /*104d0*/  IADD3 R4, R4, -0x80, R3 ;  /* 0xffffff8004047810 */ /* 0x001fc80007ffe003 */
[----:B------:R-:W-:-:S13]  /*104e0*/  ISETP.GE.AND P0, PT, R4, R2, PT ;  /* 0x000000020400720c */ /* 0x000fda0003f06270 */
[----:B------:R-:W-:Y:S05]  /*104f0*/  @P0 BRA `(.L_x_1165) ;  /* 0x0000000000b80947 */ /* 0x000fea0003800000 */
[----:B------:R-:W-:Y:S01]  /*10500*/  ISETP.NE.AND P0, PT, R9, 0x1, PT ;  /* 0x000000010900780c */ /* 0x000fe20003f05270 */
[----:B------:R-:W-:Y:S01]  /*10510*/  UISETP.GT.AND UP0, UPT, UR46, 0x1, UPT ;  /* 0x000000012e00788c */ /* 0x000fe2000bf04270 */
[----:B------:R-:W-:Y:S01]  /*10520*/  IMAD.MOV.U32 R5, RZ, RZ, R4 ;  /* 0x000000ffff057224 */ /* 0x000fe200078e0004 */
[----:B------:R-:W-:Y:S02]  /*10530*/  UMOV UR19, 0x9b8 ;  /* 0x000009b800137882 */ /* 0x000fe40000000000 */
[----:B------:R-:W-:Y:S02]  /*10540*/  USEL UR19, UR19, 0x978, UP0 ;  /* 0x0000097813137887 */ /* 0x000fe40008000000 */
[----:B------:R-:W-:-:S06]  /*10550*/  USEL UR18, UR38, URZ, UP0 ;  /* 0x0000003f26127287 */ /* 0x000fcc0008000000 */
[----:B------:R-:W0:Y:S04]  /*10560*/  @P0 LDC R3, c[0x0][0xbec] ;  /* 0x0002fb00ff030b82 */ /* 0x000e280000000800 */
[----:B------:R-:W-:Y:S01]  /*10570*/  ULDC.64 UR12, c[0x0][UR19+0x220] ;  /* 0x00008800130c7abb */ /* 0x000fe20008000a00 */
[----:B------:R-:W-:Y:S01]  /*10580*/  ULDC.64 UR10, c[0x0][UR19+0x218] ;  /* 0x00008600130a7abb */ /* 0x000fe20008000a00 */
[----:B------:R-:W-:Y:S01]  /*10590*/  ULDC.64 UR16, c[0x0][UR19+0x228] ;  /* 0x00008a0013107abb */ /* 0x000fe20008000a00 */
[----:B------:R-:W-:Y:S01]  /*105a0*/  UIMAD UR13, UR13, UR14, URZ ;  /* 0x0000000e0d0d72a4 */ /* 0x000fe2000f8e023f */
[----:B------:R-:W1:Y:S01]  /*105b0*/  @P0 LDC R7, c[0x0][0xbf0] ;  /* 0x0002fc00ff070b82 */ /* 0x000e620000000800 */
[----:B------:R-:W-:Y:S02]  /*105c0*/  UIMAD.WIDE.U32 UR8, UR10, UR41, URZ ;  /* 0x000000290a0872a5 */ /* 0x000fe4000f8e003f */
[----:B------:R-:W-:-:S02]  /*105d0*/  UIMAD UR20, UR11, UR41, URZ ;  /* 0x000000290b1472a4 */ /* 0x000fc4000f8e023f */
[----:B------:R-:W-:Y:S02]  /*105e0*/  UIMAD.WIDE.U32 UR22, UR16, UR18, URZ ;  /* 0x00000012101672a5 */ /* 0x000fe4000f8e003f */
[----:B------:R-:W-:Y:S02]  /*105f0*/  UIMAD.WIDE.U32 UR10, UR12, UR14, URZ ;  /* 0x0000000e0c0a72a5 */ /* 0x000fe4000f8e003f */
[----:B------:R-:W-:Y:S02]  /*10600*/  UIMAD UR16, UR17, UR18, URZ ;  /* 0x00000012111072a4 */ /* 0x000fe4000f8e023f */
[----:B------:R-:W-:Y:S02]  /*10610*/  UIMAD UR13, UR12, UR15, UR13 ;  /* 0x0000000f0c0d72a4 */ /* 0x000fe4000f8e020d */
[----:B------:R-:W-:Y:S02]  /*10620*/  UIADD3 UR8, UP1, UP2, UR10, UR8, UR4 ;  /* 0x000000080a087290 */ /* 0x000fe4000fa3e004 */
[----:B------:R-:W-:Y:S01]  /*10630*/  UIADD3 UR16, UR23, UR16, URZ ;  /* 0x0000001017107290 */ /* 0x000fe2000fffe03f */
[----:B0-----:R-:W-:Y:S01]  /*10640*/  @P0 IMAD.HI.U32 R2, R4, R3, RZ ;  /* 0x0000000304020227 */ /* 0x001fe200078e00ff */
[----:B------:R-:W-:-:S02]  /*10650*/  UIADD3 UR20, UR9, UR20, URZ ;  /* 0x0000001409147290 */ /* 0x000fc4000fffe03f */
[----:B------:R-:W-:Y:S01]  /*10660*/  UIADD3 UR10, UR11, UR13, URZ ;  /* 0x0000000d0b0a7290 */ /* 0x000fe2000fffe03f */
[----:B------:R-:W-:Y:S02]  /*10670*/  IMAD.U32 R3, RZ, RZ, UR23 ;  /* 0x00000017ff037e24 */ /* 0x000fe4000f8e00ff */
[----:B------:R-:W-:Y:S01]  /*10680*/  IMAD.U32 R6, RZ, RZ, UR16 ;  /* 0x00000010ff067e24 */ /* 0x000fe2000f8e00ff */
[----:B------:R-:W-:Y:S01]  /*10690*/  UIADD3.X UR10, UR10, UR20, UR21, UP1, UP2 ;  /* 0x000000140a0a7290 */ /* 0x000fe20008fe4415 */
[----:B-1----:R-:W-:Y:S01]  /*106a0*/  @P0 SHF.R.U32.HI R5, RZ, R7, R2 ;  /* 0x00000007ff050219 */ /* 0x002fe20000011602 */
[----:B------:R-:W-:-:S04]  /*106b0*/  IMAD.U32 R2, RZ, RZ, UR22 ;  /* 0x00000016ff027e24 */ /* 0x000fc8000f8e00ff */
[--C-:B------:R-:W-:Y:S01]  /*106c0*/  IMAD.MOV R7, RZ, RZ, -R5.reuse ;  /* 0x000000ffff077224 */ /* 0x100fe200078e0a05 */
[----:B------:R-:W-:Y:S01]  /*106d0*/  IADD3 R2, P0, P1, R5, UR8, R2 ;  /* 0x0000000805027c10 */ /* 0x000fe2000f91e002 */
[----:B------:R-:W-:Y:S01]  /*106e0*/  ULDC.64 UR8, c[0x0][UR19+0x210] ;  /* 0x0000840013087abb */ /* 0x000fe20008000a00 */
[----:B------:R-:W-:Y:S01]  /*106f0*/  SHF.R.S32.HI R5, RZ, 0x1f, R5 ;  /* 0x0000001fff057819 */ /* 0x000fe20000011405 */
[----:B------:R-:W-:-:S03]  /*10700*/  IMAD R7, R9, R7, R4 ;  /* 0x0000000709077224 */ /* 0x000fc600078e0204 */
[----:B------:R-:W-:Y:S01]  /*10710*/  IADD3.X R3, R5, UR10, R6, P0, P1 ;  /* 0x0000000a05037c10 */ /* 0x000fe200087e2406 */
[C---:B------:R-:W-:Y:S01]  /*10720*/  IMAD R9, R7.reuse, UR9, RZ ;  /* 0x0000000907097c24 */ /* 0x040fe2000f8e02ff */
[----:B------:R-:W-:Y:S01]  /*10730*/  SHF.R.S32.HI R4, RZ, 0x1f, R7 ;  /* 0x0000001fff047819 */ /* 0x000fe20000011407 */
[----:B------:R-:W-:Y:S01]  /*10740*/  ULDC.64 UR10, c[0x0][0xba8] ;  /* 0x0002ea00000a7ab9 */ /* 0x000fe20000000a00 */
[----:B------:R-:W-:Y:S01]  /*10750*/  @!UP0 ULDC UR10, c[0x0][0xb50] ;  /* 0x0002d400000a8ab9 */ /* 0x000fe20000000800 */
[----:B------:R-:W-:Y:S01]  /*10760*/  IMAD.WIDE.U32 R2, R7, UR8, R2 ;  /* 0x0000000807027c25 */ /* 0x000fe2000f8e0002 */
[----:B------:R-:W-:-:S03]  /*10770*/  @!UP0 ULDC UR11, c[0x0][0xb54] ;  /* 0x0002d500000b8ab9 */ /* 0x000fc60000000800 */
[----:B------:R-:W-:Y:S01]  /*10780*/  IMAD R9, R4, UR8, R9 ;  /* 0x0000000804097c24 */ /* 0x000fe2000f8e0209 */
[----:B------:R-:W-:-:S03]  /*10790*/  LEA R4, P0, R2, UR10, 0x2 ;  /* 0x0000000a02047c11 */ /* 0x000fc6000f8010ff */
[----:B------:R-:W-:-:S05]  /*107a0*/  IMAD.IADD R3, R3, 0x1, R9 ;  /* 0x0000000103037824 */ /* 0x000fca00078e0209 */
[----:B------:R-:W-:Y:S01]  /*107b0*/  LEA.HI.X R5, R2, UR11, R3, 0x2, P0 ;  /* 0x0000000b02057c11 */ /* 0x000fe200080f1403 */
[----:B------:R-:W-:-:S05]  /*107c0*/  IMAD.MOV.U32 R3, RZ, RZ, -0x800000 ;  /* 0xff800000ff037424 */ /* 0x000fca00078e00ff */
[----:B------:R0:W-:Y:S02]  /*107d0*/  STG.E desc[UR52][R4.64], R3 ;  /* 0x0000000304007986 */ /* 0x0001e4000c101934 */
.L_x_1165:
[----:B------:R-:W-:Y:S05]  /*107e0*/  BSYNC B1 ;  /* 0x0000000000017941 */ /* 0x000fea0003800000 */
.L_x_1164:
[----:B------:R-:W-:-:S06]  /*107f0*/  UISETP.GT.AND UP0, UPT, UR46, 0x1, UPT ;  /* 0x000000012e00788c */ /* 0x000fcc000bf04270 */
[----:B------:R-:W-:-:S13]  /*10800*/  PLOP3.LUT P0, PT, PT, PT, UP0, 0x80, 0x0 ;  /* 0x000000000000781c */ /* 0x000fda0003f0f008 */
[----:B------:R-:W-:Y:S05]  /*10810*/  @P0 BRA `(.L_x_1160) ;  /* 0x0000000400440947 */ /* 0x000fea0003800000 */
[----:B------:R-:W1:Y:S01]  /*10820*/  LDC R11, c[0x0][0xbe8] ;  /* 0x0002fa00ff0b7b82 */ /* 0x000e620000000800 */
[----:B------:R-:W-:Y:S01]  /*10830*/  ULDC.64 UR12, c[0x0][0xaa0] ;  /* 0x0002a800000c7ab9 */ /* 0x000fe20000000a00 */
[----:B------:R-:W-:Y:S01]  /*10840*/  IMAD R2, R149, 0x60, R150 ;  /* 0x0000006095027824 */ /* 0x000fe200078e0296 */
[----:B------:R-:W-:Y:S01]  /*10850*/  UIMAD UR10, UR21, UR12, URZ ;  /* 0x0000000c150a72a4 */ /* 0x000fe2000f8e023f */
[----:B------:R-:W-:Y:S01]  /*10860*/  BSSY B1, `(.L_x_1166) ;  /* 0x000003b000017945 */ /* 0x000fe20003800000 */
[----:B------:R-:W-:Y:S01]  /*10870*/  UIMAD.WIDE.U32 UR8, UR4, UR12, URZ ;  /* 0x0000000c040872a5 */ /* 0x000fe2000f8e003f */
[----:B0-----:R-:W-:Y:S01]  /*10880*/  VIADD R4, R2, UR40 ;  /* 0x0000002802047c36 */ /* 0x001fe20008000000 */
[----:B------:R-:W-:Y:S01]  /*10890*/  UIMAD UR10, UR4, UR13, UR10 ;  /* 0x0000000d040a72a4 */ /* 0x000fe2000f8e020a */
[----:B------:R-:W-:Y:S02]  /*108a0*/  SHF.R.S32.HI R10, RZ, 0x1f, R140 ;  /* 0x0000001fff0a7819 */ /* 0x000fe4000001148c */
[----:B------:R-:W-:Y:S01]  /*108b0*/  IMAD.MOV.U32 R5, RZ, RZ, R4 ;  /* 0x000000ffff057224 */ /* 0x000fe200078e0004 */
[----:B------:R-:W-:Y:S01]  /*108c0*/  UIADD3 UR9, UR9, UR10, URZ ;  /* 0x0000000a09097290 */ /* 0x000fe2000fffe03f */
[----:B------:R-:W-:-:S02]  /*108d0*/  SHF.R.S32.HI R14, RZ, 0x1f, R138 ;  /* 0x0000001fff0e7819 */ /* 0x000fc4000001148a */
[----:B------:R-:W-:Y:S02]  /*108e0*/  ULDC.64 UR10, c[0x0][0xae8] ;  /* 0x0002ba00000a7ab9 */ /* 0x000fe40000000a00 */
[----:B------:R-:W-:-:S04]  /*108f0*/  UIMAD.WIDE.U32 UR8, UR41, UR10, UR8 ;  /* 0x0000000a290872a5 */ /* 0x000fc8000f8e0008 */
[----:B------:R-:W-:-:S03]  /*10900*/  UIMAD UR9, UR41, UR11, UR9 ;  /* 0x0000000b290972a4 */ /* 0x000fc6000f8e0209 */
[----:B------:R-:W-:Y:S01]  /*10910*/  ULDC.64 UR10, c[0x0][0xaf0] ;  /* 0x0002bc00000a7ab9 */ /* 0x000fe20000000a00 */
[----:B-1----:R-:W-:Y:S01]  /*10920*/  ISETP.NE.AND P0, PT, R11, 0x1, PT ;  /* 0x000000010b00780c */ /* 0x002fe20003f05270 */
[----:B------:R-:W-:-:S04]  /*10930*/  UIMAD UR15, UR15, UR10, URZ ;  /* 0x0000000a0f0f72a4 */ /* 0x000fc8000f8e023f */
[----:B------:R-:W-:Y:S02]  /*10940*/  UIMAD UR4, UR14, UR11, UR15 ;  /* 0x0000000b0e0472a4 */ /* 0x000fe4000f8e020f */
[----:B------:R-:W-:-:S03]  /*10950*/  UIMAD.WIDE.U32 UR14, UR14, UR10, UR8 ;  /* 0x0000000a0e0e72a5 */ /* 0x000fc6000f8e0008 */
[----:B------:R-:W-:Y:S01]  /*10960*/  ULDC.64 UR8, c[0x0][0xae0] ;  /* 0x0002b80000087ab9 */ /* 0x000fe20000000a00 */
[----:B------:R-:W-:Y:S02]  /*10970*/  UIADD3 UR4, UR15, UR4, URZ ;  /* 0x000000040f047290 */ /* 0x000fe4000fffe03f */
[----:B------:R-:W0:Y:S08]  /*10980*/  @P0 LDC R3, c[0x0][0xbec] ;  /* 0x0002fb00ff030b82 */ /* 0x000e300000000800 */
[----:B------:R-:W1:Y:S01]  /*10990*/  @P0 LDC R7, c[0x0][0xbf0] ;  /* 0x0002fc00ff070b82 */ /* 0x000e620000000800 */
[----:B0-----:R-:W-:-:S04]  /*109a0*/  @P0 IMAD.HI.U32 R2, R4, R3, RZ ;  /* 0x0000000304020227 */ /* 0x001fc800078e00ff */
[----:B------:R-:W-:Y:S02]  /*109b0*/  IMAD.U32 R3, RZ, RZ, UR15 ;  /* 0x0000000fff037e24 */ /* 0x000fe4000f8e00ff */
[----:B------:R-:W-:Y:S01]  /*109c0*/  IMAD.U32 R3, RZ, RZ, UR4 ;  /* 0x00000004ff037e24 */ /* 0x000fe2000f8e00ff */
[----:B-1----:R-:W-:-:S04]  /*109d0*/  @P0 SHF.R.U32.HI R5, RZ, R7, R2 ;  /* 0x00000007ff050219 */ /* 0x002fc80000011602 */
        /* <DEDUP_REMOVED lines=12> */
[----:B------:R-:W-:Y:S02]  /*10aa0*/  VIADD R0, R150, UR40 ;  /* 0x0000002896007c36 */ /* 0x000fe40008000000 */
        /* <DEDUP_REMOVED lines=22> */
.L_x_1167:
[----:B------:R-:W-:Y:S05]  /*10c10*/  BSYNC B1 ;  /* 0x0000000000017941 */ /* 0x000fea0003800000 */
.L_x_1166:
[----:B------:R-:W-:Y:S01]  /*10c20*/  VIADD R0, R0, 0x60 ;  /* 0x0000006000007836 */ /* 0x000fe20000000000 */
[----:B--2---:R2:W4:Y:S04]  /*10c30*/  SHFL.IDX PT, R3, R5, 0x1, 0x1c1f ;  /* 0x003c1f0005037f89 */ /* 0x00452800000e0000 */
[----:B------:R-:W-:Y:S01]  /*10c40*/  ISETP.GE.AND P0, PT, R0, R11, PT ;  /* 0x0000000b0000720c */ /* 0x000fe20003f06270 */
[----:B-1----:R2:W1:-:S12]  /*10c50*/  SHFL.IDX PT, R2, R4, 0x1, 0x1c1f ;  /* 0x003c1f0004027f89 */ /* 0x00245800000e0000 */
[----:B--2---:R-:W-:Y:S05]  /*10c60*/  @P0 BRA `(.L_x_1160) ;  /* 0x0000000000300947 */ /* 0x004fea0003800000 */
[----:B------:R-:W-:Y:S02]  /*10c70*/  ULDC UR4, c[0x0][0xac8] ;  /* 0x0002b20000047ab9 */ /* 0x000fe40000000800 */
        /* <DEDUP_REMOVED lines=11> */
.L_x_1160:
[----:B------:R-:W-:Y:S05]  /*10d30*/  BSYNC B0 ;  /* 0x0000000000007941 */ /* 0x000fea0003800000 */
.L_x_1154:
[----:B------:R-:W-:Y:S02]  /*10d40*/  ULDC UR4, c[0x0][0xc3c] ;  /* 0x00030f0000047ab9 */ /* 0x000fe40000000800 */
[----:B------:R-:W-:-:S06]  /*10d50*/  UISETP.GE.AND UP0, UPT, UR6, UR4, UPT ;  /* 0x000000040600728c */ /* 0x000fcc000bf06270 */
[----:B------:R-:W-:-:S13]  /*10d60*/  PLOP3.LUT P0, PT, PT, PT, UP0, 0x80, 0x0 ;  /* 0x000000000000781c */ /* 0x000fda0003f0f008 */
[----:B------:R-:W-:Y:S05]  /*10d70*/  @!P0 BRA `(.L_x_1168) ;  /* 0xffffff0000c88947 */ /* 0x000fea000383ffff */
[----:B------:R-:W-:Y:S05]  /*10d80*/  EXIT ;  /* 0x000000000000794d */ /* 0x000fea0003800000 */
.L_x_1071:
[----:B------:R-:W-:-:S08]  /*10d90*/  NOP ;  /* 0x0000000000007918 */ /* 0x000fd00000000000 */
[----:B------:R-:W0:-:S00]  /*10da0*/  USETMAXREG.DEALLOC.CTAPOOL 0x20 ;  /* 0x00000020000079c8 */ /* 0x000e0000080e0500 */
[----:B0-----:R-:W2:Y:S01]  /*10db0*/  LDL.LU R2, [R1] ;  /* 0x0000000001027983 */ /* 0x001ea20000300800 */
[----:B------:R-:W-:Y:S01]  /*10dc0*/  LOP3.LUT R0, R0, 0x3, RZ, 0xc0, !PT ;  /* 0x0000000300007812 */ /* 0x000fe200078ec0ff */
[----:B------:R-:W-:-:S05]  /*10dd0*/  IMAD.MOV.U32 R25, RZ, RZ, RZ ;  /* 0x000000ffff197224 */ /* 0x000fca00078e00ff */
[----:B------:R-:W0:Y:S02]  /*10de0*/  SHFL.IDX PT, R0, R0, RZ, 0x1f ;  /* 0x00001fff00007589 */ /* 0x000e2400000e0000 */
[----:B0-----:R-:W-:Y:S02]  /*10df0*/  ISETP.NE.AND P0, PT, R0, RZ, PT ;  /* 0x000000ff0000720c */ /* 0x001fe40003f05270 */
[----:B--2---:R-:W-:-:S11]  /*10e00*/  LOP3.LUT R2, R2, 0xfffffffd, RZ, 0xc0, !PT ;  /* 0xfffffffd02027812 */ /* 0x004fd600078ec0ff */
[----:B------:R-:W-:-:S05]  /*10e10*/  @P0 LOP3.LUT R2, R2, 0x2, RZ, 0xfc, !PT ;  /* 0x0000000202020812 */ /* 0x000fca00078efcff */
[----:B------:R0:W-:Y:S01]  /*10e20*/  STL [R1], R2 ;  /* 0x0000000201007387 */ /* 0x0001e20000100800 */
        /* <DEDUP_REMOVED lines=8> */
.L_x_1169:
        /* <DEDUP_REMOVED lines=44> */
.L_x_1173:
[----:B------:R-:W0:Y:S01]  /*11170*/  LDC R2, c[0x0][0xc3c] ;  /* 0x00030f00ff027b82 */ /* 0x000e220000000800 */
[----:B------:R-:W-:Y:S01]  /*11180*/  UIADD3 UR4, UR4, 0x1f, URZ ;  /* 0x0000001f04047890 */ /* 0x000fe2000fffe03f */
[----:B------:R-:W-:Y:S02]  /*11190*/  ULDC UR7, c[0x0][0xc3c] ;  /* 0x00030f0000077ab9 */ /* 0x000fe40000000800 */
[----:B------:R-:W-:-:S03]  /*111a0*/  IMAD.U32 R27, RZ, RZ, UR7 ;  /* 0x00000007ff1b7e24 */ /* 0x000fc6000f8e00ff */
[----:B0-----:R-:W-:-:S13]  /*111b0*/  ISETP.LE.AND P6, PT, R2, UR4, PT ;  /* 0x0000000402007c0c */ /* 0x001fda000bfc3270 */
[----:B------:R-:W-:Y:S05]  /*111c0*/  @P6 BRA `(.L_x_1172) ;  /* 0x0000000800ac6947 */ /* 0x000fea0003800000 */
[----:B------:R-:W-:Y:S02]  /*111d0*/  VIADD R9, R0, UR4 ;  /* 0x0000000400097c36 */ /* 0x000fe40008000000 */
[----:B------:R-:W-:Y:S02]  /*111e0*/  IMAD.MOV.U32 R25, RZ, RZ, RZ ;  /* 0x000000ffff197224 */ /* 0x000fe400078e00ff */
[----:B------:R-:W-:Y:S01]  /*111f0*/  IMAD.MOV.U32 R6, RZ, RZ, RZ ;  /* 0x000000ffff067224 */ /* 0x000fe200078e00ff */
[----:B------:R-:W-:-:S13]  /*11200*/  ISETP.GE.OR P6, PT, R9, R2, !P0 ;  /* 0x000000020900720c */ /* 0x000fda00047c6670 */
[----:B------:R-:W0:Y:S08]  /*11210*/  @!P6 LDC.64 R4, c[0x0][0xc80] ;  /* 0x00032000ff04eb82 */ /* 0x000e300000000a00 */
[----:B------:R-:W1:Y:S01]  /*11220*/  @!P6 LDC.64 R2, c[0x0][0xc78] ;  /* 0x00031e00ff02eb82 */ /* 0x000e620000000a00 */
[----:B0-----:R-:W-:-:S05]  /*11230*/  @!P6 IMAD.WIDE R4, R9, 0x4, R4 ;  /* 0x000000040904e825 */ /* 0x001fca00078e0204 */
[----:B------:R-:W2:Y:S01]  /*11240*/  @!P6 LDG.E R25, desc[UR52][R4.64] ;  /* 0x000000340419e981 */ /* 0x000ea2000c1e1900 */
[----:B-1----:R-:W-:-:S05]  /*11250*/  @!P6 IMAD.WIDE R2, R9, 0x4, R2 ;  /* 0x000000040902e825 */ /* 0x002fca00078e0202 */
        /* <DEDUP_REMOVED lines=22> */
.L_x_1171:
        /* <DEDUP_REMOVED lines=8> */
[----:B------:R1:W2:Y:S01]  /*11440*/  SHFL.IDX PT, R25, R25, R27, 0x1f ;  /* 0x00001f1b19197589 */ /* 0x0002a200000e0000 */
[----:B0-----:R-:W-:-:S07]  /*11450*/  ISETP.NE.AND P1, PT, R6, 0x1, PT ;  /* 0x000000010600780c */ /* 0x001fce0003f25270 */
[----:B-1----:R-:W-:Y:S06]  /*11460*/  @!P0 BRA `(.L_x_1174) ;  /* 0x0000000000088947 */ /* 0x002fec0003800000 */
[----:B------:R-:W-:-:S05]  /*11470*/  VIADD R3, R27, 0xffffffff ;  /* 0xffffffff1b037836 */ /* 0x000fca0000000000 */
[----:B------:R0:W1:Y:S02]  /*11480*/  SHFL.IDX PT, R24, R2, R3, 0x1f ;  /* 0x00001f0302187589 */ /* 0x00006400000e0000 */
.L_x_1174:
[----:B-1----:R-:W-:Y:S02]  /*11490*/  IMAD R24, R24, UR5, R5 ;  /* 0x0000000518187c24 */ /* 0x002fe4000f8e0205 */
[----:B------:R-:W-:-:S03]  /*114a0*/  VIADD R27, R27, UR4 ;  /* 0x000000041b1b7c36 */ /* 0x000fc60008000000 */
[----:B------:R-:W-:Y:S01]  /*114b0*/  IADD3 R4, -R24, UR6, RZ ;  /* 0x0000000618047c10 */ /* 0x000fe2000fffe1ff */
[----:B------:R-:W-:Y:S06]  /*114c0*/  @!P1 BRA `(.L_x_1175) ;  /* 0x0000000000e89947 */ /* 0x000fec0003800000 */
[----:B--2---:R-:W-:Y:S02]  /*114d0*/  IABS R7, R25 ;  /* 0x0000001900077213 */ /* 0x004fe40000000000 */
[----:B------:R-:W-:Y:S02]  /*114e0*/  IABS R5, R6 ;  /* 0x0000000600057213 */ /* 0x000fe40000000000 */
[----:B------:R-:W1:Y:S08]  /*114f0*/  I2F.RP R8, R7 ;  /* 0x0000000700087306 */ /* 0x000e700000209400 */
[----:B-1----:R-:W0:Y:S02]  /*11500*/  MUFU.RCP R8, R8 ;  /* 0x0000000800087308 */ /* 0x002e240000001000 */
[----:B0-----:R-:W-:Y:S01]  /*11510*/  VIADD R2, R8, 0xffffffe ;  /* 0x0ffffffe08027836 */ /* 0x001fe20000000000 */
[----:B------:R-:W-:-:S05]  /*11520*/  IABS R8, R4 ;  /* 0x0000000400087213 */ /* 0x000fca0000000000 */
[----:B------:R0:W1:Y:S02]  /*11530*/  F2I.FTZ.U32.TRUNC.NTZ R3, R2 ;  /* 0x0000000200037305 */ /* 0x000064000021f000 */
[----:B0-----:R-:W-:Y:S02]  /*11540*/  IMAD.MOV.U32 R2, RZ, RZ, RZ ;  /* 0x000000ffff027224 */ /* 0x001fe400078e00ff */
[----:B-1----:R-:W-:-:S04]  /*11550*/  IMAD.MOV R10, RZ, RZ, -R3 ;  /* 0x000000ffff0a7224 */ /* 0x002fc800078e0a03 */
[----:B------:R-:W-:Y:S01]  /*11560*/  IMAD R9, R10, R7, RZ ;  /* 0x000000070a097224 */ /* 0x000fe200078e02ff */
[----:B------:R-:W-:-:S03]  /*11570*/  IABS R10, R25 ;  /* 0x00000019000a7213 */ /* 0x000fc60000000000 */
[----:B------:R-:W-:Y:S02]  /*11580*/  IMAD.HI.U32 R3, R3, R9, R2 ;  /* 0x0000000903037227 */ /* 0x000fe400078e0002 */
[----:B------:R-:W0:Y:S02]  /*11590*/  I2F.RP R9, R5 ;  /* 0x0000000500097306 */ /* 0x000e240000209400 */
[----:B------:R-:W-:Y:S01]  /*115a0*/  IMAD.MOV R11, RZ, RZ, -R10 ;  /* 0x000000ffff0b7224 */ /* 0x000fe200078e0a0a */
[----:B------:R-:W-:Y:S01]  /*115b0*/  IABS R10, R6 ;  /* 0x00000006000a7213 */ /* 0x000fe20000000000 */
[----:B------:R-:W-:-:S04]  /*115c0*/  IMAD.HI.U32 R2, R3, R8, RZ ;  /* 0x0000000803027227 */ /* 0x000fc800078e00ff */
[----:B------:R-:W-:Y:S02]  /*115d0*/  IMAD R8, R2, R11, R8 ;  /* 0x0000000b02087224 */ /* 0x000fe400078e0208 */
[----:B------:R-:W-:-:S03]  /*115e0*/  IMAD.MOV R10, RZ, RZ, -R10 ;  /* 0x000000ffff0a7224 */ /* 0x000fc600078e0a0a */
[----:B------:R-:W-:Y:S01]  /*115f0*/  ISETP.GT.U32.AND P1, PT, R7, R8, PT ;  /* 0x000000080700720c */ /* 0x000fe20003f24070 */
[----:B0-----:R-:W0:-:S12]  /*11600*/  MUFU.RCP R9, R9 ;  /* 0x0000000900097308 */ /* 0x001e180000001000 */
[----:B------:R-:W-:Y:S02]  /*11610*/  @!P1 IMAD.IADD R8, R8, 0x1, -R7 ;  /* 0x0000000108089824 */ /* 0x000fe400078e0a07 */
[----:B------:R-:W-:Y:S01]  /*11620*/  @!P1 VIADD R2, R2, 0x1 ;  /* 0x0000000102029836 */ /* 0x000fe20000000000 */
[----:B------:R-:W-:Y:S02]  /*11630*/  ISETP.NE.AND P1, PT, R25, RZ, PT ;  /* 0x000000ff1900720c */ /* 0x000fe40003f25270 */
[----:B------:R-:W-:Y:S01]  /*11640*/  ISETP.GE.U32.AND P0, PT, R8, R7, PT ;  /* 0x000000070800720c */ /* 0x000fe20003f06070 */
[----:B0-----:R-:W-:Y:S01]  /*11650*/  VIADD R3, R9, 0xffffffe ;  /* 0x0ffffffe09037836 */ /* 0x001fe20000000000 */
[----:B------:R-:W-:-:S04]  /*11660*/  LOP3.LUT R7, R4, R25, RZ, 0x3c, !PT ;  /* 0x0000001904077212 */ /* 0x000fc800078e3cff */
[----:B------:R-:W-:Y:S01]  /*11670*/  ISETP.GE.AND P2, PT, R7, RZ, PT ;  /* 0x000000ff0700720c */ /* 0x000fe20003f46270 */
[----:B------:R-:W0:Y:S06]  /*11680*/  F2I.FTZ.U32.TRUNC.NTZ R3, R3 ;  /* 0x0000000300037305 */ /* 0x000e2c000021f000 */
[----:B------:R-:W-:-:S04]  /*11690*/  @P0 VIADD R2, R2, 0x1 ;  /* 0x0000000102020836 */ /* 0x000fc80000000000 */
[----:B------:R-:W-:-:S04]  /*116a0*/  IMAD.MOV.U32 R9, RZ, RZ, R2 ;  /* 0x000000ffff097224 */ /* 0x000fc800078e0002 */
[----:B------:R-:W-:Y:S01]  /*116b0*/  @!P2 IMAD.MOV R9, RZ, RZ, -R9 ;  /* 0x000000ffff09a224 */ /* 0x000fe200078e0a09 */
[----:B------:R-:W-:Y:S01]  /*116c0*/  @!P1 LOP3.LUT R9, RZ, R25, RZ, 0x33, !PT ;  /* 0x00000019ff099212 */ /* 0x000fe200078e33ff */
[----:B0-----:R-:W-:-:S03]  /*116d0*/  IMAD.MOV R2, RZ, RZ, -R3 ;  /* 0x000000ffff027224 */ /* 0x001fc600078e0a03 */
[----:B------:R-:W-:Y:S01]  /*116e0*/  IABS R8, R9 ;  /* 0x0000000900087213 */ /* 0x000fe20000000000 */
[----:B------:R-:W-:Y:S02]  /*116f0*/  IMAD R7, R2, R5, RZ ;  /* 0x0000000502077224 */ /* 0x000fe400078e02ff */
[----:B------:R-:W-:-:S04]  /*11700*/  IMAD.MOV.U32 R2, RZ, RZ, RZ ;  /* 0x000000ffff027224 */ /* 0x000fc800078e00ff */
[----:B------:R-:W-:-:S04]  /*11710*/  IMAD.HI.U32 R2, R3, R7, R2 ;  /* 0x0000000703027227 */ /* 0x000fc800078e0002 */
[----:B------:R-:W-:Y:S02]  /*11720*/  IMAD.MOV.U32 R3, RZ, RZ, R8 ;  /* 0x000000ffff037224 */ /* 0x000fe400078e0008 */
[----:B------:R-:W-:Y:S02]  /*11730*/  IMAD.MOV.U32 R8, RZ, RZ, R10 ;  /* 0x000000ffff087224 */ /* 0x000fe400078e000a */
[----:B------:R-:W-:-:S04]  /*11740*/  IMAD.HI.U32 R2, R2, R3, RZ ;  /* 0x0000000302027227 */ /* 0x000fc800078e00ff */
[----:B------:R-:W-:Y:S01]  /*11750*/  IMAD R8, R2, R8, R3 ;  /* 0x0000000802087224 */ /* 0x000fe200078e0203 */
[----:B------:R-:W-:-:S04]  /*11760*/  LOP3.LUT R3, R9, R6, RZ, 0x3c, !PT ;  /* 0x0000000609037212 */ /* 0x000fc800078e3cff */
[----:B------:R-:W-:Y:S02]  /*11770*/  ISETP.GT.U32.AND P1, PT, R5, R8, PT ;  /* 0x000000080500720c */ /* 0x000fe40003f24070 */
[----:B------:R-:W-:-:S11]  /*11780*/  ISETP.GE.AND P2, PT, R3, RZ, PT ;  /* 0x000000ff0300720c */ /* 0x000fd60003f46270 */
[----:B------:R-:W-:Y:S02]  /*11790*/  @!P1 IMAD.IADD R8, R8, 0x1, -R5 ;  /* 0x0000000108089824 */ /* 0x000fe400078e0a05 */
[----:B------:R-:W-:Y:S01]  /*117a0*/  @!P1 VIADD R2, R2, 0x1 ;  /* 0x0000000102029836 */ /* 0x000fe20000000000 */
[----:B------:R-:W-:Y:S02]  /*117b0*/  ISETP.NE.AND P1, PT, R6, RZ, PT ;  /* 0x000000ff0600720c */ /* 0x000fe40003f25270 */
[----:B------:R-:W-:Y:S01]  /*117c0*/  ISETP.GE.U32.AND P0, PT, R8, R5, PT ;  /* 0x000000050800720c */ /* 0x000fe20003f06070 */
[----:B------:R-:W-:-:S12]  /*117d0*/  IMAD.MOV R5, RZ, RZ, -R9 ;  /* 0x000000ffff057224 */ /* 0x000fd800078e0a09 */
[----:B------:R-:W-:-:S04]  /*117e0*/  @P0 VIADD R2, R2, 0x1 ;  /* 0x0000000102020836 */ /* 0x000fc80000000000 */
[----:B------:R-:W-:Y:S01]  /*117f0*/  @!P2 IMAD.MOV R2, RZ, RZ, -R2 ;  /* 0x000000ffff02a224 */ /* 0x000fe200078e0a02 */
[----:B------:R-:W-:-:S05]  /*11800*/  @!P1 LOP3.LUT R2, RZ, R6, RZ, 0x33, !PT ;  /* 0x00000006ff029212 */ /* 0x000fca00078e33ff */
[----:B------:R-:W-:-:S04]  /*11810*/  IMAD.MOV R3, RZ, RZ, -R2 ;  /* 0x000000ffff037224 */ /* 0x000fc800078e0a02 */
[C---:B------:R-:W-:Y:S02]  /*11820*/  IMAD R26, R6.reuse, R3, R9 ;  /* 0x00000003061a7224 */ /* 0x040fe400078e0209 */
[----:B------:R-:W-:Y:S02]  /*11830*/  IMAD R3, R6, 0x1000000, R2 ;  /* 0x0100000006037824 */ /* 0x000fe400078e0202 */
[----:B------:R-:W-:Y:S02]  /*11840*/  IMAD R2, R25, R5, R4 ;  /* 0x0000000519027224 */ /* 0x000fe400078e0204 */
[----:B------:R-:W-:Y:S01]  /*11850*/  IMAD R26, R26, 0x10000, R3 ;  /* 0x000100001a1a7824 */ /* 0x000fe200078e0203 */
[----:B------:R-:W-:Y:S06]  /*11860*/  BRA `(.L_x_1176) ;  /* 0x0000000000f87947 */ /* 0x000fec0003800000 */
.L_x_1175:
[----:B0-----:R-:W0:Y:S02]  /*11870*/  LDC.64 R2, c[0x0][0xc90] ;  /* 0x00032400ff027b82 */ /* 0x001e240000000a00 */
[----:B0-----:R-:W-:-:S05]  /*11880*/  IMAD.WIDE R2, R27, 0x4, R2 ;  /* 0x000000041b027825 */ /* 0x001fca00078e0202 */
[----:B------:R0:W2:Y:S01]  /*11890*/  LDG.E R6, desc[UR52][R2.64] ;  /* 0x0000003402067981 */ /* 0x0000a2000c1e1900 */
[----:B------:R-:W-:Y:S01]  /*118a0*/  IABS R11, R4 ;  /* 0x00000004000b7213 */ /* 0x000fe20000000000 */
[----:B0-----:R-:W-:Y:S02]  /*118b0*/  IMAD.MOV.U32 R2, RZ, RZ, RZ ;  /* 0x000000ffff027224 */ /* 0x001fe400078e00ff */
[----:B--2---:R-:W-:-:S05]  /*118c0*/  IMAD R5, R25, R6, RZ ;  /* 0x0000000619057224 */ /* 0x004fca00078e02ff */
[-C--:B------:R-:W-:Y:S02]  /*118d0*/  IABS R10, R5.reuse ;  /* 0x00000005000a7213 */ /* 0x080fe40000000000 */
[----:B------:R-:W-:Y:S02]  /*118e0*/  IABS R12, R5 ;  /* 0x00000005000c7213 */ /* 0x000fe40000000000 */
[----:B------:R-:W0:Y:S08]  /*118f0*/  I2F.RP R7, R10 ;  /* 0x0000000a00077306 */ /* 0x000e300000209400 */
[----:B0-----:R-:W0:Y:S02]  /*11900*/  MUFU.RCP R7, R7 ;  /* 0x0000000700077308 */ /* 0x001e240000001000 */
[----:B0-----:R-:W-:-:S06]  /*11910*/  VIADD R8, R7, 0xffffffe ;  /* 0x0ffffffe07087836 */ /* 0x001fcc0000000000 */
[----:B------:R-:W0:Y:S02]  /*11920*/  F2I.FTZ.U32.TRUNC.NTZ R3, R8 ;  /* 0x0000000800037305 */ /* 0x000e24000021f000 */
[----:B0-----:R-:W-:-:S04]  /*11930*/  IMAD.MOV R9, RZ, RZ, -R3 ;  /* 0x000000ffff097224 */ /* 0x001fc800078e0a03 */
[----:B------:R-:W-:-:S04]  /*11940*/  IMAD R9, R9, R10, RZ ;  /* 0x0000000a09097224 */ /* 0x000fc800078e02ff */
[----:B------:R-:W-:-:S04]  /*11950*/  IMAD.HI.U32 R2, R3, R9, R2 ;  /* 0x0000000903027227 */ /* 0x000fc800078e0002 */
[----:B------:R-:W-:Y:S02]  /*11960*/  IMAD.MOV.U32 R9, RZ, RZ, R11 ;  /* 0x000000ffff097224 */ /* 0x000fe400078e000b */
[----:B------:R-:W-:Y:S02]  /*11970*/  IMAD.MOV R3, RZ, RZ, -R12 ;  /* 0x000000ffff037224 */ /* 0x000fe400078e0a0c */
[----:B------:R-:W-:-:S04]  /*11980*/  IMAD.HI.U32 R2, R2, R9, RZ ;  /* 0x0000000902027227 */ /* 0x000fc800078e00ff */
[----:B------:R-:W-:-:S05]  /*11990*/  IMAD R3, R2, R3, R9 ;  /* 0x0000000302037224 */ /* 0x000fca00078e0209 */
        /* <DEDUP_REMOVED lines=10> */
[----:B------:R-:W-:Y:S02]  /*11a40*/  IMAD R7, R6, R2, RZ ;  /* 0x0000000206077224 */ /* 0x000fe400078e02ff */
[----:B------:R-:W-:Y:S02]  /*11a50*/  IMAD.MOV R2, RZ, RZ, -R2 ;  /* 0x000000ffff027224 */ /* 0x000fe400078e0a02 */
[----:B------:R-:W-:Y:S02]  /*11a60*/  IMAD.MOV R3, RZ, RZ, -R7 ;  /* 0x000000ffff037224 */ /* 0x000fe400078e0a07 */
[----:B------:R-:W-:Y:S02]  /*11a70*/  IMAD R4, R5, R2, R4 ;  /* 0x0000000205047224 */ /* 0x000fe400078e0204 */
[----:B------:R-:W-:Y:S01]  /*11a80*/  IMAD.MOV.U32 R2, RZ, RZ, RZ ;  /* 0x000000ffff027224 */ /* 0x000fe200078e00ff */
[----:B------:R-:W-:Y:S02]  /*11a90*/  VIADDMNMX R6, R3, UR5, R6, PT ;  /* 0x0000000503067c46 */ /* 0x000fe4000b800106 */
[----:B------:R-:W-:-:S02]  /*11aa0*/  IABS R10, R4 ;  /* 0x00000004000a7213 */ /* 0x000fc40000000000 */
[----:B------:R-:W-:Y:S01]  /*11ab0*/  IABS R8, R6 ;  /* 0x0000000600087213 */ /* 0x000fe20000000000 */
[----:B------:R-:W-:Y:S01]  /*11ac0*/  IMAD.MOV R26, RZ, RZ, -R6 ;  /* 0x000000ffff1a7224 */ /* 0x000fe200078e0a06 */
[----:B------:R-:W-:Y:S02]  /*11ad0*/  IADD3 R7, R7, 0x1000000, R4 ;  /* 0x0100000007077810 */ /* 0x000fe40007ffe004 */
[----:B------:R-:W0:Y:S08]  /*11ae0*/  I2F.RP R9, R8 ;  /* 0x0000000800097306 */ /* 0x000e300000209400 */
[----:B0-----:R-:W0:Y:S02]  /*11af0*/  MUFU.RCP R9, R9 ;  /* 0x0000000900097308 */ /* 0x001e240000001000 */
[----:B0-----:R-:W-:-:S06]  /*11b00*/  VIADD R3, R9, 0xffffffe ;  /* 0x0ffffffe09037836 */ /* 0x001fcc0000000000 */
[----:B------:R-:W0:Y:S02]  /*11b10*/  F2I.FTZ.U32.TRUNC.NTZ R3, R3 ;  /* 0x0000000300037305 */ /* 0x000e24000021f000 */
[----:B0-----:R-:W-:-:S04]  /*11b20*/  IMAD.MOV R11, RZ, RZ, -R3 ;  /* 0x000000ffff0b7224 */ /* 0x001fc800078e0a03 */
[----:B------:R-:W-:Y:S01]  /*11b30*/  IMAD R5, R11, R8, RZ ;  /* 0x000000080b057224 */ /* 0x000fe200078e02ff */
[----:B------:R-:W-:-:S03]  /*11b40*/  IABS R11, R6 ;  /* 0x00000006000b7213 */ /* 0x000fc60000000000 */
        /* <DEDUP_REMOVED lines=15> */
[----:B------:R-:W-:-:S07]  /*11c40*/  IMAD R26, R2, R26, R7 ;  /* 0x0000001a021a7224 */ /* 0x000fce00078e0207 */
.L_x_1176:
[----:B------:R-:W-:-:S05]  /*11c50*/  LOP3.LUT R2, RZ, R2, RZ, 0x33, !PT ;  /* 0x00000002ff027212 */ /* 0x000fca00078e33ff */
[----:B------:R-:W-:Y:S01]  /*11c60*/  IMAD.IADD R25, R25, 0x1, R2 ;  /* 0x0000000119197824 */ /* 0x000fe200078e0202 */
[----:B------:R-:W-:Y:S06]  /*11c70*/  BRA `(.L_x_1177) ;  /* 0x00000000000c7947 */ /* 0x000fec0003800000 */
.L_x_1172:
[----:B------:R-:W-:Y:S02]  /*11c80*/  IMAD.MOV.U32 R25, RZ, RZ, RZ ;  /* 0x000000ffff197224 */ /* 0x000fe400078e00ff */
[----:B------:R-:W-:Y:S02]  /*11c90*/  IMAD.U32 R24, RZ, RZ, UR6 ;  /* 0x00000006ff187e24 */ /* 0x000fe4000f8e00ff */
[----:B------:R-:W-:-:S07]  /*11ca0*/  IMAD.MOV.U32 R26, RZ, RZ, RZ ;  /* 0x000000ffff1a7224 */ /* 0x000fce00078e00ff */
.L_x_1177:
[----:B------:R-:W-:-:S13]  /*11cb0*/  ISETP.NE.AND P0, PT, R0, RZ, PT ;  /* 0x000000ff0000720c */ /* 0x000fda0003f05270 */
[----:B------:R-:W0:Y:S01]  /*11cc0*/  @!P0 S2R R3, SR_CgaCtaId ;  /* 0x0000000000038919 */ /* 0x000e220000008800 */
[----:B------:R-:W-:-:S04]  /*11cd0*/  @!P0 MOV R0, 0x400 ;  /* 0x0000040000008802 */ /* 0x000fc80000000f00 */
[----:B0-----:R-:W-:-:S05]  /*11ce0*/  @!P0 LEA R0, R3, R0, 0x18 ;  /* 0x0000000003008211 */ /* 0x001fca00078ec0ff */
[----:B------:R2:W-:Y:S01]  /*11cf0*/  @!P0 STS.128 [R0+0x2d8d0], R24 ;  /* 0x02d8d01800008388 */ /* 0x0005e20000000c00 */
[----:B------:R-:W-:Y:S06]  /*11d00*/  BAR.ARV 0x5, 0x200 ;  /* 0x0148000000007b1d */ /* 0x000fec0000002000 */
.L_x_1170:
        /* <DEDUP_REMOVED lines=10> */
[----:B------:R4:W-:Y:S01]  /*11db0*/  STL [R1+0x24], RZ ;  /* 0x000024ff01007387 */ /* 0x0009e20000100800 */
[----:B------:R-:W-:Y:S01]  /*11dc0*/  IMAD.MOV.U32 R28, RZ, RZ, 0x1 ;  /* 0x00000001ff1c7424 */ /* 0x000fe200078e00ff */
[----:B------:R-:W-:Y:S01]  /*11dd0*/  ULDC UR37, c[0x0][0xc] ;  /* 0x0000030000257ab9 */ /* 0x000fe20000000800 */
[----:B------:R-:W-:Y:S01]  /*11de0*/  IMAD.MOV.U32 R18, RZ, RZ, RZ ;  /* 0x000000ffff127224 */ /* 0x000fe200078e00ff */
[----:B------:R-:W-:Y:S01]  /*11df0*/  ULDC.64 UR38, c[0x0][0x198] ;  /* 0x0000660000267ab9 */ /* 0x000fe20000000a00 */
        /* <DEDUP_REMOVED lines=18> */
.L_x_1292:
[----:B------:R-:W-:Y:S05]  /*11f20*/  YIELD ;  /* 0x0000000000007946 */ /* 0x000fea0003800000 */
[----:B------:R-:W-:Y:S01]  /*11f30*/  ULDC.64 UR4, c[0x0][0xa28] ;  /* 0x00028a0000047ab9 */ /* 0x000fe20000000a00 */
[----:B------:R-:W-:Y:S02]  /*11f40*/  CS2R R8, SRZ ;  /* 0x0000000000087805 */ /* 0x000fe4000001ff00 */
[----:B------:R-:W-:Y:S01]  /*11f50*/  ISETP.NE.U32.AND P0, PT, RZ, UR4, PT ;  /* 0x00000004ff007c0c */ /* 0x000fe2000bf05070 */
[----:B01----:R-:W0:Y:S01]  /*11f60*/  LDC.64 R4, c[0x0][0xa00] ;  /* 0x00028000ff047b82 */ /* 0x003e220000000a00 */
[----:B------:R-:W-:Y:S01]  /*11f70*/  IMAD.MOV.U32 R0, RZ, RZ, RZ ;  /* 0x000000ffff007224 */ /* 0x000fe200078e00ff */
[----:B------:R-:W-:Y:S01]  /*11f80*/  ULDC.64 UR6, c[0x0][0xa08] ;  /* 0x0002820000067ab9 */ /* 0x000fe20000000a00 */
[----:B------:R-:W-:Y:S01]  /*11f90*/  ISETP.NE.AND.EX P0, PT, RZ, UR5, PT, P0 ;  /* 0x00000005ff007c0c */ /* 0x000fe2000bf05300 */
[----:B------:R-:W-:-:S12]  /*11fa0*/  ULDC.64 UR4, c[0x0][0xa18] ;  /* 0x0002860000047ab9 */ /* 0x000fd80000000a00 */
[----:B----4-:R-:W1:Y:S02]  /*11fb0*/  @P0 LDC.64 R2, c[0x0][0xa28] ;  /* 0x00028a00ff020b82 */ /* 0x010e640000000a00 */
[----:B-1----:R-:W-:-:S05]  /*11fc0*/  @P0 IMAD.WIDE R2, R27, 0x4, R2 ;  /* 0x000000041b020825 */ /* 0x002fca00078e0202 */
[----:B------:R1:W5:Y:S01]  /*11fd0*/  @P0 LDG.E R8, desc[UR52][R2.64] ;  /* 0x0000003402080981 */ /* 0x000362000c1e1900 */
[----:B------:R-:W-:Y:S01]  /*11fe0*/  ISETP.NE.U32.AND P0, PT, RZ, UR4, PT ;  /* 0x00000004ff007c0c */ /* 0x000fe2000bf05070 */
[----:B0-----:R-:W-:Y:S01]  /*11ff0*/  IMAD.WIDE R4, R27, 0x4, R4 ;  /* 0x000000041b047825 */ /* 0x001fe200078e0204 */
[----:B------:R-:W-:Y:S02]  /*12000*/  ISETP.NE.U32.AND P1, PT, RZ, UR6, PT ;  /* 0x00000006ff007c0c */ /* 0x000fe4000bf25070 */
[----:B------:R-:W-:Y:S01]  /*12010*/  ISETP.NE.AND.EX P2, PT, RZ, UR5, PT, P0 ;  /* 0x00000005ff007c0c */ /* 0x000fe2000bf45300 */
[----:B------:R-:W-:Y:S01]  /*12020*/  ULDC.64 UR4, c[0x0][0xa00] ;  /* 0x0002800000047ab9 */ /* 0x000fe20000000a00 */
[----:B------:R-:W-:Y:S02]  /*12030*/  ISETP.NE.AND.EX P1, PT, RZ, UR7, PT, P1 ;  /* 0x00000007ff007c0c */ /* 0x000fe4000bf25310 */
[----:B------:R-:W-:Y:S01]  /*12040*/  ISETP.NE.U32.AND P0, PT, RZ, UR4, PT ;  /* 0x00000004ff007c0c */ /* 0x000fe2000bf05070 */
[----:B-1----:R-:W0:Y:S03]  /*12050*/  LDC.64 R2, c[0x0][0xa08] ;  /* 0x00028200ff027b82 */ /* 0x002e260000000a00 */
[----:B------:R-:W-:-:S05]  /*12060*/  ISETP.NE.AND.EX P0, PT, RZ, UR5, PT, P0 ;  /* 0x00000005ff007c0c */ /* 0x000fca000bf05300 */
[----:B------:R-:W1:Y:S08]  /*12070*/  @P2 LDC.64 R6, c[0x0][0xa18] ;  /* 0x00028600ff062b82 */ /* 0x000e700000000a00 */
[----:B--2---:R-:W2:Y:S01]  /*12080*/  @P0 LDG.E R0, desc[UR52][R4.64] ;  /* 0x0000003404000981 */ /* 0x004ea2000c1e1900 */
[----:B------:R-:W-:Y:S01]  /*12090*/  ULDC UR4, c[0x0][0x288] ;  /* 0x0000a20000047ab9 */ /* 0x000fe20000000800 */
[----:B0-----:R-:W-:-:S05]  /*120a0*/  IMAD.WIDE R2, R27, 0x4, R2 ;  /* 0x000000041b027825 */ /* 0x001fca00078e0202 */
[----:B------:R-:W5:Y:S01]  /*120b0*/  @P1 LDG.E R9, desc[UR52][R2.64] ;  /* 0x0000003402091981 */ /* 0x000f62000c1e1900 */
[----:B-1----:R-:W-:-:S03]  /*120c0*/  @P2 IMAD.WIDE R6, R27, 0x4, R6 ;  /* 0x000000041b062825 */ /* 0x002fc600078e0206 */
        /* <DEDUP_REMOVED lines=12> */
[----:B------:R-:W-:Y:S01]  /*12190*/  IMAD.MOV.U32 R10, RZ, RZ, R0 ;  /* 0x000000ffff0a7224 */ /* 0x000fe200078e0000 */
[----:B---3--:R-:W-:Y:S06]  /*121a0*/  @P2 BRA `(.L_x_1179) ;  /* 0x0000000000142947 */ /* 0x008fec0003800000 */
[----:B------:R-:W-:Y:S05]  /*121b0*/  @!P0 BRA `(.L_x_1179) ;  /* 0x0000000000108947 */ /* 0x000fea0003800000 */
[----:B------:R-:W2:Y:S04]  /*121c0*/  LDG.E R7, desc[UR52][R4.64] ;  /* 0x0000003404077981 */ /* 0x000ea8000c1e1900 */
[----:B0-----:R-:W2:Y:S02]  /*121d0*/  LDG.E R0, desc[UR52][R4.64+0x4] ;  /* 0x0000043404007981 */ /* 0x001ea4000c1e1900 */
[----:B--2---:R-:W-:-:S05]  /*121e0*/  IMAD.IADD R10, R0, 0x1, -R7 ;  /* 0x00000001000a7824 */ /* 0x004fca00078e0a07 */
[----:B------:R1:W-:Y:S02]  /*121f0*/  STL [R1+0xc], R10 ;  /* 0x00000c0a01007387 */ /* 0x0003e40000100800 */
.L_x_1179:
[----:B------:R-:W-:Y:S01]  /*12200*/  ULDC.64 UR4, c[0x0][0xa20] ;  /* 0x0002880000047ab9 */ /* 0x000fe20000000a00 */
[C---:B0-----:R-:W-:Y:S02]  /*12210*/  LOP3.LUT R0, R26.reuse, 0xff000000, RZ, 0xc0, !PT ;  /* 0xff0000001a007812 */ /* 0x041fe400078ec0ff */
[----:B------:R-:W-:Y:S02]  /*12220*/  ISETP.NE.U32.AND P0, PT, RZ, UR4, PT ;  /* 0x00000004ff007c0c */ /* 0x000fe4000bf05070 */
[----:B------:R-:W-:Y:S02]  /*12230*/  SHF.R.U32.HI R5, RZ, 0x8, R0 ;  /* 0x00000008ff057819 */ /* 0x000fe40000011600 */
[----:B------:R-:W-:Y:S02]  /*12240*/  ISETP.NE.AND.EX P0, PT, RZ, UR5, PT, P0 ;  /* 0x00000005ff007c0c */ /* 0x000fe4000bf05300 */
[C---:B------:R-:W-:Y:S02]  /*12250*/  LOP3.LUT R0, R26.reuse, 0xff0000, RZ, 0xc0, !PT ;  /* 0x00ff00001a007812 */ /* 0x040fe400078ec0ff */
[----:B------:R-:W-:Y:S01]  /*12260*/  LOP3.LUT R16, R26, 0xffff, RZ, 0xc0, !PT ;  /* 0x0000ffff1a107812 */ /* 0x000fe200078ec0ff */
[----:B-----5:R-:W-:Y:S01]  /*12270*/  IMAD.IADD R26, R9, 0x1, R8 ;  /* 0x00000001091a7824 */ /* 0x020fe200078e0208 */
[----:B------:R-:W-:-:S07]  /*12280*/  LEA.HI R0, R0, R5, RZ, 0x10 ;  /* 0x0000000500007211 */ /* 0x000fce00078f80ff */
[----:B------:R-:W-:Y:S05]  /*12290*/  @!P0 BRA `(.L_x_1180) ;  /* 0x0000000000108947 */ /* 0x000fea0003800000 */
[----:B------:R-:W0:Y:S02]  /*122a0*/  LDC.64 R2, c[0x0][0xa20] ;  /* 0x00028800ff027b82 */ /* 0x000e240000000a00 */
[----:B0-----:R-:W-:-:S05]  /*122b0*/  IMAD.WIDE R2, R27, 0x4, R2 ;  /* 0x000000041b027825 */ /* 0x001fca00078e0202 */
[----:B------:R0:W5:Y:S01]  /*122c0*/  LDG.E R6, desc[UR52][R2.64] ;  /* 0x0000003402067981 */ /* 0x000162000c1e1900 */
[----:B------:R-:W-:Y:S05]  /*122d0*/  BRA `(.L_x_1181) ;  /* 0x0000000000107947 */ /* 0x000fea0003800000 */
.L_x_1180:
[----:B------:R-:W-:Y:S05]  /*122e0*/  @!P1 BRA `(.L_x_1181) ;  /* 0x00000000000c9947 */ /* 0x000fea0003800000 */
[----:B------:R-:W2:Y:S04]  /*122f0*/  LDG.E R5, desc[UR52][R2.64] ;  /* 0x0000003402057981 */ /* 0x000ea8000c1e1900 */
[----:B------:R-:W2:Y:S02]  /*12300*/  LDG.E R6, desc[UR52][R2.64+0x4] ;  /* 0x0000043402067981 */ /* 0x000ea4000c1e1900 */
[----:B--2---:R-:W-:-:S07]  /*12310*/  IMAD.IADD R6, R6, 0x1, -R5 ;  /* 0x0000000106067824 */ /* 0x004fce00078e0a05 */
.L_x_1181:
[----:B0-----:R-:W0:Y:S01]  /*12320*/  LDC R2, c[0x0][0x448] ;  /* 0x00011200ff027b82 */ /* 0x001e220000000800 */
[----:B------:R-:W-:Y:S02]  /*12330*/  IMAD R11, R25, 0xc0, RZ ;  /* 0x000000c0190b7824 */ /* 0x000fe400078e02ff */
[----:B-----5:R-:W-:Y:S02]  /*12340*/  IMAD.IADD R6, R6, 0x1, -R8 ;  /* 0x0000000106067824 */ /* 0x020fe400078e0a08 */
[----:B------:R-:W-:Y:S01]  /*12350*/  VIADD R7, R11, 0xbf ;  /* 0x000000bf0b077836 */ /* 0x000fe20000000000 */
[----:B------:R2:W-:Y:S01]  /*12360*/  STL [R1+0x8], R11 ;  /* 0x0000080b01007387 */ /* 0x0005e20000100800 */
[----:B0-----:R-:W-:-:S13]  /*12370*/  ISETP.NE.AND P1, PT, R2, 0x1, PT ;  /* 0x000000010200780c */ /* 0x001fda0003f25270 */
[----:B------:R-:W0:Y:S08]  /*12380*/  @P1 LDC R4, c[0x0][0x44c] ;  /* 0x00011300ff041b82 */ /* 0x000e300000000800 */
[----:B------:R-:W3:Y:S01]  /*12390*/  @P1 LDC R2, c[0x0][0x450] ;  /* 0x00011400ff021b82 */ /* 0x000ee20000000800 */
[----:B0-----:R-:W-:-:S05]  /*123a0*/  @P1 IMAD.HI.U32 R3, R7, R4, RZ ;  /* 0x0000000407031227 */ /* 0x001fca00078e00ff */
[----:B---3--:R-:W-:Y:S01]  /*123b0*/  @P1 SHF.R.U32.HI R7, RZ, R2, R3 ;  /* 0x00000002ff071219 */ /* 0x008fe20000011603 */
[----:B------:R-:W-:-:S05]  /*123c0*/  VIADD R2, R6, 0x7f ;  /* 0x0000007f06027836 */ /* 0x000fca0000000000 */
[----:B------:R-:W-:-:S04]  /*123d0*/  SHF.R.S32.HI R3, RZ, 0x1f, R2 ;  /* 0x0000001fff037819 */ /* 0x000fc80000011402 */
[----:B------:R-:W-:Y:S02]  /*123e0*/  LEA.HI R4, R3, R2, RZ, 0x7 ;  /* 0x0000000203047211 */ /* 0x000fe400078f38ff */
[----:B------:R-:W-:Y:S02]  /*123f0*/  IADD3 R2, R6, 0x1, -R10 ;  /* 0x0000000106027810 */ /* 0x000fe40007ffe80a */
[----:B------:R-:W-:-:S03]  /*12400*/  SHF.R.S32.HI R9, RZ, 0x7, R4 ;  /* 0x00000007ff097819 */ /* 0x000fc60000011404 */
[----:B------:R-:W-:Y:S02]  /*12410*/  IMAD.IADD R7, R2, 0x1, R7 ;  /* 0x0000000102077824 */ /* 0x000fe400078e0207 */
[----:B------:R-:W0:Y:S01]  /*12420*/  LDC.64 R2, c[0x0][0x9e0] ;  /* 0x00027800ff027b82 */ /* 0x000e220000000a00 */
[----:B------:R2:W-:Y:S01]  /*12430*/  STL [R1+0x40], R9 ;  /* 0x0000400901007387 */ /* 0x0005e20000100800 */
[----:B0-----:R-:W-:Y:S01]  /*12440*/  ISETP.GE.AND P2, PT, R3, 0x1, PT ;  /* 0x000000010300780c */ /* 0x001fe20003f46270 */
[----:B------:R-:W-:-:S12]  /*12450*/  IMAD.IADD R2, R7, 0x1, R2 ;  /* 0x0000000107027824 */ /* 0x000fd800078e0202 */
[----:B--2---:R-:W-:Y:S05]  /*12460*/  @!P2 BRA `(.L_x_1182) ;  /* 0x000000000048a947 */ /* 0x004fea0003800000 */
[C---:B------:R-:W-:Y:S01]  /*12470*/  ISETP.GT.AND P0, PT, R7.reuse, RZ, PT ;  /* 0x000000ff0700720c */ /* 0x040fe20003f04270 */
[----:B------:R-:W-:Y:S01]  /*12480*/  BSSY B0, `(.L_x_1183) ;  /* 0x000000e000007945 */ /* 0x000fe20003800000 */
[----:B------:R-:W-:-:S11]  /*12490*/  VIADD R8, R7, 0xffffffff ;  /* 0xffffffff07087836 */ /* 0x000fd60000000000 */
[----:B------:R-:W-:Y:S05]  /*124a0*/  @P0 BRA `(.L_x_1184) ;  /* 0x00000000001c0947 */ /* 0x000fea0003800000 */
[----:B------:R-:W-:Y:S01]  /*124b0*/  ISETP.NE.AND P0, PT, R3, 0x1, PT ;  /* 0x000000010300780c */ /* 0x000fe20003f05270 */
[----:B------:R-:W-:-:S12]  /*124c0*/  IMAD.MOV R7, RZ, RZ, -R7 ;  /* 0x000000ffff077224 */ /* 0x000fd800078e0a07 */
[----:B------:R-:W0:Y:S02]  /*124d0*/  @P0 LDC.64 R4, c[0x0][0x9e8] ;  /* 0x00027a00ff040b82 */ /* 0x000e240000000a00 */
[----:B0-----:R-:W-:-:S05]  /*124e0*/  @P0 IMAD.HI.U32 R4, R7, R4, RZ ;  /* 0x0000000407040227 */ /* 0x001fca00078e00ff */
[----:B------:R-:W-:-:S04]  /*124f0*/  @P0 SHF.R.U32.HI R7, RZ, R5, R4 ;  /* 0x00000005ff070219 */ /* 0x000fc80000011604 */
[----:B------:R-:W-:Y:S01]  /*12500*/  LOP3.LUT R8, RZ, R7, RZ, 0x33, !PT ;  /* 0x00000007ff087212 */ /* 0x000fe200078e33ff */
[----:B------:R-:W-:Y:S06]  /*12510*/  BRA `(.L_x_1185) ;  /* 0x0000000000107947 */ /* 0x000fec0003800000 */
.L_x_1184:
[----:B------:R-:W-:-:S13]  /*12520*/  ISETP.NE.AND P0, PT, R3, 0x1, PT ;  /* 0x000000010300780c */ /* 0x000fda0003f05270 */
[----:B------:R-:W0:Y:S02]  /*12530*/  @P0 LDC.64 R4, c[0x0][0x9e8] ;  /* 0x00027a00ff040b82 */ /* 0x000e240000000a00 */
[----:B0-----:R-:W-:-:S05]  /*12540*/  @P0 IMAD.HI.U32 R4, R8, R4, RZ ;  /* 0x0000000408040227 */ /* 0x001fca00078e00ff */
[----:B------:R-:W-:-:S07]  /*12550*/  @P0 SHF.R.U32.HI R8, RZ, R5, R4 ;  /* 0x00000005ff080219 */ /* 0x000fce0000011604 */
.L_x_1185:
[----:B------:R-:W-:Y:S05]  /*12560*/  BSYNC B0 ;  /* 0x0000000000007941 */ /* 0x000fea0003800000 */
.L_x_1183:
[----:B------:R-:W-:-:S05]  /*12570*/  IMAD R5, R8, R3, R3 ;  /* 0x0000000308057224 */ /* 0x000fca00078e0203 */
[----:B------:R-:W-:-:S07]  /*12580*/  VIMNMX R2, R2, R5, PT ;  /* 0x0000000502027248 */ /* 0x000fce0003fe0100 */
.L_x_1182:
[----:B------:R-:W0:Y:S01]  /*12590*/  @P1 LDC R7, c[0x0][0x44c] ;  /* 0x00011300ff071b82 */ /* 0x000e220000000800 */
[----:B------:R-:W-:Y:S01]  /*125a0*/  IMAD.MOV.U32 R5, RZ, RZ, R11 ;  /* 0x000000ffff057224 */ /* 0x000fe200078e000b */
[----:B------:R-:W-:Y:S01]  /*125b0*/  ULDC UR4, c[0x0][0x9dc] ;  /* 0x0002770000047ab9 */ /* 0x000fe20000000800 */
[----:B------:R-:W-:-:S05]  /*125c0*/  VIADD R2, R2, 0x7f ;  /* 0x0000007f02027836 */ /* 0x000fca0000000000 */
[----:B------:R-:W2:Y:S01]  /*125d0*/  @P1 LDC R4, c[0x0][0x450] ;  /* 0x00011400ff041b82 */ /* 0x000ea20000000800 */
[----:B0-----:R-:W-:-:S05]  /*125e0*/  @P1 IMAD.HI.U32 R7, R11, R7, RZ ;  /* 0x000000070b071227 */ /* 0x001fca00078e00ff */
[----:B--2---:R-:W-:-:S04]  /*125f0*/  @P1 SHF.R.U32.HI R5, RZ, R4, R7 ;  /* 0x00000004ff051219 */ /* 0x004fc80000011607 */
[----:B------:R-:W-:Y:S02]  /*12600*/  IADD3 R7, R5, R6, -R10 ;  /* 0x0000000605077210 */ /* 0x000fe40007ffe80a */
[----:B------:R-:W-:-:S04]  /*12610*/  SHF.R.S32.HI R5, RZ, 0x1f, R2 ;  /* 0x0000001fff057819 */ /* 0x000fc80000011402 */
[----:B------:R-:W-:Y:S01]  /*12620*/  LEA.HI R5, R5, R2, RZ, 0x7 ;  /* 0x0000000205057211 */ /* 0x000fe200078f38ff */
[----:B------:R-:W-:-:S03]  /*12630*/  VIADD R2, R7, -UR4 ;  /* 0x8000000407027c36 */ /* 0x000fc60008000000 */
[----:B------:R-:W-:-:S04]  /*12640*/  SHF.R.S32.HI R4, RZ, 0x7, R5 ;  /* 0x00000007ff047819 */ /* 0x000fc80000011405 */
[----:B------:R-:W-:Y:S01]  /*12650*/  VIMNMX R6, R9, R4, PT ;  /* 0x0000000409067248 */ /* 0x000fe20003fe0100 */
[----:B------:R0:W-:Y:S01]  /*12660*/  STL [R1+0x3c], R4 ;  /* 0x00003c0401007387 */ /* 0x0001e20000100800 */
[----:B------:R-:W-:Y:S05]  /*12670*/  @!P2 BRA `(.L_x_1186) ;  /* 0x000000000044a947 */ /* 0x000fea0003800000 */
[----:B------:R-:W-:Y:S01]  /*12680*/  ISETP.GT.AND P0, PT, R7, -0x1, PT ;  /* 0xffffffff0700780c */ /* 0x000fe20003f04270 */
[----:B------:R-:W-:-:S12]  /*12690*/  BSSY B0, `(.L_x_1187) ;  /* 0x000000d000007945 */ /* 0x000fd80003800000 */
[----:B------:R-:W-:Y:S05]  /*126a0*/  @P0 BRA `(.L_x_1188) ;  /* 0x00000000001c0947 */ /* 0x000fea0003800000 */
[----:B------:R-:W-:Y:S02]  /*126b0*/  ISETP.NE.AND P0, PT, R3, 0x1, PT ;  /* 0x000000010300780c */ /* 0x000fe40003f05270 */
[----:B------:R-:W-:-:S11]  /*126c0*/  LOP3.LUT R7, RZ, R7, RZ, 0x33, !PT ;  /* 0x00000007ff077212 */ /* 0x000fd600078e33ff */
[----:B0-----:R-:W0:Y:S02]  /*126d0*/  @P0 LDC.64 R4, c[0x0][0x9e8] ;  /* 0x00027a00ff040b82 */ /* 0x001e240000000a00 */
[----:B0-----:R-:W-:-:S05]  /*126e0*/  @P0 IMAD.HI.U32 R4, R7, R4, RZ ;  /* 0x0000000407040227 */ /* 0x001fca00078e00ff */
[----:B------:R-:W-:-:S04]  /*126f0*/  @P0 SHF.R.U32.HI R7, RZ, R5, R4 ;  /* 0x00000005ff070219 */ /* 0x000fc80000011604 */
[----:B------:R-:W-:Y:S01]  /*12700*/  LOP3.LUT R7, RZ, R7, RZ, 0x33, !PT ;  /* 0x00000007ff077212 */ /* 0x000fe200078e33ff */
[----:B------:R-:W-:Y:S06]  /*12710*/  BRA `(.L_x_1189) ;  /* 0x0000000000107947 */ /* 0x000fec0003800000 */
.L_x_1188:
[----:B------:R-:W-:-:S13]  /*12720*/  ISETP.NE.AND P0, PT, R3, 0x1, PT ;  /* 0x000000010300780c */ /* 0x000fda0003f05270 */
[----:B0-----:R-:W0:Y:S02]  /*12730*/  @P0 LDC.64 R4, c[0x0][0x9e8] ;  /* 0x00027a00ff040b82 */ /* 0x001e240000000a00 */
[----:B0-----:R-:W-:-:S05]  /*12740*/  @P0 IMAD.HI.U32 R4, R7, R4, RZ ;  /* 0x0000000407040227 */ /* 0x001fca00078e00ff */
[----:B------:R-:W-:-:S07]  /*12750*/  @P0 SHF.R.U32.HI R7, RZ, R5, R4 ;  /* 0x00000005ff070219 */ /* 0x000fce0000011604 */
.L_x_1189:
[----:B------:R-:W-:Y:S05]  /*12760*/  BSYNC B0 ;  /* 0x0000000000007941 */ /* 0x000fea0003800000 */
.L_x_1187:
[----:B------:R-:W-:-:S05]  /*12770*/  IMAD R3, R7, R3, RZ ;  /* 0x0000000307037224 */ /* 0x000fca00078e02ff */
[----:B------:R-:W-:-:S07]  /*12780*/  VIMNMX R2, R2, R3, !PT ;  /* 0x0000000302027248 */ /* 0x000fce0007fe0100 */
.L_x_1186:
[----:B------:R-:W-:Y:S01]  /*12790*/  SHF.R.S32.HI R3, RZ, 0x1f, R2 ;  /* 0x0000001fff037819 */ /* 0x000fe20000011402 */
[----:B------:R-:W-:Y:S01]  /*127a0*/  IMAD.MOV.U32 R5, RZ, RZ, RZ ;  /* 0x000000ffff057224 */ /* 0x000fe200078e00ff */
[----:B0-----:R-:W-:Y:S01]  /*127b0*/  SHF.R.U32.HI R4, RZ, 0x10, R0 ;  /* 0x00000010ff047819 */ /* 0x001fe20000011600 */
[----:B------:R-:W-:Y:S01]  /*127c0*/  BSSY B0, `(.L_x_1190) ;  /* 0x0000029000007945 */ /* 0x000fe20003800000 */
[----:B------:R-:W-:Y:S01]  /*127d0*/  LEA.HI R3, R3, R2, RZ, 0x7 ;  /* 0x0000000203037211 */ /* 0x000fe200078f38ff */
[----:B------:R-:W-:Y:S01]  /*127e0*/  IMAD.MOV.U32 R12, RZ, RZ, R5 ;  /* 0x000000ffff0c7224 */ /* 0x000fe200078e0005 */
[----:B------:R-:W-:Y:S02]  /*127f0*/  ISETP.NE.AND P0, PT, R4, RZ, PT ;  /* 0x000000ff0400720c */ /* 0x000fe40003f05270 */
[----:B------:R-:W-:Y:S02]  /*12800*/  SHF.R.S32.HI R3, RZ, 0x7, R3 ;  /* 0x00000007ff037819 */ /* 0x000fe40000011403 */
[----:B-1----:R-:W-:-:S02]  /*12810*/  LOP3.LUT R10, R0, 0xff, RZ, 0xc0, !PT ;  /* 0x000000ff000a7812 */ /* 0x002fc400078ec0ff */
[----:B------:R-:W-:-:S04]  /*12820*/  VIMNMX R11, RZ, R3, !PT ;  /* 0x00000003ff0b7248 */ /* 0x000fc80007fe0100 */
[----:B------:R-:W-:Y:S01]  /*12830*/  ISETP.GT.AND P1, PT, R6, R11, PT ;  /* 0x0000000b0600720c */ /* 0x000fe20003f24270 */
[----:B------:R0:W-:Y:S02]  /*12840*/  STL [R1+0x14], R11 ;  /* 0x0000140b01007387 */ /* 0x0001e40000100800 */
[----:B------:R-:W1:Y:S02]  /*12850*/  @!P0 LDC R4, c[0x0][0x9f0] ;  /* 0x00027c00ff048b82 */ /* 0x000e640000000800 */
[----:B------:R0:W-:Y:S04]  /*12860*/  STL [R1+0x18], R5 ;  /* 0x0000180501007387 */ /* 0x0001e80000100800 */
[----:B------:R0:W-:Y:S04]  /*12870*/  STL [R1+0x30], R10 ;  /* 0x0000300a01007387 */ /* 0x0001e80000100800 */
[----:B------:R-:W-:Y:S05]  /*12880*/  @!P1 BRA `(.L_x_1191) ;  /* 0x0000000000709947 */ /* 0x000fea0003800000 */
[-C--:B-1----:R-:W-:Y:S02]  /*12890*/  IABS R0, R4.reuse ;  /* 0x0000000400007213 */ /* 0x082fe40000000000 */
[----:B------:R-:W-:Y:S02]  /*128a0*/  IABS R7, R4 ;  /* 0x0000000400077213 */ /* 0x000fe40000000000 */
[----:B------:R-:W1:Y:S03]  /*128b0*/  I2F.RP R8, R0 ;  /* 0x0000000000087306 */ /* 0x000e660000209400 */
[----:B------:R-:W-:-:S05]  /*128c0*/  IMAD.MOV R7, RZ, RZ, -R7 ;  /* 0x000000ffff077224 */ /* 0x000fca00078e0a07 */
[----:B-1----:R-:W1:Y:S02]  /*128d0*/  MUFU.RCP R8, R8 ;  /* 0x0000000800087308 */ /* 0x002e640000001000 */
[----:B-1----:R-:W-:-:S06]  /*128e0*/  VIADD R9, R8, 0xffffffe ;  /* 0x0ffffffe08097836 */ /* 0x002fcc0000000000 */
[----:B------:R-:W1:Y:S02]  /*128f0*/  F2I.FTZ.U32.TRUNC.NTZ R3, R9 ;  /* 0x0000000900037305 */ /* 0x000e64000021f000 */
[----:B-1----:R-:W-:-:S04]  /*12900*/  IMAD.MOV R2, RZ, RZ, -R3 ;  /* 0x000000ffff027224 */ /* 0x002fc800078e0a03 */
[----:B0-----:R-:W-:Y:S02]  /*12910*/  IMAD R5, R2, R0, RZ ;  /* 0x0000000002057224 */ /* 0x001fe400078e02ff */
[----:B------:R-:W-:-:S04]  /*12920*/  IMAD.MOV.U32 R2, RZ, RZ, RZ ;  /* 0x000000ffff027224 */ /* 0x000fc800078e00ff */
[----:B------:R-:W-:Y:S01]  /*12930*/  IMAD.HI.U32 R5, R3, R5, R2 ;  /* 0x0000000503057227 */ /* 0x000fe200078e0002 */
[----:B------:R-:W-:-:S05]  /*12940*/  IADD3 R3, R4, -0x1, R6 ;  /* 0xffffffff04037810 */ /* 0x000fca0007ffe006 */
[----:B------:R-:W-:-:S05]  /*12950*/  IMAD.IADD R3, R3, 0x1, -R11 ;  /* 0x0000000103037824 */ /* 0x000fca00078e0a0b */
        /* <DEDUP_REMOVED lines=15> */
.L_x_1191:
[----:B------:R-:W-:Y:S05]  /*12a50*/  BSYNC B0 ;  /* 0x0000000000007941 */ /* 0x000fea0003800000 */
.L_x_1190:
[----:B------:R-:W-:Y:S01]  /*12a60*/  IMAD.MOV.U32 R0, RZ, RZ, R12 ;  /* 0x000000ffff007224 */ /* 0x000fe200078e000c */
[----:B------:R-:W-:Y:S03]  /*12a70*/  BSSY B7, `(.L_x_1192) ;  /* 0x0000420000077945 */ /* 0x000fe60003800000 */
[----:B------:R-:W-:-:S05]  /*12a80*/  IMAD R29, R10, R0, R11 ;  /* 0x000000000a1d7224 */ /* 0x000fca00078e020b */
[----:B------:R-:W-:-:S04]  /*12a90*/  VIADDMNMX R22, R29, R0, R6, PT ;  /* 0x000000001d167246 */ /* 0x000fc80003800106 */
[----:B------:R-:W-:Y:S01]  /*12aa0*/  ISETP.GT.AND P0, PT, R22, R29, PT ;  /* 0x0000001d1600720c */ /* 0x000fe20003f04270 */
[----:B------:R3:W-:-:S12]  /*12ab0*/  STL [R1+0x1c], R22 ;  /* 0x00001c1601007387 */ /* 0x0007d80000100800 */
[----:B---3--:R-:W-:Y:S05]  /*12ac0*/  @P0 BRA `(.L_x_1193) ;  /* 0x0000000000440947 */ /* 0x008fea0003800000 */
[----:B------:R-:W3:Y:S02]  /*12ad0*/  S2R R0, SR_TID.X ;  /* 0x0000000000007919 */ /* 0x000ee40000002100 */
[----:B---3--:R-:W-:-:S04]  /*12ae0*/  LOP3.LUT R0, R0, 0x7f, RZ, 0xc0, !PT ;  /* 0x0000007f00007812 */ /* 0x008fc800078ec0ff */
[----:B------:R-:W-:-:S13]  /*12af0*/  ISETP.NE.AND P0, PT, R0, RZ, PT ;  /* 0x000000ff0000720c */ /* 0x000fda0003f05270 */
[----:B------:R-:W-:Y:S05]  /*12b00*/  @P0 BRA `(.L_x_1194) ;  /* 0x0000004000580947 */ /* 0x000fea0003800000 */
[----:B0-----:R-:W0:Y:S01]  /*12b10*/  S2R R5, SR_LANEID ;  /* 0x0000000000057919 */ /* 0x001e220000000000 */
[----:B------:R-:W-:Y:S01]  /*12b20*/  VOTEU.ANY UR4, UPT, PT ;  /* 0x0000000000047886 */ /* 0x000fe200038e0100 */
[----:B------:R-:W3:Y:S01]  /*12b30*/  LDC.64 R2, c[0x0][0xc60] ;  /* 0x00031800ff027b82 */ /* 0x000ee20000000a00 */
[----:B------:R-:W0:Y:S02]  /*12b40*/  FLO.U32 R0, UR4 ;  /* 0x0000000400007d00 */ /* 0x000e2400080e0000 */
[----:B0-----:R-:W-:-:S06]  /*12b50*/  ISETP.EQ.U32.AND P0, PT, R0, R5, PT ;  /* 0x000000050000720c */ /* 0x001fcc0003f02070 */
[----:B------:R-:W3:Y:S07]  /*12b60*/  POPC R5, UR4 ;  /* 0x0000000400057d09 */ /* 0x000eee0008000000 */
[----:B---3--:R-:W3:Y:S01]  /*12b70*/  @P0 ATOMG.E.ADD.STRONG.GPU PT, R3, desc[UR52][R2.64], R5 ;  /* 0x00000005020309a8 */ /* 0x008ee200081ee1f4 */
[----:B-1----:R-:W0:Y:S02]  /*12b80*/  S2R R4, SR_LTMASK ;  /* 0x0000000000047919 */ /* 0x002e240000003900 */
[----:B0-----:R-:W-:-:S04]  /*12b90*/  LOP3.LUT R4, R4, UR4, RZ, 0xc0, !PT ;  /* 0x0000000404047c12 */ /* 0x001fc8000f8ec0ff */
[----:B------:R-:W0:Y:S01]  /*12ba0*/  POPC R7, R4 ;  /* 0x0000000400077309 */ /* 0x000e220000000000 */
[----:B---3--:R-:W0:Y:S02]  /*12bb0*/  SHFL.IDX PT, R0, R3, R0, 0x1f ;  /* 0x00001f0003007589 */ /* 0x008e2400000e0000 */
[----:B0-----:R-:W-:Y:S01]  /*12bc0*/  IADD3 R24, R0, UR37, R7 ;  /* 0x0000002500187c10 */ /* 0x001fe2000fffe007 */
[----:B------:R-:W-:Y:S06]  /*12bd0*/  BRA `(.L_x_1194) ;  /* 0x0000004000247947 */ /* 0x000fec0003800000 */
.L_x_1193:
        /* <DEDUP_REMOVED lines=8> */
[----:B-1----:R-:W-:Y:S02]  /*12c60*/  IMAD.U32 R4, RZ, RZ, UR6 ;  /* 0x00000006ff047e24 */ /* 0x002fe4000f8e00ff */
[----:B------:R-:W1:Y:S01]  /*12c70*/  LDC.64 R2, c[0x4][R2] ;  /* 0x0100000002027b82 */ /* 0x000e620000000a00 */
[----:B0-----:R-:W-:Y:S02]  /*12c80*/  IMAD.U32 R5, RZ, RZ, UR7 ;  /* 0x00000007ff057e24 */ /* 0x001fe4000f8e00ff */
[----:B------:R-:W-:Y:S02]  /*12c90*/  IMAD.U32 R6, RZ, RZ, UR8 ;  /* 0x00000008ff067e24 */ /* 0x000fe4000f8e00ff */
[----:B------:R-:W-:-:S02]  /*12ca0*/  IMAD.U32 R7, RZ, RZ, UR9 ;  /* 0x00000009ff077e24 */ /* 0x000fc4000f8e00ff */
[----:B------:R-:W-:Y:S02]  /*12cb0*/  IMAD.U32 R10, RZ, RZ, UR4 ;  /* 0x00000004ff0a7e24 */ /* 0x000fe4000f8e00ff */
[----:B------:R-:W-:Y:S02]  /*12cc0*/  IMAD.U32 R11, RZ, RZ, UR5 ;  /* 0x00000005ff0b7e24 */ /* 0x000fe4000f8e00ff */
[----:B------:R-:W-:Y:S02]  /*12cd0*/  IMAD.MOV.U32 R8, RZ, RZ, 0x70 ;  /* 0x00000070ff087424 */ /* 0x000fe400078e00ff */
[----:B--2---:R-:W-:Y:S02]  /*12ce0*/  IMAD.MOV.U32 R12, RZ, RZ, 0x1 ;  /* 0x00000001ff0c7424 */ /* 0x004fe400078e00ff */
[----:B------:R-:W-:-:S07]  /*12cf0*/  IMAD.MOV.U32 R13, RZ, RZ, RZ ;  /* 0x000000ffff0d7224 */ /* 0x000fce00078e00ff */
[----:B------:R-:W-:-:S07]  /*12d00*/  LEPC R20, `(.L_x_1196) ;  /* 0x000000001014794e */ /* 0x000fce0000000000 */
[----:B-1----:R-:W-:Y:S05]  /*12d10*/  CALL.ABS.NOINC R2 ;  /* 0x0000000002007343 */ /* 0x002fea0003c00000 */
.L_x_1196:
[----:B------:R-:W-:Y:S05]  /*12d20*/  BSYNC B6 ;  /* 0x0000000000067941 */ /* 0x000fea0003800000 */
.L_x_1195:
        /* <DEDUP_REMOVED lines=9> */
[----:B-1----:R-:W-:Y:S02]  /*12dc0*/  IMAD.U32 R4, RZ, RZ, UR6 ;  /* 0x00000006ff047e24 */ /* 0x002fe4000f8e00ff */
[----:B0-----:R-:W-:Y:S02]  /*12dd0*/  IMAD.U32 R5, RZ, RZ, UR7 ;  /* 0x00000007ff057e24 */ /* 0x001fe4000f8e00ff */
[----:B------:R-:W-:Y:S02]  /*12de0*/  IMAD.U32 R6, RZ, RZ, UR8 ;  /* 0x00000008ff067e24 */ /* 0x000fe4000f8e00ff */
[----:B------:R-:W-:-:S02]  /*12df0*/  IMAD.U32 R7, RZ, RZ, UR9 ;  /* 0x00000009ff077e24 */ /* 0x000fc4000f8e00ff */
[----:B------:R-:W-:Y:S02]  /*12e00*/  IMAD.U32 R10, RZ, RZ, UR4 ;  /* 0x00000004ff0a7e24 */ /* 0x000fe4000f8e00ff */
[----:B------:R-:W-:Y:S02]  /*12e10*/  IMAD.U32 R11, RZ, RZ, UR5 ;  /* 0x00000005ff0b7e24 */ /* 0x000fe4000f8e00ff */
[----:B------:R-:W-:Y:S02]  /*12e20*/  IMAD.MOV.U32 R8, RZ, RZ, 0x70 ;  /* 0x00000070ff087424 */ /* 0x000fe400078e00ff */
[----:B--2---:R-:W-:Y:S02]  /*12e30*/  IMAD.MOV.U32 R12, RZ, RZ, 0x1 ;  /* 0x00000001ff0c7424 */ /* 0x004fe400078e00ff */
[----:B---3--:R-:W-:-:S07]  /*12e40*/  IMAD.MOV.U32 R13, RZ, RZ, RZ ;  /* 0x000000ffff0d7224 */ /* 0x008fce00078e00ff */
[----:B------:R-:W-:-:S07]  /*12e50*/  LEPC R20, `(.L_x_1199) ;  /* 0x000000001014794e */ /* 0x000fce0000000000 */
[----:B----4-:R-:W-:Y:S05]  /*12e60*/  CALL.ABS.NOINC R2 ;  /* 0x0000000002007343 */ /* 0x010fea0003c00000 */
.L_x_1199:
[----:B------:R0:W1:Y:S01]  /*12e70*/  LDC.64 R2, c[0x4][R19] ;  /* 0x0100000013027b82 */ /* 0x0000620000000a00 */
[----:B------:R-:W-:Y:S01]  /*12e80*/  ULDC.64 UR6, c[0x4][0xa8] ;  /* 0x01002a0000067ab9 */ /* 0x000fe20000000a00 */
[----:B------:R-:W-:Y:S01]  /*12e90*/  ULDC.64 UR8, c[0x4][0xb0] ;  /* 0x01002c0000087ab9 */ /* 0x000fe20000000a00 */
[----:B------:R-:W-:Y:S01]  /*12ea0*/  ULDC.64 UR4, c[0x4][0x40] ;  /* 0x0100100000047ab9 */ /* 0x000fe20000000a00 */
[----:B------:R-:W-:Y:S02]  /*12eb0*/  IMAD.U32 R4, RZ, RZ, UR6 ;  /* 0x00000006ff047e24 */ /* 0x000fe4000f8e00ff */
[----:B------:R-:W-:Y:S02]  /*12ec0*/  IMAD.U32 R5, RZ, RZ, UR7 ;  /* 0x00000007ff057e24 */ /* 0x000fe4000f8e00ff */
[----:B------:R-:W-:Y:S02]  /*12ed0*/  IMAD.U32 R6, RZ, RZ, UR8 ;  /* 0x00000008ff067e24 */ /* 0x000fe4000f8e00ff */
[----:B------:R-:W-:-:S02]  /*12ee0*/  IMAD.U32 R7, RZ, RZ, UR9 ;  /* 0x00000009ff077e24 */ /* 0x000fc4000f8e00ff */
[----:B------:R-:W-:Y:S02]  /*12ef0*/  IMAD.U32 R10, RZ, RZ, UR4 ;  /* 0x00000004ff0a7e24 */ /* 0x000fe4000f8e00ff */
[----:B------:R-:W-:Y:S02]  /*12f00*/  IMAD.U32 R11, RZ, RZ, UR5 ;  /* 0x00000005ff0b7e24 */ /* 0x000fe4000f8e00ff */
[----:B------:R-:W-:Y:S02]  /*12f10*/  IMAD.MOV.U32 R8, RZ, RZ, 0x70 ;  /* 0x00000070ff087424 */ /* 0x000fe400078e00ff */
[----:B------:R-:W-:Y:S02]  /*12f20*/  IMAD.MOV.U32 R12, RZ, RZ, 0x1 ;  /* 0x00000001ff0c7424 */ /* 0x000fe400078e00ff */
[----:B0-----:R-:W-:-:S07]  /*12f30*/  IMAD.MOV.U32 R13, RZ, RZ, RZ ;  /* 0x000000ffff0d7224 */ /* 0x001fce00078e00ff */
[----:B------:R-:W-:-:S07]  /*12f40*/  LEPC R20, `(.L_x_1198) ;  /* 0x000000001014794e */ /* 0x000fce0000000000 */
[----:B-1----:R-:W-:Y:S05]  /*12f50*/  CALL.ABS.NOINC R2 ;  /* 0x0000000002007343 */ /* 0x002fea0003c00000 */
.L_x_1198:
[----:B------:R-:W-:Y:S05]  /*12f60*/  BSYNC B6 ;  /* 0x0000000000067941 */ /* 0x000fea0003800000 */
.L_x_1197:
[----:B------:R-:W-:Y:S01]  /*12f70*/  ULDC.64 UR4, c[0x0][0x9f8] ;  /* 0x00027e0000047ab9 */ /* 0x000fe20000000a00 */
[----:B------:R-:W-:Y:S01]  /*12f80*/  IMAD.MOV.U32 R23, RZ, RZ, R27 ;  /* 0x000000ffff177224 */ /* 0x000fe200078e001b */
[----:B------:R-:W-:-:S04]  /*12f90*/  ISETP.NE.U32.AND P0, PT, RZ, UR4, PT ;  /* 0x00000004ff007c0c */ /* 0x000fc8000bf05070 */
[----:B------:R-:W-:Y:S01]  /*12fa0*/  ISETP.NE.AND.EX P0, PT, RZ, UR5, PT, P0 ;  /* 0x00000005ff007c0c */ /* 0x000fe2000bf05300 */
[----:B------:R-:W-:-:S12]  /*12fb0*/  ULDC.64 UR4, c[0x0][0xa08] ;  /* 0x0002820000047ab9 */ /* 0x000fd80000000a00 */
[----:B------:R-:W3:Y:S02]  /*12fc0*/  @P0 LDC.64 R2, c[0x0][0x9f8] ;  /* 0x00027e00ff020b82 */ /* 0x000ee40000000a00 */
[----:B---3--:R-:W-:-:S05]  /*12fd0*/  @P0 IMAD.WIDE R2, R27, 0x4, R2 ;  /* 0x000000041b020825 */ /* 0x008fca00078e0202 */
[----:B------:R3:W4:Y:S01]  /*12fe0*/  @P0 LDG.E R23, desc[UR52][R2.64] ;  /* 0x0000003402170981 */ /* 0x000722000c1e1900 */
[----:B------:R-:W-:Y:S01]  /*12ff0*/  VIADD R22, R22, 0xffffffff ;  /* 0xffffffff16167836 */ /* 0x000fe20000000000 */
[----:B---3--:R-:W3:Y:S02]  /*13000*/  LDC.64 R2, c[0x0][0x418] ;  /* 0x00010600ff027b82 */ /* 0x008ee40000000a00 */
[----:B---3--:R-:W-:Y:S01]  /*13010*/  LOP3.LUT P0, RZ, R2, UR4, RZ, 0xfc, !PT ;  /* 0x0000000402ff7c12 */ /* 0x008fe2000f80fcff */
[----:B------:R-:W-:-:S03]  /*13020*/  UMOV UR4, 0xffffffff ;  /* 0xffffffff00047882 */ /* 0x000fc60000000000 */
[----:B------:R-:W-:Y:S02]  /*13030*/  LOP3.LUT P0, RZ, R3, UR5, RZ, 0xfc, P0 ;  /* 0x0000000503ff7c12 */ /* 0x000fe4000800fcff */
[----:B----4-:R-:W-:Y:S02]  /*13040*/  SHF.R.S32.HI R25, RZ, 0x1f, R23 ;  /* 0x0000001fff197819 */ /* 0x010fe40000011417 */
[----:B------:R-:W-:Y:S01]  /*13050*/  SEL R19, R23, RZ, !P0 ;  /* 0x000000ff17137207 */ /* 0x000fe20004000000 */
[----:B------:R-:W-:Y:S08]  /*13060*/  BRA.DIV UR4, `(.L_x_1200) ;  /* 0x0000005204d47947 */ /* 0x000ff0000b800000 */
[----:B------:R-:W3:Y:S02]  /*13070*/  S2R R0, SR_TID.X ;  /* 0x0000000000007919 */ /* 0x000ee40000002100 */
[----:B---3--:R-:W-:-:S04]  /*13080*/  SHF.R.U32.HI R0, RZ, 0x5, R0 ;  /* 0x00000005ff007819 */ /* 0x008fc80000011600 */
[----:B------:R-:W-:-:S05]  /*13090*/  LOP3.LUT R0, R0, 0x3, RZ, 0xc0, !PT ;  /* 0x0000000300007812 */ /* 0x000fca00078ec0ff */
[----:B------:R3:W4:Y:S02]  /*130a0*/  SHFL.IDX PT, R14, R0, RZ, 0x1f ;  /* 0x00001fff000e7589 */ /* 0x00072400000e0000 */
.L_x_1308:
[----:B---3--:R-:W3:Y:S01]  /*130b0*/  LDL.LU R0, [R1] ;  /* 0x0000000001007983 */ /* 0x008ee20000300800 */
[----:B------:R-:W-:Y:S02]  /*130c0*/  PLOP3.LUT P1, PT, PT, PT, PT, 0x8, 0x0 ;  /* 0x000000000000781c */ /* 0x000fe40003f2e170 */
[----:B----4-:R-:W-:Y:S02]  /*130d0*/  ISETP.NE.AND P0, PT, R14, RZ, PT ;  /* 0x000000ff0e00720c */ /* 0x010fe40003f05270 */
[----:B---3--:R-:W-:-:S09]  /*130e0*/  LOP3.LUT R0, R0, 0xfffffffe, RZ, 0xc0, !PT ;  /* 0xfffffffe00007812 */ /* 0x008fd200078ec0ff */
[----:B------:R-:W-:-:S05]  /*130f0*/  @P1 LOP3.LUT R0, R0, 0x1, RZ, 0xfc, !PT ;  /* 0x0000000100001812 */ /* 0x000fca00078efcff */
[----:B------:R3:W-:Y:S01]  /*13100*/  STL [R1], R0 ;  /* 0x0000000001007387 */ /* 0x0007e20000100800 */
[----:B------:R-:W-:Y:S05]  /*13110*/  @P0 BRA `(.L_x_1201) ;  /* 0x0000000400200947 */ /* 0x000fea0003800000 */
[----:B------:R-:W-:-:S03]  /*13120*/  UMOV UR4, 0xffffffff ;  /* 0xffffffff00047882 */ /* 0x000fc60000000000 */
[----:B------:R-:W-:Y:S05]  /*13130*/  BRA.DIV UR4, `(.L_x_1202) ;  /* 0x0000005204d47947 */ /* 0x000fea000b800000 */
[----:B------:R-:W-:-:S13]  /*13140*/  ELECT P6, URZ, PT ;  /* 0x00000000003f782f */ /* 0x000fda00038c0000 */
.L_x_1311:
[----:B------:R-:W-:Y:S05]  /*13150*/  @!P6 BRA `(.L_x_1201) ;  /* 0x000000040010e947 */ /* 0x000fea0003800000 */
[----:B------:R-:W-:-:S04]  /*13160*/  ISETP.NE.U32.AND P0, PT, R2, RZ, PT ;  /* 0x000000ff0200720c */ /* 0x000fc80003f05070 */
[----:B------:R-:W-:-:S13]  /*13170*/  ISETP.NE.AND.EX P0, PT, R3, RZ, PT, P0 ;  /* 0x000000ff0300720c */ /* 0x000fda0003f05300 */
[----:B------:R-:W-:Y:S05]  /*13180*/  @!P0 BRA `(.L_x_1203) ;  /* 0x0000000000448947 */ /* 0x000fea0003800000 */
[----:B------:R-:W4:Y:S01]  /*13190*/  LDC R6, c[0x0][0x43c] ;  /* 0x00010f00ff067b82 */ /* 0x000f220000000800 */
[----:B------:R-:W-:Y:S01]  /*131a0*/  ULDC.64 UR4, c[0x0][0x428] ;  /* 0x00010a0000047ab9 */ /* 0x000fe20000000a00 */
[----:B----4-:R-:W-:-:S13]  /*131b0*/  ISETP.NE.AND P0, PT, R6, 0x1, PT ;  /* 0x000000010600780c */ /* 0x010fda0003f05270 */
[----:B01----:R-:W3:Y:S02]  /*131c0*/  @P0 LDC.64 R4, c[0x0][0x440] ;  /* 0x00011000ff040b82 */ /* 0x003ee40000000a00 */
[----:B---3--:R-:W-:-:S04]  /*131d0*/  @P0 IMAD.HI.U32 R0, R22, R4, RZ ;  /* 0x0000000416000227 */ /* 0x008fc800078e00ff */
[----:B------:R-:W-:Y:S01]  /*131e0*/  IMAD.MOV.U32 R4, RZ, RZ, R22 ;  /* 0x000000ffff047224 */ /* 0x000fe200078e0016 */
[----:B------:R-:W-:-:S04]  /*131f0*/  @P0 SHF.R.U32.HI R4, RZ, R5, R0 ;  /* 0x00000005ff040219 */ /* 0x000fc80000011600 */
[--C-:B------:R-:W-:Y:S01]  /*13200*/  SHF.R.S32.HI R5, RZ, 0x1f, R4.reuse ;  /* 0x0000001fff057819 */ /* 0x100fe20000011404 */
[----:B------:R-:W-:-:S04]  /*13210*/  IMAD.MOV R0, RZ, RZ, -R4 ;  /* 0x000000ffff007224 */ /* 0x000fc800078e0a04 */
[----:B------:R-:W-:Y:S02]  /*13220*/  IMAD R22, R6, R0, R22 ;  /* 0x0000000006167224 */ /* 0x000fe400078e0216 */
[----:B------:R-:W-:Y:S02]  /*13230*/  IMAD R0, R25, UR4, RZ ;  /* 0x0000000419007c24 */ /* 0x000fe4000f8e02ff */
[----:B------:R-:W-:-:S04]  /*13240*/  IMAD.WIDE.U32 R4, R23, UR4, R4 ;  /* 0x0000000417047c25 */ /* 0x000fc8000f8e0004 */
[----:B------:R-:W-:Y:S01]  /*13250*/  IMAD R0, R23, UR5, R0 ;  /* 0x0000000517007c24 */ /* 0x000fe2000f8e0200 */
[----:B------:R-:W-:-:S03]  /*13260*/  LEA R2, P0, R4, R2, 0x2 ;  /* 0x0000000204027211 */ /* 0x000fc600078010ff */
[----:B------:R-:W-:-:S05]  /*13270*/  IMAD.IADD R0, R5, 0x1, R0 ;  /* 0x0000000105007824 */ /* 0x000fca00078e0200 */
[----:B------:R-:W-:-:S05]  /*13280*/  LEA.HI.X R3, R4, R3, R0, 0x2, P0 ;  /* 0x0000000304037211 */ /* 0x000fca00000f1400 */
[----:B------:R4:W5:Y:S02]  /*13290*/  LDG.E R19, desc[UR52][R2.64] ;  /* 0x0000003402137981 */ /* 0x000964000c1e1900 */
.L_x_1203:
[----:B---3--:R-:W-:Y:S01]  /*132a0*/  IMAD R0, R18, 0x8, R17 ;  /* 0x0000000812007824 */ /* 0x008fe200078e0211 */
[----:B----4-:R-:W-:-:S04]  /*132b0*/  SHF.L.U32 R2, R28, 0x1f, RZ ;  /* 0x0000001f1c027819 */ /* 0x010fc800000006ff */
[----:B------:R-:W3:Y:S02]  /*132c0*/  SYNCS.PHASECHK.TRANS64.TRYWAIT P0, [R0+URZ+0x2d840], R2 ;  /* 0x02d84002000075a7 */ /* 0x000ee4000800017f */
[----:B---3--:R-:W-:Y:S05]  /*132d0*/  @!P0 BRA `(.L_x_1204) ;  /* 0x00000050008c8947 */ /* 0x008fea0003800000 */
.L_x_1312:
[----:B------:R-:W4:Y:S02]  /*132e0*/  S2R R3, SR_TID.X ;  /* 0x0000000000037919 */ /* 0x000f240000002100 */
[----:B----4-:R-:W-:-:S04]  /*132f0*/  LOP3.LUT R3, R3, 0x7f, RZ, 0xc0, !PT ;  /* 0x0000007f03037812 */ /* 0x010fc800078ec0ff */
[----:B------:R-:W-:-:S13]  /*13300*/  ISETP.NE.AND P0, PT, R3, RZ, PT ;  /* 0x000000ff0300720c */ /* 0x000fda0003f05270 */
[----:B------:R-:W-:Y:S05]  /*13310*/  @P0 BRA `(.L_x_1205) ;  /* 0x00000000001c0947 */ /* 0x000fea0003800000 */
[----:B------:R-:W4:Y:S01]  /*13320*/  S2R R3, SR_TID.X ;  /* 0x0000000000037919 */ /* 0x000f220000002100 */
[----:B---3--:R-:W-:-:S04]  /*13330*/  IMAD.MOV.U32 R2, RZ, RZ, 0x6000 ;  /* 0x00006000ff027424 */ /* 0x008fc800078e00ff */
[----:B------:R3:W-:Y:S01]  /*13340*/  SYNCS.ARRIVE.TRANS64 RZ, [R0+URZ+0x2d830], R2 ;  /* 0x02d8300200ff79a7 */ /* 0x0007e2000800003f */
[----:B----4-:R-:W-:-:S04]  /*13350*/  LOP3.LUT R3, R3, 0x1f, RZ, 0xc0, !PT ;  /* 0x0000001f03037812 */ /* 0x010fc800078ec0ff */
[----:B------:R-:W-:-:S13]  /*13360*/  ISETP.NE.AND P0, PT, R3, RZ, PT ;  /* 0x000000ff0300720c */ /* 0x000fda0003f05270 */
[----:B---3--:R-:W-:Y:S05]  /*13370*/  @!P0 BRA `(.L_x_1205) ;  /* 0x0000000000048947 */ /* 0x008fea0003800000 */
[----:B------:R-:W-:Y:S01]  /*13380*/  BPT.TRAP 0x1 ;  /* 0x000000040000795c */ /* 0x000fe20000300000 */
.L_x_1205:
[----:B---3--:R-:W3:Y:S01]  /*13390*/  LDL.LU R2, [R1] ;  /* 0x0000000001027983 */ /* 0x008ee20000300800 */
        /* <DEDUP_REMOVED lines=14> */
[----:B------:R-:W-:Y:S02]  /*13480*/  ULEA UR11, UR11, UR5, 0x7 ;  /* 0x000000050b0b7291 */ /* 0x000fe4000f8e383f */
[----:B------:R-:W-:Y:S02]  /*13490*/  UIADD3 UR14, UR8, 0x15400, URZ ;  /* 0x00015400080e7890 */ /* 0x000fe4000fffe03f */
[----:B------:R-:W-:Y:S02]  /*134a0*/  UIADD3.X UR5, URZ, UR39, URZ, UP0, !UPT ;  /* 0x000000273f057290 */ /* 0x000fe400087fe43f */
[----:B------:R-:W-:Y:S02]  /*134b0*/  UIADD3 UR15, UR8, 0x17400, URZ ;  /* 0x00017400080f7890 */ /* 0x000fe4000fffe03f */
[----:B------:R-:W-:-:S03]  /*134c0*/  UIADD3 UR17, UR8, 0x19400, URZ ;  /* 0x0001940008117890 */ /* 0x000fc6000fffe03f */
[----:B------:R-:W-:Y:S01]  /*134d0*/  UMOV UR8, UR14 ;  /* 0x0000000e00087c82 */ /* 0x000fe20008000000 */
[----:B------:R-:W-:Y:S01]  /*134e0*/  UMOV UR14, 0x40 ;  /* 0x00000040000e7882 */ /* 0x000fe20000000000 */
[----:B------:R4:W-:Y:S02]  /*134f0*/  UTMALDG.4D [UR8], [UR4], desc[UR6] ;  /* 0x00000608040075b4 */ /* 0x0009e40008019000 */
[----:B----4-:R-:W-:Y:S01]  /*13500*/  UMOV UR8, UR15 ;  /* 0x0000000f00087c82 */ /* 0x010fe20008000000 */
[----:B------:R-:W-:Y:S02]  /*13510*/  UMOV UR10, UR16 ;  /* 0x00000010000a7c82 */ /* 0x000fe40008000000 */
[----:B------:R4:W-:Y:S02]  /*13520*/  UTMALDG.4D [UR8], [UR4], desc[UR6] ;  /* 0x00000608040075b4 */ /* 0x0009e40008019000 */
[----:B----4-:R-:W-:Y:S01]  /*13530*/  UMOV UR8, UR17 ;  /* 0x0000001100087c82 */ /* 0x010fe20008000000 */
[----:B------:R-:W-:-:S02]  /*13540*/  UMOV UR10, UR14 ;  /* 0x0000000e000a7c82 */ /* 0x000fc40008000000 */
[----:B------:R4:W-:Y:S01]  /*13550*/  UTMALDG.4D [UR8], [UR4], desc[UR6] ;  /* 0x00000608040075b4 */ /* 0x0009e20008019000 */
[----:B---3--:R-:W-:-:S04]  /*13560*/  LOP3.LUT R2, R2, 0xfffffffe, RZ, 0xc0, !PT ;  /* 0xfffffffe02027812 */ /* 0x008fc800078ec0ff */
[----:B------:R-:W-:-:S05]  /*13570*/  @P0 LOP3.LUT R2, R2, 0x1, RZ, 0xfc, !PT ;  /* 0x0000000102020812 */ /* 0x000fca00078efcff */
[----:B------:R4:W-:Y:S01]  /*13580*/  STL [R1], R2 ;  /* 0x0000000201007387 */ /* 0x0009e20000100800 */
[----:B------:R-:W-:Y:S01]  /*13590*/  NOP ;  /* 0x0000000000007918 */ /* 0x000fe20000000000 */
.L_x_1201:
[----:B------:R-:W5:Y:S01]  /*135a0*/  LDL.LU R3, [R1+0x10] ;  /* 0x0000100001037983 */ /* 0x000f620000300800 */
[----:B------:R-:W-:Y:S05]  /*135b0*/  WARPSYNC.ALL ;  /* 0x0000000000007948 */ /* 0x000fea0003800000 */
[----:B----4-:R-:W-:Y:S01]  /*135c0*/  ULDC.64 UR4, c[0x0][0x298] ;  /* 0x0000a60000047ab9 */ /* 0x010fe20000000a00 */
[----:B---3--:R-:W-:Y:S01]  /*135d0*/  VIADD R0, R17, 0xc400 ;  /* 0x0000c40011007836 */ /* 0x008fe20000000000 */
[----:B------:R-:W-:Y:S01]  /*135e0*/  ULDC.64 UR6, c[0x0][0xa00] ;  /* 0x0002800000067ab9 */ /* 0x000fe20000000a00 */
[----:B------:R-:W-:Y:S01]  /*135f0*/  BSSY B6, `(.L_x_1206) ;  /* 0x0000022000067945 */ /* 0x000fe20003800000 */
[----:B------:R-:W-:Y:S01]  /*13600*/  BAR.SYNC.DEFER_BLOCKING 0x8, 0x200 ;  /* 0x0208000000007b1d */ /* 0x000fe20000010000 */
[----:B------:R-:W-:-:S02]  /*13610*/  ISETP.NE.U32.AND P0, PT, RZ, UR6, PT ;  /* 0x00000006ff007c0c */ /* 0x000fc4000bf05070 */
[----:B------:R-:W-:Y:S02]  /*13620*/  LOP3.LUT P1, RZ, R0, 0x1bf, RZ, 0xc0, !PT ;  /* 0x000001bf00ff7812 */ /* 0x000fe4000782c0ff */
[----:B------:R-:W-:Y:S02]  /*13630*/  ISETP.NE.AND.EX P0, PT, RZ, UR7, PT, P0 ;  /* 0x00000007ff007c0c */ /* 0x000fe4000bf05300 */
[----:B-----5:R-:W-:Y:S01]  /*13640*/  SHF.R.S32.HI R2, RZ, 0x1f, R3 ;  /* 0x0000001fff027819 */ /* 0x020fe20000011403 */
[----:B01----:R-:W-:-:S04]  /*13650*/  IMAD.WIDE.U32 R4, R3, UR4, RZ ;  /* 0x0000000403047c25 */ /* 0x003fc8000f8e00ff */
[----:B------:R-:W-:Y:S01]  /*13660*/  IMAD R2, R2, UR4, RZ ;  /* 0x0000000402027c24 */ /* 0x000fe2000f8e02ff */
[----:B------:R0:W-:Y:S03]  /*13670*/  STL.64 [R1+0x28], R4 ;  /* 0x0000280401007387 */ /* 0x0001e60000100a00 */
[----:B------:R-:W-:Y:S01]  /*13680*/  IMAD R0, R3, UR5, R2 ;  /* 0x0000000503007c24 */ /* 0x000fe2000f8e0202 */
[----:B------:R-:W-:-:S03]  /*13690*/  SHF.R.S32.HI R2, RZ, 0x1f, R27 ;  /* 0x0000001fff027819 */ /* 0x000fc6000001141b */
[----:B------:R-:W-:Y:S01]  /*136a0*/  IMAD.IADD R3, R5, 0x1, R0 ;  /* 0x0000000105037824 */ /* 0x000fe200078e0200 */
[----:B------:R-:W-:Y:S02]  /*136b0*/  SEL R0, R27, RZ, !P0 ;  /* 0x000000ff1b007207 */ /* 0x000fe40004000000 */
[----:B------:R-:W-:Y:S02]  /*136c0*/  SEL R2, R2, RZ, !P0 ;  /* 0x000000ff02027207 */ /* 0x000fe40004000000 */
        /* <DEDUP_REMOVED lines=19> */
[----:B0-----:R-:W-:Y:S05]  /*13800*/  CALL.ABS.NOINC R2 ;  /* 0x0000000002007343 */ /* 0x001fea0003c00000 */
.L_x_1207:
[----:B------:R-:W-:Y:S05]  /*13810*/  BSYNC B6 ;  /* 0x0000000000067941 */ /* 0x000fea0003800000 */
.L_x_1206:
[----:B------:R-:W3:Y:S01]  /*13820*/  LDL.LU R20, [R1+0x34] ;  /* 0x0000340001147983 */ /* 0x000ee20000300800 */
[----:B------:R-:W-:Y:S01]  /*13830*/  ULDC.64 UR6, c[0x0][0x2e0] ;  /* 0x0000b80000067ab9 */ /* 0x000fe20000000a00 */
[----:B------:R-:W-:Y:S01]  /*13840*/  ULDC.64 UR4, c[0x0][0x2d8] ;  /* 0x0000b60000047ab9 */ /* 0x000fe20000000a00 */
[----:B------:R-:W1:Y:S01]  /*13850*/  LDC R9, c[0x0][0x448] ;  /* 0x00011200ff097b82 */ /* 0x000e620000000800 */
[----:B0-----:R-:W3:Y:S01]  /*13860*/  LDL.LU.64 R2, [R1+0x28] ;  /* 0x0000280001027983 */ /* 0x001ee20000300a00 */
[----:B------:R-:W-:-:S03]  /*13870*/  ULDC.64 UR8, c[0x0][0x280] ;  /* 0x0000a00000087ab9 */ /* 0x000fc60000000a00 */
[----:B------:R-:W4:Y:S04]  /*13880*/  LDL.LU R21, [R1+0x38] ;  /* 0x0000380001157983 */ /* 0x000f280000300800 */
[----:B------:R-:W2:Y:S04]  /*13890*/  LDL.LU R4, [R1+0x10] ;  /* 0x0000100001047983 */ /* 0x000ea80000300800 */
[----:B------:R-:W2:Y:S01]  /*138a0*/  LDL R10, [R1+0x8] ;  /* 0x00000800010a7983 */ /* 0x000ea20000100800 */
[----:B------:R-:W0:Y:S01]  /*138b0*/  S2R R11, SR_TID.X ;  /* 0x00000000000b7919 */ /* 0x000e220000002100 */
[----:B-1----:R-:W-:-:S13]  /*138c0*/  ISETP.NE.AND P1, PT, R9, 0x1, PT ;  /* 0x000000010900780c */ /* 0x002fda0003f25270 */
[----:B------:R-:W1:Y:S08]  /*138d0*/  @P1 LDC R6, c[0x0][0x450] ;  /* 0x00011400ff061b82 */ /* 0x000e700000000800 */
[----:B------:R-:W1:Y:S01]  /*138e0*/  @P1 LDC R8, c[0x0][0x450] ;  /* 0x00011400ff081b82 */ /* 0x000e620000000800 */
[----:B---3--:R-:W-:Y:S02]  /*138f0*/  IMAD.MOV.U32 R3, RZ, RZ, R20 ;  /* 0x000000ffff037224 */ /* 0x008fe400078e0014 */
[----:B------:R-:W3:Y:S01]  /*13900*/  S2R R20, SR_TID.X ;  /* 0x0000000000147919 */ /* 0x000ee20000002100 */
[----:B----4-:R-:W-:-:S02]  /*13910*/  IMAD R0, R21, UR6, RZ ;  /* 0x0000000615007c24 */ /* 0x010fc4000f8e02ff */
[----:B------:R-:W-:-:S04]  /*13920*/  IMAD.WIDE.U32 R2, R16, UR4, R2 ;  /* 0x0000000410027c25 */ /* 0x000fc8000f8e0002 */
[----:B------:R-:W-:Y:S01]  /*13930*/  IMAD R3, R16, UR5, R3 ;  /* 0x0000000510037c24 */ /* 0x000fe2000f8e0203 */
[----:B------:R-:W-:Y:S01]  /*13940*/  ULDC.64 UR4, c[0x0][0x2d0] ;  /* 0x0000b40000047ab9 */ /* 0x000fe20000000a00 */
[C---:B--2---:R-:W-:Y:S02]  /*13950*/  IMAD R0, R4.reuse, UR7, R0 ;  /* 0x0000000704007c24 */ /* 0x044fe4000f8e0200 */
[----:B------:R-:W-:Y:S01]  /*13960*/  IMAD.WIDE.U32 R2, R4, UR6, R2 ;  /* 0x0000000604027c25 */ /* 0x000fe2000f8e0002 */
        /* <DEDUP_REMOVED lines=8> */
[----:B------:R-:W-:Y:S01]  /*139f0*/  IMAD.IADD R0, R20, 0x1, R10 ;  /* 0x0000000114007824 */ /* 0x000fe200078e020a */
[----:B------:R-:W-:Y:S01]  /*13a00*/  LOP3.LUT R21, R21, 0x18, RZ, 0xc0, !PT ;  /* 0x0000001815157812 */ /* 0x000fe200078ec0ff */
[----:B------:R-:W-:Y:S02]  /*13a10*/  IMAD.SHL.U32 R20, R11, 0x8, RZ ;  /* 0x000000080b147824 */ /* 0x000fe400078e00ff */
[----:B--2---:R-:W-:-:S03]  /*13a20*/  @P1 IMAD.HI.U32 R5, R0, R4, RZ ;  /* 0x0000000400051227 */ /* 0x004fc600078e00ff */
[----:B------:R-:W-:Y:S01]  /*13a30*/  LOP3.LUT R20, R20, 0x18, RZ, 0xc0, !PT ;  /* 0x0000001814147812 */ /* 0x000fe200078ec0ff */
[----:B------:R-:W-:Y:S01]  /*13a40*/  IMAD.MOV.U32 R4, RZ, RZ, R0 ;  /* 0x000000ffff047224 */ /* 0x000fe200078e0000 */
[----:B-1----:R-:W-:Y:S02]  /*13a50*/  @P1 SHF.R.U32.HI R4, RZ, R6, R5 ;  /* 0x00000006ff041219 */ /* 0x002fe40000011605 */
[C---:B------:R-:W-:Y:S02]  /*13a60*/  LOP3.LUT R12, R20.reuse, 0x20, RZ, 0xfc, !PT ;  /* 0x00000020140c7812 */ /* 0x040fe400078efcff */
[----:B------:R-:W-:Y:S01]  /*13a70*/  LOP3.LUT R11, R20, 0x40, RZ, 0xfc, !PT ;  /* 0x00000040140b7812 */ /* 0x000fe200078efcff */
[--C-:B------:R-:W-:Y:S01]  /*13a80*/  IMAD.MOV R6, RZ, RZ, -R4.reuse ;  /* 0x000000ffff067224 */ /* 0x100fe200078e0a04 */
[----:B------:R0:W5:Y:S01]  /*13a90*/  LDL R20, [R1+0x4] ;  /* 0x0000040001147983 */ /* 0x0001620000100800 */
[----:B------:R-:W-:Y:S02]  /*13aa0*/  SHF.R.S32.HI R5, RZ, 0x1f, R4 ;  /* 0x0000001fff057819 */ /* 0x000fe40000011404 */
[----:B------:R-:W-:-:S02]  /*13ab0*/  IMAD R6, R9, R6, R0 ;  /* 0x0000000609067224 */ /* 0x000fc400078e0200 */
[----:B------:R-:W-:Y:S02]  /*13ac0*/  VIADD R0, R0, 0x80 ;  /* 0x0000008000007836 */ /* 0x000fe40000000000 */
[----:B------:R-:W-:-:S04]  /*13ad0*/  IMAD R5, R5, UR4, RZ ;  /* 0x0000000405057c24 */ /* 0x000fc8000f8e02ff */
[C---:B------:R-:W-:Y:S02]  /*13ae0*/  IMAD R7, R4.reuse, UR5, R5 ;  /* 0x0000000504077c24 */ /* 0x040fe4000f8e0205 */
[----:B------:R-:W-:-:S04]  /*13af0*/  IMAD.WIDE.U32 R4, R4, UR4, R2 ;  /* 0x0000000404047c25 */ /* 0x000fc8000f8e0002 */
[----:B------:R-:W-:Y:S01]  /*13b00*/  IMAD.IADD R5, R5, 0x1, R7 ;  /* 0x0000000105057824 */ /* 0x000fe200078e0207 */
[----:B------:R-:W-:Y:S01]  /*13b10*/  SHF.R.S32.HI R7, RZ, 0x1f, R6 ;  /* 0x0000001fff077819 */ /* 0x000fe20000011406 */
[----:B------:R-:W-:-:S04]  /*13b20*/  IMAD.WIDE.U32 R4, R6, UR6, R4 ;  /* 0x0000000606047c25 */ /* 0x000fc8000f8e0004 */
[----:B------:R-:W-:-:S04]  /*13b30*/  IMAD R7, R7, UR6, RZ ;  /* 0x0000000607077c24 */ /* 0x000fc8000f8e02ff */
[----:B------:R-:W-:Y:S01]  /*13b40*/  IMAD R7, R6, UR7, R7 ;  /* 0x0000000706077c24 */ /* 0x000fe2000f8e0207 */
[----:B------:R-:W-:-:S03]  /*13b50*/  LEA R6, P0, R4, UR8, 0x1 ;  /* 0x0000000804067c11 */ /* 0x000fc6000f8008ff */
[----:B------:R-:W-:Y:S02]  /*13b60*/  IMAD.IADD R5, R5, 0x1, R7 ;  /* 0x0000000105057824 */ /* 0x000fe400078e0207 */
[----:B------:R-:W1:Y:S03]  /*13b70*/  @P1 LDC R7, c[0x0][0x44c] ;  /* 0x00011300ff071b82 */ /* 0x000e660000000800 */
[----:B------:R-:W-:Y:S01]  /*13b80*/  LEA.HI.X R4, R4, UR9, R5, 0x1, P0 ;  /* 0x0000000904047c11 */ /* 0x000fe200080f0c05 */
[----:B------:R-:W-:Y:S02]  /*13b90*/  IMAD.MOV.U32 R5, RZ, RZ, R0 ;  /* 0x000000ffff057224 */ /* 0x000fe400078e0000 */
[----:B-1----:R-:W-:-:S05]  /*13ba0*/  @P1 IMAD.HI.U32 R7, R0, R7, RZ ;  /* 0x0000000700071227 */ /* 0x002fca00078e00ff */
        /* <DEDUP_REMOVED lines=18> */
[----:B------:R-:W-:-:S04]  /*13cd0*/  UMOV UR4, 0xffffffff ;  /* 0xffffffff00047882 */ /* 0x000fc80000000000 */
[----:B------:R-:W-:Y:S01]  /*13ce0*/  LEA.HI.X R7, R2, UR9, R5, 0x1, P3 ;  /* 0x0000000902077c11 */ /* 0x000fe200098f0c05 */
[----:B0-----:R-:W-:Y:S06]  /*13cf0*/  BRA.DIV UR4, `(.L_x_1208) ;  /* 0x0000004a04187947 */ /* 0x001fec000b800000 */
[----:B------:R-:W0:Y:S02]  /*13d00*/  S2R R3, SR_TID.X ;  /* 0x0000000000037919 */ /* 0x000e240000002100 */
[----:B0-----:R-:W-:Y:S02]  /*13d10*/  LOP3.LUT R10, R3, 0x7f, RZ, 0xc0, !PT ;  /* 0x0000007f030a7812 */ /* 0x001fe400078ec0ff */
[----:B------:R-:W2:Y:S04]  /*13d20*/  LDL.LU R3, [R1+0xc] ;  /* 0x00000c0001037983 */ /* 0x000ea80000300800 */
[----:B------:R-:W3:Y:S01]  /*13d30*/  LDL.LU R11, [R1+0x8] ;  /* 0x00000800010b7983 */ /* 0x000ee20000300800 */
[----:B------:R-:W-:-:S03]  /*13d40*/  SHF.R.U32.HI R10, RZ, 0x2, R10 ;  /* 0x00000002ff0a7819 */ /* 0x000fc6000001160a */
[----:B------:R-:W-:Y:S01]  /*13d50*/  SHFL.IDX PT, R2, R4, RZ, 0x1c1f ;  /* 0x001c1fff04027589 */ /* 0x000fe200000e0000 */
[----:B--2---:R-:W-:-:S03]  /*13d60*/  IMAD R5, R3, R9, RZ ;  /* 0x0000000903057224 */ /* 0x004fc600078e02ff */
[----:B------:R-:W0:Y:S01]  /*13d70*/  SHFL.IDX PT, R3, R6, RZ, 0x1c1f ;  /* 0x001c1fff06037589 */ /* 0x000e2200000e0000 */
[----:B---3--:R-:W-:-:S05]  /*13d80*/  IMAD.IADD R0, R10, 0x1, R11 ;  /* 0x000000010a007824 */ /* 0x008fca00078e020b */
        /* <DEDUP_REMOVED lines=36> */
[----:B------:R-:W-:-:S05]  /*13fd0*/  VIADD R2, R0, 0x80 ;  /* 0x0000008000027836 */ /* 0x000fca0000000000 */
[----:B------:R-:W-:Y:S01]  /*13fe0*/  ISETP.GE.AND P3, PT, R2, R5, PT ;  /* 0x000000050200720c */ /* 0x000fe20003f66270 */
[----:B------:R-:W-:-:S05]  /*13ff0*/  VIADD R2, R0, 0x60 ;  /* 0x0000006000027836 */ /* 0x000fca0000000000 */
[----:B------:R-:W-:Y:S02]  /*14000*/  ISETP.GE.AND P4, PT, R2, R5, PT ;  /* 0x000000050200720c */ /* 0x000fe40003f86270 */
[----:B------:R-:W-:Y:S04]  /*14010*/  SHFL.IDX PT, R2, R7, RZ, 0x1c1f ;  /* 0x001c1fff07027589 */ /* 0x000fe800000e0000 */
[----:B------:R-:W-:Y:S07]  /*14020*/  SHFL.IDX PT, R7, R7, 0x1, 0x1c1f ;  /* 0x003c1f0007077f89 */ /* 0x000fee00000e0000 */
[----:B0-----:R-:W-:-:S05]  /*14030*/  @!P4 LEA R3, P5, R21, R3, 0x1 ;  /* 0x000000031503c211 */ /* 0x001fca00078a08ff */
[----:B------:R-:W-:Y:S02]  /*14040*/  @!P4 IMAD.X R9, RZ, RZ, R4, P5 ;  /* 0x000000ffff09c224 */ /* 0x000fe400028e0604 */
[----:B------:R-:W0:Y:S02]  /*14050*/  SHFL.IDX PT, R4, R8, RZ, 0x1c1f ;  /* 0x001c1fff08047589 */ /* 0x000e2400000e0000 */
[----:B0-----:R-:W-:-:S05]  /*14060*/  @!P3 LEA R4, P5, R21, R4, 0x1 ;  /* 0x000000041504b211 */ /* 0x001fca00078a08ff */
[----:B------:R-:W-:Y:S02]  /*14070*/  @!P3 IMAD.X R6, RZ, RZ, R2, P5 ;  /* 0x000000ffff06b224 */ /* 0x000fe400028e0602 */
[----:B------:R-:W-:Y:S02]  /*14080*/  @!P4 IMAD.MOV.U32 R2, RZ, RZ, R3 ;  /* 0x000000ffff02c224 */ /* 0x000fe400078e0003 */
[----:B------:R-:W-:-:S05]  /*14090*/  @!P4 IMAD.MOV.U32 R3, RZ, RZ, R9 ;  /* 0x000000ffff03c224 */ /* 0x000fca00078e0009 */
[----:B------:R-:W-:Y:S04]  /*140a0*/  @!P4 LDGSTS.E.BYPASS.LTC128B.128 [R20+0xdc00], desc[UR52][R2.64], !P2 ;  /* 0x0dc000000214cfae */ /* 0x000fe8000d101d74 */
[----:B------:R-:W-:Y:S04]  /*140b0*/  @!P4 LDGSTS.E.BYPASS.LTC128B.128 [R20+0x10c00], desc[UR52][R2.64+0x40], !P1 ;  /* 0x10c000400214cfae */ /* 0x000fe8000c901d74 */
[----:B------:R0:W-:Y:S02]  /*140c0*/  @!P4 LDGSTS.E.BYPASS.LTC128B.128 [R20+0x13c00], desc[UR52][R2.64+0x80], !P0 ;  /* 0x13c000800214cfae */ /* 0x0001e4000c101d74 */
[----:B0-----:R-:W-:-:S02]  /*140d0*/  @!P3 IMAD.MOV.U32 R2, RZ, RZ, R4 ;  /* 0x000000ffff02b224 */ /* 0x001fc400078e0004 */
[----:B------:R-:W-:-:S05]  /*140e0*/  @!P3 IMAD.MOV.U32 R3, RZ, RZ, R6 ;  /* 0x000000ffff03b224 */ /* 0x000fca00078e0006 */
[----:B------:R-:W-:Y:S04]  /*140f0*/  @!P3 LDGSTS.E.BYPASS.LTC128B.128 [R20+0xe400], desc[UR52][R2.64], !P2 ;  /* 0x0e4000000214bfae */ /* 0x000fe8000d101d74 */
[----:B------:R-:W-:Y:S04]  /*14100*/  @!P3 LDGSTS.E.BYPASS.LTC128B.128 [R20+0x11400], desc[UR52][R2.64+0x40], !P1 ;  /* 0x114000400214bfae */ /* 0x000fe8000c901d74 */
[----:B------:R0:W-:Y:S04]  /*14110*/  @!P3 LDGSTS.E.BYPASS.LTC128B.128 [R20+0x14400], desc[UR52][R2.64+0x80], !P0 ;  /* 0x144000800214bfae */ /* 0x0001e8000c101d74 */
[----:B0-----:R0:W1:Y:S02]  /*14120*/  SHFL.IDX PT, R2, R8, 0x1, 0x1c1f ;  /* 0x003c1f0008027f89 */ /* 0x00106400000e0000 */
.L_x_1325:
[----:B------:R-:W-:Y:S02]  /*14130*/  VIADD R0, R0, 0xa0 ;  /* 0x000000a000007836 */ /* 0x000fe40000000000 */
[----:B0-----:R-:W-:-:S03]  /*14140*/  VIADD R8, R17, 0x2d800 ;  /* 0x0002d80011087836 */ /* 0x001fc60000000000 */
        /* <DEDUP_REMOVED lines=11> */
.L_x_1209:
[----:B------:R-:W-:Y:S02]  /*14200*/  PLOP3.LUT P1, PT, P1, P0, PT, 0xa2, 0x0 ;  /* 0x000000000000781c */ /* 0x000fe40000f21472 */
[----:B------:R-:W-:-:S08]  /*14210*/  @P0 R2UR P1, UR4, R17 ;  /* 0x00000000110402ca */ /* 0x000fd00000020000 */
[----:B------:R-:W-:-:S05]  /*14220*/  @P0 PLOP3.LUT P0, PT, P1, PT, PT, 0x80, 0x0 ;  /* 0x000000000000081c */ /* 0x000fca0000f0f070 */
[----:B------:R-:W-:Y:S01]  /*14230*/  @!P1 SYNCS.ARRIVE.TRANS64.RED.A0T1 RZ, [UR4+0x2d800], RZ ;  /* 0x02d800ffffff99a7 */ /* 0x000fe20008200404 */
[----:B------:R-:W-:Y:S07]  /*14240*/  @!P1 ARRIVES.LDGSTSBAR.64.TRANSCNT [UR4+0x2d800] ;  /* 0x02d80000ff0099b0 */ /* 0x000fee0008000a84 */
[----:B------:R-:W-:Y:S05]  /*14250*/  @P0 BRA.U.ANY `(.L_x_1209) ;  /* 0xfffffffd00e80947 */ /* 0x000fea000393ffff */
[----:B0-----:R-:W2:Y:S02]  /*14260*/  LDL.LU R2, [R1+0x24] ;  /* 0x0000240001027983 */ /* 0x001ea40000300800 */
        /* <DEDUP_REMOVED lines=9> */
[----:B------:R-:W1:Y:S03]  /*14300*/  SYNCS.PHASECHK.TRANS64.TRYWAIT P0, [R17+URZ+0x2d820], R0 ;  /* 0x02d82000110075a7 */ /* 0x000e66000800017f */
[----:B01----:R-:W-:Y:S05]  /*14310*/  @!P0 BRA `(.L_x_1211) ;  /* 0x0000004800b48947 */ /* 0x003fea0003800000 */
.L_x_1326:
[----:B------:R-:W-:Y:S05]  /*14320*/  BSYNC B0 ;  /* 0x0000000000007941 */ /* 0x000fea0003800000 */
.L_x_1210:
[----:B------:R-:W0:Y:S01]  /*14330*/  LDL R2, [R1+0x1c] ;  /* 0x00001c0001027983 */ /* 0x000e220000100800 */
[----:B------:R-:W-:Y:S01]  /*14340*/  BSSY B0, `(.L_x_1212) ;  /* 0x0000233000007945 */ /* 0x000fe20003800000 */
[----:B0-----:R-:W-:-:S05]  /*14350*/  VIADD R0, R2, 0xfffffffe ;  /* 0xfffffffe02007836 */ /* 0x001fca0000000000 */
[----:B------:R-:W-:-:S13]  /*14360*/  ISETP.GE.AND P0, PT, R0, R29, PT ;  /* 0x0000001d0000720c */ /* 0x000fda0003f06270 */
[----:B------:R-:W-:Y:S05]  /*14370*/  @!P0 BRA `(.L_x_1213) ;  /* 0x0000002000bc8947 */ /* 0x000fea0003800000 */
[----:B------:R-:W2:Y:S04]  /*14380*/  LDL.LU R2, [R1+0x30] ;  /* 0x0000300001027983 */ /* 0x000ea80000300800 */
[----:B------:R-:W3:Y:S04]  /*14390*/  LDL.LU R6, [R1+0x18] ;  /* 0x0000180001067983 */ /* 0x000ee80000300800 */
[----:B------:R-:W4:Y:S04]  /*143a0*/  LDL.LU R3, [R1+0x3c] ;  /* 0x00003c0001037983 */ /* 0x000f280000300800 */
[----:B------:R-:W5:Y:S04]  /*143b0*/  LDL.LU R5, [R1+0x14] ;  /* 0x0000140001057983 */ /* 0x000f680000300800 */
[----:B------:R-:W5:Y:S01]  /*143c0*/  LDL.LU R4, [R1+0x40] ;  /* 0x0000400001047983 */ /* 0x000f620000300800 */
[----:B------:R-:W-:Y:S01]  /*143d0*/  BSSY B2, `(.L_x_1214) ;  /* 0x00000c3000027945 */ /* 0x000fe20003800000 */
[----:B--2---:R-:W-:-:S04]  /*143e0*/  VIADD R2, R2, 0x1 ;  /* 0x0000000102027836 */ /* 0x004fc80000000000 */
[----:B---3--:R-:W-:Y:S01]  /*143f0*/  IMAD R2, R2, R6, RZ ;  /* 0x0000000602027224 */ /* 0x008fe200078e02ff */
[----:B----4-:R-:W-:-:S04]  /*14400*/  LOP3.LUT R3, RZ, R3, RZ, 0x33, !PT ;  /* 0x00000003ff037212 */ /* 0x010fc800078e33ff */
[----:B------:R-:W-:-:S04]  /*14410*/  LOP3.LUT R2, RZ, R2, RZ, 0x33, !PT ;  /* 0x00000002ff027212 */ /* 0x000fc800078e33ff */
[----:B-----5:R-:W-:Y:S02]  /*14420*/  VIADDMNMX R2, R2, -R5, R3, !PT ;  /* 0x8000000502027246 */ /* 0x020fe40007800103 */
[----:B------:R-:W-:-:S04]  /*14430*/  LOP3.LUT R3, RZ, R4, RZ, 0x33, !PT ;  /* 0x00000004ff037212 */ /* 0x000fc800078e33ff */
[----:B------:R-:W-:Y:S02]  /*14440*/  VIMNMX R6, R2, R3, !PT ;  /* 0x0000000302067248 */ /* 0x000fe40007fe0100 */
[----:B------:R-:W-:-:S04]  /*14450*/  LOP3.LUT R3, RZ, R29, RZ, 0x33, !PT ;  /* 0x0000001dff037212 */ /* 0x000fc800078e33ff */
[----:B------:R-:W-:Y:S02]  /*14460*/  VIADDMNMX R10, R6, 0x2, R3, !PT ;  /* 0x00000002060a7846 */ /* 0x000fe40007800103 */
[----:B------:R-:W-:-:S05]  /*14470*/  LOP3.LUT R3, RZ, R6, RZ, 0x33, !PT ;  /* 0x00000006ff037212 */ /* 0x000fca00078e33ff */
[----:B------:R-:W-:-:S05]  /*14480*/  IMAD.IADD R3, R10, 0x1, R3 ;  /* 0x000000010a037824 */ /* 0x000fca00078e0203 */
[----:B------:R-:W-:-:S04]  /*14490*/  LOP3.LUT R3, R3, 0x1, RZ, 0xc0, !PT ;  /* 0x0000000103037812 */ /* 0x000fc800078ec0ff */
[----:B------:R-:W-:-:S13]  /*144a0*/  ISETP.NE.U32.AND P0, PT, R3, 0x1, PT ;  /* 0x000000010300780c */ /* 0x000fda0003f05070 */
[----:B------:R-:W-:Y:S05]  /*144b0*/  @P0 BRA `(.L_x_1215) ;  /* 0x0000000800d00947 */ /* 0x000fea0003800000 */
[----:B------:R-:W2:Y:S01]  /*144c0*/  LDL R4, [R1] ;  /* 0x0000000001047983 */ /* 0x000ea20000100800 */
        /* <DEDUP_REMOVED lines=13> */
[----:B------:R-:W0:Y:S01]  /*145a0*/  LDC R5, c[0x0][0x43c] ;  /* 0x00010f00ff057b82 */ /* 0x000e220000000800 */
[----:B------:R-:W-:Y:S01]  /*145b0*/  ULDC.64 UR6, c[0x0][0x428] ;  /* 0x00010a0000067ab9 */ /* 0x000fe20000000a00 */
[----:B0-----:R-:W-:-:S13]  /*145c0*/  ISETP.NE.AND P0, PT, R5, 0x1, PT ;  /* 0x000000010500780c */ /* 0x001fda0003f05270 */
[----:B------:R-:W0:Y:S02]  /*145d0*/  @P0 LDC.64 R2, c[0x0][0x440] ;  /* 0x00011000ff020b82 */ /* 0x000e240000000a00 */
[----:B0-----:R-:W-:-:S04]  /*145e0*/  @P0 IMAD.HI.U32 R4, R0, R2, RZ ;  /* 0x0000000200040227 */ /* 0x001fc800078e00ff */
[----:B------:R-:W-:Y:S01]  /*145f0*/  IMAD.MOV.U32 R2, RZ, RZ, R0 ;  /* 0x000000ffff027224 */ /* 0x000fe200078e0000 */
[----:B------:R-:W-:Y:S01]  /*14600*/  @P0 SHF.R.U32.HI R2, RZ, R3, R4 ;  /* 0x00000003ff020219 */ /* 0x000fe20000011604 */
[----:B------:R-:W-:-:S04]  /*14610*/  IMAD R4, R25, UR6, RZ ;  /* 0x0000000619047c24 */ /* 0x000fc8000f8e02ff */
[----:B------:R-:W-:Y:S02]  /*14620*/  IMAD.MOV R3, RZ, RZ, -R2 ;  /* 0x000000ffff037224 */ /* 0x000fe400078e0a02 */
[----:B------:R-:W-:Y:S02]  /*14630*/  IMAD R4, R23, UR7, R4 ;  /* 0x0000000717047c24 */ /* 0x000fe4000f8e0204 */
[----:B------:R-:W-:Y:S01]  /*14640*/  IMAD R0, R5, R3, R0 ;  /* 0x0000000305007224 */ /* 0x000fe200078e0200 */
[----:B------:R-:W-:-:S03]  /*14650*/  SHF.R.S32.HI R3, RZ, 0x1f, R2 ;  /* 0x0000001fff037819 */ /* 0x000fc60000011402 */
[----:B------:R-:W-:-:S04]  /*14660*/  IMAD.WIDE.U32 R2, R23, UR6, R2 ;  /* 0x0000000617027c25 */ /* 0x000fc8000f8e0002 */
[----:B------:R-:W-:Y:S01]  /*14670*/  IMAD.IADD R3, R4, 0x1, R3 ;  /* 0x0000000104037824 */ /* 0x000fe200078e0203 */
[----:B------:R-:W-:-:S04]  /*14680*/  LEA R4, P0, R2, UR4, 0x2 ;  /* 0x0000000402047c11 */ /* 0x000fc8000f8010ff */
[----:B------:R-:W-:-:S06]  /*14690*/  LEA.HI.X R5, R2, UR5, R3, 0x2, P0 ;  /* 0x0000000502057c11 */ /* 0x000fcc00080f1403 */
[----:B------:R0:W5:Y:S03]  /*146a0*/  LDG.E R5, desc[UR52][R4.64] ;  /* 0x0000003404057981 */ /* 0x000166000c1e1900 */
.L_x_1218:
[----:B------:R-:W-:Y:S01]  /*146b0*/  IMAD R3, R7, 0x8, R17 ;  /* 0x0000000807037824 */ /* 0x000fe200078e0211 */
[----:B------:R-:W-:Y:S01]  /*146c0*/  SHF.L.U32 R2, R9, 0x1f, RZ ;  /* 0x0000001f09027819 */ /* 0x000fe200000006ff */
[----:B------:R-:W-:Y:S03]  /*146d0*/  BSSY B3, `(.L_x_1219) ;  /* 0x0000003000037945 */ /* 0x000fe60003800000 */
[----:B------:R-:W1:Y:S02]  /*146e0*/  SYNCS.PHASECHK.TRANS64.TRYWAIT P0, [R3+URZ+0x2d840], R2 ;  /* 0x02d84002030075a7 */ /* 0x000e64000800017f */
[----:B-1----:R-:W-:Y:S05]  /*146f0*/  @!P0 BRA `(.L_x_1220) ;  /* 0x0000004400d08947 */ /* 0x002fea0003800000 */
.L_x_1327:
[----:B------:R-:W-:Y:S05]  /*14700*/  BSYNC B3 ;  /* 0x0000000000037941 */ /* 0x000fea0003800000 */
.L_x_1219:
        /* <DEDUP_REMOVED lines=12> */
.L_x_1222:
[----:B------:R-:W-:Y:S05]  /*147d0*/  BSYNC B3 ;  /* 0x0000000000037941 */ /* 0x000fea0003800000 */
.L_x_1221:
        /* <DEDUP_REMOVED lines=11> */
.L_x_1223:
        /* <DEDUP_REMOVED lines=16> */
.L_x_1224:
        /* <DEDUP_REMOVED lines=16> */
.L_x_1225:
        /* <DEDUP_REMOVED lines=15> */
.L_x_1328:
[----:B------:R-:W-:Y:S05]  /*14b80*/  BSYNC B3 ;  /* 0x0000000000037941 */ /* 0x000fea0003800000 */
.L_x_1226:
        /* <DEDUP_REMOVED lines=12> */
.L_x_1229:
[----:B------:R-:W-:Y:S05]  /*14c50*/  BSYNC B3 ;  /* 0x0000000000037941 */ /* 0x000fea0003800000 */
.L_x_1228:
        /* <DEDUP_REMOVED lines=11> */
.L_x_1230:
        /* <DEDUP_REMOVED lines=15> */
.L_x_1231:
        /* <DEDUP_REMOVED lines=15> */
.L_x_1232:
        /* <DEDUP_REMOVED lines=12> */
.L_x_1217:
[----:B------:R-:W-:Y:S05]  /*14fb0*/  BSYNC B1 ;  /* 0x0000000000017941 */ /* 0x000fea0003800000 */
.L_x_1216:
[----:B------:R-:W2:Y:S01]  /*14fc0*/  LDL.LU R0, [R1+0x1c] ;  /* 0x00001c0001007983 */ /* 0x000ea20000300800 */
[----:B------:R-:W-:Y:S02]  /*14fd0*/  IMAD.MOV.U32 R18, RZ, RZ, R7 ;  /* 0x000000ffff127224 */ /* 0x000fe400078e0007 */
[----:B------:R-:W-:Y:S02]  /*14fe0*/  IMAD.MOV.U32 R28, RZ, RZ, R9 ;  /* 0x000000ffff1c7224 */ /* 0x000fe400078e0009 */
[----:B--2---:R-:W-:-:S07]  /*14ff0*/  VIADD R0, R0, 0xfffffffd ;  /* 0xfffffffd00007836 */ /* 0x004fce0000000000 */
.L_x_1215:
[----:B------:R-:W-:Y:S05]  /*15000*/  BSYNC B2 ;  /* 0x0000000000027941 */ /* 0x000fea0003800000 */
.L_x_1214:
[----:B------:R-:W-:-:S05]  /*15010*/  VIADD R3, R10, 0xfffffffe ;  /* 0xfffffffe0a037836 */ /* 0x000fca0000000000 */
[----:B------:R-:W-:-:S13]  /*15020*/  ISETP.NE.AND P0, PT, R3, R6, PT ;  /* 0x000000060300720c */ /* 0x000fda0003f05270 */
[----:B------:R-:W-:Y:S05]  /*15030*/  @!P0 BRA `(.L_x_1213) ;  /* 0x00000014008c8947 */ /* 0x000fea0003800000 */
[----:B------:R-:W-:-:S07]  /*15040*/  IMAD.MOV.U32 R4, RZ, RZ, R19 ;  /* 0x000000ffff047224 */ /* 0x000fce00078e0013 */
.L_x_1267:
[----:B------:R-:W2:Y:S01]  /*15050*/  LDL R2, [R1] ;  /* 0x0000000001027983 */ /* 0x000ea20000100800 */
[----:B------:R-:W-:Y:S01]  /*15060*/  VIADD R6, R18, 0x1 ;  /* 0x0000000112067836 */ /* 0x000fe20000000000 */
[----:B------:R-:W-:Y:S05]  /*15070*/  YIELD ;  /* 0x0000000000007946 */ /* 0x000fea0003800000 */
[----:B------:R-:W-:Y:S01]  /*15080*/  ISETP.NE.AND P0, PT, R6, 0x2, PT ;  /* 0x000000020600780c */ /* 0x000fe20003f05270 */
[----:B------:R-:W-:Y:S03]  /*15090*/  BSSY B1, `(.L_x_1233) ;  /* 0x00000aa000017945 */ /* 0x000fe60003800000 */
[----:B------:R-:W-:-:S02]  /*150a0*/  SEL R7, RZ, 0x1, P0 ;  /* 0x00000001ff077807 */ /* 0x000fc40000000000 */
        /* <DEDUP_REMOVED lines=24> */
[----:B------:R-:W-:-:S05]  /*15230*/  LEA.HI.X R5, R2, UR5, R3, 0x2, P0 ;  /* 0x0000000502057c11 */ /* 0x000fca00080f1403 */
[----:B------:R0:W5:Y:S04]  /*15240*/  LDG.E R4, desc[UR52][R4.64] ;  /* 0x0000003404047981 */ /* 0x000168000c1e1900 */
.L_x_1235:
[----:B------:R-:W-:Y:S01]  /*15250*/  IMAD R3, R6, 0x8, R17 ;  /* 0x0000000806037824 */ /* 0x000fe200078e0211 */
[----:B------:R-:W-:Y:S01]  /*15260*/  SHF.L.U32 R2, R7, 0x1f, RZ ;  /* 0x0000001f07027819 */ /* 0x000fe200000006ff */
[----:B------:R-:W-:Y:S03]  /*15270*/  BSSY B2, `(.L_x_1236) ;  /* 0x0000003000027945 */ /* 0x000fe60003800000 */
[----:B------:R-:W1:Y:S02]  /*15280*/  SYNCS.PHASECHK.TRANS64.TRYWAIT P0, [R3+URZ+0x2d840], R2 ;  /* 0x02d84002030075a7 */ /* 0x000e64000800017f */
[----:B-1----:R-:W-:Y:S05]  /*15290*/  @!P0 BRA `(.L_x_1237) ;  /* 0x0000003c00108947 */ /* 0x002fea0003800000 */
.L_x_1329:
[----:B------:R-:W-:Y:S05]  /*152a0*/  BSYNC B2 ;  /* 0x0000000000027941 */ /* 0x000fea0003800000 */
.L_x_1236:
        /* <DEDUP_REMOVED lines=12> */
.L_x_1239:
[----:B------:R-:W-:Y:S05]  /*15370*/  BSYNC B2 ;  /* 0x0000000000027941 */ /* 0x000fea0003800000 */
.L_x_1238:
        /* <DEDUP_REMOVED lines=11> */
.L_x_1240:
        /* <DEDUP_REMOVED lines=16> */
.L_x_1241:
        /* <DEDUP_REMOVED lines=16> */
.L_x_1242:
        /* <DEDUP_REMOVED lines=15> */
.L_x_1330:
[----:B------:R-:W-:Y:S05]  /*15720*/  BSYNC B2 ;  /* 0x0000000000027941 */ /* 0x000fea0003800000 */
.L_x_1243:
        /* <DEDUP_REMOVED lines=11> */
.L_x_1246:
[----:B------:R-:W-:Y:S05]  /*157e0*/  BSYNC B2 ;  /* 0x0000000000027941 */ /* 0x000fea0003800000 */
.L_x_1245:
        /* <DEDUP_REMOVED lines=10> */
.L_x_1247:
        /* <DEDUP_REMOVED lines=15> */
.L_x_1248:
        /* <DEDUP_REMOVED lines=15> */
.L_x_1249:
        /* <DEDUP_REMOVED lines=12> */
.L_x_1234:
[----:B------:R-:W-:Y:S05]  /*15b30*/  BSYNC B1 ;  /* 0x0000000000017941 */ /* 0x000fea0003800000 */
.L_x_1233:
[----:B------:R-:W2:Y:S01]  /*15b40*/  LDL R2, [R1] ;  /* 0x0000000001027983 */ /* 0x000ea20000100800 */
        /* <DEDUP_REMOVED lines=31> */
.L_x_1252:
[----:B------:R-:W-:Y:S01]  /*15d40*/  IMAD R2, R18, 0x8, R17 ;  /* 0x0000000812027824 */ /* 0x000fe200078e0211 */
[----:B------:R-:W-:Y:S01]  /*15d50*/  SHF.L.U32 R3, R28, 0x1f, RZ ;  /* 0x0000001f1c037819 */ /* 0x000fe200000006ff */
[----:B------:R-:W-:Y:S03]  /*15d60*/  BSSY B2, `(.L_x_1253) ;  /* 0x0000003000027945 */ /* 0x000fe60003800000 */
[----:B------:R-:W1:Y:S02]  /*15d70*/  SYNCS.PHASECHK.TRANS64.TRYWAIT P0, [R2+URZ+0x2d840], R3 ;  /* 0x02d84003020075a7 */ /* 0x000e64000800017f */
[----:B-1----:R-:W-:Y:S05]  /*15d80*/  @!P0 BRA `(.L_x_1254) ;  /* 0x00000030007c8947 */ /* 0x002fea0003800000 */
.L_x_1331:
[----:B------:R-:W-:Y:S05]  /*15d90*/  BSYNC B2 ;  /* 0x0000000000027941 */ /* 0x000fea0003800000 */
.L_x_1253:
        /* <DEDUP_REMOVED lines=12> */
.L_x_1256:
[----:B------:R-:W-:Y:S05]  /*15e60*/  BSYNC B2 ;  /* 0x0000000000027941 */ /* 0x000fea0003800000 */
.L_x_1255:
        /* <DEDUP_REMOVED lines=12> */
.L_x_1257:
        /* <DEDUP_REMOVED lines=16> */
.L_x_1258:
        /* <DEDUP_REMOVED lines=16> */
.L_x_1259:
        /* <DEDUP_REMOVED lines=15> */
.L_x_1332:
[----:B------:R-:W-:Y:S05]  /*16220*/  BSYNC B2 ;  /* 0x0000000000027941 */ /* 0x000fea0003800000 */
.L_x_1260:
        /* <DEDUP_REMOVED lines=11> */
.L_x_1263:
[----:B------:R-:W-:Y:S05]  /*162e0*/  BSYNC B2 ;  /* 0x0000000000027941 */ /* 0x000fea0003800000 */
.L_x_1262:
        /* <DEDUP_REMOVED lines=10> */
.L_x_1264:
        /* <DEDUP_REMOVED lines=15> */
.L_x_1265:
        /* <DEDUP_REMOVED lines=15> */
.L_x_1266:
        /* <DEDUP_REMOVED lines=12> */
.L_x_1251:
[----:B------:R-:W-:Y:S05]  /*16630*/  BSYNC B1 ;  /* 0x0000000000017941 */ /* 0x000fea0003800000 */
.L_x_1250:
[----:B------:R-:W-:Y:S01]  /*16640*/  ISETP.GT.AND P0, PT, R9, R29, PT ;  /* 0x0000001d0900720c */ /* 0x000fe20003f04270 */
[----:B------:R-:W-:-:S12]  /*16650*/  VIADD R0, R0, 0xfffffffe ;  /* 0xfffffffe00007836 */ /* 0x000fd80000000000 */
[----:B------:R-:W-:Y:S05]  /*16660*/  @P0 BRA `(.L_x_1267) ;  /* 0xffffffe800780947 */ /* 0x000fea000383ffff */
.L_x_1213:
[----:B------:R-:W-:Y:S05]  /*16670*/  BSYNC B0 ;  /* 0x0000000000007941 */ /* 0x000fea0003800000 */
.L_x_1212:
[----:B------:R-:W0:Y:S01]  /*16680*/  S2R R2, SR_TID.X ;  /* 0x0000000000027919 */ /* 0x000e220000002100 */
[----:B------:R-:W-:Y:S01]  /*16690*/  BSSY B0, `(.L_x_1268) ;  /* 0x0000010000007945 */ /* 0x000fe20003800000 */
[----:B0-----:R-:W-:-:S04]  /*166a0*/  LOP3.LUT R6, R2, 0x7f, RZ, 0xc0, !PT ;  /* 0x0000007f02067812 */ /* 0x001fc800078ec0ff */
[----:B------:R-:W-:-:S13]  /*166b0*/  ISETP.NE.AND P0, PT, R6, RZ, PT ;  /* 0x000000ff0600720c */ /* 0x000fda0003f05270 */
[----:B------:R-:W-:Y:S05]  /*166c0*/  @P0 BRA `(.L_x_1269) ;  /* 0x0000000000300947 */ /* 0x000fea0003800000 */
[----:B------:R-:W0:Y:S01]  /*166d0*/  S2R R5, SR_LANEID ;  /* 0x0000000000057919 */ /* 0x000e220000000000 */
[----:B------:R-:W-:Y:S01]  /*166e0*/  VOTEU.ANY UR4, UPT, PT ;  /* 0x0000000000047886 */ /* 0x000fe200038e0100 */
[----:B------:R-:W1:Y:S01]  /*166f0*/  LDC.64 R2, c[0x0][0xc60] ;  /* 0x00031800ff027b82 */ /* 0x000e620000000a00 */
[----:B------:R-:W0:Y:S02]  /*16700*/  FLO.U32 R0, UR4 ;  /* 0x0000000400007d00 */ /* 0x000e2400080e0000 */
[----:B0-----:R-:W-:-:S06]  /*16710*/  ISETP.EQ.U32.AND P0, PT, R0, R5, PT ;  /* 0x000000050000720c */ /* 0x001fcc0003f02070 */
[----:B------:R-:W1:Y:S07]  /*16720*/  POPC R5, UR4 ;  /* 0x0000000400057d09 */ /* 0x000e6e0008000000 */
[----:B-1----:R-:W2:Y:S01]  /*16730*/  @P0 ATOMG.E.ADD.STRONG.GPU PT, R3, desc[UR52][R2.64], R5 ;  /* 0x00000005020309a8 */ /* 0x002ea200081ee1f4 */
[----:B------:R-:W0:Y:S02]  /*16740*/  S2R R4, SR_LTMASK ;  /* 0x0000000000047919 */ /* 0x000e240000003900 */
[----:B0-----:R-:W-:-:S04]  /*16750*/  LOP3.LUT R4, R4, UR4, RZ, 0xc0, !PT ;  /* 0x0000000404047c12 */ /* 0x001fc8000f8ec0ff */
[----:B------:R-:W0:Y:S01]  /*16760*/  POPC R7, R4 ;  /* 0x0000000400077309 */ /* 0x000e220000000000 */
[----:B--2---:R-:W0:Y:S02]  /*16770*/  SHFL.IDX PT, R0, R3, R0, 0x1f ;  /* 0x00001f0003007589 */ /* 0x004e2400000e0000 */
[----:B0-----:R-:W-:-:S07]  /*16780*/  IADD3 R24, R0, UR37, R7 ;  /* 0x0000002500187c10 */ /* 0x001fce000fffe007 */
.L_x_1269:
[----:B------:R-:W-:Y:S05]  /*16790*/  BSYNC B0 ;  /* 0x0000000000007941 */ /* 0x000fea0003800000 */
.L_x_1268:
[----:B------:R-:W2:Y:S01]  /*167a0*/  LDL R0, [R1] ;  /* 0x0000000001007983 */ /* 0x000ea20000100800 */
[----:B------:R-:W-:Y:S01]  /*167b0*/  BSSY B0, `(.L_x_1270) ;  /* 0x0000046000007945 */ /* 0x000fe20003800000 */
[----:B--2---:R-:W-:-:S13]  /*167c0*/  LOP3.LUT P0, RZ, R0, 0x1, RZ, 0xc0, !PT ;  /* 0x0000000100ff7812 */ /* 0x004fda000780c0ff */
[----:B------:R-:W-:Y:S05]  /*167d0*/  @!P0 BRA `(.L_x_1271) ;  /* 0x00000004000c8947 */ /* 0x000fea0003800000 */
[----:B------:R-:W-:Y:S01]  /*167e0*/  IMAD R3, R18, 0x8, R17 ;  /* 0x0000000812037824 */ /* 0x000fe200078e0211 */
[----:B------:R-:W-:Y:S01]  /*167f0*/  SHF.L.U32 R0, R28, 0x1f, RZ ;  /* 0x0000001f1c007819 */ /* 0x000fe200000006ff */
[----:B------:R-:W-:Y:S01]  /*16800*/  BSSY B1, `(.L_x_1272) ;  /* 0x0000004000017945 */ /* 0x000fe20003800000 */
[----:B------:R-:W-:Y:S02]  /*16810*/  ISETP.NE.AND P1, PT, R6, RZ, PT ;  /* 0x000000ff0600720c */ /* 0x000fe40003f25270 */
[----:B------:R-:W0:Y:S02]  /*16820*/  SYNCS.PHASECHK.TRANS64.TRYWAIT P0, [R3+URZ+0x2d860], R0 ;  /* 0x02d86000030075a7 */ /* 0x000e24000800017f */
[----:B0-----:R-:W-:Y:S09]  /*16830*/  @!P0 BRA `(.L_x_1273) ;  /* 0x0000002400f88947 */ /* 0x001ff20003800000 */
.L_x_1333:
[----:B------:R-:W-:Y:S05]  /*16840*/  BSYNC B1 ;  /* 0x0000000000017941 */ /* 0x000fea0003800000 */
.L_x_1272:
[----:B------:R-:W-:Y:S04]  /*16850*/  BSSY B1, `(.L_x_1274) ;  /* 0x0000009000017945 */ /* 0x000fe80003800000 */
[----:B------:R-:W-:Y:S05]  /*16860*/  @P1 BRA `(.L_x_1275) ;  /* 0x00000000001c1947 */ /* 0x000fea0003800000 */
[----:B------:R-:W1:Y:S01]  /*16870*/  S2R R2, SR_TID.X ;  /* 0x0000000000027919 */ /* 0x000e620000002100 */
[----:B0-----:R-:W-:-:S04]  /*16880*/  IMAD.MOV.U32 R0, RZ, RZ, 0x6000 ;  /* 0x00006000ff007424 */ /* 0x001fc800078e00ff */
[----:B------:R2:W-:Y:S01]  /*16890*/  SYNCS.ARRIVE.TRANS64 RZ, [R3+URZ+0x2d850], R0 ;  /* 0x02d8500003ff79a7 */ /* 0x0005e2000800003f */
[----:B-1----:R-:W-:-:S04]  /*168a0*/  LOP3.LUT R2, R2, 0x1f, RZ, 0xc0, !PT ;  /* 0x0000001f02027812 */ /* 0x002fc800078ec0ff */
[----:B------:R-:W-:-:S13]  /*168b0*/  ISETP.NE.AND P0, PT, R2, RZ, PT ;  /* 0x000000ff0200720c */ /* 0x000fda0003f05270 */
[----:B--2---:R-:W-:Y:S05]  /*168c0*/  @!P0 BRA `(.L_x_1275) ;  /* 0x0000000000048947 */ /* 0x004fea0003800000 */
[----:B------:R-:W-:Y:S01]  /*168d0*/  BPT.TRAP 0x1 ;  /* 0x000000040000795c */ /* 0x000fe20000300000 */
.L_x_1275:
[----:B------:R-:W-:Y:S05]  /*168e0*/  BSYNC B1 ;  /* 0x0000000000017941 */ /* 0x000fea0003800000 */
.L_x_1274:
[----:B0-----:R-:W-:Y:S01]  /*168f0*/  IMAD R0, R18, 0x6000, R17 ;  /* 0x0000600012007824 */ /* 0x001fe200078e0211 */
        /* <DEDUP_REMOVED lines=9> */
.L_x_1276:
        /* <DEDUP_REMOVED lines=10> */
[----:B------:R-:W-:Y:S01]  /*16a30*/  PLOP3.LUT P0, PT, PT, PT, PT, 0x80, 0x0 ;  /* 0x000000000000781c */ /* 0x000fe20003f0f070 */
[----:B------:R-:W-:Y:S01]  /*16a40*/  VIADD R3, R0, 0x2400 ;  /* 0x0000240000037836 */ /* 0x000fe20000000000 */
[----:B------:R-:W-:Y:S01]  /*16a50*/  UMOV UR6, 0x0 ;  /* 0x0000000000067882 */ /* 0x000fe20000000000 */
[----:B------:R-:W-:Y:S01]  /*16a60*/  UMOV UR7, 0x14f00000 ;  /* 0x14f0000000077882 */ /* 0x000fe20000000000 */
[----:B------:R-:W-:-:S09]  /*16a70*/  UMOV UR10, 0x20 ;  /* 0x00000020000a7882 */ /* 0x000fd20000000000 */
.L_x_1277:
        /* <DEDUP_REMOVED lines=15> */
.L_x_1278:
        /* <DEDUP_REMOVED lines=10> */
.L_x_1271:
[----:B------:R-:W-:Y:S05]  /*16c10*/  BSYNC B0 ;  /* 0x0000000000007941 */ /* 0x000fea0003800000 */
.L_x_1270:
[----:B------:R-:W-:-:S05]  /*16c20*/  VIADD R18, R18, 0x1 ;  /* 0x0000000112127836 */ /* 0x000fca0000000000 */
[----:B------:R-:W-:-:S04]  /*16c30*/  ISETP.NE.AND P0, PT, R18, 0x2, PT ;  /* 0x000000021200780c */ /* 0x000fc80003f05270 */
[----:B------:R-:W-:Y:S02]  /*16c40*/  SEL R3, RZ, 0x1, P0 ;  /* 0x00000001ff037807 */ /* 0x000fe40000000000 */
[----:B------:R-:W-:Y:S02]  /*16c50*/  SEL R18, R18, RZ, P0 ;  /* 0x000000ff12127207 */ /* 0x000fe40000000000 */
[----:B------:R-:W-:-:S07]  /*16c60*/  LOP3.LUT R28, R28, R3, RZ, 0x3c, !PT ;  /* 0x000000031c1c7212 */ /* 0x000fce00078e3cff */
.L_x_1194:
[----:B------:R-:W-:Y:S05]  /*16c70*/  BSYNC B7 ;  /* 0x0000000000077941 */ /* 0x000fea0003800000 */
.L_x_1192:
[----:B------:R-:W3:Y:S02]  /*16c80*/  LDL R0, [R1] ;  /* 0x0000000001007983 */ /* 0x000ee40000100800 */
[----:B---3--:R-:W-:-:S13]  /*16c90*/  LOP3.LUT P0, RZ, R0, 0x2, RZ, 0xc0, !PT ;  /* 0x0000000200ff7812 */ /* 0x008fda000780c0ff */
        /* <DEDUP_REMOVED lines=10> */
.L_x_1279:
[----:B------:R-:W3:Y:S01]  /*16d40*/  S2R R0, SR_TID.X ;  /* 0x0000000000007919 */ /* 0x000ee20000002100 */
[----:B------:R-:W-:Y:S01]  /*16d50*/  UMOV UR4, 0xffffffff ;  /* 0xffffffff00047882 */ /* 0x000fe20000000000 */
[----:B---3--:R-:W-:-:S04]  /*16d60*/  LOP3.LUT R8, R0, 0x1f, RZ, 0xc0, !PT ;  /* 0x0000001f00087812 */ /* 0x008fc800078ec0ff */
[----:B------:R-:W-:Y:S01]  /*16d70*/  ISETP.NE.AND P0, PT, R8, 0x1f, PT ;  /* 0x0000001f0800780c */ /* 0x000fe20003f05270 */
[----:B------:R-:W-:-:S12]  /*16d80*/  BRA.DIV UR4, `(.L_x_1281) ;  /* 0x0000002204b87947 */ /* 0x000fd8000b800000 */
[----:B------:R-:W-:Y:S01]  /*16d90*/  IMAD.IADD R9, R27, 0x1, R8 ;  /* 0x000000011b097824 */ /* 0x000fe200078e0208 */
[----:B------:R-:W-:-:S04]  /*16da0*/  ULDC UR4, c[0x0][0xc3c] ;  /* 0x00030f0000047ab9 */ /* 0x000fc80000000800 */
[----:B------:R-:W-:-:S13]  /*16db0*/  ISETP.GE.OR P1, PT, R9, UR4, !P0 ;  /* 0x0000000409007c0c */ /* 0x000fda000c726670 */
[----:B------:R-:W3:Y:S08]  /*16dc0*/  @!P1 LDC.64 R2, c[0x0][0xc80] ;  /* 0x00032000ff029b82 */ /* 0x000ef00000000a00 */
[----:B01----:R-:W0:Y:S01]  /*16dd0*/  @!P1 LDC.64 R4, c[0x0][0xc78] ;  /* 0x00031e00ff049b82 */ /* 0x003e220000000a00 */
[----:B---3--:R-:W-:-:S05]  /*16de0*/  @!P1 IMAD.WIDE R2, R9, 0x4, R2 ;  /* 0x0000000409029825 */ /* 0x008fca00078e0202 */
[----:B------:R0:W3:Y:S02]  /*16df0*/  @!P1 LDG.E R7, desc[UR52][R2.64] ;  /* 0x0000003402079981 */ /* 0x0000e4000c1e1900 */
[----:B0-----:R-:W-:-:S05]  /*16e00*/  @!P1 IMAD.WIDE R2, R9, 0x4, R4 ;  /* 0x0000000409029825 */ /* 0x001fca00078e0204 */
[----:B------:R-:W4:Y:S01]  /*16e10*/  @!P1 LDG.E R4, desc[UR52][R2.64] ;  /* 0x0000003402049981 */ /* 0x000f22000c1e1900 */
        /* <DEDUP_REMOVED lines=9> */
[----:B---3--:R-:W-:Y:S02]  /*16eb0*/  @!P1 IMAD.MOV.U32 R25, RZ, RZ, R7 ;  /* 0x000000ffff199224 */ /* 0x008fe400078e0007 */
[----:B----4-:R-:W-:Y:S01]  /*16ec0*/  @!P1 IMAD.MOV.U32 R5, RZ, RZ, R4 ;  /* 0x000000ffff059224 */ /* 0x010fe200078e0004 */
        /* <DEDUP_REMOVED lines=18> */
.L_x_1343:
[----:B------:R-:W-:Y:S02]  /*16ff0*/  ULDC UR4, c[0x0][0xc38] ;  /* 0x00030e0000047ab9 */ /* 0x000fe40000000800 */
[----:B------:R-:W-:-:S04]  /*17000*/  IMAD.U32 R4, RZ, RZ, UR4 ;  /* 0x00000004ff047e24 */ /* 0x000fc8000f8e00ff */
[----:B-1----:R-:W-:-:S04]  /*17010*/  IMAD R3, R14, R4, RZ ;  /* 0x000000040e037224 */ /* 0x002fc800078e02ff */
[----:B------:R-:W-:-:S05]  /*17020*/  IMAD.IADD R6, R6, 0x1, R3 ;  /* 0x0000000106067824 */ /* 0x000fca00078e0203 */
[----:B------:R-:W-:-:S13]  /*17030*/  ISETP.GT.AND P6, PT, R6, R0, PT ;  /* 0x000000000600720c */ /* 0x000fda0003fc4270 */
[----:B------:R-:W-:Y:S05]  /*17040*/  @P6 BRA `(.L_x_1282) ;  /* 0x0000000000a46947 */ /* 0x000fea0003800000 */
.L_x_1285:
[----:B0-----:R-:W0:Y:S01]  /*17050*/  LDC R2, c[0x0][0xc3c] ;  /* 0x00030f00ff027b82 */ /* 0x001e220000000800 */
[----:B------:R-:W-:-:S05]  /*17060*/  VIADD R27, R27, 0x1f ;  /* 0x0000001f1b1b7836 */ /* 0x000fca0000000000 */
[----:B0-----:R-:W-:-:S13]  /*17070*/  ISETP.GE.AND P6, PT, R27, R2, PT ;  /* 0x000000021b00720c */ /* 0x001fda0003fc6270 */
[----:B------:R-:W-:Y:S05]  /*17080*/  @P6 BRA `(.L_x_1283) ;  /* 0x0000000800bc6947 */ /* 0x000fea0003800000 */
[----:B------:R-:W0:Y:S01]  /*17090*/  S2R R3, SR_TID.X ;  /* 0x0000000000037919 */ /* 0x000e220000002100 */
[----:B------:R-:W-:Y:S01]  /*170a0*/  IMAD.MOV.U32 R25, RZ, RZ, RZ ;  /* 0x000000ffff197224 */ /* 0x000fe200078e00ff */
[----:B0-----:R-:W-:-:S05]  /*170b0*/  LOP3.LUT R3, R3, 0x1f, RZ, 0xc0, !PT ;  /* 0x0000001f03037812 */ /* 0x001fca00078ec0ff */
[----:B------:R-:W-:-:S05]  /*170c0*/  IMAD.IADD R7, R27, 0x1, R3 ;  /* 0x000000011b077824 */ /* 0x000fca00078e0203 */
[----:B------:R-:W-:-:S13]  /*170d0*/  ISETP.GE.OR P6, PT, R7, R2, !P0 ;  /* 0x000000020700720c */ /* 0x000fda00047c6670 */
[----:B------:R-:W0:Y:S08]  /*170e0*/  @!P6 LDC.64 R2, c[0x0][0xc80] ;  /* 0x00032000ff02eb82 */ /* 0x000e300000000a00 */
[----:B------:R-:W1:Y:S01]  /*170f0*/  @!P6 LDC.64 R4, c[0x0][0xc78] ;  /* 0x00031e00ff04eb82 */ /* 0x000e620000000a00 */
[----:B0-----:R-:W-:-:S05]  /*17100*/  @!P6 IMAD.WIDE R2, R7, 0x4, R2 ;  /* 0x000000040702e825 */ /* 0x001fca00078e0202 */
[----:B------:R1:W3:Y:S02]  /*17110*/  @!P6 LDG.E R25, desc[UR52][R2.64] ;  /* 0x000000340219e981 */ /* 0x0002e4000c1e1900 */
[----:B-1----:R-:W-:-:S04]  /*17120*/  @!P6 IMAD.WIDE R2, R7, 0x4, R4 ;  /* 0x000000040702e825 */ /* 0x002fc800078e0204 */
[----:B------:R-:W-:-:S06]  /*17130*/  IMAD.MOV.U32 R5, RZ, RZ, RZ ;  /* 0x000000ffff057224 */ /* 0x000fcc00078e00ff */
[----:B------:R-:W3:Y:S01]  /*17140*/  @!P6 LDG.E R5, desc[UR52][R2.64] ;  /* 0x000000340205e981 */ /* 0x000ee2000c1e1900 */
[----:B------:R-:W-:Y:S01]  /*17150*/  UMOV UR4, 0xffffffff ;  /* 0xffffffff00047882 */ /* 0x000fe20000000000 */
[----:B---3--:R-:W-:Y:S02]  /*17160*/  IMAD R13, R5, R25, RZ ;  /* 0x00000019050d7224 */ /* 0x008fe400078e02ff */
        /* <DEDUP_REMOVED lines=17> */
.L_x_1351:
[----:B------:R-:W-:Y:S02]  /*17280*/  ULDC UR4, c[0x0][0xc38] ;  /* 0x00030e0000047ab9 */ /* 0x000fe40000000800 */
[----:B------:R-:W-:-:S04]  /*17290*/  IMAD.U32 R4, RZ, RZ, UR4 ;  /* 0x00000004ff047e24 */ /* 0x000fc8000f8e00ff */
[----:B-1----:R-:W-:-:S04]  /*172a0*/  IMAD R3, R14, R4, RZ ;  /* 0x000000040e037224 */ /* 0x002fc800078e02ff */
[----:B------:R-:W-:-:S05]  /*172b0*/  IMAD.IADD R6, R3, 0x1, R6 ;  /* 0x0000000103067824 */ /* 0x000fca00078e0206 */
[----:B------:R-:W-:-:S13]  /*172c0*/  ISETP.GT.AND P6, PT, R6, R0, PT ;  /* 0x000000000600720c */ /* 0x000fda0003fc4270 */
[----:B------:R-:W-:Y:S05]  /*172d0*/  @!P6 BRA `(.L_x_1285) ;  /* 0xfffffffc005ce947 */ /* 0x000fea000383ffff */
.L_x_1282:
[----:B------:R-:W-:Y:S01]  /*172e0*/  IMAD.IADD R6, R6, 0x1, -R3 ;  /* 0x0000000106067824 */ /* 0x000fe200078e0a03 */
[----:B------:R-:W-:-:S03]  /*172f0*/  UMOV UR4, 0xffffffff ;  /* 0xffffffff00047882 */ /* 0x000fc60000000000 */
[----:B------:R-:W-:-:S05]  /*17300*/  IMAD R3, R2, R4, R6 ;  /* 0x0000000402037224 */ /* 0x000fca00078e0206 */
[----:B------:R-:W-:Y:S01]  /*17310*/  ISETP.GT.AND P6, PT, R3, R0, PT ;  /* 0x000000000300720c */ /* 0x000fe20003fc4270 */
[----:B------:R-:W-:-:S12]  /*17320*/  BRA.DIV UR4, `(.L_x_1286) ;  /* 0x0000002604407947 */ /* 0x000fd8000b800000 */
[----:B------:R-:W-:-:S04]  /*17330*/  VOTE.ANY R3, PT, !P6 ;  /* 0x0000000000037806 */ /* 0x000fc800070e0100 */
[----:B------:R-:W1:Y:S02]  /*17340*/  POPC R7, R3 ;  /* 0x0000000300077309 */ /* 0x000e640000000000 */
[----:B-1----:R1:W3:Y:S01]  /*17350*/  SHFL.IDX PT, R25, R25, R7, 0x1f ;  /* 0x00001f0719197589 */ /* 0x0022e200000e0000 */
[----:B------:R-:W-:-:S03]  /*17360*/  IMAD.IADD R27, R7, 0x1, R27 ;  /* 0x00000001071b7824 */ /* 0x000fc600078e021b */
[----:B------:R1:W4:Y:S04]  /*17370*/  SHFL.IDX PT, R5, R5, R7, 0x1f ;  /* 0x00001f0705057589 */ /* 0x00032800000e0000 */
.L_x_1356:
[----:B------:R-:W-:-:S13]  /*17380*/  ISETP.NE.AND P0, PT, R3, RZ, PT ;  /* 0x000000ff0300720c */ /* 0x000fda0003f05270 */
[----:B------:R-:W-:Y:S05]  /*17390*/  @!P0 BRA `(.L_x_1287) ;  /* 0x0000000000108947 */ /* 0x000fea0003800000 */
[----:B------:R-:W-:Y:S01]  /*173a0*/  UMOV UR4, 0xffffffff ;  /* 0xffffffff00047882 */ /* 0x000fe20000000000 */
[----:B--2---:R-:W-:Y:S02]  /*173b0*/  VIADD R12, R7, 0xffffffff ;  /* 0xffffffff070c7836 */ /* 0x004fe40000000000 */
[----:B------:R-:W-:Y:S05]  /*173c0*/  BRA.DIV UR4, `(.L_x_1288) ;  /* 0x0000002604787947 */ /* 0x000fea000b800000 */
[----:B------:R2:W0:Y:S02]  /*173d0*/  SHFL.IDX PT, R24, R2, R12, 0x1f ;  /* 0x00001f0c02187589 */ /* 0x00042400000e0000 */
.L_x_1287:
[----:B----4-:R-:W-:Y:S01]  /*173e0*/  ISETP.NE.AND P0, PT, R5, 0x1, PT ;  /* 0x000000010500780c */ /* 0x010fe20003f05270 */
[----:B0-----:R-:W-:-:S04]  /*173f0*/  IMAD R24, R24, R4, R6 ;  /* 0x0000000418187224 */ /* 0x001fc800078e0206 */
[----:B------:R-:W-:-:S08]  /*17400*/  IMAD.IADD R0, R0, 0x1, -R24 ;  /* 0x0000000100007824 */ /* 0x000fd000078e0a18 */
[----:B------:R-:W-:Y:S05]  /*17410*/  @!P0 BRA `(.L_x_1289) ;  /* 0x0000000000dc8947 */ /* 0x000fea0003800000 */
[----:B---3--:R-:W-:Y:S01]  /*17420*/  IABS R4, R25 ;  /* 0x0000001900047213 */ /* 0x008fe20000000000 */
[----:B--2---:R-:W-:Y:S01]  /*17430*/  IMAD.MOV.U32 R2, RZ, RZ, RZ ;  /* 0x000000ffff027224 */ /* 0x004fe200078e00ff */
[----:B------:R-:W-:Y:S02]  /*17440*/  IABS R6, R5 ;  /* 0x0000000500067213 */ /* 0x000fe40000000000 */
[----:B-1----:R-:W0:Y:S08]  /*17450*/  I2F.RP R7, R4 ;  /* 0x0000000400077306 */ /* 0x002e300000209400 */
[----:B------:R-:W-:Y:S08]  /*17460*/  I2F.RP R10, R6 ;  /* 0x00000006000a7306 */ /* 0x000ff00000209400 */
[----:B0-----:R-:W0:Y:S02]  /*17470*/  MUFU.RCP R7, R7 ;  /* 0x0000000700077308 */ /* 0x001e240000001000 */
[----:B0-----:R-:W-:-:S06]  /*17480*/  VIADD R3, R7, 0xffffffe ;  /* 0x0ffffffe07037836 */ /* 0x001fcc0000000000 */
[----:B------:R-:W0:Y:S02]  /*17490*/  F2I.FTZ.U32.TRUNC.NTZ R3, R3 ;  /* 0x0000000300037305 */ /* 0x000e24000021f000 */
[----:B0-----:R-:W-:-:S04]  /*174a0*/  IMAD.MOV R9, RZ, RZ, -R3 ;  /* 0x000000ffff097224 */ /* 0x001fc800078e0a03 */
[----:B------:R-:W-:-:S04]  /*174b0*/  IMAD R9, R9, R4, RZ ;  /* 0x0000000409097224 */ /* 0x000fc800078e02ff */
[----:B------:R-:W-:Y:S01]  /*174c0*/  IMAD.HI.U32 R8, R3, R9, R2 ;  /* 0x0000000903087227 */ /* 0x000fe200078e0002 */
[----:B------:R-:W-:Y:S01]  /*174d0*/  IABS R9, R0 ;  /* 0x0000000000097213 */ /* 0x000fe20000000000 */
[----:B------:R-:W0:Y:S01]  /*174e0*/  MUFU.RCP R2, R10 ;  /* 0x0000000a00027308 */ /* 0x000e220000001000 */
[----:B------:R-:W-:-:S03]  /*174f0*/  IABS R3, R25 ;  /* 0x0000001900037213 */ /* 0x000fc60000000000 */
[----:B------:R-:W-:-:S04]  /*17500*/  IMAD.HI.U32 R7, R8, R9, RZ ;  /* 0x0000000908077227 */ /* 0x000fc800078e00ff */
[----:B------:R-:W-:-:S04]  /*17510*/  IMAD.MOV R12, RZ, RZ, -R3 ;  /* 0x000000ffff0c7224 */ /* 0x000fc800078e0a03 */
[----:B------:R-:W-:Y:S02]  /*17520*/  IMAD R9, R7, R12, R9 ;  /* 0x0000000c07097224 */ /* 0x000fe400078e0209 */
[----:B0-----:R-:W-:-:S03]  /*17530*/  VIADD R3, R2, 0xffffffe ;  /* 0x0ffffffe02037836 */ /* 0x001fc60000000000 */
[----:B------:R-:W-:Y:S01]  /*17540*/  ISETP.GT.U32.AND P1, PT, R4, R9, PT ;  /* 0x000000090400720c */ /* 0x000fe20003f24070 */
[----:B------:R-:W-:Y:S02]  /*17550*/  IMAD.MOV.U32 R2, RZ, RZ, RZ ;  /* 0x000000ffff027224 */ /* 0x000fe400078e00ff */
[----:B------:R-:W0:Y:S10]  /*17560*/  F2I.FTZ.U32.TRUNC.NTZ R3, R3 ;  /* 0x0000000300037305 */ /* 0x000e34000021f000 */
[----:B------:R-:W-:-:S02]  /*17570*/  @!P1 IMAD.IADD R9, R9, 0x1, -R4 ;  /* 0x0000000109099824 */ /* 0x000fc400078e0a04 */
[----:B------:R-:W-:Y:S01]  /*17580*/  @!P1 VIADD R7, R7, 0x1 ;  /* 0x0000000107079836 */ /* 0x000fe20000000000 */
[----:B------:R-:W-:Y:S02]  /*17590*/  ISETP.NE.AND P1, PT, R25, RZ, PT ;  /* 0x000000ff1900720c */ /* 0x000fe40003f25270 */
[----:B------:R-:W-:Y:S01]  /*175a0*/  ISETP.GE.U32.AND P0, PT, R9, R4, PT ;  /* 0x000000040900720c */ /* 0x000fe20003f06070 */
[----:B0-----:R-:W-:-:S04]  /*175b0*/  IMAD.MOV R9, RZ, RZ, -R3 ;  /* 0x000000ffff097224 */ /* 0x001fc800078e0a03 */
[----:B------:R-:W-:-:S04]  /*175c0*/  IMAD R9, R9, R6, RZ ;  /* 0x0000000609097224 */ /* 0x000fc800078e02ff */
[----:B------:R-:W-:Y:S01]  /*175d0*/  IMAD.HI.U32 R4, R3, R9, R2 ;  /* 0x0000000903047227 */ /* 0x000fe200078e0002 */
[----:B------:R-:W-:-:S03]  /*175e0*/  LOP3.LUT R2, R0, R25, RZ, 0x3c, !PT ;  /* 0x0000001900027212 */ /* 0x000fc600078e3cff */
[----:B------:R-:W-:Y:S01]  /*175f0*/  @P0 VIADD R7, R7, 0x1 ;  /* 0x0000000107070836 */ /* 0x000fe20000000000 */
[----:B------:R-:W-:Y:S02]  /*17600*/  ISETP.GE.AND P2, PT, R2, RZ, PT ;  /* 0x000000ff0200720c */ /* 0x000fe40003f46270 */
[----:B------:R-:W-:-:S05]  /*17610*/  IABS R2, R5 ;  /* 0x0000000500027213 */ /* 0x000fca0000000000 */
[----:B------:R-:W-:-:S06]  /*17620*/  IMAD.MOV R2, RZ, RZ, -R2 ;  /* 0x000000ffff027224 */ /* 0x000fcc00078e0a02 */
[----:B------:R-:W-:Y:S01]  /*17630*/  @!P2 IMAD.MOV R7, RZ, RZ, -R7 ;  /* 0x000000ffff07a224 */ /* 0x000fe200078e0a07 */
[----:B------:R-:W-:-:S04]  /*17640*/  @!P1 LOP3.LUT R7, RZ, R25, RZ, 0x33, !PT ;  /* 0x00000019ff079212 */ /* 0x000fc800078e33ff */
[----:B------:R-:W-:-:S05]  /*17650*/  IABS R3, R7 ;  /* 0x0000000700037213 */ /* 0x000fca0000000000 */
        /* <DEDUP_REMOVED lines=9> */
[----:B------:R-:W-:-:S04]  /*176f0*/  IMAD.MOV R3, RZ, RZ, -R7 ;  /* 0x000000ffff037224 */ /* 0x000fc800078e0a07 */
[----:B------:R-:W-:-:S08]  /*17700*/  IMAD R3, R25, R3, R0 ;  /* 0x0000000319037224 */ /* 0x000fd000078e0200 */
[----:B------:R-:W-:-:S04]  /*17710*/  @P0 VIADD R4, R4, 0x1 ;  /* 0x0000000104040836 */ /* 0x000fc80000000000 */
[----:B------:R-:W-:Y:S01]  /*17720*/  @!P2 IMAD.MOV R4, RZ, RZ, -R4 ;  /* 0x000000ffff04a224 */ /* 0x000fe200078e0a04 */
[----:B------:R-:W-:-:S05]  /*17730*/  @!P1 LOP3.LUT R4, RZ, R5, RZ, 0x33, !PT ;  /* 0x00000005ff049212 */ /* 0x000fca00078e33ff */
[--C-:B------:R-:W-:Y:S02]  /*17740*/  IMAD.MOV R2, RZ, RZ, -R4.reuse ;  /* 0x000000ffff027224 */ /* 0x100fe400078e0a04 */
[C---:B------:R-:W-:Y:S02]  /*17750*/  IMAD R4, R5.reuse, 0x1000000, R4 ;  /* 0x0100000005047824 */ /* 0x040fe400078e0204 */
[----:B------:R-:W-:-:S04]  /*17760*/  IMAD R5, R5, R2, R7 ;  /* 0x0000000205057224 */ /* 0x000fc800078e0207 */
[----:B------:R-:W-:Y:S01]  /*17770*/  IMAD R26, R5, 0x10000, R4 ;  /* 0x00010000051a7824 */ /* 0x000fe200078e0204 */
[----:B------:R-:W-:Y:S06]  /*17780*/  BRA `(.L_x_1290) ;  /* 0x0000000000f07947 */ /* 0x000fec0003800000 */
.L_x_1289:
[----:B--2---:R-:W0:Y:S02]  /*17790*/  LDC.64 R2, c[0x0][0xc90] ;  /* 0x00032400ff027b82 */ /* 0x004e240000000a00 */
[----:B0-----:R-:W-:-:S05]  /*177a0*/  IMAD.WIDE R2, R27, 0x4, R2 ;  /* 0x000000041b027825 */ /* 0x001fca00078e0202 */
[----:B------:R0:W3:Y:S02]  /*177b0*/  LDG.E R6, desc[UR52][R2.64] ;  /* 0x0000003402067981 */ /* 0x0000e4000c1e1900 */
[----:B0-----:R-:W-:Y:S02]  /*177c0*/  IMAD.MOV.U32 R2, RZ, RZ, RZ ;  /* 0x000000ffff027224 */ /* 0x001fe400078e00ff */
[----:B---3--:R-:W-:-:S05]  /*177d0*/  IMAD R5, R25, R6, RZ ;  /* 0x0000000619057224 */ /* 0x008fca00078e02ff */
[----:B-1----:R-:W-:-:S04]  /*177e0*/  IABS R7, R5 ;  /* 0x0000000500077213 */ /* 0x002fc80000000000 */
[----:B------:R-:W0:Y:S08]  /*177f0*/  I2F.RP R8, R7 ;  /* 0x0000000700087306 */ /* 0x000e300000209400 */
[----:B0-----:R-:W0:Y:S02]  /*17800*/  MUFU.RCP R8, R8 ;  /* 0x0000000800087308 */ /* 0x001e240000001000 */
[----:B0-----:R-:W-:-:S06]  /*17810*/  VIADD R9, R8, 0xffffffe ;  /* 0x0ffffffe08097836 */ /* 0x001fcc0000000000 */
[----:B------:R-:W0:Y:S02]  /*17820*/  F2I.FTZ.U32.TRUNC.NTZ R3, R9 ;  /* 0x0000000900037305 */ /* 0x000e24000021f000 */
[----:B0-----:R-:W-:-:S04]  /*17830*/  IMAD.MOV R10, RZ, RZ, -R3 ;  /* 0x000000ffff0a7224 */ /* 0x001fc800078e0a03 */
[----:B------:R-:W-:Y:S01]  /*17840*/  IMAD R11, R10, R7, RZ ;  /* 0x000000070a0b7224 */ /* 0x000fe200078e02ff */
[----:B------:R-:W-:-:S03]  /*17850*/  IABS R10, R5 ;  /* 0x00000005000a7213 */ /* 0x000fc60000000000 */
[----:B------:R-:W-:Y:S01]  /*17860*/  IMAD.HI.U32 R2, R3, R11, R2 ;  /* 0x0000000b03027227 */ /* 0x000fe200078e0002 */
[----:B------:R-:W-:-:S03]  /*17870*/  IABS R3, R0 ;  /* 0x0000000000037213 */ /* 0x000fc60000000000 */
        /* <DEDUP_REMOVED lines=16> */
[----:B------:R-:W-:-:S03]  /*17980*/  IMAD R0, R5, R9, R0 ;  /* 0x0000000905007224 */ /* 0x000fc600078e0200 */
[----:B------:R-:W-:-:S04]  /*17990*/  VIADDMNMX R4, R3, R4, R6, PT ;  /* 0x0000000403047246 */ /* 0x000fc80003800106 */
[----:B------:R-:W-:-:S04]  /*179a0*/  IABS R6, R4 ;  /* 0x0000000400067213 */ /* 0x000fc80000000000 */
[----:B------:R-:W0:Y:S08]  /*179b0*/  I2F.RP R8, R6 ;  /* 0x0000000600087306 */ /* 0x000e300000209400 */
[----:B0-----:R-:W0:Y:S02]  /*179c0*/  MUFU.RCP R8, R8 ;  /* 0x0000000800087308 */ /* 0x001e240000001000 */
[----:B0-----:R-:W-:Y:S01]  /*179d0*/  VIADD R2, R8, 0xffffffe ;  /* 0x0ffffffe08027836 */ /* 0x001fe20000000000 */
[----:B------:R-:W-:-:S05]  /*179e0*/  IABS R8, R0 ;  /* 0x0000000000087213 */ /* 0x000fca0000000000 */
[----:B------:R0:W1:Y:S02]  /*179f0*/  F2I.FTZ.U32.TRUNC.NTZ R3, R2 ;  /* 0x0000000200037305 */ /* 0x000064000021f000 */
[----:B0-----:R-:W-:Y:S02]  /*17a00*/  IMAD.MOV.U32 R2, RZ, RZ, RZ ;  /* 0x000000ffff027224 */ /* 0x001fe400078e00ff */
[----:B-1----:R-:W-:-:S04]  /*17a10*/  IMAD.MOV R5, RZ, RZ, -R3 ;  /* 0x000000ffff057224 */ /* 0x002fc800078e0a03 */
[----:B------:R-:W-:-:S04]  /*17a20*/  IMAD R5, R5, R6, RZ ;  /* 0x0000000605057224 */ /* 0x000fc800078e02ff */
[----:B------:R-:W-:Y:S01]  /*17a30*/  IMAD.HI.U32 R3, R3, R5, R2 ;  /* 0x0000000503037227 */ /* 0x000fe200078e0002 */
[-C--:B------:R-:W-:Y:S02]  /*17a40*/  IABS R5, R4.reuse ;  /* 0x0000000400057213 */ /* 0x080fe40000000000 */
[----:B------:R-:W-:Y:S02]  /*17a50*/  LOP3.LUT R2, R0, R4, RZ, 0x3c, !PT ;  /* 0x0000000400027212 */ /* 0x000fe400078e3cff */
[----:B------:R-:W-:Y:S01]  /*17a60*/  IADD3 R0, R7, 0x1000000, R0 ;  /* 0x0100000007007810 */ /* 0x000fe20007ffe000 */
[----:B------:R-:W-:Y:S01]  /*17a70*/  IMAD.MOV R5, RZ, RZ, -R5 ;  /* 0x000000ffff057224 */ /* 0x000fe200078e0a05 */
[----:B------:R-:W-:Y:S01]  /*17a80*/  ISETP.GE.AND P2, PT, R2, RZ, PT ;  /* 0x000000ff0200720c */ /* 0x000fe20003f46270 */
        /* <DEDUP_REMOVED lines=9> */
[----:B------:R-:W-:Y:S01]  /*17b20*/  @!P1 LOP3.LUT R3, RZ, R4, RZ, 0x33, !PT ;  /* 0x00000004ff039212 */ /* 0x000fe200078e33ff */
[----:B------:R-:W-:-:S04]  /*17b30*/  IMAD.MOV R4, RZ, RZ, -R4 ;  /* 0x000000ffff047224 */ /* 0x000fc800078e0a04 */
[----:B------:R-:W-:-:S07]  /*17b40*/  IMAD R26, R3, R4, R0 ;  /* 0x00000004031a7224 */ /* 0x000fce00078e0200 */
.L_x_1290:
[----:B------:R-:W-:-:S05]  /*17b50*/  LOP3.LUT R0, RZ, R3, RZ, 0x33, !PT ;  /* 0x00000003ff007212 */ /* 0x000fca00078e33ff */
[----:B------:R-:W-:Y:S01]  /*17b60*/  IMAD.IADD R25, R25, 0x1, R0 ;  /* 0x0000000119197824 */ /* 0x000fe200078e0200 */
[----:B------:R-:W-:Y:S06]  /*17b70*/  BRA `(.L_x_1291) ;  /* 0x00000000001c7947 */ /* 0x000fec0003800000 */
.L_x_1283:
[----:B------:R-:W-:Y:S01]  /*17b80*/  UMOV UR4, URZ ;  /* 0x0000003f00047c82 */ /* 0x000fe20008000000 */
[----:B------:R-:W-:Y:S01]  /*17b90*/  UMOV UR5, URZ ;  /* 0x0000003f00057c82 */ /* 0x000fe20008000000 */
[----:B------:R-:W-:Y:S01]  /*17ba0*/  ULDC UR6, c[0x0][0xc3c] ;  /* 0x00030f0000067ab9 */ /* 0x000fe20000000800 */
[----:B------:R-:W-:Y:S02]  /*17bb0*/  IMAD.MOV.U32 R24, RZ, RZ, R0 ;  /* 0x000000ffff187224 */ /* 0x000fe400078e0000 */
[----:B------:R-:W-:Y:S02]  /*17bc0*/  IMAD.U32 R25, RZ, RZ, UR4 ;  /* 0x00000004ff197e24 */ /* 0x000fe4000f8e00ff */
[----:B------:R-:W-:Y:S02]  /*17bd0*/  IMAD.U32 R26, RZ, RZ, UR5 ;  /* 0x00000005ff1a7e24 */ /* 0x000fe4000f8e00ff */
[----:B------:R-:W-:-:S07]  /*17be0*/  IMAD.U32 R27, RZ, RZ, UR6 ;  /* 0x00000006ff1b7e24 */ /* 0x000fce000f8e00ff */
.L_x_1291:
[----:B------:R-:W0:Y:S01]  /*17bf0*/  S2R R0, SR_TID.X ;  /* 0x0000000000007919 */ /* 0x000e220000002100 */
[----:B------:R-:W-:Y:S05]  /*17c00*/  WARPSYNC.ALL ;  /* 0x0000000000007948 */ /* 0x000fea0003800000 */
[----:B------:R-:W-:Y:S01]  /*17c10*/  BAR.SYNC.DEFER_BLOCKING 0x4, 0x200 ;  /* 0x0108000000007b1d */ /* 0x000fe20000010000 */
[----:B0-----:R-:W-:-:S04]  /*17c20*/  LOP3.LUT R0, R0, 0x1f, RZ, 0xc0, !PT ;  /* 0x0000001f00007812 */ /* 0x001fc800078ec0ff */
[----:B------:R-:W-:-:S13]  /*17c30*/  ISETP.NE.AND P0, PT, R0, RZ, PT ;  /* 0x000000ff0000720c */ /* 0x000fda0003f05270 */
[----:B------:R-:W0:Y:S01]  /*17c40*/  @!P0 S2R R3, SR_CgaCtaId ;  /* 0x0000000000038919 */ /* 0x000e220000008800 */
[----:B------:R-:W-:-:S04]  /*17c50*/  @!P0 MOV R0, 0x400 ;  /* 0x0000040000008802 */ /* 0x000fc80000000f00 */
[----:B0-----:R-:W-:-:S05]  /*17c60*/  @!P0 LEA R17, R3, R0, 0x18 ;  /* 0x0000000003118211 */ /* 0x001fca00078ec0ff */
[----:B------:R0:W-:Y:S01]  /*17c70*/  @!P0 STS.128 [R17+0x2d8d0], R24 ;  /* 0x02d8d01811008388 */ /* 0x0001e20000000c00 */
[----:B------:R-:W-:Y:S06]  /*17c80*/  BAR.ARV 0x5, 0x200 ;  /* 0x0148000000007b1d */ /* 0x000fec0000002000 */
.L_x_1280:
[----:B------:R-:W-:Y:S02]  /*17c90*/  ULDC UR4, c[0x0][0xc3c] ;  /* 0x00030f0000047ab9 */ /* 0x000fe40000000800 */
[----:B----4-:R-:W-:-:S13]  /*17ca0*/  ISETP.GE.AND P0, PT, R27, UR4, PT ;  /* 0x000000041b007c0c */ /* 0x010fda000bf06270 */
[----:B------:R-:W-:Y:S05]  /*17cb0*/  @!P0 BRA `(.L_x_1292) ;  /* 0xffffffa000988947 */ /* 0x000fea000383ffff */
[----:B------:R-:W-:Y:S05]  /*17cc0*/  BSYNC B8 ;  /* 0x0000000000087941 */ /* 0x000fea0003800000 */
.L_x_1178:
[----:B--2---:R-:W2:Y:S01]  /*17cd0*/  LDL.LU R0, [R1+0x24] ;  /* 0x0000240001007983 */ /* 0x004ea20000300800 */
[----:B------:R-:W-:Y:S01]  /*17ce0*/  BSSY B0, `(.L_x_1293) ;  /* 0x000000b000007945 */ /* 0x000fe20003800000 */
[----:B0-----:R-:W0:Y:S01]  /*17cf0*/  S2R R5, SR_CgaCtaId ;  /* 0x0000000000057919 */ /* 0x001e220000008800 */
[----:B--2---:R-:W-:-:S05]  /*17d00*/  VIADD R0, R0, 0x1 ;  /* 0x0000000100007836 */ /* 0x004fca0000000000 */
[----:B------:R-:W-:-:S04]  /*17d10*/  LEA.HI R2, R0, R0, RZ, 0x1 ;  /* 0x0000000000027211 */ /* 0x000fc800078f08ff */
[----:B------:R-:W-:Y:S02]  /*17d20*/  LOP3.LUT R3, R2, 0xfffffffe, RZ, 0xc0, !PT ;  /* 0xfffffffe02037812 */ /* 0x000fe400078ec0ff */
[----:B------:R-:W-:-:S03]  /*17d30*/  MOV R2, 0x400 ;  /* 0x0000040000027802 */ /* 0x000fc60000000f00 */
[----:B------:R-:W-:Y:S01]  /*17d40*/  IMAD.IADD R0, R0, 0x1, -R3 ;  /* 0x0000000100007824 */ /* 0x000fe200078e0a03 */
[----:B0-----:R-:W-:-:S04]  /*17d50*/  LEA R9, R5, R2, 0x18 ;  /* 0x0000000205097211 */ /* 0x001fc800078ec0ff */
[----:B------:R-:W-:-:S04]  /*17d60*/  SHF.L.U32 R0, R0, 0x1f, RZ ;  /* 0x0000001f00007819 */ /* 0x000fc800000006ff */
[----:B------:R-:W0:Y:S02]  /*17d70*/  SYNCS.PHASECHK.TRANS64.TRYWAIT P0, [R9+URZ+0x2d820], R0 ;  /* 0x02d82000090075a7 */ /* 0x000e24000800017f */
[----:B0-----:R-:W-:Y:S05]  /*17d80*/  @!P0 BRA `(.L_x_1294) ;  /* 0x0000001c00308947 */ /* 0x001fea0003800000 */
.L_x_1359:
[----:B------:R-:W-:Y:S05]  /*17d90*/  BSYNC B0 ;  /* 0x0000000000007941 */ /* 0x000fea0003800000 */
.L_x_1293:
[----:B------:R-:W-:-:S03]  /*17da0*/  UMOV UR4, 0xffffffff ;  /* 0xffffffff00047882 */ /* 0x000fc60000000000 */
[----:B------:R-:W-:Y:S05]  /*17db0*/  BRA.DIV UR4, `(.L_x_1295) ;  /* 0x0000001e04387947 */ /* 0x000fea000b800000 */
[----:B0-----:R-:W0:Y:S02]  /*17dc0*/  S2R R0, SR_TID.X ;  /* 0x0000000000007919 */ /* 0x001e240000002100 */
[----:B0-----:R-:W-:-:S04]  /*17dd0*/  SHF.R.U32.HI R0, RZ, 0x5, R0 ;  /* 0x00000005ff007819 */ /* 0x001fc80000011600 */
[----:B------:R-:W-:-:S05]  /*17de0*/  LOP3.LUT R0, R0, 0x3, RZ, 0xc0, !PT ;  /* 0x0000000300007812 */ /* 0x000fca00078ec0ff */
[----:B------:R0:W2:Y:S02]  /*17df0*/  SHFL.IDX PT, R14, R0, RZ, 0x1f ;  /* 0x00001fff000e7589 */ /* 0x0000a400000e0000 */
.L_x_1362:
[----:B--2---:R-:W-:Y:S01]  /*17e00*/  ISETP.NE.AND P0, PT, R14, RZ, PT ;  /* 0x000000ff0e00720c */ /* 0x004fe20003f05270 */
[----:B------:R-:W-:-:S12]  /*17e10*/  BSSY B0, `(.L_x_1296) ;  /* 0x0000024000007945 */ /* 0x000fd80003800000 */
[----:B------:R-:W-:Y:S05]  /*17e20*/  @P0 BRA `(.L_x_1297) ;  /* 0x0000000000880947 */ /* 0x000fea0003800000 */
[----:B------:R-:W-:-:S03]  /*17e30*/  UMOV UR4, 0xffffffff ;  /* 0xffffffff00047882 */ /* 0x000fc60000000000 */
[----:B------:R-:W-:Y:S05]  /*17e40*/  BRA.DIV UR4, `(.L_x_1298) ;  /* 0x0000001e04487947 */ /* 0x000fea000b800000 */
[----:B------:R-:W-:-:S13]  /*17e50*/  ELECT P6, URZ, PT ;  /* 0x00000000003f782f */ /* 0x000fda00038c0000 */
.L_x_1365:
[----:B------:R-:W-:Y:S05]  /*17e60*/  @!P6 BRA `(.L_x_1297) ;  /* 0x000000000078e947 */ /* 0x000fea0003800000 */
[----:B------:R-:W-:-:S06]  /*17e70*/  ULOP3.LUT UR4, UR36, 0x2, URZ, 0xfc, !UPT ;  /* 0x0000000224047892 */ /* 0x000fcc000f8efc3f */
[----:B0-----:R-:W-:-:S05]  /*17e80*/  IMAD.U32 R0, RZ, RZ, UR4 ;  /* 0x00000004ff007e24 */ /* 0x001fca000f8e00ff */
[----:B------:R-:W-:-:S13]  /*17e90*/  ISETP.NE.AND P2, PT, R0, 0x3, PT ;  /* 0x000000030000780c */ /* 0x000fda0003f45270 */
[----:B------:R-:W-:Y:S05]  /*17ea0*/  @!P2 BRA `(.L_x_1299) ;  /* 0x000000000004a947 */ /* 0x000fea0003800000 */
[----:B------:R-:W-:Y:S01]  /*17eb0*/  BPT.TRAP 0x1 ;  /* 0x000000040000795c */ /* 0x000fe20000300000 */
.L_x_1299:
[----:B------:R-:W-:Y:S01]  /*17ec0*/  VIADD R3, R9, 0x2d840 ;  /* 0x0002d84009037836 */ /* 0x000fe20000000000 */
[----:B------:R-:W-:Y:S01]  /*17ed0*/  SHF.L.U32 R2, R28, 0x1f, RZ ;  /* 0x0000001f1c027819 */ /* 0x000fe200000006ff */
[C---:B------:R-:W-:Y:S02]  /*17ee0*/  VIADD R0, R18.reuse, 0x1 ;  /* 0x0000000112007836 */ /* 0x040fe40000000000 */
[----:B------:R-:W-:-:S03]  /*17ef0*/  IMAD R7, R18, 0x8, R3 ;  /* 0x0000000812077824 */ /* 0x000fc600078e0203 */
[C---:B------:R-:W-:Y:S01]  /*17f00*/  ISETP.NE.AND P1, PT, R0.reuse, 0x2, PT ;  /* 0x000000020000780c */ /* 0x040fe20003f25270 */
[----:B------:R-:W0:Y:S03]  /*17f10*/  SYNCS.PHASECHK.TRANS64.TRYWAIT P0, [R7+URZ], R2 ;  /* 0x00000002070075a7 */ /* 0x000e26000800017f */
[----:B------:R-:W-:Y:S02]  /*17f20*/  SEL R5, RZ, 0x1, P1 ;  /* 0x00000001ff057807 */ /* 0x000fe40000800000 */
[----:B-1----:R-:W-:Y:S02]  /*17f30*/  SEL R4, R0, RZ, P1 ;  /* 0x000000ff00047207 */ /* 0x002fe40000800000 */
[----:B------:R-:W-:-:S03]  /*17f40*/  LOP3.LUT R0, R28, R5, RZ, 0x3c, !PT ;  /* 0x000000051c007212 */ /* 0x000fc600078e3cff */
[----:B------:R-:W-:Y:S01]  /*17f50*/  IMAD R3, R4, 0x8, R3 ;  /* 0x0000000804037824 */ /* 0x000fe200078e0203 */
[----:B------:R-:W-:Y:S01]  /*17f60*/  SHF.L.U32 R0, R0, 0x1f, RZ ;  /* 0x0000001f00007819 */ /* 0x000fe200000006ff */
[----:B0-----:R-:W-:Y:S06]  /*17f70*/  @!P0 BRA `(.L_x_1300) ;  /* 0x0000001c001c8947 */ /* 0x001fec0003800000 */
.L_x_1366:
[----:B------:R-:W1:Y:S02]  /*17f80*/  SYNCS.PHASECHK.TRANS64.TRYWAIT P0, [R3+URZ], R0 ;  /* 0x00000000030075a7 */ /* 0x000e64000800017f */
[----:B-1----:R-:W-:Y:S05]  /*17f90*/  @!P0 BRA `(.L_x_1301) ;  /* 0x0000001c00288947 */ /* 0x002fea0003800000 */
.L_x_1367:
[----:B------:R-:W-:Y:S05]  /*17fa0*/  @!P2 BRA `(.L_x_1302) ;  /* 0x000000000004a947 */ /* 0x000fea0003800000 */
[----:B------:R-:W-:Y:S01]  /*17fb0*/  BPT.TRAP 0x1 ;  /* 0x000000040000795c */ /* 0x000fe20000300000 */
.L_x_1302:
[----:B-1----:R-:W-:-:S04]  /*17fc0*/  VIADD R3, R9, 0x2d860 ;  /* 0x0002d86009037836 */ /* 0x002fc80000000000 */
[----:B------:R-:W-:-:S04]  /*17fd0*/  IMAD R5, R18, 0x8, R3 ;  /* 0x0000000812057824 */ /* 0x000fc800078e0203 */
[----:B------:R-:W1:Y:S02]  /*17fe0*/  SYNCS.PHASECHK.TRANS64.TRYWAIT P0, [R5+URZ], R2 ;  /* 0x00000002050075a7 */ /* 0x000e64000800017f */
[----:B-1----:R-:W-:Y:S05]  /*17ff0*/  @!P0 BRA `(.L_x_1303) ;  /* 0x0000001c00248947 */ /* 0x002fea0003800000 */
.L_x_1368:
[----:B------:R-:W-:-:S07]  /*18000*/  IMAD R3, R4, 0x8, R3 ;  /* 0x0000000804037824 */ /* 0x000fce00078e0203 */
.L_x_1304:
[----:B--2---:R2:W4:Y:S02]  /*18010*/  SYNCS.PHASECHK.TRANS64.TRYWAIT P0, [R3+URZ], R0 ;  /* 0x00000000030075a7 */ /* 0x004524000800017f */
[----:B----4-:R-:W-:Y:S05]  /*18020*/  @!P0 NANOSLEEP.SYNCS 0x989680 ;  /* 0x009896800000895d */ /* 0x010fea0003900000 */
[----:B------:R-:W4:Y:S02]  /*18030*/  @!P0 SYNCS.PHASECHK.TRANS64 P0, [R3+URZ], R0 ;  /* 0x00000000030085a7 */ /* 0x000f24000800007f */
[----:B----4-:R-:W-:Y:S05]  /*18040*/  @!P0 BRA `(.L_x_1304) ;  /* 0xfffffffc00f08947 */ /* 0x010fea000383ffff */
.L_x_1297:
[----:B------:R-:W-:Y:S05]  /*18050*/  BSYNC B0 ;  /* 0x0000000000007941 */ /* 0x000fea0003800000 */
.L_x_1296:
[----:B------:R-:W-:Y:S05]  /*18060*/  EXIT ;  /* 0x000000000000794d */ /* 0x000fea0003800000 */
.L_x_1085:
[----:B0-----:R-:W-:-:S04]  /*18070*/  IMAD.U32 R3, RZ, RZ, UR42 ;  /* 0x0000002aff037e24 */ /* 0x001fc8000f8e00ff */
[----:B------:R0:W1:Y:S03]  /*18080*/  SYNCS.PHASECHK.TRANS64.TRYWAIT P1, [R3+URZ+0x2d800], R0 ;  /* 0x02d80000030075a7 */ /* 0x000066000802017f */
[----:B-1----:R-:W-:Y:S05]  /*18090*/  @!P1 NANOSLEEP.SYNCS 0x989680 ;  /* 0x009896800000995d */ /* 0x002fea0003900000 */
[----:B------:R-:W1:Y:S02]  /*180a0*/  @!P1 SYNCS.PHASECHK.TRANS64 P1, [R3+URZ+0x2d800], R0 ;  /* 0x02d80000030095a7 */ /* 0x000e64000802007f */
[----:B-1----:R-:W-:Y:S05]  /*180b0*/  @!P1 BRA `(.L_x_1085) ;  /* 0xfffffffc00ec9947 */ /* 0x002fea000383ffff */
[----:B------:R-:W-:Y:S05]  /*180c0*/  BRA `(.L_x_1305) ;  /* 0xfffffea0002c7947 */ /* 0x000fea000383ffff */
.L_x_1089:
[----:B-1----:R1:W2:Y:S02]  /*180d0*/  SYNCS.PHASECHK.TRANS64.TRYWAIT P2, [R3+URZ+0x2d830], R0 ;  /* 0x02d83000030075a7 */ /* 0x0022a4000804017f */
[----:B--2---:R-:W-:Y:S05]  /*180e0*/  @!P2 NANOSLEEP.SYNCS 0x989680 ;  /* 0x009896800000a95d */ /* 0x004fea0003900000 */
[----:B------:R-:W2:Y:S02]  /*180f0*/  @!P2 SYNCS.PHASECHK.TRANS64 P2, [R3+URZ+0x2d830], R0 ;  /* 0x02d830000300a5a7 */ /* 0x000ea4000804007f */
[----:B--2---:R-:W-:Y:S05]  /*18100*/  @!P2 BRA `(.L_x_1089) ;  /* 0xfffffffc00f0a947 */ /* 0x004fea000383ffff */
[----:B------:R-:W-:Y:S05]  /*18110*/  BRA `(.L_x_1088) ;  /* 0xfffffea000507947 */ /* 0x000fea000383ffff */
.L_x_1105:
[----:B-1----:R-:W-:-:S04]  /*18120*/  IMAD.U32 R7, RZ, RZ, UR6 ;  /* 0x00000006ff077e24 */ /* 0x002fc8000f8e00ff */
[----:B------:R1:W2:Y:S03]  /*18130*/  SYNCS.PHASECHK.TRANS64.TRYWAIT P2, [R7+URZ+0x2d830], R6 ;  /* 0x02d83006070075a7 */ /* 0x0002a6000804017f */
[----:B--2---:R-:W-:Y:S05]  /*18140*/  @!P2 NANOSLEEP.SYNCS 0x989680 ;  /* 0x009896800000a95d */ /* 0x004fea0003900000 */
[----:B------:R-:W2:Y:S02]  /*18150*/  @!P2 SYNCS.PHASECHK.TRANS64 P2, [R7+URZ+0x2d830], R6 ;  /* 0x02d830060700a5a7 */ /* 0x000ea4000804007f */
[----:B--2---:R-:W-:Y:S05]  /*18160*/  @!P2 BRA `(.L_x_1105) ;  /* 0xfffffffc00eca947 */ /* 0x004fea000383ffff */
[----:B------:R-:W-:Y:S05]  /*18170*/  BRA `(.L_x_1102) ;  /* 0xfffffed400347947 */ /* 0x000fea000383ffff */
.L_x_1109:
[----:B-1----:R-:W-:-:S04]  /*18180*/  IMAD.U32 R7, RZ, RZ, UR6 ;  /* 0x00000006ff077e24 */ /* 0x002fc8000f8e00ff */
[----:B------:R1:W2:Y:S03]  /*18190*/  SYNCS.PHASECHK.TRANS64.TRYWAIT P2, [R7+URZ+0x2d850], R6 ;  /* 0x02d85006070075a7 */ /* 0x0002a6000804017f */
[----:B--2---:R-:W-:Y:S05]  /*181a0*/  @!P2 NANOSLEEP.SYNCS 0x989680 ;  /* 0x009896800000a95d */ /* 0x004fea0003900000 */
[----:B------:R-:W2:Y:S02]  /*181b0*/  @!P2 SYNCS.PHASECHK.TRANS64 P2, [R7+URZ+0x2d850], R6 ;  /* 0x02d850060700a5a7 */ /* 0x000ea4000804007f */
[----:B--2---:R-:W-:Y:S05]  /*181c0*/  @!P2 BRA `(.L_x_1109) ;  /* 0xfffffffc00eca947 */ /* 0x004fea000383ffff */
[----:B------:R-:W-:Y:S05]  /*181d0*/  BRA `(.L_x_1106) ;  /* 0xfffffed400d47947 */ /* 0x000fea000383ffff */
.L_x_1126:
[----:B--2---:R-:W-:-:S04]  /*181e0*/  IMAD.U32 R5, RZ, RZ, UR6 ;  /* 0x00000006ff057e24 */ /* 0x004fc8000f8e00ff */
[----:B------:R2:W4:Y:S03]  /*181f0*/  SYNCS.PHASECHK.TRANS64.TRYWAIT P2, [R5+URZ+0x2d830], R0 ;  /* 0x02d83000050075a7 */ /* 0x000526000804017f */
[----:B----4-:R-:W-:Y:S05]  /*18200*/  @!P2 NANOSLEEP.SYNCS 0x989680 ;  /* 0x009896800000a95d */ /* 0x010fea0003900000 */
[----:B------:R-:W4:Y:S02]  /*18210*/  @!P2 SYNCS.PHASECHK.TRANS64 P2, [R5+URZ+0x2d830], R0 ;  /* 0x02d830000500a5a7 */ /* 0x000f24000804007f */
[----:B----4-:R-:W-:Y:S05]  /*18220*/  @!P2 BRA `(.L_x_1126) ;  /* 0xfffffffc00eca947 */ /* 0x010fea000383ffff */
[----:B------:R-:W-:Y:S05]  /*18230*/  BRA `(.L_x_1123) ;  /* 0xffffff08000c7947 */ /* 0x000fea000383ffff */
.L_x_1130:
[----:B-1----:R-:W-:-:S04]  /*18240*/  IMAD.U32 R5, RZ, RZ, UR6 ;  /* 0x00000006ff057e24 */ /* 0x002fc8000f8e00ff */
[----:B------:R1:W2:Y:S03]  /*18250*/  SYNCS.PHASECHK.TRANS64.TRYWAIT P2, [R5+URZ+0x2d850], R0 ;  /* 0x02d85000050075a7 */ /* 0x0002a6000804017f */
[----:B--2---:R-:W-:Y:S05]  /*18260*/  @!P2 NANOSLEEP.SYNCS 0x989680 ;  /* 0x009896800000a95d */ /* 0x004fea0003900000 */
[----:B------:R-:W2:Y:S02]  /*18270*/  @!P2 SYNCS.PHASECHK.TRANS64 P2, [R5+URZ+0x2d850], R0 ;  /* 0x02d850000500a5a7 */ /* 0x000ea4000804007f */
[----:B--2---:R-:W-:Y:S05]  /*18280*/  @!P2 BRA `(.L_x_1130) ;  /* 0xfffffffc00eca947 */ /* 0x004fea000383ffff */
[----:B------:R-:W-:Y:S05]  /*18290*/  BRA `(.L_x_1127) ;  /* 0xffffff0800ac7947 */ /* 0x000fea000383ffff */
.L_x_1136:
[----:B-1----:R-:W-:-:S04]  /*182a0*/  IMAD.U32 R5, RZ, RZ, UR6 ;  /* 0x00000006ff057e24 */ /* 0x002fc8000f8e00ff */
[----:B------:R1:W2:Y:S03]  /*182b0*/  SYNCS.PHASECHK.TRANS64.TRYWAIT P2, [R5+URZ+0x2d830], R0 ;  /* 0x02d83000050075a7 */ /* 0x0002a6000804017f */
[----:B--2---:R-:W-:Y:S05]  /*182c0*/  @!P2 NANOSLEEP.SYNCS 0x989680 ;  /* 0x009896800000a95d */ /* 0x004fea0003900000 */
[----:B------:R-:W2:Y:S02]  /*182d0*/  @!P2 SYNCS.PHASECHK.TRANS64 P2, [R5+URZ+0x2d830], R0 ;  /* 0x02d830000500a5a7 */ /* 0x000ea4000804007f */
[----:B--2---:R-:W-:Y:S05]  /*182e0*/  @!P2 BRA `(.L_x_1136) ;  /* 0xfffffffc00eca947 */ /* 0x004fea000383ffff */
[----:B------:R-:W-:Y:S05]  /*182f0*/  BRA `(.L_x_1133) ;  /* 0xffffff2800147947 */ /* 0x000fea000383ffff */
.L_x_1140:
[----:B-1----:R-:W-:-:S04]  /*18300*/  IMAD.U32 R5, RZ, RZ, UR6 ;  /* 0x00000006ff057e24 */ /* 0x002fc8000f8e00ff */
[----:B------:R1:W2:Y:S03]  /*18310*/  SYNCS.PHASECHK.TRANS64.TRYWAIT P2, [R5+URZ+0x2d850], R0 ;  /* 0x02d85000050075a7 */ /* 0x0002a6000804017f */
[----:B--2---:R-:W-:Y:S05]  /*18320*/  @!P2 NANOSLEEP.SYNCS 0x989680 ;  /* 0x009896800000a95d */ /* 0x004fea0003900000 */
[----:B------:R-:W2:Y:S02]  /*18330*/  @!P2 SYNCS.PHASECHK.TRANS64 P2, [R5+URZ+0x2d850], R0 ;  /* 0x02d850000500a5a7 */ /* 0x000ea4000804007f */
[----:B--2---:R-:W-:Y:S05]  /*18340*/  @!P2 BRA `(.L_x_1140) ;  /* 0xfffffffc00eca947 */ /* 0x004fea000383ffff */
[----:B------:R-:W-:Y:S05]  /*18350*/  BRA `(.L_x_1137) ;  /* 0xffffff2800b47947 */ /* 0x000fea000383ffff */
.L_x_1153:
[----:B------:R-:W-:-:S04]  /*18360*/  IMAD.U32 R7, RZ, RZ, UR9 ;  /* 0x00000009ff077e24 */ /* 0x000fc8000f8e00ff */
[----:B------:R0:W0:Y:S03]  /*18370*/  SYNCS.PHASECHK.TRANS64.TRYWAIT P0, [R7+URZ+0x2d850], R2 ;  /* 0x02d85002070075a7 */ /* 0x000026000800017f */
[----:B0-----:R-:W-:Y:S05]  /*18380*/  @!P0 NANOSLEEP.SYNCS 0x989680 ;  /* 0x009896800000895d */ /* 0x001fea0003900000 */
[----:B------:R-:W0:Y:S02]  /*18390*/  @!P0 SYNCS.PHASECHK.TRANS64 P0, [R7+URZ+0x2d850], R2 ;  /* 0x02d85002070085a7 */ /* 0x000e24000800007f */
[----:B0-----:R-:W-:Y:S05]  /*183a0*/  @!P0 BRA `(.L_x_1153) ;  /* 0xfffffffc00ec8947 */ /* 0x001fea000383ffff */
[----:B------:R-:W-:Y:S05]  /*183b0*/  BRA `(.L_x_1152) ;  /* 0xffffff5400f47947 */ /* 0x000fea000383ffff */
.L_x_1200:
[----:B------:R-:W3:Y:S01]  /*183c0*/  S2R R20, SR_TID.X ;  /* 0x0000000000147919 */ /* 0x000ee20000002100 */
[----:B------:R-:W-:Y:S01]  /*183d0*/  BSSY B0, `(.L_x_1306) ;  /* 0x000000a000007945 */ /* 0x000fe20003800000 */
[----:B--2---:R-:W-:Y:S02]  /*183e0*/  IMAD.MOV.U32 R12, RZ, RZ, RZ ;  /* 0x000000ffff0c7224 */ /* 0x004fe400078e00ff */
[----:B0-----:R-:W-:Y:S02]  /*183f0*/  IMAD.MOV.U32 R11, RZ, RZ, 0x1f ;  /* 0x0000001fff0b7424 */ /* 0x001fe400078e00ff */
[----:B------:R-:W-:Y:S01]  /*18400*/  IMAD.MOV.U32 R15, RZ, RZ, -0x1 ;  /* 0xffffffffff0f7424 */ /* 0x000fe200078e00ff */
[----:B---3--:R-:W-:-:S04]  /*18410*/  SHF.R.U32.HI R20, RZ, 0x5, R20 ;  /* 0x00000005ff147819 */ /* 0x008fc80000011614 */
[----:B------:R-:W-:-:S05]  /*18420*/  LOP3.LUT R20, R20, 0x3, RZ, 0xc0, !PT ;  /* 0x0000000314147812 */ /* 0x000fca00078ec0ff */
[----:B------:R-:W-:-:S07]  /*18430*/  IMAD.MOV.U32 R13, RZ, RZ, R20 ;  /* 0x000000ffff0d7224 */ /* 0x000fce00078e0014 */
[----:B-1----:R-:W-:Y:S05]  /*18440*/  WARPSYNC.COLLECTIVE R15, `(.L_x_1307) ;  /* 0x000000000f087348 */ /* 0x002fea0003c00000 */
[----:B------:R0:W2:Y:S02]  /*18450*/  SHFL.IDX P6, R14, R13, R12, R11 ;  /* 0x0000000c0d0e7389 */ /* 0x0000a400000c000b */
[----:B012---:R-:W-:Y:S01]  /*18460*/  ENDCOLLECTIVE ;  /* 0x000000000000791b */ /* 0x007fe20003800000 */
.L_x_1307:
[----:B------:R-:W-:Y:S05]  /*18470*/  BSYNC B0 ;  /* 0x0000000000007941 */ /* 0x000fea0003800000 */
.L_x_1306:
[----:B------:R-:W-:Y:S05]  /*18480*/  BRA `(.L_x_1308) ;  /* 0xffffffac00087947 */ /* 0x000fea000383ffff */
.L_x_1202:
[----:B------:R-:W-:Y:S01]  /*18490*/  BSSY B0, `(.L_x_1309) ;  /* 0x0000006000007945 */ /* 0x000fe20003800000 */
[----:B------:R-:W-:-:S07]  /*184a0*/  IMAD.MOV.U32 R15, RZ, RZ, -0x1 ;  /* 0xffffffffff0f7424 */ /* 0x000fce00078e00ff */
[----:B0123--:R-:W-:Y:S05]  /*184b0*/  WARPSYNC.COLLECTIVE R15, `(.L_x_1310) ;  /* 0x000000000f0c7348 */ /* 0x00ffea0003c00000 */
[----:B------:R-:W-:Y:S02]  /*184c0*/  ELECT P6, UR62, PT ;  /* 0x00000000003e782f */ /* 0x000fe400038c0000 */
[----:B------:R-:W-:Y:S01]  /*184d0*/  MOV R14, UR62 ;  /* 0x0000003e000e7c02 */ /* 0x000fe20008000f00 */
[----:B0123--:R-:W-:Y:S10]  /*184e0*/  ENDCOLLECTIVE ;  /* 0x000000000000791b */ /* 0x00fff40003800000 */
.L_x_1310:
[----:B------:R-:W-:Y:S05]  /*184f0*/  BSYNC B0 ;  /* 0x0000000000007941 */ /* 0x000fea0003800000 */
.L_x_1309:
[----:B------:R-:W-:Y:S05]  /*18500*/  BRA `(.L_x_1311) ;  /* 0xffffffac00107947 */ /* 0x000fea000383ffff */
.L_x_1204:
[----:B---3--:R3:W4:Y:S02]  /*18510*/  SYNCS.PHASECHK.TRANS64.TRYWAIT P0, [R0+URZ+0x2d840], R2 ;  /* 0x02d84002000075a7 */ /* 0x008724000800017f */
[----:B----4-:R-:W-:Y:S05]  /*18520*/  @!P0 NANOSLEEP.SYNCS 0x989680 ;  /* 0x009896800000895d */ /* 0x010fea0003900000 */
[----:B------:R-:W4:Y:S02]  /*18530*/  @!P0 SYNCS.PHASECHK.TRANS64 P0, [R0+URZ+0x2d840], R2 ;  /* 0x02d84002000085a7 */ /* 0x000f24000800007f */
[----:B----4-:R-:W-:Y:S05]  /*18540*/  @!P0 BRA `(.L_x_1204) ;  /* 0xfffffffc00f08947 */ /* 0x010fea000383ffff */
[----:B------:R-:W-:Y:S05]  /*18550*/  BRA `(.L_x_1312) ;  /* 0xffffffac00607947 */ /* 0x000fea000383ffff */
.L_x_1208:
[----:B------:R-:W2:Y:S01]  /*18560*/  LDL.LU R11, [R1+0xc] ;  /* 0x00000c00010b7983 */ /* 0x000ea20000300800 */
[----:B------:R-:W-:Y:S02]  /*18570*/  IMAD.MOV.U32 R13, RZ, RZ, R4 ;  /* 0x000000ffff0d7224 */ /* 0x000fe400078e0004 */
[----:B------:R-:W-:Y:S01]  /*18580*/  IMAD.MOV.U32 R12, RZ, RZ, RZ ;  /* 0x000000ffff0c7224 */ /* 0x000fe200078e00ff */
[----:B------:R-:W0:Y:S01]  /*18590*/  S2R R0, SR_TID.X ;  /* 0x0000000000007919 */ /* 0x000e220000002100 */
[----:B------:R-:W-:Y:S01]  /*185a0*/  IMAD.MOV.U32 R15, RZ, RZ, -0x1 ;  /* 0xffffffffff0f7424 */ /* 0x000fe200078e00ff */
[----:B0-----:R-:W-:-:S04]  /*185b0*/  LOP3.LUT R0, R0, 0x7f, RZ, 0xc0, !PT ;  /* 0x0000007f00007812 */ /* 0x001fc800078ec0ff */
[----:B------:R-:W-:-:S05]  /*185c0*/  SHF.R.U32.HI R0, RZ, 0x2, R0 ;  /* 0x00000002ff007819 */ /* 0x000fca0000011600 */
[----:B------:R-:W-:-:S04]  /*185d0*/  IMAD.IADD R0, R0, 0x1, R10 ;  /* 0x0000000100007824 */ /* 0x000fc800078e020a */
[----:B------:R-:W-:Y:S02]  /*185e0*/  VIADD R10, R0, 0x20 ;  /* 0x00000020000a7836 */ /* 0x000fe40000000000 */
[----:B--2---:R-:W-:Y:S02]  /*185f0*/  IMAD R5, R11, R9, RZ ;  /* 0x000000090b057224 */ /* 0x004fe400078e02ff */
[----:B------:R-:W-:-:S03]  /*18600*/  IMAD.MOV.U32 R11, RZ, RZ, 0x1c1f ;  /* 0x00001c1fff0b7424 */ /* 0x000fc600078e00ff */
[----:B------:R-:W-:-:S13]  /*18610*/  ISETP.GE.AND P4, PT, R0, R5, PT ;  /* 0x000000050000720c */ /* 0x000fda0003f86270 */
[----:B-----5:R-:W-:Y:S05]  /*18620*/  WARPSYNC.COLLECTIVE R15, `(.L_x_1313) ;  /* 0x000000000f087348 */ /* 0x020fea0003c00000 */
[----:B------:R0:W1:Y:S02]  /*18630*/  SHFL.IDX P6, R14, R13, R12, R11 ;  /* 0x0000000c0d0e7389 */ /* 0x00006400000c000b */
[----:B01---5:R-:W-:Y:S01]  /*18640*/  ENDCOLLECTIVE ;  /* 0x000000000000791b */ /* 0x023fe20003800000 */
.L_x_1313:
[----:B------:R-:W-:Y:S02]  /*18650*/  IMAD.MOV.U32 R13, RZ, RZ, R6 ;  /* 0x000000ffff0d7224 */ /* 0x000fe400078e0006 */
[----:B------:R-:W-:-:S07]  /*18660*/  IMAD.MOV.U32 R2, RZ, RZ, R14 ;  /* 0x000000ffff027224 */ /* 0x000fce00078e000e */
[----:B------:R-:W-:Y:S05]  /*18670*/  WARPSYNC.COLLECTIVE R15, `(.L_x_1314) ;  /* 0x000000000f087348 */ /* 0x000fea0003c00000 */
[----:B------:R0:W1:Y:S02]  /*18680*/  SHFL.IDX P6, R14, R13, R12, R11 ;  /* 0x0000000c0d0e7389 */ /* 0x00006400000c000b */
[----:B01----:R-:W-:Y:S01]  /*18690*/  ENDCOLLECTIVE ;  /* 0x000000000000791b */ /* 0x003fe20003800000 */
.L_x_1314:
[----:B------:R-:W-:Y:S02]  /*186a0*/  IMAD.MOV.U32 R13, RZ, RZ, R4 ;  /* 0x000000ffff0d7224 */ /* 0x000fe400078e0004 */
[----:B------:R-:W-:Y:S02]  /*186b0*/  IMAD.MOV.U32 R12, RZ, RZ, 0x1 ;  /* 0x00000001ff0c7424 */ /* 0x000fe400078e00ff */
[----:B------:R-:W-:-:S07]  /*186c0*/  IMAD.MOV.U32 R3, RZ, RZ, R14 ;  /* 0x000000ffff037224 */ /* 0x000fce00078e000e */
[----:B------:R-:W-:Y:S05]  /*186d0*/  WARPSYNC.COLLECTIVE R15, `(.L_x_1315) ;  /* 0x000000000f087348 */ /* 0x000fea0003c00000 */
[----:B------:R0:W1:Y:S02]  /*186e0*/  SHFL.IDX P6, R14, R13, R12, R11 ;  /* 0x0000000c0d0e7389 */ /* 0x00006400000c000b */
[----:B01----:R-:W-:Y:S01]  /*186f0*/  ENDCOLLECTIVE ;  /* 0x000000000000791b */ /* 0x003fe20003800000 */
.L_x_1315:
[----:B------:R-:W-:-:S05]  /*18700*/  @!P4 LEA R3, P3, R21, R3, 0x1 ;  /* 0x000000031503c211 */ /* 0x000fca00078608ff */
[----:B------:R-:W-:Y:S01]  /*18710*/  @!P4 IMAD.X R2, RZ, RZ, R2, P3 ;  /* 0x000000ffff02c224 */ /* 0x000fe200018e0602 */
[----:B------:R-:W-:-:S04]  /*18720*/  ISETP.GE.AND P3, PT, R10, R5, PT ;  /* 0x000000050a00720c */ /* 0x000fc80003f66270 */
        /* <DEDUP_REMOVED lines=10> */
[----:B0-----:R-:W-:-:S07]  /*187d0*/  IMAD.MOV.U32 R2, RZ, RZ, R14 ;  /* 0x000000ffff027224 */ /* 0x001fce00078e000e */
[----:B------:R-:W-:Y:S05]  /*187e0*/  WARPSYNC.COLLECTIVE R15, `(.L_x_1316) ;  /* 0x000000000f087348 */ /* 0x000fea0003c00000 */
[----:B------:R0:W1:Y:S02]  /*187f0*/  SHFL.IDX P6, R14, R13, R12, R11 ;  /* 0x0000000c0d0e7389 */ /* 0x00006400000c000b */
[----:B01----:R-:W-:Y:S01]  /*18800*/  ENDCOLLECTIVE ;  /* 0x000000000000791b */ /* 0x003fe20003800000 */
.L_x_1316:
[----:B------:R-:W-:Y:S02]  /*18810*/  IMAD.MOV.U32 R13, RZ, RZ, R4 ;  /* 0x000000ffff0d7224 */ /* 0x000fe400078e0004 */
[----:B------:R-:W-:Y:S02]  /*18820*/  IMAD.MOV.U32 R12, RZ, RZ, 0x2 ;  /* 0x00000002ff0c7424 */ /* 0x000fe400078e00ff */
[----:B------:R-:W-:-:S07]  /*18830*/  IMAD.MOV.U32 R3, RZ, RZ, R14 ;  /* 0x000000ffff037224 */ /* 0x000fce00078e000e */
[----:B------:R-:W-:Y:S05]  /*18840*/  WARPSYNC.COLLECTIVE R15, `(.L_x_1317) ;  /* 0x000000000f087348 */ /* 0x000fea0003c00000 */
[----:B------:R0:W1:Y:S02]  /*18850*/  SHFL.IDX P6, R14, R13, R12, R11 ;  /* 0x0000000c0d0e7389 */ /* 0x00006400000c000b */
[----:B01----:R-:W-:Y:S01]  /*18860*/  ENDCOLLECTIVE ;  /* 0x000000000000791b */ /* 0x003fe20003800000 */
.L_x_1317:
        /* <DEDUP_REMOVED lines=18> */
.L_x_1318:
[----:B------:R-:W-:Y:S02]  /*18990*/  IMAD.MOV.U32 R13, RZ, RZ, R4 ;  /* 0x000000ffff0d7224 */ /* 0x000fe400078e0004 */
[----:B------:R-:W-:Y:S02]  /*189a0*/  IMAD.MOV.U32 R12, RZ, RZ, 0x3 ;  /* 0x00000003ff0c7424 */ /* 0x000fe400078e00ff */
[----:B------:R-:W-:-:S07]  /*189b0*/  IMAD.MOV.U32 R3, RZ, RZ, R14 ;  /* 0x000000ffff037224 */ /* 0x000fce00078e000e */
[----:B------:R-:W-:Y:S05]  /*189c0*/  WARPSYNC.COLLECTIVE R15, `(.L_x_1319) ;  /* 0x000000000f087348 */ /* 0x000fea0003c00000 */
[----:B------:R0:W1:Y:S02]  /*189d0*/  SHFL.IDX P6, R14, R13, R12, R11 ;  /* 0x0000000c0d0e7389 */ /* 0x00006400000c000b */
[----:B01----:R-:W-:Y:S01]  /*189e0*/  ENDCOLLECTIVE ;  /* 0x000000000000791b */ /* 0x003fe20003800000 */
.L_x_1319:
        /* <DEDUP_REMOVED lines=10> */
.L_x_1320:
        /* <DEDUP_REMOVED lines=8> */
[----:B0-----:R-:W-:Y:S02]  /*18b10*/  VIADD R2, R0, 0x60 ;  /* 0x0000006000027836 */ /* 0x001fe40000000000 */
[----:B------:R-:W-:-:S07]  /*18b20*/  IMAD.MOV.U32 R3, RZ, RZ, R14 ;  /* 0x000000ffff037224 */ /* 0x000fce00078e000e */
[----:B------:R-:W-:Y:S05]  /*18b30*/  WARPSYNC.COLLECTIVE R15, `(.L_x_1321) ;  /* 0x000000000f087348 */ /* 0x000fea0003c00000 */
[----:B------:R0:W1:Y:S02]  /*18b40*/  SHFL.IDX P6, R14, R13, R12, R11 ;  /* 0x0000000c0d0e7389 */ /* 0x00006400000c000b */
[----:B01----:R-:W-:Y:S01]  /*18b50*/  ENDCOLLECTIVE ;  /* 0x000000000000791b */ /* 0x003fe20003800000 */
.L_x_1321:
[----:B------:R-:W-:-:S13]  /*18b60*/  ISETP.GE.AND P3, PT, R2, R5, PT ;  /* 0x000000050200720c */ /* 0x000fda0003f66270 */
[----:B------:R-:W-:Y:S01]  /*18b70*/  @!P3 LEA R3, P5, R21, R3, 0x1 ;  /* 0x000000031503b211 */ /* 0x000fe200078a08ff */
[----:B------:R-:W-:-:S04]  /*18b80*/  IMAD.MOV.U32 R13, RZ, RZ, R8 ;  /* 0x000000ffff0d7224 */ /* 0x000fc800078e0008 */
        /* <DEDUP_REMOVED lines=13> */
.L_x_1322:
[----:B------:R-:W-:-:S05]  /*18c60*/  VIADD R3, R0, 0x80 ;  /* 0x0000008000037836 */ /* 0x000fca0000000000 */
[----:B------:R-:W-:Y:S01]  /*18c70*/  ISETP.GE.AND P3, PT, R3, R5, PT ;  /* 0x000000050300720c */ /* 0x000fe20003f66270 */
[----:B------:R-:W-:Y:S02]  /*18c80*/  IMAD.MOV.U32 R13, RZ, RZ, R7 ;  /* 0x000000ffff0d7224 */ /* 0x000fe400078e0007 */
[----:B------:R-:W-:Y:S02]  /*18c90*/  IMAD.MOV.U32 R12, RZ, RZ, 0x1 ;  /* 0x00000001ff0c7424 */ /* 0x000fe400078e00ff */
[----:B------:R-:W-:-:S08]  /*18ca0*/  IMAD.MOV.U32 R4, RZ, RZ, R14 ;  /* 0x000000ffff047224 */ /* 0x000fd000078e000e */
[----:B------:R-:W-:Y:S05]  /*18cb0*/  WARPSYNC.COLLECTIVE R15, `(.L_x_1323) ;  /* 0x000000000f087348 */ /* 0x000fea0003c00000 */
[----:B------:R0:W1:Y:S02]  /*18cc0*/  SHFL.IDX P6, R14, R13, R12, R11 ;  /* 0x0000000c0d0e7389 */ /* 0x00006400000c000b */
[----:B01----:R-:W-:Y:S01]  /*18cd0*/  ENDCOLLECTIVE ;  /* 0x000000000000791b */ /* 0x003fe20003800000 */
.L_x_1323:
[----:B------:R-:W-:-:S05]  /*18ce0*/  @!P3 LEA R4, P5, R21, R4, 0x1 ;  /* 0x000000041504b211 */ /* 0x000fca00078a08ff */
[----:B------:R-:W-:Y:S02]  /*18cf0*/  @!P3 IMAD.X R6, RZ, RZ, R2, P5 ;  /* 0x000000ffff06b224 */ /* 0x000fe400028e0602 */
[----:B------:R-:W-:Y:S02]  /*18d00*/  @!P3 IMAD.MOV.U32 R2, RZ, RZ, R4 ;  /* 0x000000ffff02b224 */ /* 0x000fe400078e0004 */
[----:B------:R-:W-:Y:S02]  /*18d10*/  @!P3 IMAD.MOV.U32 R3, RZ, RZ, R6 ;  /* 0x000000ffff03b224 */ /* 0x000fe400078e0006 */
[----:B------:R-:W-:-:S03]  /*18d20*/  IMAD.MOV.U32 R13, RZ, RZ, R8 ;  /* 0x000000ffff0d7224 */ /* 0x000fc600078e0008 */
[----:B------:R-:W-:Y:S01]  /*18d30*/  @!PT LDS RZ, [RZ] ;  /* 0x00000000fffff984 */ /* 0x000fe20000000800 */
[----:B------:R-:W-:Y:S01]  /*18d40*/  @!PT LDS RZ, [RZ] ;  /* 0x00000000fffff984 */ /* 0x000fe20000000800 */
[----:B------:R-:W-:Y:S01]  /*18d50*/  @!PT LDS RZ, [RZ] ;  /* 0x00000000fffff984 */ /* 0x000fe20000000800 */
[----:B------:R0:W-:Y:S04]  /*18d60*/  @!P3 LDGSTS.E.BYPASS.LTC128B.128 [R20+0xe400], desc[UR52][R2.64], !P2 ;  /* 0x0e4000000214bfae */ /* 0x0001e8000d101d74 */
[----:B------:R0:W-:Y:S01]  /*18d70*/  @!P3 LDGSTS.E.BYPASS.LTC128B.128 [R20+0x11400], desc[UR52][R2.64+0x40], !P1 ;  /* 0x114000400214bfae */ /* 0x0001e2000c901d74 */
[----:B------:R-:W-:-:S03]  /*18d80*/  IMAD.MOV.U32 R7, RZ, RZ, R14 ;  /* 0x000000ffff077224 */ /* 0x000fc600078e000e */
[----:B------:R0:W-:Y:S04]  /*18d90*/  @!P3 LDGSTS.E.BYPASS.LTC128B.128 [R20+0x14400], desc[UR52][R2.64+0x80], !P0 ;  /* 0x144000800214bfae */ /* 0x0001e8000c101d74 */
[----:B0-----:R-:W-:Y:S05]  /*18da0*/  WARPSYNC.COLLECTIVE R15, `(.L_x_1324) ;  /* 0x000000000f087348 */ /* 0x001fea0003c00000 */
[----:B------:R1:W2:Y:S02]  /*18db0*/  SHFL.IDX P6, R14, R13, R12, R11 ;  /* 0x0000000c0d0e7389 */ /* 0x0002a400000c000b */
[----:B012---:R-:W-:Y:S01]  /*18dc0*/  ENDCOLLECTIVE ;  /* 0x000000000000791b */ /* 0x007fe20003800000 */
.L_x_1324:
[----:B------:R-:W-:Y:S01]  /*18dd0*/  IMAD.MOV.U32 R2, RZ, RZ, R14 ;  /* 0x000000ffff027224 */ /* 0x000fe200078e000e */
[----:B------:R-:W-:Y:S06]  /*18de0*/  BRA `(.L_x_1325) ;  /* 0xffffffb000d07947 */ /* 0x000fec000383ffff */
.L_x_1211:
[----:B0-----:R0:W1:Y:S02]  /*18df0*/  SYNCS.PHASECHK.TRANS64.TRYWAIT P0, [R17+URZ+0x2d820], R0 ;  /* 0x02d82000110075a7 */ /* 0x001064000800017f */
[----:B-1----:R-:W-:Y:S05]  /*18e00*/  @!P0 NANOSLEEP.SYNCS 0x989680 ;  /* 0x009896800000895d */ /* 0x002fea0003900000 */
[----:B------:R-:W1:Y:S02]  /*18e10*/  @!P0 SYNCS.PHASECHK.TRANS64 P0, [R17+URZ+0x2d820], R0 ;  /* 0x02d82000110085a7 */ /* 0x000e64000800007f */
[----:B-1----:R-:W-:Y:S05]  /*18e20*/  @!P0 BRA `(.L_x_1211) ;  /* 0xfffffffc00f08947 */ /* 0x002fea000383ffff */
[----:B------:R-:W-:Y:S05]  /*18e30*/  BRA `(.L_x_1326) ;  /* 0xffffffb400387947 */ /* 0x000fea000383ffff */
.L_x_1220:
[----:B-1----:R1:W2:Y:S02]  /*18e40*/  SYNCS.PHASECHK.TRANS64.TRYWAIT P0, [R3+URZ+0x2d840], R2 ;  /* 0x02d84002030075a7 */ /* 0x0022a4000800017f */
[----:B--2---:R-:W-:Y:S05]  /*18e50*/  @!P0 NANOSLEEP.SYNCS 0x989680 ;  /* 0x009896800000895d */ /* 0x004fea0003900000 */
[----:B------:R-:W2:Y:S02]  /*18e60*/  @!P0 SYNCS.PHASECHK.TRANS64 P0, [R3+URZ+0x2d840], R2 ;  /* 0x02d84002030085a7 */ /* 0x000ea4000800007f */
[----:B--2---:R-:W-:Y:S05]  /*18e70*/  @!P0 BRA `(.L_x_1220) ;  /* 0xfffffffc00f08947 */ /* 0x004fea000383ffff */
[----:B------:R-:W-:Y:S05]  /*18e80*/  BRA `(.L_x_1327) ;  /* 0xffffffb8001c7947 */ /* 0x000fea000383ffff */
.L_x_1227:
[----:B0-----:R0:W1:Y:S02]  /*18e90*/  SYNCS.PHASECHK.TRANS64.TRYWAIT P0, [R3+URZ+0x60], R2 ;  /* 0x00006002030075a7 */ /* 0x001064000800017f */
[----:B-1----:R-:W-:Y:S05]  /*18ea0*/  @!P0 NANOSLEEP.SYNCS 0x989680 ;  /* 0x009896800000895d */ /* 0x002fea0003900000 */
[----:B------:R-:W1:Y:S02]  /*18eb0*/  @!P0 SYNCS.PHASECHK.TRANS64 P0, [R3+URZ+0x60], R2 ;  /* 0x00006002030085a7 */ /* 0x000e64000800007f */
[----:B-1----:R-:W-:Y:S05]  /*18ec0*/  @!P0 BRA `(.L_x_1227) ;  /* 0xfffffffc00f08947 */ /* 0x002fea000383ffff */
[----:B------:R-:W-:Y:S05]  /*18ed0*/  BRA `(.L_x_1328) ;  /* 0xffffffbc00287947 */ /* 0x000fea000383ffff */
.L_x_1237:
[----:B-1----:R1:W2:Y:S02]  /*18ee0*/  SYNCS.PHASECHK.TRANS64.TRYWAIT P0, [R3+URZ+0x2d840], R2 ;  /* 0x02d84002030075a7 */ /* 0x0022a4000800017f */
[----:B--2---:R-:W-:Y:S05]  /*18ef0*/  @!P0 NANOSLEEP.SYNCS 0x989680 ;  /* 0x009896800000895d */ /* 0x004fea0003900000 */
[----:B------:R-:W2:Y:S02]  /*18f00*/  @!P0 SYNCS.PHASECHK.TRANS64 P0, [R3+URZ+0x2d840], R2 ;  /* 0x02d84002030085a7 */ /* 0x000ea4000800007f */
[----:B--2---:R-:W-:Y:S05]  /*18f10*/  @!P0 BRA `(.L_x_1237) ;  /* 0xfffffffc00f08947 */ /* 0x004fea000383ffff */
[----:B------:R-:W-:Y:S05]  /*18f20*/  BRA `(.L_x_1329) ;  /* 0xffffffc000dc7947 */ /* 0x000fea000383ffff */
.L_x_1244:
[----:B0-----:R0:W1:Y:S02]  /*18f30*/  SYNCS.PHASECHK.TRANS64.TRYWAIT P0, [R12+URZ+0x60], R28 ;  /* 0x0000601c0c0075a7 */ /* 0x001064000800017f */
[----:B-1----:R-:W-:Y:S05]  /*18f40*/  @!P0 NANOSLEEP.SYNCS 0x989680 ;  /* 0x009896800000895d */ /* 0x002fea0003900000 */
[----:B------:R-:W1:Y:S02]  /*18f50*/  @!P0 SYNCS.PHASECHK.TRANS64 P0, [R12+URZ+0x60], R28 ;  /* 0x0000601c0c0085a7 */ /* 0x000e64000800007f */
[----:B-1----:R-:W-:Y:S05]  /*18f60*/  @!P0 BRA `(.L_x_1244) ;  /* 0xfffffffc00f08947 */ /* 0x002fea000383ffff */
[----:B------:R-:W-:Y:S05]  /*18f70*/  BRA `(.L_x_1330) ;  /* 0xffffffc400e87947 */ /* 0x000fea000383ffff */
.L_x_1254:
[----:B-1----:R1:W2:Y:S02]  /*18f80*/  SYNCS.PHASECHK.TRANS64.TRYWAIT P0, [R2+URZ+0x2d840], R3 ;  /* 0x02d84003020075a7 */ /* 0x0022a4000800017f */
[----:B--2---:R-:W-:Y:S05]  /*18f90*/  @!P0 NANOSLEEP.SYNCS 0x989680 ;  /* 0x009896800000895d */ /* 0x004fea0003900000 */
[----:B------:R-:W2:Y:S02]  /*18fa0*/  @!P0 SYNCS.PHASECHK.TRANS64 P0, [R2+URZ+0x2d840], R3 ;  /* 0x02d84003020085a7 */ /* 0x000ea4000800007f */
[----:B--2---:R-:W-:Y:S05]  /*18fb0*/  @!P0 BRA `(.L_x_1254) ;  /* 0xfffffffc00f08947 */ /* 0x004fea000383ffff */
[----:B------:R-:W-:Y:S05]  /*18fc0*/  BRA `(.L_x_1331) ;  /* 0xffffffcc00707947 */ /* 0x000fea000383ffff */
.L_x_1261:
[----:B0-----:R0:W1:Y:S02]  /*18fd0*/  SYNCS.PHASECHK.TRANS64.TRYWAIT P0, [R7+URZ+0x60], R2 ;  /* 0x00006002070075a7 */ /* 0x001064000800017f */
[----:B-1----:R-:W-:Y:S05]  /*18fe0*/  @!P0 NANOSLEEP.SYNCS 0x989680 ;  /* 0x009896800000895d */ /* 0x002fea0003900000 */
[----:B------:R-:W1:Y:S02]  /*18ff0*/  @!P0 SYNCS.PHASECHK.TRANS64 P0, [R7+URZ+0x60], R2 ;  /* 0x00006002070085a7 */ /* 0x000e64000800007f */
[----:B-1----:R-:W-:Y:S05]  /*19000*/  @!P0 BRA `(.L_x_1261) ;  /* 0xfffffffc00f08947 */ /* 0x002fea000383ffff */
[----:B------:R-:W-:Y:S05]  /*19010*/  BRA `(.L_x_1332) ;  /* 0xffffffd000807947 */ /* 0x000fea000383ffff */
.L_x_1273:
[----:B0-----:R0:W1:Y:S02]  /*19020*/  SYNCS.PHASECHK.TRANS64.TRYWAIT P0, [R3+URZ+0x2d860], R0 ;  /* 0x02d86000030075a7 */ /* 0x001064000800017f */
[----:B-1----:R-:W-:Y:S05]  /*19030*/  @!P0 NANOSLEEP.SYNCS 0x989680 ;  /* 0x009896800000895d */ /* 0x002fea0003900000 */
[----:B------:R-:W1:Y:S02]  /*19040*/  @!P0 SYNCS.PHASECHK.TRANS64 P0, [R3+URZ+0x2d860], R0 ;  /* 0x02d86000030085a7 */ /* 0x000e64000800007f */
[----:B-1----:R-:W-:Y:S05]  /*19050*/  @!P0 BRA `(.L_x_1273) ;  /* 0xfffffffc00f08947 */ /* 0x002fea000383ffff */
[----:B------:R-:W-:Y:S05]  /*19060*/  BRA `(.L_x_1333) ;  /* 0xffffffd400f47947 */ /* 0x000fea000383ffff */
.L_x_1281:
[----:B------:R-:W-:Y:S01]  /*19070*/  BSSY B0, `(.L_x_1334) ;  /* 0x0000008000007945 */ /* 0x000fe20003800000 */
[----:B------:R-:W-:Y:S02]  /*19080*/  IMAD.MOV.U32 R13, RZ, RZ, R24 ;  /* 0x000000ffff0d7224 */ /* 0x000fe400078e0018 */
[----:B--2---:R-:W-:Y:S02]  /*19090*/  IMAD.MOV.U32 R12, RZ, RZ, RZ ;  /* 0x000000ffff0c7224 */ /* 0x004fe400078e00ff */
[----:B0-----:R-:W-:Y:S02]  /*190a0*/  IMAD.MOV.U32 R11, RZ, RZ, 0x1f ;  /* 0x0000001fff0b7424 */ /* 0x001fe400078e00ff */
[----:B------:R-:W-:-:S07]  /*190b0*/  IMAD.MOV.U32 R15, RZ, RZ, -0x1 ;  /* 0xffffffffff0f7424 */ /* 0x000fce00078e00ff */
[----:B-1----:R-:W-:Y:S05]  /*190c0*/  WARPSYNC.COLLECTIVE R15, `(.L_x_1335) ;  /* 0x000000000f087348 */ /* 0x002fea0003c00000 */
[----:B------:R0:W2:Y:S02]  /*190d0*/  SHFL.IDX P6, R14, R13, R12, R11 ;  /* 0x0000000c0d0e7389 */ /* 0x0000a400000c000b */
[----:B012---:R-:W-:Y:S01]  /*190e0*/  ENDCOLLECTIVE ;  /* 0x000000000000791b */ /* 0x007fe20003800000 */
.L_x_1335:
[----:B------:R-:W-:Y:S05]  /*190f0*/  BSYNC B0 ;  /* 0x0000000000007941 */ /* 0x000fea0003800000 */
.L_x_1334:
        /* <DEDUP_REMOVED lines=9> */
.L_x_1336:
[----:B------:R-:W-:Y:S02]  /*19190*/  ULDC UR4, c[0x0][0xc3c] ;  /* 0x00030f0000047ab9 */ /* 0x000fe40000000800 */
[----:B------:R-:W-:-:S13]  /*191a0*/  ISETP.GE.OR P1, PT, R9, UR4, !P0 ;  /* 0x0000000409007c0c */ /* 0x000fda000c726670 */
[----:B------:R-:W0:Y:S08]  /*191b0*/  @!P1 LDC.64 R2, c[0x0][0xc80] ;  /* 0x00032000ff029b82 */ /* 0x000e300000000a00 */
[----:B------:R-:W1:Y:S01]  /*191c0*/  @!P1 LDC.64 R4, c[0x0][0xc78] ;  /* 0x00031e00ff049b82 */ /* 0x000e620000000a00 */
[----:B------:R-:W-:Y:S01]  /*191d0*/  CS2R R24, SRZ ;  /* 0x0000000000187805 */ /* 0x000fe2000001ff00 */
[----:B------:R-:W-:-:S02]  /*191e0*/  IMAD.MOV.U32 R11, RZ, RZ, RZ ;  /* 0x000000ffff0b7224 */ /* 0x000fc400078e00ff */
[----:B------:R-:W-:Y:S02]  /*191f0*/  IMAD.MOV.U32 R6, RZ, RZ, R14 ;  /* 0x000000ffff067224 */ /* 0x000fe400078e000e */
[----:B0-----:R-:W-:-:S05]  /*19200*/  @!P1 IMAD.WIDE R2, R9, 0x4, R2 ;  /* 0x0000000409029825 */ /* 0x001fca00078e0202 */
[----:B------:R1:W2:Y:S02]  /*19210*/  @!P1 LDG.E R7, desc[UR52][R2.64] ;  /* 0x0000003402079981 */ /* 0x0002a4000c1e1900 */
[----:B-1----:R-:W-:-:S05]  /*19220*/  @!P1 IMAD.WIDE R2, R9, 0x4, R4 ;  /* 0x0000000409029825 */ /* 0x002fca00078e0204 */
[----:B------:R-:W3:Y:S01]  /*19230*/  @!P1 LDG.E R4, desc[UR52][R2.64] ;  /* 0x0000003402049981 */ /* 0x000ee2000c1e1900 */
[----:B------:R-:W-:Y:S01]  /*19240*/  IMAD.MOV.U32 R5, RZ, RZ, RZ ;  /* 0x000000ffff057224 */ /* 0x000fe200078e00ff */
[C---:B------:R-:W-:Y:S02]  /*19250*/  ISETP.GE.U32.AND P2, PT, R8.reuse, 0x2, PT ;  /* 0x000000020800780c */ /* 0x040fe40003f46070 */
[C---:B------:R-:W-:Y:S02]  /*19260*/  ISETP.GE.U32.AND P3, PT, R8.reuse, 0x4, PT ;  /* 0x000000040800780c */ /* 0x040fe40003f66070 */
        /* <DEDUP_REMOVED lines=9> */
.L_x_1337:
[----:B------:R-:W-:Y:S01]  /*19300*/  IMAD.MOV.U32 R12, RZ, RZ, 0x2 ;  /* 0x00000002ff0c7424 */ /* 0x000fe200078e00ff */
[----:B------:R-:W-:-:S05]  /*19310*/  SEL R4, R14, RZ, P1 ;  /* 0x000000ff0e047207 */ /* 0x000fca0000800000 */
[----:B------:R-:W-:-:S04]  /*19320*/  IMAD.IADD R4, R13, 0x1, R4 ;  /* 0x000000010d047824 */ /* 0x000fc800078e0204 */
[----:B------:R-:W-:-:S07]  /*19330*/  IMAD.MOV.U32 R13, RZ, RZ, R4 ;  /* 0x000000ffff0d7224 */ /* 0x000fce00078e0004 */
[----:B------:R-:W-:Y:S05]  /*19340*/  WARPSYNC.COLLECTIVE R15, `(.L_x_1338) ;  /* 0x000000000f087348 */ /* 0x000fea0003c00000 */
[----:B------:R0:W1:Y:S02]  /*19350*/  SHFL.UP P6, R14, R13, R12, R11 ;  /* 0x0400000c0d0e7389 */ /* 0x00006400000c000b */
[----:B01----:R-:W-:Y:S01]  /*19360*/  ENDCOLLECTIVE ;  /* 0x000000000000791b */ /* 0x003fe20003800000 */
.L_x_1338:
[----:B------:R-:W-:Y:S01]  /*19370*/  IMAD.MOV.U32 R12, RZ, RZ, 0x4 ;  /* 0x00000004ff0c7424 */ /* 0x000fe200078e00ff */
[----:B------:R-:W-:-:S05]  /*19380*/  SEL R3, R14, RZ, P2 ;  /* 0x000000ff0e037207 */ /* 0x000fca0001000000 */
[----:B------:R-:W-:-:S04]  /*19390*/  IMAD.IADD R2, R4, 0x1, R3 ;  /* 0x0000000104027824 */ /* 0x000fc800078e0203 */
[----:B------:R-:W-:-:S07]  /*193a0*/  IMAD.MOV.U32 R13, RZ, RZ, R2 ;  /* 0x000000ffff0d7224 */ /* 0x000fce00078e0002 */
[----:B------:R-:W-:Y:S05]  /*193b0*/  WARPSYNC.COLLECTIVE R15, `(.L_x_1339) ;  /* 0x000000000f087348 */ /* 0x000fea0003c00000 */
[----:B------:R0:W1:Y:S02]  /*193c0*/  SHFL.UP P6, R14, R13, R12, R11 ;  /* 0x0400000c0d0e7389 */ /* 0x00006400000c000b */
[----:B01----:R-:W-:Y:S01]  /*193d0*/  ENDCOLLECTIVE ;  /* 0x000000000000791b */ /* 0x003fe20003800000 */
.L_x_1339:
[----:B------:R-:W-:Y:S01]  /*193e0*/  IMAD.MOV.U32 R12, RZ, RZ, 0x8 ;  /* 0x00000008ff0c7424 */ /* 0x000fe200078e00ff */
[----:B------:R-:W-:-:S05]  /*193f0*/  SEL R3, R14, RZ, P3 ;  /* 0x000000ff0e037207 */ /* 0x000fca0001800000 */
[----:B------:R-:W-:-:S04]  /*19400*/  IMAD.IADD R3, R2, 0x1, R3 ;  /* 0x0000000102037824 */ /* 0x000fc800078e0203 */
[----:B------:R-:W-:-:S07]  /*19410*/  IMAD.MOV.U32 R13, RZ, RZ, R3 ;  /* 0x000000ffff0d7224 */ /* 0x000fce00078e0003 */
[----:B------:R-:W-:Y:S05]  /*19420*/  WARPSYNC.COLLECTIVE R15, `(.L_x_1340) ;  /* 0x000000000f087348 */ /* 0x000fea0003c00000 */
[----:B------:R0:W1:Y:S02]  /*19430*/  SHFL.UP P6, R14, R13, R12, R11 ;  /* 0x0400000c0d0e7389 */ /* 0x00006400000c000b */
[----:B01----:R-:W-:Y:S01]  /*19440*/  ENDCOLLECTIVE ;  /* 0x000000000000791b */ /* 0x003fe20003800000 */
.L_x_1340:
[----:B------:R-:W-:Y:S01]  /*19450*/  IMAD.MOV.U32 R12, RZ, RZ, 0x10 ;  /* 0x00000010ff0c7424 */ /* 0x000fe200078e00ff */
[----:B------:R-:W-:-:S05]  /*19460*/  SEL R4, R14, RZ, P4 ;  /* 0x000000ff0e047207 */ /* 0x000fca0002000000 */
[----:B------:R-:W-:-:S04]  /*19470*/  IMAD.IADD R4, R3, 0x1, R4 ;  /* 0x0000000103047824 */ /* 0x000fc800078e0204 */
[----:B------:R-:W-:-:S07]  /*19480*/  IMAD.MOV.U32 R13, RZ, RZ, R4 ;  /* 0x000000ffff0d7224 */ /* 0x000fce00078e0004 */
[----:B------:R-:W-:Y:S05]  /*19490*/  WARPSYNC.COLLECTIVE R15, `(.L_x_1341) ;  /* 0x000000000f087348 */ /* 0x000fea0003c00000 */
[----:B------:R0:W1:Y:S02]  /*194a0*/  SHFL.UP P6, R14, R13, R12, R11 ;  /* 0x0400000c0d0e7389 */ /* 0x00006400000c000b */
[----:B01----:R-:W-:Y:S01]  /*194b0*/  ENDCOLLECTIVE ;  /* 0x000000000000791b */ /* 0x003fe20003800000 */
.L_x_1341:
        /* <DEDUP_REMOVED lines=8> */
.L_x_1342:
[----:B------:R-:W-:Y:S05]  /*19540*/  BRA `(.L_x_1343) ;  /* 0xffffffd800a87947 */ /* 0x000fea000383ffff */
.L_x_1284:
[----:B------:R-:W-:Y:S01]  /*19550*/  BSSY B0, `(.L_x_1344) ;  /* 0x0000007000007945 */ /* 0x000fe20003800000 */
[----:B--2---:R-:W-:Y:S02]  /*19560*/  IMAD.MOV.U32 R12, RZ, RZ, 0x1 ;  /* 0x00000001ff0c7424 */ /* 0x004fe400078e00ff */
[----:B------:R-:W-:Y:S02]  /*19570*/  IMAD.MOV.U32 R11, RZ, RZ, RZ ;  /* 0x000000ffff0b7224 */ /* 0x000fe400078e00ff */
[----:B------:R-:W-:-:S07]  /*19580*/  IMAD.MOV.U32 R15, RZ, RZ, -0x1 ;  /* 0xffffffffff0f7424 */ /* 0x000fce00078e00ff */
[----:B------:R-:W-:Y:S05]  /*19590*/  WARPSYNC.COLLECTIVE R15, `(.L_x_1345) ;  /* 0x000000000f087348 */ /* 0x000fea0003c00000 */
[----:B------:R0:W1:Y:S02]  /*195a0*/  SHFL.UP P6, R14, R13, R12, R11 ;  /* 0x0400000c0d0e7389 */ /* 0x00006400000c000b */
[----:B01----:R-:W-:Y:S01]  /*195b0*/  ENDCOLLECTIVE ;  /* 0x000000000000791b */ /* 0x003fe20003800000 */
.L_x_1345:
[----:B------:R-:W-:Y:S05]  /*195c0*/  BSYNC B0 ;  /* 0x0000000000007941 */ /* 0x000fea0003800000 */
.L_x_1344:
        /* <DEDUP_REMOVED lines=8> */
.L_x_1346:
[----:B------:R-:W-:Y:S01]  /*19650*/  IMAD.MOV.U32 R12, RZ, RZ, 0x4 ;  /* 0x00000004ff0c7424 */ /* 0x000fe200078e00ff */
[----:B------:R-:W-:-:S05]  /*19660*/  SEL R2, R14, RZ, P2 ;  /* 0x000000ff0e027207 */ /* 0x000fca0001000000 */
[----:B------:R-:W-:-:S04]  /*19670*/  IMAD.IADD R2, R13, 0x1, R2 ;  /* 0x000000010d027824 */ /* 0x000fc800078e0202 */
[----:B------:R-:W-:-:S07]  /*19680*/  IMAD.MOV.U32 R13, RZ, RZ, R2 ;  /* 0x000000ffff0d7224 */ /* 0x000fce00078e0002 */
[----:B------:R-:W-:Y:S05]  /*19690*/  WARPSYNC.COLLECTIVE R15, `(.L_x_1347) ;  /* 0x000000000f087348 */ /* 0x000fea0003c00000 */
[----:B------:R0:W1:Y:S02]  /*196a0*/  SHFL.UP P6, R14, R13, R12, R11 ;  /* 0x0400000c0d0e7389 */ /* 0x00006400000c000b */
[----:B01----:R-:W-:Y:S01]  /*196b0*/  ENDCOLLECTIVE ;  /* 0x000000000000791b */ /* 0x003fe20003800000 */
.L_x_1347:
[----:B------:R-:W-:Y:S01]  /*196c0*/  IMAD.MOV.U32 R12, RZ, RZ, 0x8 ;  /* 0x00000008ff0c7424 */ /* 0x000fe200078e00ff */
[----:B------:R-:W-:-:S05]  /*196d0*/  SEL R3, R14, RZ, P3 ;  /* 0x000000ff0e037207 */ /* 0x000fca0001800000 */
[----:B------:R-:W-:-:S04]  /*196e0*/  IMAD.IADD R3, R2, 0x1, R3 ;  /* 0x0000000102037824 */ /* 0x000fc800078e0203 */
[----:B------:R-:W-:-:S07]  /*196f0*/  IMAD.MOV.U32 R13, RZ, RZ, R3 ;  /* 0x000000ffff0d7224 */ /* 0x000fce00078e0003 */
[----:B------:R-:W-:Y:S05]  /*19700*/  WARPSYNC.COLLECTIVE R15, `(.L_x_1348) ;  /* 0x000000000f087348 */ /* 0x000fea0003c00000 */
[----:B------:R0:W1:Y:S02]  /*19710*/  SHFL.UP P6, R14, R13, R12, R11 ;  /* 0x0400000c0d0e7389 */ /* 0x00006400000c000b */
[----:B01----:R-:W-:Y:S01]  /*19720*/  ENDCOLLECTIVE ;  /* 0x000000000000791b */ /* 0x003fe20003800000 */
.L_x_1348:
[----:B------:R-:W-:Y:S01]  /*19730*/  IMAD.MOV.U32 R12, RZ, RZ, 0x10 ;  /* 0x00000010ff0c7424 */ /* 0x000fe200078e00ff */
[----:B------:R-:W-:-:S05]  /*19740*/  SEL R4, R14, RZ, P4 ;  /* 0x000000ff0e047207 */ /* 0x000fca0002000000 */
[----:B------:R-:W-:-:S04]  /*19750*/  IMAD.IADD R4, R3, 0x1, R4 ;  /* 0x0000000103047824 */ /* 0x000fc800078e0204 */
[----:B------:R-:W-:-:S07]  /*19760*/  IMAD.MOV.U32 R13, RZ, RZ, R4 ;  /* 0x000000ffff0d7224 */ /* 0x000fce00078e0004 */
[----:B------:R-:W-:Y:S05]  /*19770*/  WARPSYNC.COLLECTIVE R15, `(.L_x_1349) ;  /* 0x000000000f087348 */ /* 0x000fea0003c00000 */
[----:B------:R0:W1:Y:S02]  /*19780*/  SHFL.UP P6, R14, R13, R12, R11 ;  /* 0x0400000c0d0e7389 */ /* 0x00006400000c000b */
[----:B01----:R-:W-:Y:S01]  /*19790*/  ENDCOLLECTIVE ;  /* 0x000000000000791b */ /* 0x003fe20003800000 */
.L_x_1349:
        /* <DEDUP_REMOVED lines=8> */
.L_x_1350:
[----:B------:R-:W-:Y:S05]  /*19820*/  BRA `(.L_x_1351) ;  /* 0xffffffd800947947 */ /* 0x000fea000383ffff */
.L_x_1286:
[----:B------:R-:W-:Y:S01]  /*19830*/  BSSY B0, `(.L_x_1352) ;  /* 0x0000006000007945 */ /* 0x000fe20003800000 */
[----:B------:R-:W-:Y:S01]  /*19840*/  PLOP3.LUT P6, PT, P6, PT, PT, 0x8, 0x0 ;  /* 0x000000000000781c */ /* 0x000fe200037ce170 */
[----:B------:R-:W-:-:S12]  /*19850*/  IMAD.MOV.U32 R15, RZ, RZ, -0x1 ;  /* 0xffffffffff0f7424 */ /* 0x000fd800078e00ff */
[----:B0-2---:R-:W-:Y:S05]  /*19860*/  WARPSYNC.COLLECTIVE R15, `(.L_x_1353) ;  /* 0x000000000f087348 */ /* 0x005fea0003c00000 */
[----:B------:R-:W-:Y:S01]  /*19870*/  VOTE.ANY R14, PT, P6 ;  /* 0x00000000000e7806 */ /* 0x000fe200030e0100 */
[----:B0-2---:R-:W-:Y:S06]  /*19880*/  ENDCOLLECTIVE ;  /* 0x000000000000791b */ /* 0x005fec0003800000 */
.L_x_1353:
[----:B------:R-:W-:Y:S05]  /*19890*/  BSYNC B0 ;  /* 0x0000000000007941 */ /* 0x000fea0003800000 */
.L_x_1352:
[----:B------:R-:W-:Y:S02]  /*198a0*/  IMAD.MOV.U32 R3, RZ, RZ, R14 ;  /* 0x000000ffff037224 */ /* 0x000fe400078e000e */
[----:B------:R-:W-:Y:S02]  /*198b0*/  IMAD.MOV.U32 R13, RZ, RZ, R25 ;  /* 0x000000ffff0d7224 */ /* 0x000fe400078e0019 */
[----:B------:R-:W0:Y:S01]  /*198c0*/  POPC R7, R3 ;  /* 0x0000000300077309 */ /* 0x000e220000000000 */
[----:B------:R-:W-:Y:S02]  /*198d0*/  IMAD.MOV.U32 R11, RZ, RZ, 0x1f ;  /* 0x0000001fff0b7424 */ /* 0x000fe400078e00ff */
[----:B------:R-:W-:Y:S02]  /*198e0*/  IMAD.MOV.U32 R15, RZ, RZ, -0x1 ;  /* 0xffffffffff0f7424 */ /* 0x000fe400078e00ff */
[----:B0-----:R-:W-:Y:S02]  /*198f0*/  IMAD.MOV.U32 R12, RZ, RZ, R7 ;  /* 0x000000ffff0c7224 */ /* 0x001fe400078e0007 */
[----:B------:R-:W-:-:S07]  /*19900*/  IMAD.IADD R27, R7, 0x1, R27 ;  /* 0x00000001071b7824 */ /* 0x000fce00078e021b */
[----:B------:R-:W-:Y:S05]  /*19910*/  WARPSYNC.COLLECTIVE R15, `(.L_x_1354) ;  /* 0x000000000f087348 */ /* 0x000fea0003c00000 */
[----:B------:R0:W1:Y:S02]  /*19920*/  SHFL.IDX P6, R14, R13, R12, R11 ;  /* 0x0000000c0d0e7389 */ /* 0x00006400000c000b */
[----:B01----:R-:W-:Y:S01]  /*19930*/  ENDCOLLECTIVE ;  /* 0x000000000000791b */ /* 0x003fe20003800000 */
.L_x_1354:
[----:B------:R-:W-:Y:S02]  /*19940*/  IMAD.MOV.U32 R13, RZ, RZ, R5 ;  /* 0x000000ffff0d7224 */ /* 0x000fe400078e0005 */
[----:B------:R-:W-:-:S07]  /*19950*/  IMAD.MOV.U32 R25, RZ, RZ, R14 ;  /* 0x000000ffff197224 */ /* 0x000fce00078e000e */
[----:B------:R-:W-:Y:S05]  /*19960*/  WARPSYNC.COLLECTIVE R15, `(.L_x_1355) ;  /* 0x000000000f087348 */ /* 0x000fea0003c00000 */
[----:B------:R0:W1:Y:S02]  /*19970*/  SHFL.IDX P6, R14, R13, R12, R11 ;  /* 0x0000000c0d0e7389 */ /* 0x00006400000c000b */
[----:B01----:R-:W-:Y:S01]  /*19980*/  ENDCOLLECTIVE ;  /* 0x000000000000791b */ /* 0x003fe20003800000 */
.L_x_1355:
[----:B------:R-:W-:Y:S01]  /*19990*/  IMAD.MOV.U32 R5, RZ, RZ, R14 ;  /* 0x000000ffff057224 */ /* 0x000fe200078e000e */
[----:B------:R-:W-:Y:S06]  /*199a0*/  BRA `(.L_x_1356) ;  /* 0xffffffd800747947 */ /* 0x000fec000383ffff */
.L_x_1288:
[----:B------:R-:W-:Y:S01]  /*199b0*/  BSSY B0, `(.L_x_1357) ;  /* 0x0000007000007945 */ /* 0x000fe20003800000 */
[----:B------:R-:W-:Y:S02]  /*199c0*/  IMAD.MOV.U32 R13, RZ, RZ, R2 ;  /* 0x000000ffff0d7224 */ /* 0x000fe400078e0002 */
[----:B------:R-:W-:Y:S02]  /*199d0*/  IMAD.MOV.U32 R11, RZ, RZ, 0x1f ;  /* 0x0000001fff0b7424 */ /* 0x000fe400078e00ff */
[----:B------:R-:W-:-:S07]  /*199e0*/  IMAD.MOV.U32 R15, RZ, RZ, -0x1 ;  /* 0xffffffffff0f7424 */ /* 0x000fce00078e00ff */
[----:B01-34-:R-:W-:Y:S05]  /*199f0*/  WARPSYNC.COLLECTIVE R15, `(.L_x_1358) ;  /* 0x000000000f087348 */ /* 0x01bfea0003c00000 */
[----:B------:R2:W0:Y:S02]  /*19a00*/  SHFL.IDX P6, R14, R13, R12, R11 ;  /* 0x0000000c0d0e7389 */ /* 0x00042400000c000b */
[----:B01234-:R-:W-:Y:S01]  /*19a10*/  ENDCOLLECTIVE ;  /* 0x000000000000791b */ /* 0x01ffe20003800000 */
.L_x_1358:
[----:B------:R-:W-:Y:S05]  /*19a20*/  BSYNC B0 ;  /* 0x0000000000007941 */ /* 0x000fea0003800000 */
.L_x_1357:
[----:B------:R-:W-:Y:S01]  /*19a30*/  IMAD.MOV.U32 R24, RZ, RZ, R14 ;  /* 0x000000ffff187224 */ /* 0x000fe200078e000e */
[----:B------:R-:W-:Y:S06]  /*19a40*/  BRA `(.L_x_1287) ;  /* 0xffffffd800647947 */ /* 0x000fec000383ffff */
.L_x_1294:
[----:B0-----:R0:W2:Y:S02]  /*19a50*/  SYNCS.PHASECHK.TRANS64.TRYWAIT P0, [R9+URZ+0x2d820], R0 ;  /* 0x02d82000090075a7 */ /* 0x0010a4000800017f */
[----:B--2---:R-:W-:Y:S05]  /*19a60*/  @!P0 NANOSLEEP.SYNCS 0x989680 ;  /* 0x009896800000895d */ /* 0x004fea0003900000 */
[----:B------:R-:W2:Y:S02]  /*19a70*/  @!P0 SYNCS.PHASECHK.TRANS64 P0, [R9+URZ+0x2d820], R0 ;  /* 0x02d82000090085a7 */ /* 0x000ea4000800007f */
[----:B--2---:R-:W-:Y:S05]  /*19a80*/  @!P0 BRA `(.L_x_1294) ;  /* 0xfffffffc00f08947 */ /* 0x004fea000383ffff */
[----:B------:R-:W-:Y:S05]  /*19a90*/  BRA `(.L_x_1359) ;  /* 0xffffffe000bc7947 */ /* 0x000fea000383ffff */
.L_x_1295:
        /* <DEDUP_REMOVED lines=8> */
[----:B01-3--:R-:W-:Y:S05]  /*19b20*/  WARPSYNC.COLLECTIVE R15, `(.L_x_1361) ;  /* 0x000000000f087348 */ /* 0x00bfea0003c00000 */
[----:B------:R2:W4:Y:S02]  /*19b30*/  SHFL.IDX P6, R14, R13, R12, R11 ;  /* 0x0000000c0d0e7389 */ /* 0x00052400000c000b */
[----:B01234-:R-:W-:Y:S01]  /*19b40*/  ENDCOLLECTIVE ;  /* 0x000000000000791b */ /* 0x01ffe20003800000 */
.L_x_1361:
[----:B------:R-:W-:Y:S05]  /*19b50*/  BSYNC B0 ;  /* 0x0000000000007941 */ /* 0x000fea0003800000 */
.L_x_1360:
[----:B------:R-:W-:Y:S05]  /*19b60*/  BRA `(.L_x_1362) ;  /* 0xffffffe000a47947 */ /* 0x000fea000383ffff */
.L_x_1298:
[----:B------:R-:W-:Y:S01]  /*19b70*/  BSSY B1, `(.L_x_1363) ;  /* 0x0000006000017945 */ /* 0x000fe20003800000 */
[----:B------:R-:W-:-:S07]  /*19b80*/  IMAD.MOV.U32 R15, RZ, RZ, -0x1 ;  /* 0xffffffffff0f7424 */ /* 0x000fce00078e00ff */
[----:B01-3--:R-:W-:Y:S05]  /*19b90*/  WARPSYNC.COLLECTIVE R15, `(.L_x_1364) ;  /* 0x000000000f0c7348 */ /* 0x00bfea0003c00000 */
[----:B------:R-:W-:Y:S02]  /*19ba0*/  ELECT P6, UR62, PT ;  /* 0x00000000003e782f */ /* 0x000fe400038c0000 */
[----:B------:R-:W-:Y:S01]  /*19bb0*/  MOV R14, UR62 ;  /* 0x0000003e000e7c02 */ /* 0x000fe20008000f00 */
[----:B01-3--:R-:W-:Y:S10]  /*19bc0*/  ENDCOLLECTIVE ;  /* 0x000000000000791b */ /* 0x00bff40003800000 */
.L_x_1364:
[----:B------:R-:W-:Y:S05]  /*19bd0*/  BSYNC B1 ;  /* 0x0000000000017941 */ /* 0x000fea0003800000 */
.L_x_1363:
[----:B------:R-:W-:Y:S05]  /*19be0*/  BRA `(.L_x_1365) ;  /* 0xffffffe0009c7947 */ /* 0x000fea000383ffff */
.L_x_1300:
[----:B0-----:R0:W1:Y:S02]  /*19bf0*/  SYNCS.PHASECHK.TRANS64.TRYWAIT P0, [R7+URZ], R2 ;  /* 0x00000002070075a7 */ /* 0x001064000800017f */
[----:B-1----:R-:W-:Y:S05]  /*19c00*/  @!P0 NANOSLEEP.SYNCS 0x989680 ;  /* 0x009896800000895d */ /* 0x002fea0003900000 */
[----:B------:R-:W1:Y:S02]  /*19c10*/  @!P0 SYNCS.PHASECHK.TRANS64 P0, [R7+URZ], R2 ;  /* 0x00000002070085a7 */ /* 0x000e64000800007f */
[----:B-1----:R-:W-:Y:S05]  /*19c20*/  @!P0 BRA `(.L_x_1300) ;  /* 0xfffffffc00f08947 */ /* 0x002fea000383ffff */
[----:B------:R-:W-:Y:S05]  /*19c30*/  BRA `(.L_x_1366) ;  /* 0xffffffe000d07947 */ /* 0x000fea000383ffff */
.L_x_1301:
[----:B-1----:R1:W2:Y:S02]  /*19c40*/  SYNCS.PHASECHK.TRANS64.TRYWAIT P0, [R3+URZ], R0 ;  /* 0x00000000030075a7 */ /* 0x0022a4000800017f */
[----:B--2---:R-:W-:Y:S05]  /*19c50*/  @!P0 NANOSLEEP.SYNCS 0x989680 ;  /* 0x009896800000895d */ /* 0x004fea0003900000 */
[----:B------:R-:W2:Y:S02]  /*19c60*/  @!P0 SYNCS.PHASECHK.TRANS64 P0, [R3+URZ], R0 ;  /* 0x00000000030085a7 */ /* 0x000ea4000800007f */
[----:B--2---:R-:W-:Y:S05]  /*19c70*/  @!P0 BRA `(.L_x_1301) ;  /* 0xfffffffc00f08947 */ /* 0x004fea000383ffff */
[----:B------:R-:W-:Y:S05]  /*19c80*/  BRA `(.L_x_1367) ;  /* 0xffffffe000c47947 */ /* 0x000fea000383ffff */
.L_x_1303:
[----:B-1----:R1:W2:Y:S02]  /*19c90*/  SYNCS.PHASECHK.TRANS64.TRYWAIT P0, [R5+URZ], R2 ;  /* 0x00000002050075a7 */ /* 0x0022a4000800017f */
[----:B--2---:R-:W-:Y:S05]  /*19ca0*/  @!P0 NANOSLEEP.SYNCS 0x989680 ;  /* 0x009896800000895d */ /* 0x004fea0003900000 */
[----:B------:R-:W2:Y:S02]  /*19cb0*/  @!P0 SYNCS.PHASECHK.TRANS64 P0, [R5+URZ], R2 ;  /* 0x00000002050085a7 */ /* 0x000ea4000800007f */
[----:B--2---:R-:W-:Y:S05]  /*19cc0*/  @!P0 BRA `(.L_x_1303) ;  /* 0xfffffffc00f08947 */ /* 0x004fea000383ffff */
[----:B------:R-:W-:Y:S05]  /*19cd0*/  BRA `(.L_x_1368) ;  /* 0xffffffe000c87947 */ /* 0x000fea000383ffff */
.L_x_1369:
        /* <DEDUP_REMOVED lines=10> */
.L_x_2780:


//--------------------- .text._ZN7cutlass13device_kernelIN5flash11enable_sm90INS1_16FlashAttnFwdSm90INS1_25CollectiveMainloopFwdSm90ILi2EN4cute5tupleIJNS5_1CILi1EEES8_S8_EEENS6_IJNS7_ILi192EEENS7_ILi128EEENS7_ILi96EEEEEELi96ENS_10bfloat16_tEfNS_4arch4Sm90ELb0ELb1ELb0ELb1ELb0ELb1ELb0ELb0ELb1ELb1ELb1ELb0EEENS1_21CollectiveEpilogueFwdINS6_IJSA_SC_SB_EEES9_SE_SG_Li384ELb1ELb1ELb1ELb0EEENS1_36VarlenDynamicPersistentTileSchedulerILi192ELi128ELi384ELi128ELb1ELb1ELb1ELb1ELb0ELb1EEEEEEEEEvNT_6ParamsE --------------------------
	.section	.text._ZN7cutlass13device_kernelIN5flash11enable_sm90INS1_16FlashAttnFwdSm90INS1_25CollectiveMainloopFwdSm90ILi2EN4cute5tupleIJNS5_1CILi1EEES8_S8_EEENS6_IJNS7_ILi192EEENS7_ILi128EEENS7_ILi96EEEEEELi96ENS_10bfloat16_tEfNS_4arch4Sm90ELb0ELb1ELb0ELb1ELb0ELb1ELb0ELb0ELb1ELb1ELb1ELb0EEENS1_21CollectiveEpilogueFwdINS6_IJSA_SC_SB_EEES9_SE_SG_Li384ELb1ELb1ELb1ELb0EEENS1_36VarlenDynamicPersistentTileSchedulerILi192ELi128ELi384ELi128ELb1ELb1ELb1ELb1ELb0ELb1EEEEEEEEEvNT_6ParamsE,"ax",@progbits
	.align	128
.text._ZN7cutlass13device_kernelIN5flash11enable_sm90INS1_16FlashAttnFwdSm90INS1_25CollectiveMainloopFwdSm90ILi2EN4cute5tupleIJNS5_1CILi1EEES8_S8_EEENS6_IJNS7_ILi192EEENS7_ILi128EEENS7_ILi96EEEEEELi96ENS_10bfloat16_tEfNS_4arch4Sm90ELb0ELb1ELb0ELb1ELb0ELb1ELb0ELb0ELb1ELb1ELb1ELb0EEENS1_21CollectiveEpilogueFwdINS6_IJSA_SC_SB_EEES9_SE_SG_Li384ELb1ELb1ELb1ELb0EEENS1_36VarlenDynamicPersistentTileSchedulerILi192ELi128ELi384ELi128ELb1ELb1ELb1ELb1ELb0ELb1EEEEEEEEEvNT_6ParamsE:
        .type           _ZN7cutlass13device_kernelIN5flash11enable_sm90INS1_16FlashAttnFwdSm90INS1_25CollectiveMainloopFwdSm90ILi2EN4cute5tupleIJNS5_1CILi1EEES8_S8_EEENS6_IJNS7_ILi192EEENS7_ILi128EEENS7_ILi96EEEEEELi96ENS_10bfloat16_tEfNS_4arch4Sm90ELb0ELb1ELb0ELb1ELb0ELb1ELb0ELb0ELb1ELb1ELb1ELb0EEENS1_21CollectiveEpilogueFwdINS6_IJSA_SC_SB_EEES9_SE_SG_Li384ELb1ELb1ELb1ELb0EEENS1_36VarlenDynamicPersistentTileSchedulerILi192ELi128ELi384ELi128ELb1ELb1ELb1ELb1ELb0ELb1EEEEEEEEEvNT_6ParamsE,@function
        .size           _ZN7cutlass13device_kernelIN5flash11enable_sm90INS1_16FlashAttnFwdSm90INS1_25CollectiveMainloopFwdSm90ILi2EN4cute5tupleIJNS5_1CILi1EEES8_S8_EEENS6_IJNS7_ILi192EEENS7_ILi128EEENS7_ILi96EEEEEELi96ENS_10bfloat16_tEfNS_4arch4Sm90ELb0ELb1ELb0ELb1ELb0ELb1ELb0ELb0ELb1ELb1ELb1ELb0EEENS1_21CollectiveEpilogueFwdINS6_IJSA_SC_SB_EEES9_SE_SG_Li384ELb1ELb1ELb1ELb0EEENS1_36VarlenDynamicPersistentTileSchedulerILi192ELi128ELi384ELi128ELb1ELb1ELb1ELb1ELb0ELb1EEEEEEEEEvNT_6ParamsE,(.L_x_2781 - _ZN7cutlass13device_kernelIN5flash11enable_sm90INS1_16FlashAttnFwdSm90INS1_25CollectiveMainloopFwdSm90ILi2EN4cute5tupleIJNS5_1CILi1EEES8_S8_EEENS6_IJNS7_ILi192EEENS7_ILi128EEENS7_ILi96EEEEEELi96ENS_10bfloat16_tEfNS_4arch4Sm90ELb0ELb1ELb0ELb1ELb0ELb1ELb0ELb0ELb1ELb1ELb1ELb0EEENS1_21CollectiveEpilogueFwdINS6_IJSA_SC_SB_EEES9_SE_SG_Li384ELb1ELb1ELb1ELb0EEENS1_36VarlenDynamicPersistentTileSchedulerILi192ELi128ELi384ELi128ELb1ELb1ELb1ELb1ELb0ELb1EEEEEEEEEvNT_6ParamsE)
        .other          _ZN7cutlass13device_kernelIN5flash11enable_sm90INS1_16FlashAttnFwdSm90INS1_25CollectiveMainloopFwdSm90ILi2EN4cute5tupleIJNS5_1CILi1EEES8_S8_EEENS6_IJNS7_ILi192EEENS7_ILi128EEENS7_ILi96EEEEEELi96ENS_10bfloat16_tEfNS_4arch4Sm90ELb0ELb1ELb0ELb1ELb0ELb1ELb0ELb0ELb1ELb1ELb1ELb0EEENS1_21CollectiveEpilogueFwdINS6_IJSA_SC_SB_EEES9_SE_SG_Li384ELb1ELb1ELb1ELb0EEENS1_36VarlenDynamicPersistentTileSchedulerILi192ELi128ELi384ELi128ELb1ELb1ELb1ELb1ELb0ELb1EEEEEEEEEvNT_6ParamsE,@"STO_CUDA_ENTRY STV_DEFAULT"
_ZN7cutlass13device_kernelIN5flash11enable_sm90INS1_16FlashAttnFwdSm90INS1_25CollectiveMainloopFwdSm90ILi2EN4cute5tupleIJNS5_1CILi1EEES8_S8_EEENS6_IJNS7_ILi192EEENS7_ILi128EEENS7_ILi96EEEEEELi96ENS_10bfloat16_tEfNS_4arch4Sm90ELb0ELb1ELb0ELb1ELb0ELb1ELb0ELb0ELb1ELb1ELb1ELb0EEENS1_21CollectiveEpilogueFwdINS6_IJSA_SC_SB_EEES9_SE_SG_Li384ELb1ELb1ELb1ELb0EEENS1_36VarlenDynamicPersistentTileSchedulerILi192ELi128ELi384ELi128ELb1ELb1ELb1ELb1ELb0ELb1EEEEEEEEEvNT_6ParamsE:
        /* <DEDUP_REMOVED lines=24> */
.L_x_1371:
[----:B------:R-:W-:Y:S05]  /*0180*/  BSYNC B0 ;  /* 0x0000000000007941 */ /* 0x000fea0003800000 */
.L_x_1370:
        /* <DEDUP_REMOVED lines=41> */
.L_x_1372:
        /* <DEDUP_REMOVED lines=22> */
.L_x_1373:
        /* <DEDUP_REMOVED lines=18> */
.L_x_1374:
        /* <DEDUP_REMOVED lines=22> */
.L_x_1375:
        /* <DEDUP_REMOVED lines=22> */
.L_x_1376:
[----:B------:R-:W-:Y:S01]  /*0960*/  PLOP3.LUT P0, PT, PT, PT, UP0, 0x80, 0x0 ;  /* 0x000000000000781c */ /* 0x000fe20003f0f008 */
[----:B------:R-:W-:Y:S01]  /*0970*/  UMOV UR36, 0x1 ;  /* 0x0000000100247882 */ /* 0x000fe20000000000 */
[----:B------:R-:W-:Y:S01]  /*0980*/  NOP ;  /* 0x0000000000007918 */ /* 0x000fe20000000000 */
[----:B------:R-:W-:Y:S01]  /*0990*/  USEL UR36, UR36, 0x2, !UP0 ;  /* 0x0000000224247887 */ /* 0x000fe2000c000000 */
[----:B------:R-:W-:Y:S01]  /*09a0*/  BSSY B9, `(.L_x_1377) ;  /* 0x0002456000097945 */ /* 0x000fe20003800000 */
[----:B------:R-:W-:Y:S01]  /*09b0*/  ULDC.64 UR38, c[0x0][0x208] ;  /* 0x0000820000267ab9 */ /* 0x000fe20000000a00 */
[----:B012-4-:R-:W-:Y:S07]  /*09c0*/  BAR.SYNC.DEFER_BLOCKING 0x0 ;  /* 0x0000000000007b1d */ /* 0x017fee0000010000 */
[----:B------:R-:W-:Y:S05]  /*09d0*/  @!P0 BRA `(.L_x_1378) ;  /* 0x000001b400808947 */ /* 0x000fea0003800000 */
.L_x_1379:
[----:B------:R-:W-:-:S08]  /*09e0*/  NOP ;  /* 0x0000000000007918 */ /* 0x000fd00000000000 */
[----:B------:R-:W0:Y:S02]  /*09f0*/  USETMAXREG.TRY_ALLOC.CTAPOOL UP0, 0xa0 ;  /* 0x000000a0000079c8 */ /* 0x000e240008000600 */
[----:B0-----:R-:W-:-:S13]  /*0a00*/  PLOP3.LUT P0, PT, PT, PT, UP0, 0x80, 0x0 ;  /* 0x000000000000781c */ /* 0x001fda0003f0f008 */
[----:B------:R-:W-:Y:S05]  /*0a10*/  @!P0 BRA `(.L_x_1379) ;  /* 0xfffffffc00f08947 */ /* 0x000fea000383ffff */
[----:B------:R-:W0:Y:S01]  /*0a20*/  S2R R0, SR_TID.X ;  /* 0x0000000000007919 */ /* 0x000e220000002100 */
[----:B------:R-:W1:Y:S01]  /*0a30*/  S2UR UR5, SR_CgaCtaId ;  /* 0x00000000000579c3 */ /* 0x000e620000008800 */
[----:B------:R-:W-:Y:S01]  /*0a40*/  UMOV UR4, 0x400 ;  /* 0x0000040000047882 */ /* 0x000fe20000000000 */
[----:B------:R-:W-:-:S06]  /*0a50*/  LOP3.LUT R23, R23, 0xdfffffff, RZ, 0xc0, !PT ;  /* 0xdfffffff17177812 */ /* 0x000fcc00078ec0ff */
[----:B------:R-:W-:Y:S06]  /*0a60*/  BAR.ARV 0x8, 0x200 ;  /* 0x0208000000007b1d */ /* 0x000fec0000002000 */
[----:B-1----:R-:W-:-:S06]  /*0a70*/  ULEA UR4, UR5, UR4, 0x18 ;  /* 0x0000000405047291 */ /* 0x002fcc000f8ec03f */
[----:B------:R-:W-:Y:S01]  /*0a80*/  IMAD.U32 R2, RZ, RZ, UR4 ;  /* 0x00000004ff027e24 */ /* 0x000fe2000f8e00ff */
[----:B0-----:R-:W-:Y:S01]  /*0a90*/  SHF.R.U32.HI R0, RZ, 0x7, R0 ;  /* 0x00000007ff007819 */ /* 0x001fe20000011600 */
[----:B------:R-:W-:-:S03]  /*0aa0*/  ULDC UR4, c[0x0][0xc3c] ;  /* 0x00030f0000047ab9 */ /* 0x000fc60000000800 */
[----:B------:R-:W-:-:S13]  /*0ab0*/  ISETP.NE.AND P0, PT, R0, 0x1, PT ;  /* 0x000000010000780c */ /* 0x000fda0003f05270 */
[----:B------:R-:W-:Y:S01]  /*0ac0*/  @P0 LOP3.LUT R23, R23, 0x20000000, RZ, 0xfc, !PT ;  /* 0x2000000017170812 */ /* 0x000fe200078efcff */
[----:B------:R-:W-:Y:S08]  /*0ad0*/  @!P0 BAR.ARV 0x9, 0x100 ;  /* 0x0244000000008b1d */ /* 0x000ff00000002000 */
[----:B------:R-:W-:Y:S06]  /*0ae0*/  BAR.SYNC.DEFER_BLOCKING 0x5, 0x200 ;  /* 0x0148000000007b1d */ /* 0x000fec0000010000 */
[----:B------:R-:W0:Y:S02]  /*0af0*/  LDS.128 R72, [R2+0x2d8d0] ;  /* 0x02d8d00002487984 */ /* 0x000e240000000c00 */
[----:B------:R-:W-:Y:S06]  /*0b00*/  BAR.ARV 0x4, 0x200 ;  /* 0x0108000000007b1d */ /* 0x000fec0000002000 */
[----:B0-----:R-:W-:-:S13]  /*0b10*/  ISETP.GE.AND P0, PT, R75, UR4, PT ;  /* 0x000000044b007c0c */ /* 0x001fda000bf06270 */
[----:B------:R-:W-:Y:S05]  /*0b20*/  @P0 BRA `(.L_x_1380) ;  /* 0x0000024000f40947 */ /* 0x000fea0003800000 */
[----:B------:R-:W0:Y:S01]  /*0b30*/  S2R R0, SR_TID.X ;  /* 0x0000000000007919 */ /* 0x000e220000002100 */
[----:B------:R-:W-:Y:S01]  /*0b40*/  IMAD.MOV.U32 R141, RZ, RZ, 0x40 ;  /* 0x00000040ff8d7424 */ /* 0x000fe200078e00ff */
[----:B------:R-:W-:Y:S01]  /*0b50*/  R2UR UR40, R2 ;  /* 0x00000000022872ca */ /* 0x000fe200000e0000 */
[----:B------:R-:W-:Y:S01]  /*0b60*/  IMAD.MOV.U32 R156, RZ, RZ, RZ ;  /* 0x000000ffff9c7224 */ /* 0x000fe200078e00ff */
[----:B------:R-:W-:Y:S01]  /*0b70*/  ULOP3.LUT UR37, UR36, 0x1, URZ, 0xfc, !UPT ;  /* 0x0000000124257892 */ /* 0x000fe2000f8efc3f */
[----:B------:R-:W-:-:S10]  /*0b80*/  IMAD.MOV.U32 R18, RZ, RZ, RZ ;  /* 0x000000ffff127224 */ /* 0x000fd400078e00ff */
[----:B------:R-:W-:Y:S01]  /*0b90*/  UIADD3 UR40, UR40, 0xc400, URZ ;  /* 0x0000c40028287890 */ /* 0x000fe2000fffe03f */
[----:B0-----:R-:W-:-:S05]  /*0ba0*/  VIADD R0, R0, 0xffffff80 ;  /* 0xffffff8000007836 */ /* 0x001fca0000000000 */
[----:B------:R-:W-:Y:S02]  /*0bb0*/  SHF.R.S32.HI R3, RZ, 0x1f, R0 ;  /* 0x0000001fff037819 */ /* 0x000fe40000011400 */
[-C--:B------:R-:W-:Y:S02]  /*0bc0*/  LEA.HI R10, R0, R0.reuse, RZ, 0x1 ;  /* 0x00000000000a7211 */ /* 0x080fe400078f08ff */
[CC--:B------:R-:W-:Y:S02]  /*0bd0*/  LEA.HI R5, R3.reuse, R0.reuse, RZ, 0x4 ;  /* 0x0000000003057211 */ /* 0x0c0fe400078f20ff */
[CC--:B------:R-:W-:Y:S02]  /*0be0*/  LEA.HI R4, R3.reuse, R0.reuse, RZ, 0x2 ;  /* 0x0000000003047211 */ /* 0x0c0fe400078f10ff */
[CC--:B------:R-:W-:Y:S02]  /*0bf0*/  LEA.HI R8, R3.reuse, R0.reuse, RZ, 0x5 ;  /* 0x0000000003087211 */ /* 0x0c0fe400078f28ff */
[----:B------:R-:W-:-:S02]  /*0c00*/  LEA.HI R3, R3, R0, RZ, 0x7 ;  /* 0x0000000003037211 */ /* 0x000fc400078f38ff */
[--C-:B------:R-:W-:Y:S02]  /*0c10*/  SHF.R.S32.HI R11, RZ, 0x2, R4.reuse ;  /* 0x00000002ff0b7819 */ /* 0x100fe40000011404 */
[----:B------:R-:W-:Y:S02]  /*0c20*/  SHF.R.S32.HI R6, RZ, 0x1f, R4 ;  /* 0x0000001fff067819 */ /* 0x000fe40000011404 */
[----:B------:R-:W-:Y:S02]  /*0c30*/  LOP3.LUT R13, R4, 0xfffffffc, RZ, 0xc0, !PT ;  /* 0xfffffffc040d7812 */ /* 0x000fe400078ec0ff */
[----:B------:R-:W-:Y:S02]  /*0c40*/  SHF.R.S32.HI R4, RZ, 0x7, R3 ;  /* 0x00000007ff047819 */ /* 0x000fe40000011403 */
[----:B------:R-:W-:Y:S01]  /*0c50*/  LOP3.LUT R9, R10, 0xfffffffe, RZ, 0xc0, !PT ;  /* 0xfffffffe0a097812 */ /* 0x000fe200078ec0ff */
[----:B------:R-:W-:Y:S01]  /*0c60*/  IMAD.IADD R13, R0, 0x1, -R13 ;  /* 0x00000001000d7824 */ /* 0x000fe200078e0a0d */
[----:B------:R-:W-:Y:S01]  /*0c70*/  LOP3.LUT R7, R5, 0xfffffff0, RZ, 0xc0, !PT ;  /* 0xfffffff005077812 */ /* 0x000fe200078ec0ff */
[----:B------:R-:W-:Y:S01]  /*0c80*/  IMAD.HI R12, R4, 0x55555556, RZ ;  /* 0x55555556040c7827 */ /* 0x000fe200078e02ff */
[----:B------:R-:W-:-:S02]  /*0c90*/  LOP3.LUT R3, R3, 0xffffff80, RZ, 0xc0, !PT ;  /* 0xffffff8003037812 */ /* 0x000fc400078ec0ff */
[----:B------:R-:W-:Y:S01]  /*0ca0*/  LEA.HI R6, R6, R11, RZ, 0x2 ;  /* 0x0000000b06067211 */ /* 0x000fe200078f10ff */
[C---:B------:R-:W-:Y:S01]  /*0cb0*/  IMAD.IADD R9, R0.reuse, 0x1, -R9 ;  /* 0x0000000100097824 */ /* 0x040fe200078e0a09 */
[----:B------:R-:W-:Y:S01]  /*0cc0*/  SHF.R.S32.HI R19, RZ, 0x1, R10 ;  /* 0x00000001ff137819 */ /* 0x000fe2000001140a */
[C---:B------:R-:W-:Y:S01]  /*0cd0*/  IMAD.IADD R7, R0.reuse, 0x1, -R7 ;  /* 0x0000000100077824 */ /* 0x040fe200078e0a07 */
[----:B------:R-:W-:Y:S01]  /*0ce0*/  SHF.R.S32.HI R8, RZ, 0x5, R8 ;  /* 0x00000005ff087819 */ /* 0x000fe20000011408 */
[----:B------:R-:W-:Y:S01]  /*0cf0*/  IMAD.IADD R21, R0, 0x1, -R3 ;  /* 0x0000000100157824 */ /* 0x000fe200078e0a03 */
[----:B------:R-:W-:Y:S01]  /*0d00*/  LOP3.LUT R0, R6, 0xfffffffc, RZ, 0xc0, !PT ;  /* 0xfffffffc06007812 */ /* 0x000fe200078ec0ff */
[----:B------:R-:W-:Y:S01]  /*0d10*/  IMAD.SHL.U32 R136, R9, 0x8, RZ ;  /* 0x0000000809887824 */ /* 0x000fe200078e00ff */
[----:B------:R-:W-:Y:S02]  /*0d20*/  LEA.HI R3, R12, R12, RZ, 0x1 ;  /* 0x0000000c0c037211 */ /* 0x000fe400078f08ff */
[----:B------:R-:W-:Y:S01]  /*0d30*/  LEA.HI R10, R10, R19, RZ, 0x1 ;  /* 0x000000130a0a7211 */ /* 0x000fe200078f08ff */
[----:B------:R-:W-:Y:S01]  /*0d40*/  IMAD.IADD R11, R11, 0x1, -R0 ;  /* 0x000000010b0b7824 */ /* 0x000fe200078e0a00 */
[----:B------:R-:W-:Y:S01]  /*0d50*/  SHF.R.S32.HI R0, RZ, 0x1f, R7 ;  /* 0x0000001fff007819 */ /* 0x000fe20000011407 */
[----:B------:R-:W-:Y:S01]  /*0d60*/  IMAD R12, R3, -0x3, R4 ;  /* 0xfffffffd030c7824 */ /* 0x000fe200078e0204 */
[----:B------:R-:W-:Y:S01]  /*0d70*/  SHF.R.S32.HI R6, RZ, 0x4, R5 ;  /* 0x00000004ff067819 */ /* 0x000fe20000011405 */
[----:B------:R-:W-:Y:S01]  /*0d80*/  STL [R1+0x64], R21 ;  /* 0x0000641501007387 */ /* 0x000fe20000100800 */
[----:B------:R-:W-:Y:S01]  /*0d90*/  LEA.HI R0, R0, R7, RZ, 0x3 ;  /* 0x0000000700007211 */ /* 0x000fe200078f18ff */
[----:B------:R-:W-:Y:S01]  /*0da0*/  IMAD.SHL.U32 R11, R11, 0x40, RZ ;  /* 0x000000400b0b7824 */ /* 0x000fe200078e00ff */
[----:B------:R-:W-:-:S02]  /*0db0*/  LOP3.LUT R10, R10, 0x7fffffe, RZ, 0xc0, !PT ;  /* 0x07fffffe0a0a7812 */ /* 0x000fc400078ec0ff */
[----:B------:R-:W-:Y:S02]  /*0dc0*/  SHF.R.S32.HI R14, RZ, 0x1f, R21 ;  /* 0x0000001fff0e7819 */ /* 0x000fe40000011415 */
[----:B------:R-:W-:Y:S01]  /*0dd0*/  LEA.HI R5, R5, R6, RZ, 0x1 ;  /* 0x0000000605057211 */ /* 0x000fe200078f08ff */
[----:B------:R-:W-:Y:S01]  /*0de0*/  IMAD.IADD R3, R19, 0x1, -R10 ;  /* 0x0000000113037824 */ /* 0x000fe200078e0a0a */
[----:B------:R-:W-:Y:S02]  /*0df0*/  LOP3.LUT R4, R0, 0xfffffff8, RZ, 0xc0, !PT ;  /* 0xfffffff800047812 */ /* 0x000fe400078ec0ff */
[----:B------:R-:W-:Y:S01]  /*0e00*/  LEA.HI R15, R14, R21, RZ, 0x2 ;  /* 0x000000150e0f7211 */ /* 0x000fe200078f10ff */
[----:B------:R-:W-:Y:S01]  /*0e10*/  IMAD R20, R6, 0x8, R3 ;  /* 0x0000000806147824 */ /* 0x000fe200078e0203 */
[----:B------:R-:W-:Y:S01]  /*0e20*/  LOP3.LUT R5, R5, 0x1ffffffe, RZ, 0xc0, !PT ;  /* 0x1ffffffe05057812 */ /* 0x000fe200078ec0ff */
[----:B------:R-:W-:Y:S01]  /*0e30*/  IMAD.IADD R4, R7, 0x1, -R4 ;  /* 0x0000000107047824 */ /* 0x000fe200078e0a04 */
[----:B------:R-:W-:Y:S01]  /*0e40*/  SHF.R.S32.HI R16, RZ, 0x2, R15 ;  /* 0x00000002ff107819 */ /* 0x000fe2000001140f */
[----:B------:R-:W-:Y:S01]  /*0e50*/  IMAD R7, R8, 0x10, R7 ;  /* 0x0000001008077824 */ /* 0x000fe200078e0207 */
[----:B------:R-:W-:Y:S01]  /*0e60*/  SHF.R.S32.HI R17, RZ, 0x1f, R15 ;  /* 0x0000001fff117819 */ /* 0x000fe2000001140f */
[----:B------:R-:W-:Y:S01]  /*0e70*/  IMAD.IADD R5, R6, 0x1, -R5 ;  /* 0x0000000106057824 */ /* 0x000fe200078e0a05 */
[----:B------:R-:W-:Y:S01]  /*0e80*/  LEA.HI R10, R13, R13, RZ, 0x1 ;  /* 0x0000000d0d0a7211 */ /* 0x000fe200078f08ff */
[----:B------:R-:W-:Y:S01]  /*0e90*/  IMAD.SHL.U32 R3, R4, 0x40, RZ ;  /* 0x0000004004037824 */ /* 0x000fe200078e00ff */
[----:B------:R-:W-:Y:S01]  /*0ea0*/  LEA.HI R17, R17, R16, RZ, 0x3 ;  /* 0x0000001011117211 */ /* 0x000fe200078f18ff */
[----:B------:R-:W-:Y:S01]  /*0eb0*/  IMAD.SHL.U32 R6, R0, 0x40, RZ ;  /* 0x0000004000067824 */ /* 0x000fe200078e00ff */
[----:B------:R-:W-:Y:S01]  /*0ec0*/  LOP3.LUT R10, R10, 0x1ffffffe, RZ, 0xc0, !PT ;  /* 0x1ffffffe0a0a7812 */ /* 0x000fe200078ec0ff */
[----:B------:R-:W-:Y:S01]  /*0ed0*/  IMAD.SHL.U32 R0, R5, 0x8, RZ ;  /* 0x0000000805007824 */ /* 0x000fe200078e00ff */
[----:B------:R-:W-:-:S02]  /*0ee0*/  LOP3.LUT R3, R3, 0x1c0, RZ, 0xc0, !PT ;  /* 0x000001c003037812 */ /* 0x000fc400078ec0ff */
[----:B------:R-:W-:Y:S01]  /*0ef0*/  LOP3.LUT R17, R17, 0xfffffff8, RZ, 0xc0, !PT ;  /* 0xfffffff811117812 */ /* 0x000fe200078ec0ff */
[----:B------:R-:W-:Y:S01]  /*0f00*/  IMAD.IADD R13, R13, 0x1, -R10 ;  /* 0x000000010d0d7824 */ /* 0x000fe200078e0a0a */
[----:B------:R-:W-:Y:S02]  /*0f10*/  LEA.HI R14, R14, R21, RZ, 0x5 ;  /* 0x000000150e0e7211 */ /* 0x000fe400078f28ff */
[----:B------:R-:W-:Y:S01]  /*0f20*/  LOP3.LUT R6, R6, 0x7ffffe00, RZ, 0xc0, !PT ;  /* 0x7ffffe0006067812 */ /* 0x000fe200078ec0ff */
[----:B------:R-:W-:Y:S01]  /*0f30*/  IMAD.IADD R17, R16, 0x1, -R17 ;  /* 0x0000000110117824 */ /* 0x000fe200078e0a11 */
[--C-:B------:R-:W-:Y:S01]  /*0f40*/  LOP3.LUT R5, R3, 0x8, R0.reuse, 0xf8, !PT ;  /* 0x0000000803057812 */ /* 0x100fe200078ef800 */
[----:B------:R-:W-:Y:S01]  /*0f50*/  IMAD.U32 R0, R7, 0x20, R0 ;  /* 0x0000002007007824 */ /* 0x000fe200078e0000 */
[----:B------:R-:W-:Y:S01]  /*0f60*/  SHF.R.U32.HI R10, RZ, 0x3, R3 ;  /* 0x00000003ff0a7819 */ /* 0x000fe20000011603 */
[----:B------:R-:W-:Y:S01]  /*0f70*/  IMAD R6, R8, 0x400, R6 ;  /* 0x0000040008067824 */ /* 0x000fe200078e0206 */
[----:B------:R-:W-:-:S02]  /*0f80*/  SHF.R.S32.HI R14, RZ, 0x5, R14 ;  /* 0x00000005ff0e7819 */ /* 0x000fc4000001140e */
[----:B------:R-:W-:Y:S01]  /*0f90*/  LOP3.LUT R5, R5, R10, RZ, 0x3c, !PT ;  /* 0x0000000a05057212 */ /* 0x000fe200078e3cff */
[----:B------:R0:W-:Y:S01]  /*0fa0*/  STL [R1+0x6c], R0 ;  /* 0x00006c0001007387 */ /* 0x0001e20000100800 */
[----:B------:R-:W-:Y:S01]  /*0fb0*/  R2P PR, R4, 0x6 ;  /* 0x0000000604007804 */ /* 0x000fe20000000000 */
[----:B------:R-:W-:Y:S01]  /*0fc0*/  IMAD R17, R14, 0x10, R17 ;  /* 0x000000100e117824 */ /* 0x000fe200078e0211 */
[----:B------:R-:W-:Y:S01]  /*0fd0*/  LOP3.LUT R15, R15, 0x7ffffffc, RZ, 0xc0, !PT ;  /* 0x7ffffffc0f0f7812 */ /* 0x000fe200078ec0ff */
[----:B------:R-:W-:Y:S02]  /*0fe0*/  IMAD.IADD R5, R6, 0x1, R5 ;  /* 0x0000000106057824 */ /* 0x000fe400078e0205 */
[----:B------:R-:W-:Y:S01]  /*0ff0*/  IMAD.SHL.U32 R6, R9, 0x4, RZ ;  /* 0x0000000409067824 */ /* 0x000fe200078e00ff */
[----:B------:R-:W-:Y:S01]  /*1000*/  SEL R141, R141, 0xffffffc0, !P2 ;  /* 0xffffffc08d8d7807 */ /* 0x000fe20005000000 */
[----:B------:R-:W-:Y:S01]  /*1010*/  IMAD R3, R12, 0x40, R17 ;  /* 0x000000400c037824 */ /* 0x000fe200078e0211 */
[----:B------:R-:W-:-:S02]  /*1020*/  CS2R R16, SRZ ;  /* 0x0000000000107805 */ /* 0x000fc4000001ff00 */
[----:B0-----:R-:W-:Y:S01]  /*1030*/  SHF.R.S32.HI R0, RZ, 0x1f, R19 ;  /* 0x0000001fff007819 */ /* 0x001fe20000011413 */
[C---:B------:R-:W-:Y:S02]  /*1040*/  VIADD R4, R6.reuse, 0x10 ;  /* 0x0000001006047836 */ /* 0x040fe40000000000 */
[C---:B------:R-:W-:Y:S01]  /*1050*/  VIADD R0, R6.reuse, 0x20 ;  /* 0x0000002006007836 */ /* 0x040fe20000000000 */
[----:B------:R0:W-:Y:S01]  /*1060*/  STL [R1+0x68], R3 ;  /* 0x0000680301007387 */ /* 0x0001e20000100800 */
[----:B------:R-:W-:Y:S02]  /*1070*/  VIADD R8, R6, 0x8 ;  /* 0x0000000806087836 */ /* 0x000fe40000000000 */
[----:B------:R-:W-:Y:S01]  /*1080*/  IMAD.IADD R15, R21, 0x1, -R15 ;  /* 0x00000001150f7824 */ /* 0x000fe200078e0a0f */
[----:B------:R-:W-:Y:S01]  /*1090*/  STL [R1+0x5c], RZ ;  /* 0x00005cff01007387 */ /* 0x000fe20000100800 */
[----:B------:R-:W-:Y:S02]  /*10a0*/  IMAD.SHL.U32 R12, R20, 0x20, RZ ;  /* 0x00000020140c7824 */ /* 0x000fe400078e00ff */
[----:B------:R-:W-:Y:S01]  /*10b0*/  IMAD.SHL.U32 R22, R15, 0x2, RZ ;  /* 0x000000020f167824 */ /* 0x000fe200078e00ff */
[----:B------:R-:W-:Y:S01]  /*10c0*/  STL [R1], R6 ;  /* 0x0000000601007387 */ /* 0x000fe20000100800 */
[----:B------:R-:W-:-:S02]  /*10d0*/  IMAD R140, R5, 0x2, R2 ;  /* 0x00000002058c7824 */ /* 0x000fc400078e0202 */
[----:B------:R-:W-:Y:S01]  /*10e0*/  VIADD R10, R22, 0x10 ;  /* 0x00000010160a7836 */ /* 0x000fe20000000000 */
[----:B------:R1:W-:Y:S01]  /*10f0*/  STL [R1+0x30], R4 ;  /* 0x0000300401007387 */ /* 0x0003e20000100800 */
[----:B------:R-:W-:Y:S02]  /*1100*/  VIADD R142, R140, 0x21800 ;  /* 0x000218008c8e7836 */ /* 0x000fe40000000000 */
[----:B0-----:R-:W-:Y:S01]  /*1110*/  IMAD R3, R13, 0x8, R3 ;  /* 0x000000080d037824 */ /* 0x001fe200078e0203 */
[----:B------:R0:W-:Y:S01]  /*1120*/  STL [R1+0x2c], R0 ;  /* 0x00002c0001007387 */ /* 0x0001e20000100800 */
[C---:B------:R-:W-:Y:S02]  /*1130*/  VIADD R9, R22.reuse, 0x18 ;  /* 0x0000001816097836 */ /* 0x040fe40000000000 */
[C---:B------:R-:W-:Y:S01]  /*1140*/  VIADD R7, R22.reuse, 0x28 ;  /* 0x0000002816077836 */ /* 0x040fe20000000000 */
[----:B------:R2:W-:Y:S01]  /*1150*/  STL [R1+0x34], R8 ;  /* 0x0000340801007387 */ /* 0x0005e20000100800 */
[C---:B------:R-:W-:Y:S01]  /*1160*/  VIADD R14, R22.reuse, 0x40 ;  /* 0x00000040160e7836 */ /* 0x040fe20000000000 */
[----:B-1----:R-:W-:Y:S01]  /*1170*/  LOP3.LUT R4, R11, 0xc0, RZ, 0xc0, !PT ;  /* 0x000000c00b047812 */ /* 0x002fe200078ec0ff */
[----:B------:R-:W-:Y:S01]  /*1180*/  VIADD R11, R22, 0x8 ;  /* 0x00000008160b7836 */ /* 0x000fe20000000000 */
[----:B------:R-:W-:Y:S01]  /*1190*/  SHF.R.S32.HI R5, RZ, 0x1f, R9 ;  /* 0x0000001fff057819 */ /* 0x000fe20000011409 */
[----:B0-----:R-:W-:-:S02]  /*11a0*/  VIADD R0, R6, 0x18 ;  /* 0x0000001806007836 */ /* 0x001fc40000000000 */
[----:B------:R-:W-:Y:S01]  /*11b0*/  STL [R1+0xc], R4 ;  /* 0x00000c0401007387 */ /* 0x000fe20000100800 */
[----:B------:R-:W-:Y:S01]  /*11c0*/  VIADD R6, R6, 0x28 ;  /* 0x0000002806067836 */ /* 0x000fe20000000000 */
[----:B------:R-:W-:Y:S01]  /*11d0*/  SHF.R.S32.HI R11, RZ, 0x1f, R11 ;  /* 0x0000001fff0b7819 */ /* 0x000fe2000001140b */
[----:B--2---:R-:W-:Y:S01]  /*11e0*/  VIADD R8, R22, 0x20 ;  /* 0x0000002016087836 */ /* 0x004fe20000000000 */
[----:B------:R0:W-:Y:S01]  /*11f0*/  STL [R1+0x38], R0 ;  /* 0x0000380001007387 */ /* 0x0001e20000100800 */
[----:B------:R-:W-:-:S03]  /*1200*/  SHF.R.S32.HI R7, RZ, 0x1f, R7 ;  /* 0x0000001fff077819 */ /* 0x000fc60000011407 */
[----:B------:R1:W-:Y:S01]  /*1210*/  STL [R1+0x40], R6 ;  /* 0x0000400601007387 */ /* 0x0003e20000100800 */
[----:B------:R-:W-:Y:S02]  /*1220*/  SHF.R.S32.HI R8, RZ, 0x1f, R8 ;  /* 0x0000001fff087819 */ /* 0x000fe40000011408 */
[----:B0-----:R-:W-:Y:S02]  /*1230*/  LOP3.LUT R0, R4, 0x8, R136, 0xf8, !PT ;  /* 0x0000000804007812 */ /* 0x001fe400078ef888 */
[----:B------:R-:W-:Y:S01]  /*1240*/  SHF.R.U32.HI R4, RZ, 0x3, R4 ;  /* 0x00000003ff047819 */ /* 0x000fe20000011604 */
[----:B-1----:R-:W-:-:S03]  /*1250*/  VIADD R6, R22, 0x30 ;  /* 0x0000003016067836 */ /* 0x002fc60000000000 */
[----:B------:R-:W-:Y:S01]  /*1260*/  LOP3.LUT R0, R0, R4, RZ, 0x3c, !PT ;  /* 0x0000000400007212 */ /* 0x000fe200078e3cff */
[----:B------:R0:W-:Y:S01]  /*1270*/  STL [R1+0x10], R4 ;  /* 0x0000100401007387 */ /* 0x0001e20000100800 */
[----:B------:R-:W-:-:S03]  /*1280*/  SHF.R.S32.HI R5, RZ, 0x1f, R6 ;  /* 0x0000001fff057819 */ /* 0x000fc60000011406 */
[----:B------:R-:W-:Y:S01]  /*1290*/  IMAD.IADD R0, R12, 0x1, R0 ;  /* 0x000000010c007824 */ /* 0x000fe200078e0200 */
[----:B------:R-:W-:Y:S04]  /*12a0*/  STL [R1+0x14], R12 ;  /* 0x0000140c01007387 */ /* 0x000fe80000100800 */
[----:B------:R1:W-:Y:S01]  /*12b0*/  STL [R1+0x4c], R0 ;  /* 0x00004c0001007387 */ /* 0x0003e20000100800 */
[----:B0-----:R-:W-:Y:S01]  /*12c0*/  SHF.R.S32.HI R4, RZ, 0x1f, R22 ;  /* 0x0000001fff047819 */ /* 0x001fe20000011416 */
[----:B------:R-:W-:-:S05]  /*12d0*/  VIADD R4, R22, 0x38 ;  /* 0x0000003816047836 */ /* 0x000fca0000000000 */
[----:B------:R-:W-:Y:S02]  /*12e0*/  SHF.R.S32.HI R4, RZ, 0x1f, R4 ;  /* 0x0000001fff047819 */ /* 0x000fe40000011404 */
[----:B-1----:R-:W-:Y:S01]  /*12f0*/  SHF.R.S32.HI R0, RZ, 0x1f, R10 ;  /* 0x0000001fff007819 */ /* 0x002fe2000001140a */
[----:B------:R-:W-:Y:S02]  /*1300*/  VIADD R0, R140, 0x21820 ;  /* 0x000218208c007836 */ /* 0x000fe40000000000 */
[C---:B------:R-:W-:Y:S02]  /*1310*/  @P1 VIADD R0, R142.reuse, 0xffffffe0 ;  /* 0xffffffe08e001836 */ /* 0x040fe40000000000 */
[----:B------:R-:W-:Y:S02]  /*1320*/  IMAD.IADD R142, R142, 0x1, R141 ;  /* 0x000000018e8e7824 */ /* 0x000fe400078e028d */
[----:B------:R-:W-:Y:S01]  /*1330*/  IMAD.IADD R141, R141, 0x1, R0 ;  /* 0x000000018d8d7824 */ /* 0x000fe200078e0200 */
[----:B------:R0:W-:Y:S04]  /*1340*/  STL [R1+0x20], R0 ;  /* 0x0000200001007387 */ /* 0x0001e80000100800 */
[----:B------:R1:W-:Y:S01]  /*1350*/  STL [R1+0x44], R3 ;  /* 0x0000440301007387 */ /* 0x0003e20000100800 */
[----:B0-----:R-:W-:-:S05]  /*1360*/  VIADD R0, R0, 0x6000 ;  /* 0x0000600000007836 */ /* 0x001fca0000000000 */
[----:B------:R1:W-:Y:S02]  /*1370*/  STL [R1+0x24], R0 ;  /* 0x0000240001007387 */ /* 0x0003e40000100800 */
.L_x_1596:
[----:B------:R-:W-:Y:S05]  /*1380*/  YIELD ;  /* 0x0000000000007946 */ /* 0x000fea0003800000 */
[----:B------:R-:W-:Y:S01]  /*1390*/  ULDC.64 UR4, c[0x0][0xa28] ;  /* 0x00028a0000047ab9 */ /* 0x000fe20000000a00 */
[----:B0-2---:R-:W0:Y:S01]  /*13a0*/  LDC.64 R6, c[0x0][0xa08] ;  /* 0x00028200ff067b82 */ /* 0x005e220000000a00 */
[----:B------:R-:W-:Y:S01]  /*13b0*/  ISETP.NE.U32.AND P1, PT, RZ, UR4, PT ;  /* 0x00000004ff007c0c */ /* 0x000fe2000bf25070 */
[----:B----4-:R-:W-:Y:S02]  /*13c0*/  IMAD.MOV.U32 R13, RZ, RZ, RZ ;  /* 0x000000ffff0d7224 */ /* 0x010fe400078e00ff */
[----:B------:R-:W-:Y:S01]  /*13d0*/  IMAD.MOV.U32 R27, RZ, RZ, RZ ;  /* 0x000000ffff1b7224 */ /* 0x000fe200078e00ff */
[----:B------:R-:W-:Y:S01]  /*13e0*/  ISETP.NE.AND.EX P1, PT, RZ, UR5, PT, P1 ;  /* 0x00000005ff007c0c */ /* 0x000fe2000bf25310 */
[----:B------:R-:W-:-:S02]  /*13f0*/  ULDC.64 UR4, c[0x0][0xa18] ;  /* 0x0002860000047ab9 */ /* 0x000fc40000000a00 */
[----:B------:R-:W-:-:S04]  /*1400*/  ISETP.NE.U32.AND P2, PT, RZ, UR4, PT ;  /* 0x00000004ff007c0c */ /* 0x000fc8000bf45070 */
[----:B------:R-:W-:Y:S01]  /*1410*/  ISETP.NE.AND.EX P2, PT, RZ, UR5, PT, P2 ;  /* 0x00000005ff007c0c */ /* 0x000fe2000bf45320 */
[----:B------:R-:W-:Y:S02]  /*1420*/  ULDC.64 UR4, c[0x0][0xa08] ;  /* 0x0002820000047ab9 */ /* 0x000fe40000000a00 */
[----:B------:R-:W-:-:S03]  /*1430*/  ISETP.NE.U32.AND P0, PT, RZ, UR4, PT ;  /* 0x00000004ff007c0c */ /* 0x000fc6000bf05070 */
[----:B------:R-:W2:Y:S01]  /*1440*/  @P1 LDC.64 R4, c[0x0][0xa28] ;  /* 0x00028a00ff041b82 */ /* 0x000ea20000000a00 */
[----:B------:R-:W-:Y:S01]  /*1450*/  ISETP.NE.AND.EX P0, PT, RZ, UR5, PT, P0 ;  /* 0x00000005ff007c0c */ /* 0x000fe2000bf05300 */
[----:B0-----:R-:W-:-:S06]  /*1460*/  IMAD.WIDE R10, R75, 0x4, R6 ;  /* 0x000000044b0a7825 */ /* 0x001fcc00078e0206 */
[----:B------:R-:W0:Y:S01]  /*1470*/  @P2 LDC.64 R8, c[0x0][0xa18] ;  /* 0x00028600ff082b82 */ /* 0x000e220000000a00 */
[----:B------:R-:W-:Y:S02]  /*1480*/  ULDC UR4, c[0x0][0x288] ;  /* 0x0000a20000047ab9 */ /* 0x000fe40000000800 */
[----:B------:R-:W-:Y:S01]  /*1490*/  IMAD.U32 R138, RZ, RZ, UR4 ;  /* 0x00000004ff8a7e24 */ /* 0x000fe2000f8e00ff */
[----:B------:R-:W-:Y:S02]  /*14a0*/  ULDC.64 UR4, c[0x0][0x418] ;  /* 0x0001060000047ab9 */ /* 0x000fe40000000a00 */
[----:B---3--:R3:W5:Y:S01]  /*14b0*/  @P0 LDG.E R27, desc[UR38][R10.64] ;  /* 0x000000260a1b0981 */ /* 0x008762000c1e1900 */
[----:B--2---:R-:W-:-:S05]  /*14c0*/  @P1 IMAD.WIDE R4, R75, 0x4, R4 ;  /* 0x000000044b041825 */ /* 0x004fca00078e0204 */
[----:B------:R3:W5:Y:S01]  /*14d0*/  @P1 LDG.E R13, desc[UR38][R4.64] ;  /* 0x00000026040d1981 */ /* 0x000762000c1e1900 */
[----:B0-----:R-:W-:-:S05]  /*14e0*/  @P2 IMAD.WIDE R6, R75, 0x4, R8 ;  /* 0x000000044b062825 */ /* 0x001fca00078e0208 */
[----:B------:R3:W5:Y:S01]  /*14f0*/  @P2 LDG.E R138, desc[UR38][R6.64] ;  /* 0x00000026068a2981 */ /* 0x000762000c1e1900 */
[----:B------:R-:W-:-:S03]  /*1500*/  UISETP.NE.U32.AND UP0, UPT, UR4, URZ, UPT ;  /* 0x0000003f0400728c */ /* 0x000fc6000bf05070 */
[----:B------:R-:W-:Y:S01]  /*1510*/  ULDC UR4, c[0x0][0x424] ;  /* 0x0001090000047ab9 */ /* 0x000fe20000000800 */
[----:B------:R-:W-:-:S03]  /*1520*/  UISETP.NE.AND.EX UP0, UPT, UR5, URZ, UPT, UP0 ;  /* 0x0000003f0500728c */ /* 0x000fc6000bf05300 */
[----:B------:R-:W-:Y:S01]  /*1530*/  ULDC UR5, c[0x0][0x2f0] ;  /* 0x0000bc0000057ab9 */ /* 0x000fe20000000800 */
[----:B------:R-:W-:-:S04]  /*1540*/  USEL UR4, UR4, 0x1, UP0 ;  /* 0x0000000104047887 */ /* 0x000fc80008000000 */
[----:B------:R-:W-:-:S03]  /*1550*/  UIMAD UR4, UR4, UR5, URZ ;  /* 0x00000005040472a4 */ /* 0x000fc6000f8e023f */
[----:B------:R-:W-:Y:S02]  /*1560*/  ULDC UR5, c[0x0][0x348] ;  /* 0x0000d20000057ab9 */ /* 0x000fe40000000800 */
[----:B------:R-:W-:Y:S02]  /*1570*/  IMAD.U32 R24, RZ, RZ, UR5 ;  /* 0x00000005ff187e24 */ /* 0x000fe4000f8e00ff */
[----:B------:R-:W-:Y:S01]  /*1580*/  IMAD.U32 R28, RZ, RZ, UR4 ;  /* 0x00000004ff1c7e24 */ /* 0x000fe2000f8e00ff */
[----:B---3--:R-:W-:Y:S06]  /*1590*/  @P2 BRA `(.L_x_1381) ;  /* 0x0000000000242947 */ /* 0x008fec0003800000 */
[----:B------:R-:W-:Y:S02]  /*15a0*/  ULDC.64 UR4, c[0x0][0xa00] ;  /* 0x0002800000047ab9 */ /* 0x000fe40000000a00 */
[----:B------:R-:W-:-:S04]  /*15b0*/  ISETP.NE.U32.AND P1, PT, RZ, UR4, PT ;  /* 0x00000004ff007c0c */ /* 0x000fc8000bf25070 */
[----:B------:R-:W-:-:S13]  /*15c0*/  ISETP.NE.AND.EX P1, PT, RZ, UR5, PT, P1 ;  /* 0x00000005ff007c0c */ /* 0x000fda000bf25310 */
[----:B------:R-:W-:Y:S05]  /*15d0*/  @!P1 BRA `(.L_x_1381) ;  /* 0x0000000000149947 */ /* 0x000fea0003800000 */
[----:B------:R-:W0:Y:S02]  /*15e0*/  LDC.64 R4, c[0x0][0xa00] ;  /* 0x00028000ff047b82 */ /* 0x000e240000000a00 */
[----:B0-----:R-:W-:-:S05]  /*15f0*/  IMAD.WIDE R4, R75, 0x4, R4 ;  /* 0x000000044b047825 */ /* 0x001fca00078e0204 */
[----:B-----5:R-:W2:Y:S04]  /*1600*/  LDG.E R138, desc[UR38][R4.64] ;  /* 0x00000026048a7981 */ /* 0x020ea8000c1e1900 */
[----:B-1----:R-:W2:Y:S02]  /*1610*/  LDG.E R3, desc[UR38][R4.64+0x4] ;  /* 0x0000042604037981 */ /* 0x002ea4000c1e1900 */
[----:B--2---:R-:W-:-:S07]  /*1620*/  IMAD.IADD R138, R3, 0x1, -R138 ;  /* 0x00000001038a7824 */ /* 0x004fce00078e0a8a */
.L_x_1381:
[C---:B------:R-:W-:Y:S01]  /*1630*/  LOP3.LUT R30, R74.reuse, 0xffff, RZ, 0xc0, !PT ;  /* 0x0000ffff4a1e7812 */ /* 0x040fe200078ec0ff */
[----:B------:R-:W-:Y:S01]  /*1640*/  ULDC.64 UR4, c[0x0][0xa20] ;  /* 0x0002880000047ab9 */ /* 0x000fe20000000a00 */
[----:B------:R0:W-:Y:S01]  /*1650*/  STL [R1+0x58], R75 ;  /* 0x0000584b01007387 */ /* 0x0001e20000100800 */
[----:B------:R-:W-:Y:S02]  /*1660*/  ISETP.NE.U32.AND P1, PT, RZ, UR4, PT ;  /* 0x00000004ff007c0c */ /* 0x000fe4000bf25070 */
[C---:B-1----:R-:W-:Y:S01]  /*1670*/  LOP3.LUT R3, R74.reuse, 0xff000000, RZ, 0xc0, !PT ;  /* 0xff0000004a037812 */ /* 0x042fe200078ec0ff */
[----:B------:R0:W-:Y:S01]  /*1680*/  STL [R1+0x50], R30 ;  /* 0x0000501e01007387 */ /* 0x0001e20000100800 */
[----:B------:R-:W-:Y:S02]  /*1690*/  ISETP.NE.AND.EX P1, PT, RZ, UR5, PT, P1 ;  /* 0x00000005ff007c0c */ /* 0x000fe4000bf25310 */
[----:B------:R-:W-:Y:S02]  /*16a0*/  LOP3.LUT R0, R74, 0xff0000, RZ, 0xc0, !PT ;  /* 0x00ff00004a007812 */ /* 0x000fe400078ec0ff */
[----:B------:R-:W-:-:S04]  /*16b0*/  SHF.R.U32.HI R3, RZ, 0x8, R3 ;  /* 0x00000008ff037819 */ /* 0x000fc80000011603 */
[----:B------:R-:W-:-:S05]  /*16c0*/  LEA.HI R12, R0, R3, RZ, 0x10 ;  /* 0x00000003000c7211 */ /* 0x000fca00078f80ff */
[----:B0-----:R-:W-:Y:S05]  /*16d0*/  @!P1 BRA `(.L_x_1382) ;  /* 0x0000000000109947 */ /* 0x001fea0003800000 */
[----:B------:R-:W0:Y:S02]  /*16e0*/  LDC.64 R28, c[0x0][0xa20] ;  /* 0x00028800ff1c7b82 */ /* 0x000e240000000a00 */
[----:B0-----:R-:W-:-:S06]  /*16f0*/  IMAD.WIDE R28, R75, 0x4, R28 ;  /* 0x000000044b1c7825 */ /* 0x001fcc00078e021c */
[----:B------:R0:W5:Y:S01]  /*1700*/  LDG.E R28, desc[UR38][R28.64] ;  /* 0x000000261c1c7981 */ /* 0x000162000c1e1900 */
[----:B------:R-:W-:Y:S05]  /*1710*/  BRA `(.L_x_1383) ;  /* 0x0000000000107947 */ /* 0x000fea0003800000 */
.L_x_1382:
[----:B------:R-:W-:Y:S05]  /*1720*/  @!P0 BRA `(.L_x_1383) ;  /* 0x00000000000c8947 */ /* 0x000fea0003800000 */
[----:B------:R-:W2:Y:S04]  /*1730*/  LDG.E R3, desc[UR38][R10.64] ;  /* 0x000000260a037981 */ /* 0x000ea8000c1e1900 */
[----:B------:R-:W2:Y:S02]  /*1740*/  LDG.E R28, desc[UR38][R10.64+0x4] ;  /* 0x000004260a1c7981 */ /* 0x000ea4000c1e1900 */
[----:B--2---:R-:W-:-:S07]  /*1750*/  IMAD.IADD R28, R28, 0x1, -R3 ;  /* 0x000000011c1c7824 */ /* 0x004fce00078e0a03 */
.L_x_1383:
[----:B------:R-:W-:Y:S01]  /*1760*/  ULDC.64 UR4, c[0x0][0xa10] ;  /* 0x0002840000047ab9 */ /* 0x000fe20000000a00 */
[----:B------:R-:W1:Y:S01]  /*1770*/  LDC R4, c[0x0][0x448] ;  /* 0x00011200ff047b82 */ /* 0x000e620000000800 */
[----:B------:R-:W-:-:S04]  /*1780*/  ISETP.NE.U32.AND P0, PT, RZ, UR4, PT ;  /* 0x00000004ff007c0c */ /* 0x000fc8000bf05070 */
[----:B------:R-:W-:Y:S01]  /*1790*/  ISETP.NE.AND.EX P0, PT, RZ, UR5, PT, P0 ;  /* 0x00000005ff007c0c */ /* 0x000fe2000bf05300 */
[----:B------:R-:W-:Y:S02]  /*17a0*/  ULDC.64 UR4, c[0x0][0xa30] ;  /* 0x00028c0000047ab9 */ /* 0x000fe40000000a00 */
[----:B------:R-:W-:-:S04]  /*17b0*/  ISETP.NE.U32.AND P1, PT, RZ, UR4, PT ;  /* 0x00000004ff007c0c */ /* 0x000fc8000bf25070 */
[----:B------:R-:W-:-:S06]  /*17c0*/  ISETP.NE.AND.EX P1, PT, RZ, UR5, PT, P1 ;  /* 0x00000005ff007c0c */ /* 0x000fcc000bf25310 */
[----:B------:R-:W2:Y:S08]  /*17d0*/  @P0 LDC.64 R6, c[0x0][0xa10] ;  /* 0x00028400ff060b82 */ /* 0x000eb00000000a00 */
[----:B------:R-:W3:Y:S01]  /*17e0*/  @P1 LDC.64 R8, c[0x0][0xa30] ;  /* 0x00028c00ff081b82 */ /* 0x000ee20000000a00 */
[----:B--2---:R-:W-:-:S05]  /*17f0*/  @P0 IMAD.WIDE R6, R75, 0x4, R6 ;  /* 0x000000044b060825 */ /* 0x004fca00078e0206 */
[----:B------:R-:W2:Y:S04]  /*1800*/  @P0 LDG.E R0, desc[UR38][R6.64] ;  /* 0x0000002606000981 */ /* 0x000ea8000c1e1900 */
[----:B------:R-:W2:Y:S01]  /*1810*/  @P0 LDG.E R3, desc[UR38][R6.64+0x4] ;  /* 0x0000042606030981 */ /* 0x000ea2000c1e1900 */
[----:B-----5:R-:W-:Y:S02]  /*1820*/  IMAD.MOV.U32 R106, RZ, RZ, R28 ;  /* 0x000000ffff6a7224 */ /* 0x020fe400078e001c */
[----:B---3--:R-:W-:-:S05]  /*1830*/  @P1 IMAD.WIDE R8, R75, 0x4, R8 ;  /* 0x000000044b081825 */ /* 0x008fca00078e0208 */
[----:B------:R3:W5:Y:S01]  /*1840*/  @P1 LDG.E R106, desc[UR38][R8.64] ;  /* 0x00000026086a1981 */ /* 0x000762000c1e1900 */
[----:B-1----:R-:W-:Y:S01]  /*1850*/  ISETP.NE.AND P1, PT, R4, 0x1, PT ;  /* 0x000000010400780c */ /* 0x002fe20003f25270 */
[----:B------:R-:W-:Y:S01]  /*1860*/  IMAD R14, R73, 0xc0, RZ ;  /* 0x000000c0490e7824 */ /* 0x000fe200078e02ff */
[----:B------:R-:W1:Y:S01]  /*1870*/  LDC.64 R4, c[0x0][0x9e0] ;  /* 0x00027800ff047b82 */ /* 0x000e620000000a00 */
[----:B------:R-:W-:-:S03]  /*1880*/  IMAD.IADD R13, R28, 0x1, -R13 ;  /* 0x000000011c0d7824 */ /* 0x000fc600078e0a0d */
[----:B------:R4:W-:Y:S07]  /*1890*/  STL [R1+0x1c], R14 ;  /* 0x00001c0e01007387 */ /* 0x0009ee0000100800 */
[----:B------:R-:W0:Y:S08]  /*18a0*/  @P1 LDC R11, c[0x0][0x44c] ;  /* 0x00011300ff0b1b82 */ /* 0x000e300000000800 */
[----:B------:R-:W3:Y:S01]  /*18b0*/  @P1 LDC R10, c[0x0][0x450] ;  /* 0x00011400ff0a1b82 */ /* 0x000ee20000000800 */
[----:B-1----:R-:W-:Y:S01]  /*18c0*/  ISETP.GE.AND P2, PT, R5, 0x1, PT ;  /* 0x000000010500780c */ /* 0x002fe20003f46270 */
[----:B--2---:R-:W-:-:S02]  /*18d0*/  @P0 IMAD.IADD R24, R3, 0x1, -R0 ;  /* 0x0000000103180824 */ /* 0x004fc400078e0a00 */
[----:B------:R-:W-:Y:S02]  /*18e0*/  VIADD R0, R14, 0xbf ;  /* 0x000000bf0e007836 */ /* 0x000fe40000000000 */
[----:B------:R-:W-:Y:S02]  /*18f0*/  IMAD.IADD R139, R13, 0x1, R24 ;  /* 0x000000010d8b7824 */ /* 0x000fe400078e0218 */
[----:B0-----:R-:W-:-:S03]  /*1900*/  @P1 IMAD.HI.U32 R3, R0, R11, RZ ;  /* 0x0000000b00031227 */ /* 0x001fc600078e00ff */
[C---:B------:R-:W-:Y:S01]  /*1910*/  IADD3 R7, R139.reuse, 0x1, -R138 ;  /* 0x000000018b077810 */ /* 0x040fe20007ffe88a */
[----:B------:R-:W-:Y:S01]  /*1920*/  IMAD.MOV.U32 R6, RZ, RZ, R0 ;  /* 0x000000ffff067224 */ /* 0x000fe200078e0000 */
[----:B---3--:R-:W-:Y:S01]  /*1930*/  @P1 SHF.R.U32.HI R6, RZ, R10, R3 ;  /* 0x0000000aff061219 */ /* 0x008fe20000011603 */
[----:B------:R-:W-:-:S04]  /*1940*/  VIADD R0, R139, 0x7f ;  /* 0x0000007f8b007836 */ /* 0x000fc80000000000 */
[----:B------:R-:W-:Y:S01]  /*1950*/  IMAD.IADD R9, R7, 0x1, R6 ;  /* 0x0000000107097824 */ /* 0x000fe200078e0206 */
[----:B------:R-:W-:-:S03]  /*1960*/  SHF.R.S32.HI R3, RZ, 0x1f, R0 ;  /* 0x0000001fff037819 */ /* 0x000fc60000011400 */
[----:B------:R-:W-:Y:S01]  /*1970*/  IMAD.IADD R4, R9, 0x1, R4 ;  /* 0x0000000109047824 */ /* 0x000fe200078e0204 */
[----:B------:R-:W-:-:S04]  /*1980*/  LEA.HI R3, R3, R0, RZ, 0x7 ;  /* 0x0000000003037211 */ /* 0x000fc800078f38ff */
[----:B------:R-:W-:Y:S01]  /*1990*/  SHF.R.S32.HI R112, RZ, 0x7, R3 ;  /* 0x00000007ff707819 */ /* 0x000fe20000011403 */
[----:B----4-:R-:W-:Y:S06]  /*19a0*/  @!P2 BRA `(.L_x_1384) ;  /* 0x000000000048a947 */ /* 0x010fec0003800000 */
        /* <DEDUP_REMOVED lines=11> */
.L_x_1386:
[----:B------:R-:W-:-:S13]  /*1a60*/  ISETP.NE.AND P0, PT, R5, 0x1, PT ;  /* 0x000000010500780c */ /* 0x000fda0003f05270 */
[----:B------:R-:W0:Y:S02]  /*1a70*/  @P0 LDC.64 R6, c[0x0][0x9e8] ;  /* 0x00027a00ff060b82 */ /* 0x000e240000000a00 */
[----:B0-----:R-:W-:-:S05]  /*1a80*/  @P0 IMAD.HI.U32 R6, R0, R6, RZ ;  /* 0x0000000600060227 */ /* 0x001fca00078e00ff */
[----:B------:R-:W-:-:S07]  /*1a90*/  @P0 SHF.R.U32.HI R0, RZ, R7, R6 ;  /* 0x00000007ff000219 */ /* 0x000fce0000011606 */
.L_x_1387:
[----:B------:R-:W-:Y:S05]  /*1aa0*/  BSYNC B0 ;  /* 0x0000000000007941 */ /* 0x000fea0003800000 */
.L_x_1385:
[----:B------:R-:W-:-:S05]  /*1ab0*/  IMAD R3, R0, R5, R5 ;  /* 0x0000000500037224 */ /* 0x000fca00078e0205 */
[----:B------:R-:W-:-:S07]  /*1ac0*/  VIMNMX R4, R4, R3, PT ;  /* 0x0000000304047248 */ /* 0x000fce0003fe0100 */
.L_x_1384:
[----:B------:R-:W0:Y:S01]  /*1ad0*/  @P1 LDC R6, c[0x0][0x44c] ;  /* 0x00011300ff061b82 */ /* 0x000e220000000800 */
[----:B------:R-:W-:Y:S01]  /*1ae0*/  VIADD R4, R4, 0x7f ;  /* 0x0000007f04047836 */ /* 0x000fe20000000000 */
[----:B------:R-:W-:Y:S01]  /*1af0*/  ULDC UR4, c[0x0][0x9dc] ;  /* 0x0002770000047ab9 */ /* 0x000fe20000000800 */
[----:B------:R-:W-:Y:S02]  /*1b00*/  IMAD.MOV.U32 R0, RZ, RZ, R14 ;  /* 0x000000ffff007224 */ /* 0x000fe400078e000e */
[----:B------:R-:W-:Y:S01]  /*1b10*/  IMAD.IADD R113, R139, 0x1, -R138 ;  /* 0x000000018b717824 */ /* 0x000fe200078e0a8a */
[----:B------:R-:W-:Y:S02]  /*1b20*/  SHF.R.S32.HI R3, RZ, 0x1f, R4 ;  /* 0x0000001fff037819 */ /* 0x000fe40000011404 */
[----:B------:R-:W1:Y:S02]  /*1b30*/  @P1 LDC R7, c[0x0][0x450] ;  /* 0x00011400ff071b82 */ /* 0x000e640000000800 */
[----:B------:R-:W-:-:S04]  /*1b40*/  LEA.HI R3, R3, R4, RZ, 0x7 ;  /* 0x0000000403037211 */ /* 0x000fc800078f38ff */
[----:B------:R-:W-:-:S04]  /*1b50*/  SHF.R.S32.HI R3, RZ, 0x7, R3 ;  /* 0x00000007ff037819 */ /* 0x000fc80000011403 */
[----:B------:R-:W-:Y:S01]  /*1b60*/  VIMNMX R8, R112, R3, PT ;  /* 0x0000000370087248 */ /* 0x000fe20003fe0100 */
[----:B0-----:R-:W-:-:S05]  /*1b70*/  @P1 IMAD.HI.U32 R6, R14, R6, RZ ;  /* 0x000000060e061227 */ /* 0x001fca00078e00ff */
[----:B-1----:R-:W-:-:S05]  /*1b80*/  @P1 SHF.R.U32.HI R0, RZ, R7, R6 ;  /* 0x00000007ff001219 */ /* 0x002fca0000011606 */
[----:B------:R-:W-:-:S04]  /*1b90*/  IMAD.IADD R0, R113, 0x1, R0 ;  /* 0x0000000171007824 */ /* 0x000fc800078e0200 */
[----:B------:R-:W-:Y:S01]  /*1ba0*/  VIADD R3, R0, -UR4 ;  /* 0x8000000400037c36 */ /* 0x000fe20008000000 */
[----:B------:R-:W-:Y:S06]  /*1bb0*/  @!P2 BRA `(.L_x_1388) ;  /* 0x000000000044a947 */ /* 0x000fec0003800000 */
[----:B------:R-:W-:Y:S01]  /*1bc0*/  ISETP.GT.AND P0, PT, R0, -0x1, PT ;  /* 0xffffffff0000780c */ /* 0x000fe20003f04270 */
[----:B------:R-:W-:-:S12]  /*1bd0*/  BSSY B0, `(.L_x_1389) ;  /* 0x000000d000007945 */ /* 0x000fd80003800000 */
[----:B------:R-:W-:Y:S05]  /*1be0*/  @P0 BRA `(.L_x_1390) ;  /* 0x00000000001c0947 */ /* 0x000fea0003800000 */
[----:B------:R-:W-:Y:S02]  /*1bf0*/  ISETP.NE.AND P0, PT, R5, 0x1, PT ;  /* 0x000000010500780c */ /* 0x000fe40003f05270 */
[----:B------:R-:W-:-:S11]  /*1c00*/  LOP3.LUT R7, RZ, R0, RZ, 0x33, !PT ;  /* 0x00000000ff077212 */ /* 0x000fd600078e33ff */
[----:B------:R-:W0:Y:S02]  /*1c10*/  @P0 LDC.64 R10, c[0x0][0x9e8] ;  /* 0x00027a00ff0a0b82 */ /* 0x000e240000000a00 */
[----:B0-----:R-:W-:-:S05]  /*1c20*/  @P0 IMAD.HI.U32 R0, R7, R10, RZ ;  /* 0x0000000a07000227 */ /* 0x001fca00078e00ff */
[----:B------:R-:W-:-:S04]  /*1c30*/  @P0 SHF.R.U32.HI R7, RZ, R11, R0 ;  /* 0x0000000bff070219 */ /* 0x000fc80000011600 */
[----:B------:R-:W-:Y:S01]  /*1c40*/  LOP3.LUT R0, RZ, R7, RZ, 0x33, !PT ;  /* 0x00000007ff007212 */ /* 0x000fe200078e33ff */
[----:B------:R-:W-:Y:S06]  /*1c50*/  BRA `(.L_x_1391) ;  /* 0x0000000000107947 */ /* 0x000fec0003800000 */
.L_x_1390:
[----:B------:R-:W-:-:S13]  /*1c60*/  ISETP.NE.AND P0, PT, R5, 0x1, PT ;  /* 0x000000010500780c */ /* 0x000fda0003f05270 */
[----:B------:R-:W0:Y:S02]  /*1c70*/  @P0 LDC.64 R6, c[0x0][0x9e8] ;  /* 0x00027a00ff060b82 */ /* 0x000e240000000a00 */
[----:B0-----:R-:W-:-:S05]  /*1c80*/  @P0 IMAD.HI.U32 R4, R0, R6, RZ ;  /* 0x0000000600040227 */ /* 0x001fca00078e00ff */
[----:B------:R-:W-:-:S07]  /*1c90*/  @P0 SHF.R.U32.HI R0, RZ, R7, R4 ;  /* 0x00000007ff000219 */ /* 0x000fce0000011604 */
.L_x_1391:
[----:B------:R-:W-:Y:S05]  /*1ca0*/  BSYNC B0 ;  /* 0x0000000000007941 */ /* 0x000fea0003800000 */
.L_x_1389:
[----:B------:R-:W-:-:S05]  /*1cb0*/  IMAD R0, R0, R5, RZ ;  /* 0x0000000500007224 */ /* 0x000fca00078e02ff */
[----:B------:R-:W-:-:S07]  /*1cc0*/  VIMNMX R3, R3, R0, !PT ;  /* 0x0000000003037248 */ /* 0x000fce0007fe0100 */
.L_x_1388:
[----:B------:R-:W-:Y:S01]  /*1cd0*/  SHF.R.S32.HI R0, RZ, 0x1f, R3 ;  /* 0x0000001fff007819 */ /* 0x000fe20000011403 */
[----:B------:R-:W-:Y:S01]  /*1ce0*/  BSSY B0, `(.L_x_1392) ;  /* 0x000002a000007945 */ /* 0x000fe20003800000 */
[----:B------:R-:W-:Y:S02]  /*1cf0*/  LOP3.LUT R14, R12, 0xff, RZ, 0xc0, !PT ;  /* 0x000000ff0c0e7812 */ /* 0x000fe400078ec0ff */
[----:B------:R-:W-:Y:S02]  /*1d00*/  LEA.HI R0, R0, R3, RZ, 0x7 ;  /* 0x0000000300007211 */ /* 0x000fe400078f38ff */
[----:B------:R-:W-:Y:S01]  /*1d10*/  SHF.R.U32.HI R4, RZ, 0x10, R12 ;  /* 0x00000010ff047819 */ /* 0x000fe2000001160c */
[----:B------:R0:W-:Y:S01]  /*1d20*/  STL [R1+0x60], R14 ;  /* 0x0000600e01007387 */ /* 0x0001e20000100800 */
[----:B------:R-:W-:-:S03]  /*1d30*/  SHF.R.S32.HI R0, RZ, 0x7, R0 ;  /* 0x00000007ff007819 */ /* 0x000fc60000011400 */
[----:B------:R0:W-:Y:S01]  /*1d40*/  STL [R1+0x54], R4 ;  /* 0x0000540401007387 */ /* 0x0001e20000100800 */
[----:B------:R-:W-:Y:S01]  /*1d50*/  VIMNMX R9, RZ, R0, !PT ;  /* 0x00000000ff097248 */ /* 0x000fe20007fe0100 */
[----:B------:R-:W-:-:S03]  /*1d60*/  IMAD.MOV.U32 R0, RZ, RZ, RZ ;  /* 0x000000ffff007224 */ /* 0x000fc600078e00ff */
[----:B------:R-:W-:-:S13]  /*1d70*/  ISETP.GT.AND P0, PT, R8, R9, PT ;  /* 0x000000090800720c */ /* 0x000fda0003f04270 */
[----:B0-----:R-:W-:Y:S05]  /*1d80*/  @!P0 BRA `(.L_x_1393) ;  /* 0x00000000007c8947 */ /* 0x001fea0003800000 */
[----:B------:R-:W-:Y:S01]  /*1d90*/  ISETP.NE.AND P0, PT, R4, RZ, PT ;  /* 0x000000ff0400720c */ /* 0x000fe20003f05270 */
[----:B------:R-:W-:-:S03]  /*1da0*/  ULDC UR4, c[0x0][0x9f0] ;  /* 0x00027c0000047ab9 */ /* 0x000fc60000000800 */
[----:B------:R-:W-:-:S04]  /*1db0*/  SEL R11, R4, UR4, P0 ;  /* 0x00000004040b7c07 */ /* 0x000fc80008000000 */
[-C--:B------:R-:W-:Y:S02]  /*1dc0*/  IABS R6, R11.reuse ;  /* 0x0000000b00067213 */ /* 0x080fe40000000000 */
[----:B------:R-:W-:Y:S02]  /*1dd0*/  IADD3 R0, R11, -0x1, R8 ;  /* 0xffffffff0b007810 */ /* 0x000fe40007ffe008 */
[----:B------:R-:W0:Y:S01]  /*1de0*/  I2F.RP R3, R6 ;  /* 0x0000000600037306 */ /* 0x000e220000209400 */
[----:B------:R-:W-:Y:S02]  /*1df0*/  IABS R12, R11 ;  /* 0x0000000b000c7213 */ /* 0x000fe40000000000 */
[----:B------:R-:W-:-:S05]  /*1e00*/  IMAD.IADD R0, R0, 0x1, -R9 ;  /* 0x0000000100007824 */ /* 0x000fca00078e0a09 */
        /* <DEDUP_REMOVED lines=10> */
[----:B------:R-:W-:-:S04]  /*1eb0*/  IMAD.HI.U32 R5, R5, R7, R4 ;  /* 0x0000000705057227 */ /* 0x000fc800078e0004 */
[----:B------:R-:W-:-:S04]  /*1ec0*/  IMAD.MOV.U32 R4, RZ, RZ, R10 ;  /* 0x000000ffff047224 */ /* 0x000fc800078e000a */
        /* <DEDUP_REMOVED lines=11> */
.L_x_1393:
[----:B------:R-:W-:Y:S05]  /*1f80*/  BSYNC B0 ;  /* 0x0000000000007941 */ /* 0x000fea0003800000 */
.L_x_1392:
[----:B------:R-:W-:-:S05]  /*1f90*/  IMAD R3, R14, R0, R9 ;  /* 0x000000000e037224 */ /* 0x000fca00078e0209 */
[C---:B------:R-:W-:Y:S01]  /*1fa0*/  VIADDMNMX R0, R3.reuse, R0, R8, PT ;  /* 0x0000000003007246 */ /* 0x040fe20003800108 */
[----:B------:R-:W-:-:S04]  /*1fb0*/  IMAD R3, R3, 0x80, -R13 ;  /* 0x0000008003037824 */ /* 0x000fc800078e0a0d */
[----:B------:R-:W-:Y:S01]  /*1fc0*/  IMAD R5, R0, 0x80, -R13 ;  /* 0x0000008000057824 */ /* 0x000fe200078e0a0d */
[----:B------:R-:W-:-:S04]  /*1fd0*/  VIMNMX R3, RZ, R3, !PT ;  /* 0x00000003ff037248 */ /* 0x000fc80007fe0100 */
[----:B------:R-:W-:Y:S02]  /*1fe0*/  VIMNMX R0, R5, R24, PT ;  /* 0x0000001805007248 */ /* 0x000fe40003fe0100 */
[----:B------:R-:W-:Y:S02]  /*1ff0*/  SHF.R.U32.HI R83, RZ, 0x7, R3 ;  /* 0x00000007ff537819 */ /* 0x000fe40000011603 */
[----:B------:R-:W-:-:S03]  /*2000*/  ISETP.GT.AND P0, PT, R0, R3, PT ;  /* 0x000000030000720c */ /* 0x000fc60003f04270 */
[----:B------:R-:W-:-:S10]  /*2010*/  IMAD.MOV.U32 R25, RZ, RZ, R83 ;  /* 0x000000ffff197224 */ /* 0x000fd400078e0053 */
[----:B------:R-:W-:-:S05]  /*2020*/  @P0 VIADD R0, R0, 0x7f ;  /* 0x0000007f00000836 */ /* 0x000fca0000000000 */
[----:B------:R-:W-:-:S04]  /*2030*/  @P0 SHF.R.S32.HI R3, RZ, 0x1f, R0 ;  /* 0x0000001fff030819 */ /* 0x000fc80000011400 */
[----:B------:R-:W-:-:S04]  /*2040*/  @P0 LEA.HI R3, R3, R0, RZ, 0x7 ;  /* 0x0000000003030211 */ /* 0x000fc800078f38ff */
[----:B------:R-:W-:Y:S02]  /*2050*/  @P0 SHF.R.S32.HI R25, RZ, 0x7, R3 ;  /* 0x00000007ff190819 */ /* 0x000fe40000011403 */
        /* <DEDUP_REMOVED lines=22> */
[----:B0----5:R-:W-:Y:S05]  /*21c0*/  CALL.ABS.NOINC R14 ;  /* 0x000000000e007343 */ /* 0x021fea0003c00000 */
.L_x_1396:
[----:B------:R-:W-:Y:S05]  /*21d0*/  BSYNC B6 ;  /* 0x0000000000067941 */ /* 0x000fea0003800000 */
.L_x_1395:
        /* <DEDUP_REMOVED lines=20> */
.L_x_1398:
[----:B------:R-:W-:Y:S05]  /*2320*/  BSYNC B6 ;  /* 0x0000000000067941 */ /* 0x000fea0003800000 */
.L_x_1397:
[----:B------:R-:W-:Y:S01]  /*2330*/  ULDC.64 UR4, c[0x0][0x9f8] ;  /* 0x00027e0000047ab9 */ /* 0x000fe20000000a00 */
[----:B------:R-:W-:Y:S01]  /*2340*/  IMAD.IADD R70, R27, 0x1, R28 ;  /* 0x000000011b467824 */ /* 0x000fe200078e021c */
[----:B------:R-:W-:Y:S01]  /*2350*/  ISETP.NE.U32.AND P0, PT, RZ, UR4, PT ;  /* 0x00000004ff007c0c */ /* 0x000fe2000bf05070 */
[----:B------:R-:W2:Y:S01]  /*2360*/  LDL.64 R28, [R1] ;  /* 0x00000000011c7983 */ /* 0x000ea20000100a00 */
[----:B------:R-:W0:Y:S02]  /*2370*/  LDC.64 R10, c[0x0][0x300] ;  /* 0x0000c000ff0a7b82 */ /* 0x000e240000000a00 */
[----:B------:R-:W-:Y:S01]  /*2380*/  ISETP.NE.AND.EX P0, PT, RZ, UR5, PT, P0 ;  /* 0x00000005ff007c0c */ /* 0x000fe2000bf05300 */
[----:B------:R-:W3:Y:S01]  /*2390*/  LDL.64 R38, [R1] ;  /* 0x0000000001267983 */ /* 0x000ee20000100a00 */
[----:B------:R-:W1:Y:S01]  /*23a0*/  S2R R20, SR_TID.X ;  /* 0x0000000000147919 */ /* 0x000e620000002100 */
[----:B------:R-:W-:Y:S01]  /*23b0*/  SHF.R.S32.HI R13, RZ, 0x1f, R70 ;  /* 0x0000001fff0d7819 */ /* 0x000fe20000011446 */
[----:B------:R-:W-:Y:S01]  /*23c0*/  ULDC.64 UR4, c[0x0][0xa08] ;  /* 0x0002820000047ab9 */ /* 0x000fe20000000a00 */
[----:B------:R-:W-:Y:S01]  /*23d0*/  SHF.R.S32.HI R137, RZ, 0x1f, R136 ;  /* 0x0000001fff897819 */ /* 0x000fe20000011488 */
[----:B------:R-:W4:Y:S07]  /*23e0*/  LDL R32, [R1+0xc] ;  /* 0x00000c0001207983 */ /* 0x000f2e0000100800 */
[----:B------:R-:W1:Y:S02]  /*23f0*/  @P0 LDC.64 R4, c[0x0][0x9f8] ;  /* 0x00027e00ff040b82 */ /* 0x000e640000000a00 */
[----:B-1----:R-:W-:-:S05]  /*2400*/  @P0 IMAD.WIDE R4, R75, 0x4, R4 ;  /* 0x000000044b040825 */ /* 0x002fca00078e0204 */
[----:B------:R1:W3:Y:S01]  /*2410*/  @P0 LDG.E R75, desc[UR38][R4.64] ;  /* 0x00000026044b0981 */ /* 0x0002e2000c1e1900 */
[-C--:B0-----:R-:W-:Y:S01]  /*2420*/  IMAD R0, R13, R10.reuse, RZ ;  /* 0x0000000a0d007224 */ /* 0x081fe200078e02ff */
[----:B------:R-:W-:Y:S01]  /*2430*/  ISETP.NE.U32.AND P0, PT, RZ, UR4, PT ;  /* 0x00000004ff007c0c */ /* 0x000fe2000bf05070 */
[----:B------:R-:W-:Y:S01]  /*2440*/  VIADD R8, R20, 0xffffff80 ;  /* 0xffffff8014087836 */ /* 0x000fe20000000000 */
[----:B------:R-:W-:Y:S01]  /*2450*/  SHF.R.U32.HI R36, RZ, 0x7, R20 ;  /* 0x00000007ff247819 */ /* 0x000fe20000011614 */
[C---:B------:R-:W-:Y:S01]  /*2460*/  IMAD.WIDE.U32 R6, R70.reuse, R10, RZ ;  /* 0x0000000a46067225 */ /* 0x040fe200078e00ff */
[----:B------:R-:W-:Y:S01]  /*2470*/  ISETP.NE.AND.EX P0, PT, RZ, UR5, PT, P0 ;  /* 0x00000005ff007c0c */ /* 0x000fe2000bf05300 */
[----:B------:R-:W-:Y:S01]  /*2480*/  ULDC.64 UR4, c[0x0][0x308] ;  /* 0x0000c20000047ab9 */ /* 0x000fe20000000a00 */
[----:B------:R-:W-:Y:S01]  /*2490*/  SHF.R.S32.HI R9, RZ, 0x1f, R8 ;  /* 0x0000001fff097819 */ /* 0x000fe20000011408 */
[----:B------:R-:W-:Y:S01]  /*24a0*/  IMAD R3, R70, R11, R0 ;  /* 0x0000000b46037224 */ /* 0x000fe200078e0200 */
[----:B------:R-:W-:-:S02]  /*24b0*/  ISETP.NE.AND P6, PT, R36, 0x1, PT ;  /* 0x000000012400780c */ /* 0x000fc40003fc5270 */
[----:B------:R-:W-:Y:S01]  /*24c0*/  LEA.HI R9, R9, R8, RZ, 0x2 ;  /* 0x0000000809097211 */ /* 0x000fe200078f10ff */
[----:B------:R-:W-:-:S03]  /*24d0*/  IMAD.IADD R7, R7, 0x1, R3 ;  /* 0x0000000107077824 */ /* 0x000fc600078e0203 */
[----:B------:R-:W-:Y:S01]  /*24e0*/  SHF.R.S32.HI R77, RZ, 0x2, R9 ;  /* 0x00000002ff4d7819 */ /* 0x000fe20000011409 */
[C---:B-1----:R-:W-:Y:S01]  /*24f0*/  IMAD.WIDE.U32 R4, R30.reuse, UR4, R6 ;  /* 0x000000041e047c25 */ /* 0x042fe2000f8e0006 */
[----:B------:R-:W-:Y:S01]  /*2500*/  SHF.R.S32.HI R8, RZ, 0x1f, R9 ;  /* 0x0000001fff087819 */ /* 0x000fe20000011409 */
[----:B------:R-:W0:Y:S02]  /*2510*/  LDC.64 R6, c[0x0][0x408] ;  /* 0x00010200ff067b82 */ /* 0x000e240000000a00 */
[----:B------:R-:W-:Y:S01]  /*2520*/  IMAD R5, R30, UR5, R5 ;  /* 0x000000051e057c24 */ /* 0x000fe2000f8e0205 */
[----:B------:R-:W-:Y:S01]  /*2530*/  ULDC.64 UR4, c[0x0][0x310] ;  /* 0x0000c40000047ab9 */ /* 0x000fe20000000a00 */
[----:B------:R-:W-:Y:S02]  /*2540*/  LEA.HI R8, R8, R77, RZ, 0x2 ;  /* 0x0000004d08087211 */ /* 0x000fe400078f10ff */
[----:B------:R-:W-:Y:S02]  /*2550*/  SHF.R.S32.HI R34, RZ, 0x1f, R19 ;  /* 0x0000001fff227819 */ /* 0x000fe40000011413 */
[----:B------:R-:W-:-:S05]  /*2560*/  LOP3.LUT R8, R8, 0xfffffffc, RZ, 0xc0, !PT ;  /* 0xfffffffc08087812 */ /* 0x000fca00078ec0ff */
[----:B------:R-:W-:Y:S02]  /*2570*/  IMAD.IADD R77, R77, 0x1, -R8 ;  /* 0x000000014d4d7824 */ /* 0x000fe400078e0a08 */
[----:B------:R-:W-:-:S04]  /*2580*/  IMAD R8, R34, R10, RZ ;  /* 0x0000000a22087224 */ /* 0x000fc800078e02ff */
[----:B------:R-:W-:Y:S01]  /*2590*/  IMAD R95, R19, R11, R8 ;  /* 0x0000000b135f7224 */ /* 0x000fe200078e0208 */
[----:B------:R-:W-:Y:S01]  /*25a0*/  LOP3.LUT R23, R23, 0xfffffffd, RZ, 0xc0, !PT ;  /* 0xfffffffd17177812 */ /* 0x000fe200078ec0ff */
[C---:B------:R-:W-:Y:S02]  /*25b0*/  VIADD R72, R136.reuse, 0x30 ;  /* 0x0000003088487836 */ /* 0x040fe40000000000 */
[C---:B------:R-:W-:Y:S02]  /*25c0*/  VIADD R27, R136.reuse, 0x40 ;  /* 0x00000040881b7836 */ /* 0x040fe40000000000 */
[----:B------:R-:W-:Y:S01]  /*25d0*/  VIADD R82, R136, 0x50 ;  /* 0x0000005088527836 */ /* 0x000fe20000000000 */
[----:B--2---:R-:W1:Y:S01]  /*25e0*/  LDC R29, c[0x0][0x3f4] ;  /* 0x0000fd00ff1d7b82 */ /* 0x004e620000000800 */
[----:B---3--:R-:W-:Y:S02]  /*25f0*/  SHF.R.S32.HI R0, RZ, 0x1f, R75 ;  /* 0x0000001fff007819 */ /* 0x008fe4000001144b */
[----:B------:R-:W-:-:S02]  /*2600*/  SEL R75, R75, RZ, !P0 ;  /* 0x000000ff4b4b7207 */ /* 0x000fc40004000000 */
[----:B------:R-:W-:-:S05]  /*2610*/  SEL R15, R0, RZ, !P0 ;  /* 0x000000ff000f7207 */ /* 0x000fca0004000000 */
[----:B------:R-:W-:Y:S02]  /*2620*/  IMAD R0, R15, UR4, RZ ;  /* 0x000000040f007c24 */ /* 0x000fe4000f8e02ff */
[----:B------:R-:W-:-:S04]  /*2630*/  IMAD.WIDE.U32 R20, R75, UR4, R4 ;  /* 0x000000044b147c25 */ /* 0x000fc8000f8e0004 */
[----:B------:R-:W-:Y:S01]  /*2640*/  IMAD R3, R75, UR5, R0 ;  /* 0x000000054b037c24 */ /* 0x000fe2000f8e0200 */
[----:B------:R-:W-:Y:S05]  /*2650*/  @!P6 WARPSYNC.ALL ;  /* 0x000000000000e948 */ /* 0x000fea0003800000 */
[----:B------:R-:W-:Y:S01]  /*2660*/  ULDC.64 UR4, c[0x0][0x330] ;  /* 0x0000cc0000047ab9 */ /* 0x000fe20000000a00 */
[----:B------:R-:W-:Y:S01]  /*2670*/  VIADD R0, R136, 0x10 ;  /* 0x0000001088007836 */ /* 0x000fe20000000000 */
[----:B------:R-:W-:Y:S01]  /*2680*/  ULDC.64 UR6, c[0x0][0x338] ;  /* 0x0000ce0000067ab9 */ /* 0x000fe20000000a00 */
[----:B------:R-:W-:Y:S01]  /*2690*/  IMAD.WIDE.U32 R60, R30, UR4, R136 ;  /* 0x000000041e3c7c25 */ /* 0x000fe2000f8e0088 */
[----:B------:R-:W-:-:S02]  /*26a0*/  ULDC UR4, c[0x0][0x2f4] ;  /* 0x0000bd0000047ab9 */ /* 0x000fc40000000800 */
[----:B------:R-:W-:Y:S01]  /*26b0*/  ISETP.GE.AND P1, PT, R0, UR4, PT ;  /* 0x0000000400007c0c */ /* 0x000fe2000bf26270 */
[----:B------:R-:W-:Y:S01]  /*26c0*/  IMAD.WIDE.U32 R4, R19, R10, R136 ;  /* 0x0000000a13047225 */ /* 0x000fe200078e0088 */
[----:B------:R-:W-:Y:S02]  /*26d0*/  ISETP.GE.AND P0, PT, R136, UR4, PT ;  /* 0x0000000488007c0c */ /* 0x000fe4000bf06270 */
[----:B------:R-:W-:Y:S01]  /*26e0*/  SEL R8, RZ, 0xffffffff, P1 ;  /* 0xffffffffff087807 */ /* 0x000fe20000800000 */
[----:B------:R-:W-:Y:S01]  /*26f0*/  IMAD.IADD R3, R21, 0x1, R3 ;  /* 0x0000000115037824 */ /* 0x000fe200078e0203 */
[----:B------:R-:W-:Y:S02]  /*2700*/  IADD3 R96, P1, R20, R4, RZ ;  /* 0x0000000414607210 */ /* 0x000fe40007f3e0ff */
[----:B------:R-:W-:Y:S01]  /*2710*/  SEL R4, RZ, 0x1, P0 ;  /* 0x00000001ff047807 */ /* 0x000fe20000000000 */
[----:B------:R-:W-:Y:S01]  /*2720*/  IMAD.SHL.U32 R9, R8, 0x2, RZ ;  /* 0x0000000208097824 */ /* 0x000fe200078e00ff */
[----:B------:R-:W-:-:S04]  /*2730*/  IADD3.X R95, R3, R5, R95, P1, !PT ;  /* 0x00000005035f7210 */ /* 0x000fc80000ffe45f */
[----:B------:R-:W-:Y:S02]  /*2740*/  LOP3.LUT R5, R9, 0x2, R4, 0xe2, !PT ;  /* 0x0000000209057812 */ /* 0x000fe400078ee204 */
[----:B------:R-:W2:Y:S01]  /*2750*/  LDC.64 R8, c[0x0][0x3f8] ;  /* 0x0000fe00ff087b82 */ /* 0x000ea20000000a00 */
[----:B------:R-:W-:-:S05]  /*2760*/  IMAD.MOV.U32 R38, RZ, RZ, R28 ;  /* 0x000000ffff267224 */ /* 0x000fca00078e001c */
[----:B------:R-:W-:-:S05]  /*2770*/  SHF.R.S32.HI R39, RZ, 0x1f, R38 ;  /* 0x0000001fff277819 */ /* 0x000fca0000011426 */
[----:B------:R3:W-:Y:S01]  /*2780*/  STL [R1+0x4], R39 ;  /* 0x0000042701007387 */ /* 0x0007e20000100800 */
[----:B0-----:R-:W-:-:S03]  /*2790*/  IMAD.WIDE.U32 R64, R19, R6, R38 ;  /* 0x0000000613407225 */ /* 0x001fc600078e0026 */
[----:B------:R-:W3:Y:S01]  /*27a0*/  LDL R37, [R1+0x14] ;  /* 0x0000140001257983 */ /* 0x000ee20000100800 */
[----:B--2---:R-:W-:-:S03]  /*27b0*/  IMAD.WIDE.U32 R68, R19, R8, R38 ;  /* 0x0000000813447225 */ /* 0x004fc600078e0026 */
[----:B------:R-:W2:Y:S01]  /*27c0*/  LDL R38, [R1+0x10] ;  /* 0x0000100001267983 */ /* 0x000ea20000100800 */
[----:B------:R-:W-:Y:S01]  /*27d0*/  LOP3.LUT P0, RZ, R77, 0x2, RZ, 0xc0, !PT ;  /* 0x000000024dff7812 */ /* 0x000fe2000780c0ff */
[----:B------:R-:W-:Y:S01]  /*27e0*/  VIADD R4, R136, 0x20 ;  /* 0x0000002088047836 */ /* 0x000fe20000000000 */
[----:B------:R-:W-:Y:S01]  /*27f0*/  ISETP.GE.AND P1, PT, R72, UR4, PT ;  /* 0x0000000448007c0c */ /* 0x000fe2000bf26270 */
[----:B------:R-:W-:-:S03]  /*2800*/  IMAD R12, R34, R6, RZ ;  /* 0x00000006220c7224 */ /* 0x000fc600078e02ff */
[----:B------:R-:W-:Y:S01]  /*2810*/  SEL R14, RZ, 0x8, P1 ;  /* 0x00000008ff0e7807 */ /* 0x000fe20000800000 */
[----:B------:R-:W-:-:S06]  /*2820*/  IMAD R31, R19, R7, R12 ;  /* 0x00000007131f7224 */ /* 0x000fcc00078e020c */
[----:B------:R-:W-:Y:S02]  /*2830*/  @P0 LOP3.LUT R23, R23, 0x2, RZ, 0xfc, !PT ;  /* 0x0000000217170812 */ /* 0x000fe400078efcff */
[----:B------:R-:W-:-:S04]  /*2840*/  ISETP.GE.AND P0, PT, R4, UR4, PT ;  /* 0x0000000404007c0c */ /* 0x000fc8000bf06270 */
[----:B------:R-:W-:Y:S02]  /*2850*/  SEL R12, RZ, 0x4, P0 ;  /* 0x00000004ff0c7807 */ /* 0x000fe40000000000 */
[----:B------:R-:W-:Y:S02]  /*2860*/  ISETP.GE.AND P0, PT, R27, UR4, PT ;  /* 0x000000041b007c0c */ /* 0x000fe4000bf06270 */
[----:B------:R-:W-:Y:S02]  /*2870*/  LOP3.LUT R12, R14, R5, R12, 0xfe, !PT ;  /* 0x000000050e0c7212 */ /* 0x000fe400078efe0c */
[----:B------:R-:W-:Y:S02]  /*2880*/  SEL R5, RZ, 0x10, P0 ;  /* 0x00000010ff057807 */ /* 0x000fe40000000000 */
[----:B-1----:R-:W-:Y:S02]  /*2890*/  ISETP.GE.AND P0, PT, R136, R29, PT ;  /* 0x0000001d8800720c */ /* 0x002fe40003f06270 */
[----:B------:R-:W-:-:S02]  /*28a0*/  LOP3.LUT R12, R12, R5, RZ, 0xfc, !PT ;  /* 0x000000050c0c7212 */ /* 0x000fc400078efcff */
[----:B------:R-:W-:Y:S01]  /*28b0*/  SEL R5, R29, RZ, P0 ;  /* 0x000000ff1d057207 */ /* 0x000fe20000000000 */
[----:B------:R-:W-:-:S04]  /*28c0*/  IMAD R14, R34, R8, RZ ;  /* 0x00000008220e7224 */ /* 0x000fc800078e02ff */
[----:B------:R-:W-:Y:S02]  /*28d0*/  IMAD.IADD R5, R136, 0x1, R5 ;  /* 0x0000000188057824 */ /* 0x000fe400078e0205 */
[C---:B------:R-:W-:Y:S01]  /*28e0*/  IMAD R35, R19.reuse, R9, R14 ;  /* 0x0000000913237224 */ /* 0x040fe200078e020e */
[-C--:B------:R-:W-:Y:S01]  /*28f0*/  ISETP.GE.AND P1, PT, R0, R29.reuse, PT ;  /* 0x0000001d0000720c */ /* 0x080fe20003f26270 */
[----:B------:R-:W-:Y:S01]  /*2900*/  IMAD.WIDE.U32 R62, R19, R6, R136 ;  /* 0x00000006133e7225 */ /* 0x000fe200078e0088 */
[----:B------:R-:W-:Y:S02]  /*2910*/  SHF.R.S32.HI R14, RZ, 0x1f, R5 ;  /* 0x0000001fff0e7819 */ /* 0x000fe40000011405 */
[----:B------:R-:W-:Y:S01]  /*2920*/  ISETP.GE.AND P2, PT, R4, R29, PT ;  /* 0x0000001d0400720c */ /* 0x000fe20003f46270 */
[----:B------:R-:W-:Y:S01]  /*2930*/  IMAD.IADD R63, R63, 0x1, R31 ;  /* 0x000000013f3f7824 */ /* 0x000fe200078e021f */
[----:B------:R-:W-:Y:S01]  /*2940*/  LEA.HI R76, R14, R5, RZ, 0x3 ;  /* 0x000000050e4c7211 */ /* 0x000fe200078f18ff */
[----:B------:R-:W-:Y:S01]  /*2950*/  IMAD.IADD R65, R31, 0x1, R65 ;  /* 0x000000011f417824 */ /* 0x000fe200078e0241 */
[----:B------:R-:W-:-:S02]  /*2960*/  SEL R31, R29, RZ, P1 ;  /* 0x000000ff1d1f7207 */ /* 0x000fc40000800000 */
[----:B------:R-:W-:Y:S02]  /*2970*/  LEA.HI R5, R14, R5, RZ, 0x5 ;  /* 0x000000050e057211 */ /* 0x000fe400078f28ff */
[----:B------:R-:W-:Y:S01]  /*2980*/  SEL R33, R29, RZ, P2 ;  /* 0x000000ff1d217207 */ /* 0x000fe20001000000 */
[----:B------:R-:W-:Y:S01]  /*2990*/  IMAD.WIDE.U32 R66, R19, R8, R136 ;  /* 0x0000000813427225 */ /* 0x000fe200078e0088 */
[----:B------:R-:W-:-:S03]  /*29a0*/  LOP3.LUT R23, R23, 0xfffffffe, RZ, 0xc0, !PT ;  /* 0xfffffffe17177812 */ /* 0x000fc600078ec0ff */
[----:B------:R-:W-:Y:S02]  /*29b0*/  IMAD.IADD R31, R0, 0x1, R31 ;  /* 0x00000001001f7824 */ /* 0x000fe400078e021f */
[----:B------:R-:W-:Y:S01]  /*29c0*/  IMAD.SHL.U32 R14, R5, 0x80, RZ ;  /* 0x00000080050e7824 */ /* 0x000fe200078e00ff */
[----:B----4-:R-:W-:Y:S01]  /*29d0*/  LOP3.LUT R5, R32, 0x18, R76, 0xf8, !PT ;  /* 0x0000001820057812 */ /* 0x010fe200078ef84c */
[----:B------:R-:W-:Y:S01]  /*29e0*/  IMAD.IADD R33, R4, 0x1, R33 ;  /* 0x0000000104217824 */ /* 0x000fe200078e0221 */
[----:B------:R-:W-:Y:S01]  /*29f0*/  @P2 LOP3.LUT R23, R23, 0x1, RZ, 0xfc, !PT ;  /* 0x0000000117172812 */ /* 0x000fe200078efcff */
[----:B------:R-:W-:Y:S01]  /*2a00*/  IMAD R61, R30, UR5, R61 ;  /* 0x000000051e3d7c24 */ /* 0x000fe2000f8e023d */
[----:B------:R-:W-:Y:S01]  /*2a10*/  SHF.R.S32.HI R28, RZ, 0x1f, R31 ;  /* 0x0000001fff1c7819 */ /* 0x000fe2000001141f */
[----:B------:R-:W-:Y:S01]  /*2a20*/  IMAD R15, R15, UR6, RZ ;  /* 0x000000060f0f7c24 */ /* 0x000fe2000f8e02ff */
[----:B------:R-:W-:Y:S01]  /*2a30*/  LOP3.LUT R14, R14, 0xfffff000, RZ, 0xc0, !PT ;  /* 0xfffff0000e0e7812 */ /* 0x000fe200078ec0ff */
[----:B------:R-:W-:-:S02]  /*2a40*/  IMAD.IADD R67, R67, 0x1, R35 ;  /* 0x0000000143437824 */ /* 0x000fc400078e0223 */
[----:B------:R-:W-:Y:S01]  /*2a50*/  IMAD.IADD R69, R35, 0x1, R69 ;  /* 0x0000000123457824 */ /* 0x000fe200078e0245 */
[----:B-----5:R-:W-:Y:S02]  /*2a60*/  SHF.R.S32.HI R35, RZ, 0x1f, R106 ;  /* 0x0000001fff237819 */ /* 0x020fe4000001146a */
[----:B------:R-:W-:Y:S02]  /*2a70*/  SHF.R.S32.HI R30, RZ, 0x1f, R33 ;  /* 0x0000001fff1e7819 */ /* 0x000fe40000011421 */
[----:B------:R-:W-:Y:S01]  /*2a80*/  IADD3 R70, P2, R19, R70, RZ ;  /* 0x0000004613467210 */ /* 0x000fe20007f5e0ff */
[C---:B------:R-:W-:Y:S02]  /*2a90*/  IMAD R15, R75.reuse, UR7, R15 ;  /* 0x000000074b0f7c24 */ /* 0x040fe4000f8e020f */
[----:B------:R-:W-:Y:S01]  /*2aa0*/  IMAD.WIDE.U32 R60, R75, UR6, R60 ;  /* 0x000000064b3c7c25 */ /* 0x000fe2000f8e003c */
[CC--:B------:R-:W-:Y:S02]  /*2ab0*/  LEA.HI R75, R28.reuse, R31.reuse, RZ, 0x3 ;  /* 0x0000001f1c4b7211 */ /* 0x0c0fe400078f18ff */
[----:B------:R-:W-:Y:S01]  /*2ac0*/  LEA.HI R28, R28, R31, RZ, 0x5 ;  /* 0x0000001f1c1c7211 */ /* 0x000fe200078f28ff */
[----:B------:R-:W-:Y:S01]  /*2ad0*/  IMAD.X R71, R34, 0x1, R13, P2 ;  /* 0x0000000122477824 */ /* 0x000fe200010e060d */
[----:B------:R-:W-:-:S02]  /*2ae0*/  LEA.HI R74, R30, R33, RZ, 0x3 ;  /* 0x000000211e4a7211 */ /* 0x000fc400078f18ff */
[----:B------:R-:W-:Y:S02]  /*2af0*/  LEA.HI R33, R30, R33, RZ, 0x5 ;  /* 0x000000211e217211 */ /* 0x000fe400078f28ff */
[----:B------:R-:W-:Y:S01]  /*2b00*/  ISETP.GE.AND P2, PT, R82, UR4, PT ;  /* 0x0000000452007c0c */ /* 0x000fe2000bf46270 */
[----:B------:R-:W-:Y:S01]  /*2b10*/  IMAD.SHL.U32 R30, R28, 0x80, RZ ;  /* 0x000000801c1e7824 */ /* 0x000fe200078e00ff */
[----:B------:R-:W-:Y:S01]  /*2b20*/  SHF.L.U64.HI R99, R8, 0x7, R9 ;  /* 0x0000000708637819 */ /* 0x000fe20000010209 */
[----:B------:R-:W-:Y:S01]  /*2b30*/  IMAD.SHL.U32 R33, R33, 0x80, RZ ;  /* 0x0000008021217824 */ /* 0x000fe200078e00ff */
[C---:B------:R-:W-:Y:S02]  /*2b40*/  LOP3.LUT R28, R32.reuse, 0x18, R75, 0xf8, !PT ;  /* 0x00000018201c7812 */ /* 0x040fe400078ef84b */
[----:B------:R-:W-:Y:S01]  /*2b50*/  LOP3.LUT R32, R32, 0x18, R74, 0xf8, !PT ;  /* 0x0000001820207812 */ /* 0x000fe200078ef84a */
[----:B------:R-:W-:Y:S01]  /*2b60*/  IMAD.WIDE.U32 R62, R106, R6, R62 ;  /* 0x000000066a3e7225 */ /* 0x000fe200078e003e */
[----:B------:R-:W-:-:S02]  /*2b70*/  LOP3.LUT R30, R30, 0xfffff000, RZ, 0xc0, !PT ;  /* 0xfffff0001e1e7812 */ /* 0x000fc400078ec0ff */
[----:B------:R-:W-:Y:S01]  /*2b80*/  LOP3.LUT R33, R33, 0xfffff000, RZ, 0xc0, !PT ;  /* 0xfffff00021217812 */ /* 0x000fe200078ec0ff */
[----:B------:R-:W-:Y:S01]  /*2b90*/  IMAD.WIDE.U32 R64, R106, R6, R64 ;  /* 0x000000066a407225 */ /* 0x000fe200078e0040 */
[----:B------:R-:W-:Y:S02]  /*2ba0*/  SHF.L.U64.HI R98, R6, 0x7, R7 ;  /* 0x0000000706627819 */ /* 0x000fe40000010207 */
[----:B------:R-:W-:Y:S01]  /*2bb0*/  LOP3.LUT R81, R76, 0xfffffff8, RZ, 0xc0, !PT ;  /* 0xfffffff84c517812 */ /* 0x000fe200078ec0ff */
[-C--:B------:R-:W-:Y:S01]  /*2bc0*/  IMAD.WIDE.U32 R66, R106, R8.reuse, R66 ;  /* 0x000000086a427225 */ /* 0x080fe200078e0042 */
[----:B------:R-:W-:Y:S02]  /*2bd0*/  LOP3.LUT R80, R75, 0xfffffff8, RZ, 0xc0, !PT ;  /* 0xfffffff84b507812 */ /* 0x000fe400078ec0ff */
[----:B------:R-:W-:Y:S01]  /*2be0*/  LOP3.LUT R79, R74, 0xfffffff8, RZ, 0xc0, !PT ;  /* 0xfffffff84a4f7812 */ /* 0x000fe200078ec0ff */
[----:B------:R-:W-:Y:S01]  /*2bf0*/  IMAD.WIDE.U32 R68, R106, R8, R68 ;  /* 0x000000086a447225 */ /* 0x000fe200078e0044 */
[----:B------:R-:W-:-:S02]  /*2c00*/  SHF.L.U64.HI R97, R10, 0x7, R11 ;  /* 0x000000070a617819 */ /* 0x000fc4000001020b */
[----:B------:R-:W-:Y:S01]  /*2c10*/  SHF.R.S32.HI R102, RZ, 0x1f, R81 ;  /* 0x0000001fff667819 */ /* 0x000fe20000011451 */
[----:B------:R-:W-:Y:S01]  /*2c20*/  VIADD R111, R36, 0x8 ;  /* 0x00000008246f7836 */ /* 0x000fe20000000000 */
[----:B------:R-:W-:Y:S01]  /*2c30*/  SHF.R.S32.HI R101, RZ, 0x1f, R80 ;  /* 0x0000001fff657819 */ /* 0x000fe20000011450 */
[----:B------:R-:W-:Y:S01]  /*2c40*/  IMAD.SHL.U32 R108, R29, 0x2, RZ ;  /* 0x000000021d6c7824 */ /* 0x000fe200078e00ff */
[----:B------:R-:W-:Y:S01]  /*2c50*/  SHF.R.S32.HI R100, RZ, 0x1f, R79 ;  /* 0x0000001fff647819 */ /* 0x000fe2000001144f */
[----:B------:R-:W-:Y:S01]  /*2c60*/  IMAD.IADD R94, R61, 0x1, R15 ;  /* 0x000000013d5e7824 */ /* 0x000fe200078e020f */
[----:B--2---:R-:W-:-:S04]  /*2c70*/  LOP3.LUT R5, R5, R38, RZ, 0x3c, !PT ;  /* 0x0000002605057212 */ /* 0x004fc800078e3cff */
[----:B---3--:R-:W-:Y:S01]  /*2c80*/  IADD3 R105, R5, R14, R37 ;  /* 0x0000000e05697210 */ /* 0x008fe20007ffe025 */
[C---:B------:R-:W-:Y:S02]  /*2c90*/  IMAD R14, R35.reuse, R6, RZ ;  /* 0x00000006230e7224 */ /* 0x040fe400078e02ff */
[----:B------:R-:W-:-:S04]  /*2ca0*/  IMAD R35, R35, R8, RZ ;  /* 0x0000000823237224 */ /* 0x000fc800078e02ff */
[C---:B------:R-:W-:Y:S01]  /*2cb0*/  IMAD R35, R106.reuse, R9, R35 ;  /* 0x000000096a237224 */ /* 0x040fe200078e0223 */
[----:B------:R-:W-:Y:S01]  /*2cc0*/  SEL R9, RZ, 0x20, P2 ;  /* 0x00000020ff097807 */ /* 0x000fe20001000000 */
[----:B------:R-:W-:Y:S01]  /*2cd0*/  IMAD R91, R106, R7, R14 ;  /* 0x000000076a5b7224 */ /* 0x000fe200078e020e */
[-C--:B------:R-:W-:Y:S02]  /*2ce0*/  LOP3.LUT R31, R28, R38.reuse, RZ, 0x3c, !PT ;  /* 0x000000261c1f7212 */ /* 0x080fe400078e3cff */
[----:B------:R-:W-:Y:S01]  /*2cf0*/  LOP3.LUT R13, R12, R9, RZ, 0xfc, !PT ;  /* 0x000000090c0d7212 */ /* 0x000fe200078efcff */
[----:B------:R-:W-:Y:S01]  /*2d00*/  IMAD.SHL.U32 R7, R8, 0x80, RZ ;  /* 0x0000008008077824 */ /* 0x000fe200078e00ff */
[----:B------:R-:W-:Y:S01]  /*2d10*/  LOP3.LUT R32, R32, R38, RZ, 0x3c, !PT ;  /* 0x0000002620207212 */ /* 0x000fe200078e3cff */
[----:B------:R-:W-:Y:S01]  /*2d20*/  IMAD.SHL.U32 R5, R10, 0x80, RZ ;  /* 0x000000800a057824 */ /* 0x000fe200078e00ff */
[----:B------:R-:W-:Y:S01]  /*2d30*/  LOP3.LUT R8, R12, 0x1, RZ, 0xc0, !PT ;  /* 0x000000010c087812 */ /* 0x000fe200078ec0ff */
[----:B------:R-:W-:Y:S01]  /*2d40*/  IMAD.IADD R93, R63, 0x1, R91 ;  /* 0x000000013f5d7824 */ /* 0x000fe200078e025b */
[C---:B------:R-:W-:Y:S01]  /*2d50*/  LOP3.LUT R9, R13.reuse, 0x2, RZ, 0xc0, !PT ;  /* 0x000000020d097812 */ /* 0x040fe200078ec0ff */
[----:B------:R-:W-:Y:S01]  /*2d60*/  IMAD.SHL.U32 R6, R6, 0x80, RZ ;  /* 0x0000008006067824 */ /* 0x000fe200078e00ff */
[----:B------:R-:W-:Y:S01]  /*2d70*/  LOP3.LUT R10, R13, 0x4, RZ, 0xc0, !PT ;  /* 0x000000040d0a7812 */ /* 0x000fe200078ec0ff */
[----:B------:R-:W-:Y:S01]  /*2d80*/  IMAD.IADD R91, R91, 0x1, R65 ;  /* 0x000000015b5b7824 */ /* 0x000fe200078e0241 */
[----:B------:R-:W-:Y:S01]  /*2d90*/  LOP3.LUT R11, R13, 0x8, RZ, 0xc0, !PT ;  /* 0x000000080d0b7812 */ /* 0x000fe200078ec0ff */
[----:B------:R-:W-:Y:S01]  /*2da0*/  IMAD.IADD R92, R67, 0x1, R35 ;  /* 0x00000001435c7824 */ /* 0x000fe200078e0223 */
[----:B------:R-:W-:Y:S01]  /*2db0*/  LOP3.LUT R12, R13, 0x10, RZ, 0xc0, !PT ;  /* 0x000000100d0c7812 */ /* 0x000fe200078ec0ff */
[----:B------:R-:W-:Y:S01]  /*2dc0*/  IMAD.IADD R90, R35, 0x1, R69 ;  /* 0x00000001235a7824 */ /* 0x000fe200078e0245 */
[----:B------:R-:W-:-:S02]  /*2dd0*/  IADD3 R104, R31, R30, R37 ;  /* 0x0000001e1f687210 */ /* 0x000fc40007ffe025 */
[----:B------:R-:W-:Y:S02]  /*2de0*/  IADD3 R103, R32, R33, R37 ;  /* 0x0000002120677210 */ /* 0x000fe40007ffe025 */
[----:B------:R-:W-:Y:S01]  /*2df0*/  LOP3.LUT R13, R13, 0x20, RZ, 0xc0, !PT ;  /* 0x000000200d0d7812 */ /* 0x000fe200078ec0ff */
[----:B------:R-:W-:Y:S06]  /*2e00*/  @!P6 BAR.SYNC.DEFER_BLOCKING 0x9, 0x100 ;  /* 0x024400000000eb1d */ /* 0x000fec0000010000 */
.L_x_1454:
[----:B---3--:R-:W2:Y:S01]  /*2e10*/  LDL R29, [R1+0x4c] ;  /* 0x00004c00011d7983 */ /* 0x008ea20000100800 */
[----:B0-----:R-:W0:Y:S01]  /*2e20*/  LDC.64 R86, c[0x0][0x2e8] ;  /* 0x0000ba00ff567b82 */ /* 0x001e220000000a00 */
[----:B-1----:R-:W-:Y:S01]  /*2e30*/  VIADD R28, R25, 0xffffffff ;  /* 0xffffffff191c7836 */ /* 0x002fe20000000000 */
[----:B------:R-:W-:Y:S01]  /*2e40*/  LOP3.LUT P4, RZ, R77, 0x2, RZ, 0xc0, !PT ;  /* 0x000000024dff7812 */ /* 0x000fe2000788c0ff */
[----:B------:R-:W-:Y:S05]  /*2e50*/  YIELD ;  /* 0x0000000000007946 */ /* 0x000fea0003800000 */
[----:B------:R-:W1:Y:S01]  /*2e60*/  LDC R107, c[0x0][0x3f4] ;  /* 0x0000fd00ff6b7b82 */ /* 0x000e620000000800 */
[----:B------:R-:W-:Y:S01]  /*2e70*/  SHF.R.S32.HI R30, RZ, 0x1f, R28 ;  /* 0x0000001fff1e7819 */ /* 0x000fe2000001141c */
[-C--:B------:R-:W-:Y:S01]  /*2e80*/  IMAD R14, R97, R28.reuse, RZ ;  /* 0x0000001c610e7224 */ /* 0x080fe200078e02ff */
[----:B------:R-:W-:Y:S01]  /*2e90*/  BSSY B0, `(.L_x_1399) ;  /* 0x0000406000007945 */ /* 0x000fe20003800000 */
[----:B------:R-:W-:-:S04]  /*2ea0*/  IMAD.WIDE.U32 R56, R5, R28, RZ ;  /* 0x0000001c05387225 */ /* 0x000fc800078e00ff */
[----:B------:R-:W-:Y:S01]  /*2eb0*/  IMAD R15, R30, R5, R14 ;  /* 0x000000051e0f7224 */ /* 0x000fe200078e020e */
[----:B------:R-:W-:-:S03]  /*2ec0*/  IADD3 R14, P2, R96, R56, RZ ;  /* 0x00000038600e7210 */ /* 0x000fc60007f5e0ff */
[----:B------:R-:W-:-:S04]  /*2ed0*/  IMAD.IADD R88, R57, 0x1, R15 ;  /* 0x0000000139587824 */ /* 0x000fc800078e020f */
[----:B------:R-:W-:Y:S01]  /*2ee0*/  IMAD.X R25, R88, 0x1, R95, P2 ;  /* 0x0000000158197824 */ /* 0x000fe200010e065f */
[----:B0-----:R-:W-:Y:S02]  /*2ef0*/  LEA R32, P3, R14, R86, 0x1 ;  /* 0x000000560e207211 */ /* 0x001fe400078608ff */
[----:B------:R-:W-:Y:S02]  /*2f00*/  ISETP.GT.AND P2, PT, R28, R83, PT ;  /* 0x000000531c00720c */ /* 0x000fe40003f44270 */
[----:B------:R-:W-:Y:S01]  /*2f10*/  LEA.HI.X R33, R14, R87, R25, 0x1, P3 ;  /* 0x000000570e217211 */ /* 0x000fe200018f0c19 */
[----:B------:R-:W-:Y:S01]  /*2f20*/  IMAD.MOV.U32 R25, RZ, RZ, R28 ;  /* 0x000000ffff197224 */ /* 0x000fe200078e001c */
[----:B-1----:R-:W-:Y:S01]  /*2f30*/  ISETP.GE.AND P3, PT, R107, 0x1, PT ;  /* 0x000000016b00780c */ /* 0x002fe20003f66270 */
[----:B--2---:R-:W-:-:S04]  /*2f40*/  IMAD R15, R17, 0x3000, R29 ;  /* 0x00003000110f7824 */ /* 0x004fc800078e021d */
[C---:B------:R-:W-:Y:S02]  /*2f50*/  VIADD R29, R15.reuse, 0x10 ;  /* 0x000000100f1d7836 */ /* 0x040fe40000000000 */
[C---:B------:R-:W-:Y:S02]  /*2f60*/  @P4 VIADD R29, R15.reuse, 0xfffffff0 ;  /* 0xfffffff00f1d4836 */ /* 0x040fe40000000000 */
[--C-:B------:R-:W-:Y:S02]  /*2f70*/  IMAD R78, R15, 0x2, R26.reuse ;  /* 0x000000020f4e7824 */ /* 0x100fe400078e021a */
[----:B------:R-:W-:Y:S02]  /*2f80*/  IMAD R15, R29, 0x2, R26 ;  /* 0x000000021d0f7824 */ /* 0x000fe400078e021a */
[----:B------:R-:W-:Y:S05]  /*2f90*/  @!P3 BRA `(.L_x_1400) ;  /* 0x0000003c0054b947 */ /* 0x000fea0003800000 */
[----:B------:R-:W-:Y:S01]  /*2fa0*/  ULDC.U8 UR4, c[0x0][0x410] ;  /* 0x0001040000047ab9 */ /* 0x000fe20000000000 */
[-C--:B------:R-:W-:Y:S01]  /*2fb0*/  IMAD R14, R99, R28.reuse, RZ ;  /* 0x0000001c630e7224 */ /* 0x080fe200078e02ff */
[----:B------:R-:W-:Y:S01]  /*2fc0*/  ISETP.NE.AND P3, PT, RZ, UR4, PT ;  /* 0x00000004ff007c0c */ /* 0x000fe2000bf65270 */
[----:B------:R-:W-:Y:S02]  /*2fd0*/  IMAD R31, R98, R28, RZ ;  /* 0x0000001c621f7224 */ /* 0x000fe400078e02ff */
        /* <DEDUP_REMOVED lines=24> */
[----:B------:R-:W2:Y:S04]  /*3160*/  LDL.64 R116, [R1] ;  /* 0x0000000001747983 */ /* 0x000ea80000100a00 */
[----:B------:R-:W3:Y:S04]  /*3170*/  LDL R115, [R1+0x34] ;  /* 0x0000340001737983 */ /* 0x000ee80000100800 */
[----:B------:R-:W4:Y:S04]  /*3180*/  LDL R114, [R1+0x30] ;  /* 0x0000300001727983 */ /* 0x000f280000100800 */
        /* <DEDUP_REMOVED lines=43> */
.L_x_1403:
[----:B------:R-:W-:Y:S05]  /*3440*/  BSYNC B1 ;  /* 0x0000000000017941 */ /* 0x000fea0003800000 */
.L_x_1402:
[----:B-----5:R-:W-:Y:S01]  /*3450*/  IMAD.MOV.U32 R14, RZ, RZ, R34 ;  /* 0x000000ffff0e7224 */ /* 0x020fe200078e0022 */
[----:B------:R-:W-:Y:S01]  /*3460*/  UISETP.NE.AND UP0, UPT, UR37, 0x3, UPT ;  /* 0x000000032500788c */ /* 0x000fe2000bf05270 */
[----:B0-----:R-:W-:-:S05]  /*3470*/  IMAD.MOV.U32 R28, RZ, RZ, R35 ;  /* 0x000000ffff1c7224 */ /* 0x001fca00078e0023 */
[----:B------:R-:W-:Y:S01]  /*3480*/  PRMT R89, R14, 0x5410, R28 ;  /* 0x000054100e597816 */ /* 0x000fe2000000001c */
[----:B------:R-:W-:Y:S01]  /*3490*/  IMAD.MOV.U32 R14, RZ, RZ, R38 ;  /* 0x000000ffff0e7224 */ /* 0x000fe200078e0026 */
[----:B------:R-:W-:Y:S01]  /*34a0*/  PLOP3.LUT P3, PT, PT, PT, UP0, 0x80, 0x0 ;  /* 0x000000000000781c */ /* 0x000fe20003f6f008 */
[----:B------:R-:W-:-:S05]  /*34b0*/  IMAD.MOV.U32 R28, RZ, RZ, R39 ;  /* 0x000000ffff1c7224 */ /* 0x000fca00078e0027 */
[----:B------:R-:W-:Y:S01]  /*34c0*/  PRMT R110, R14, 0x5410, R28 ;  /* 0x000054100e6e7816 */ /* 0x000fe2000000001c */
[----:B------:R-:W-:Y:S02]  /*34d0*/  IMAD.MOV.U32 R14, RZ, RZ, R42 ;  /* 0x000000ffff0e7224 */ /* 0x000fe400078e002a */
[----:B------:R-:W-:-:S05]  /*34e0*/  IMAD.MOV.U32 R28, RZ, RZ, R43 ;  /* 0x000000ffff1c7224 */ /* 0x000fca00078e002b */
[----:B------:R-:W-:Y:S01]  /*34f0*/  PRMT R115, R28, 0x5410, R14 ;  /* 0x000054101c737816 */ /* 0x000fe2000000000e */
[----:B------:R-:W-:Y:S02]  /*3500*/  IMAD.MOV.U32 R14, RZ, RZ, R46 ;  /* 0x000000ffff0e7224 */ /* 0x000fe400078e002e */
        /* <DEDUP_REMOVED lines=32> */
[----:B------:R-:W-:Y:S06]  /*3710*/  @!P3 BRA `(.L_x_1404) ;  /* 0x000000000004b947 */ /* 0x000fec0003800000 */
[----:B------:R-:W-:Y:S01]  /*3720*/  BPT.TRAP 0x1 ;  /* 0x000000040000795c */ /* 0x000fe20000300000 */
.L_x_1404:
[----:B------:R-:W-:Y:S01]  /*3730*/  IMAD R14, R17, 0x8, R2 ;  /* 0x00000008110e7824 */ /* 0x000fe200078e0202 */
[----:B------:R-:W-:Y:S01]  /*3740*/  SHF.L.U32 R85, R156, 0x1f, RZ ;  /* 0x0000001f9c557819 */ /* 0x000fe200000006ff */
[----:B------:R-:W-:Y:S03]  /*3750*/  BSSY B1, `(.L_x_1405) ;  /* 0x0000003000017945 */ /* 0x000fe60003800000 */
[----:B------:R-:W0:Y:S02]  /*3760*/  SYNCS.PHASECHK.TRANS64.TRYWAIT P5, [R14+URZ+0x2d890], R85 ;  /* 0x02d890550e0075a7 */ /* 0x000e2400080a017f */
[----:B0-----:R-:W-:Y:S05]  /*3770*/  @!P5 BRA `(.L_x_1406) ;  /* 0x0000021400e8d947 */ /* 0x001fea0003800000 */
.L_x_1781:
[----:B------:R-:W-:Y:S05]  /*3780*/  BSYNC B1 ;  /* 0x0000000000017941 */ /* 0x000fea0003800000 */
.L_x_1405:
[----:B------:R-:W-:Y:S05]  /*3790*/  @P4 BRA `(.L_x_1407) ;  /* 0x0000003400d44947 */ /* 0x000fea0003800000 */
[----:B------:R-:W-:Y:S01]  /*37a0*/  ISETP.NE.AND P4, PT, R8, RZ, PT ;  /* 0x000000ff0800720c */ /* 0x000fe20003f85270 */
[----:B------:R-:W-:-:S12]  /*37b0*/  BSSY B1, `(.L_x_1408) ;  /* 0x0000038000017945 */ /* 0x000fd80003800000 */
[----:B------:R-:W-:Y:S05]  /*37c0*/  @!P4 BRA `(.L_x_1409) ;  /* 0x0000000000d8c947 */ /* 0x000fea0003800000 */
[----:B------:R-:W2:Y:S01]  /*37d0*/  LDL.64 R52, [R1] ;  /* 0x0000000001347983 */ /* 0x000ea20000100a00 */
[----:B------:R-:W-:Y:S03]  /*37e0*/  BSSY B2, `(.L_x_1410) ;  /* 0x0000033000027945 */ /* 0x000fe60003800000 */
[----:B------:R1:W3:Y:S01]  /*37f0*/  LDS.128 R28, [R78+0x15000] ;  /* 0x015000004e1c7984 */ /* 0x0002e20000000c00 */
[----:B--2---:R-:W-:-:S13]  /*3800*/  ISETP.GE.AND P4, PT, R52, R107, PT ;  /* 0x0000006b3400720c */ /* 0x004fda0003f86270 */
[----:B-1-3--:R-:W-:Y:S05]  /*3810*/  @P4 BRA `(.L_x_1411) ;  /* 0x0000000000bc4947 */ /* 0x00afea0003800000 */
[----:B------:R-:W-:Y:S02]  /*3820*/  SHF.R.U64 R55, R86, 0x10, R87 ;  /* 0x0000001056377819 */ /* 0x000fe40000001257 */
[----:B------:R-:W-:Y:S02]  /*3830*/  SHF.R.U64 R52, R58, 0x10, R59 ;  /* 0x000000103a347819 */ /* 0x000fe4000000123b */
[C---:B------:R-:W-:Y:S02]  /*3840*/  PRMT R55, R54.reuse, 0x5410, R55 ;  /* 0x0000541036377816 */ /* 0x040fe40000000037 */
[----:B------:R-:W-:Y:S02]  /*3850*/  SHF.R.U32.HI R53, RZ, 0x10, R87 ;  /* 0x00000010ff357819 */ /* 0x000fe40000011657 */
[----:B------:R-:W-:Y:S02]  /*3860*/  PRMT R52, R54, 0x5432, R52 ;  /* 0x0000543236347816 */ /* 0x000fe40000000034 */
[----:B------:R-:W-:-:S02]  /*3870*/  LOP3.LUT R87, R29, 0xffff0000, RZ, 0xc0, !PT ;  /* 0xffff00001d577812 */ /* 0x000fc400078ec0ff */
[C---:B------:R-:W-:Y:S01]  /*3880*/  LOP3.LUT R86, R55.reuse, 0xffff0000, RZ, 0xc0, !PT ;  /* 0xffff000037567812 */ /* 0x040fe200078ec0ff */
[----:B------:R-:W-:Y:S01]  /*3890*/  IMAD.U32 R55, R55, 0x10000, RZ ;  /* 0x0001000037377824 */ /* 0x000fe200078e00ff */
[----:B------:R-:W-:Y:S01]  /*38a0*/  SHF.R.U32.HI R58, RZ, 0x10, R59 ;  /* 0x00000010ff3a7819 */ /* 0x000fe2000001163b */
[----:B------:R-:W-:Y:S01]  /*38b0*/  IMAD.U32 R59, R29, 0x10000, RZ ;  /* 0x000100001d3b7824 */ /* 0x000fe200078e00ff */
[----:B------:R-:W-:Y:S01]  /*38c0*/  LOP3.LUT R29, R52, 0xffff0000, RZ, 0xc0, !PT ;  /* 0xffff0000341d7812 */ /* 0x000fe200078ec0ff */
[----:B------:R-:W-:Y:S01]  /*38d0*/  FMUL.FTZ R54, R87, R86 ;  /* 0x0000005657367220 */ /* 0x000fe20000410000 */
[----:B------:R-:W-:Y:S01]  /*38e0*/  PRMT R53, R88, 0x5410, R53 ;  /* 0x0000541058357816 */ /* 0x000fe20000000035 */
[----:B------:R-:W-:Y:S01]  /*38f0*/  IMAD.U32 R52, R52, 0x10000, RZ ;  /* 0x0001000034347824 */ /* 0x000fe200078e00ff */
[----:B------:R-:W-:Y:S01]  /*3900*/  PRMT R58, R88, 0x5432, R58 ;  /* 0x00005432583a7816 */ /* 0x000fe2000000003a */
[-C--:B------:R-:W-:Y:S01]  /*3910*/  FFMA.FTZ R54, R59, R29.reuse, -R54 ;  /* 0x0000001d3b367223 */ /* 0x080fe20000010836 */
[----:B------:R-:W-:-:S03]  /*3920*/  FMUL.FTZ R29, R87, R29 ;  /* 0x0000001d571d7220 */ /* 0x000fc60000410000 */
[----:B------:R-:W-:Y:S02]  /*3930*/  IMAD.U32 R87, R58, 0x10000, RZ ;  /* 0x000100003a577824 */ /* 0x000fe400078e00ff */
[----:B------:R-:W-:Y:S01]  /*3940*/  FFMA.FTZ R29, R59, R86, R29 ;  /* 0x000000563b1d7223 */ /* 0x000fe2000001001d */
[C---:B------:R-:W-:Y:S01]  /*3950*/  LOP3.LUT R86, R30.reuse, 0xffff0000, RZ, 0xc0, !PT ;  /* 0xffff00001e567812 */ /* 0x040fe200078ec0ff */
[C---:B------:R-:W-:Y:S01]  /*3960*/  IMAD.U32 R59, R53.reuse, 0x10000, RZ ;  /* 0x00010000353b7824 */ /* 0x040fe200078e00ff */
[----:B------:R-:W-:Y:S01]  /*3970*/  LOP3.LUT R53, R53, 0xffff0000, RZ, 0xc0, !PT ;  /* 0xffff000035357812 */ /* 0x000fe200078ec0ff */
[----:B------:R-:W-:Y:S01]  /*3980*/  IMAD.U32 R30, R30, 0x10000, RZ ;  /* 0x000100001e1e7824 */ /* 0x000fe200078e00ff */
[----:B------:R-:W-:Y:S01]  /*3990*/  LOP3.LUT R58, R58, 0xffff0000, RZ, 0xc0, !PT ;  /* 0xffff00003a3a7812 */ /* 0x000fe200078ec0ff */
[C---:B------:R-:W-:Y:S01]  /*39a0*/  FMUL.FTZ R88, R86.reuse, R59 ;  /* 0x0000003b56587220 */ /* 0x040fe20000410000 */
[----:B------:R-:W-:Y:S01]  /*39b0*/  FMUL.FTZ R86, R86, R87 ;  /* 0x0000005756567220 */ /* 0x000fe20000410000 */
[----:B------:R-:W-:-:S02]  /*39c0*/  F2FP.BF16.F32.PACK_AB R29, R29, R54 ;  /* 0x000000361d1d723e */ /* 0x000fc400000010ff */
[C---:B------:R-:W-:Y:S01]  /*39d0*/  FFMA.FTZ R88, R30.reuse, R87, -R88 ;  /* 0x000000571e587223 */ /* 0x040fe20000010858 */
[----:B------:R-:W-:Y:S01]  /*39e0*/  FFMA.FTZ R86, R30, R59, R86 ;  /* 0x0000003b1e567223 */ /* 0x000fe20000010056 */
[C---:B------:R-:W-:Y:S01]  /*39f0*/  LOP3.LUT R30, R31.reuse, 0xffff0000, RZ, 0xc0, !PT ;  /* 0xffff00001f1e7812 */ /* 0x040fe200078ec0ff */
[----:B------:R-:W-:-:S03]  /*3a00*/  IMAD.U32 R31, R31, 0x10000, RZ ;  /* 0x000100001f1f7824 */ /* 0x000fc600078e00ff */
[----:B------:R-:W-:Y:S01]  /*3a10*/  F2FP.BF16.F32.PACK_AB R86, R86, R88 ;  /* 0x000000585656723e */ /* 0x000fe200000010ff */
[C---:B------:R-:W-:Y:S01]  /*3a20*/  FMUL.FTZ R59, R30.reuse, R53 ;  /* 0x000000351e3b7220 */ /* 0x040fe20000410000 */
[----:B------:R-:W-:-:S03]  /*3a30*/  FMUL.FTZ R30, R30, R58 ;  /* 0x0000003a1e1e7220 */ /* 0x000fc60000410000 */
        /* <DEDUP_REMOVED lines=8> */
[----:B------:R-:W-:-:S05]  /*3ac0*/  FFMA.FTZ R31, R28, R55, R31 ;  /* 0x000000371c1f7223 */ /* 0x000fca000001001f */
[----:B------:R-:W-:Y:S01]  /*3ad0*/  F2FP.BF16.F32.PACK_AB R53, R31, R53 ;  /* 0x000000351f35723e */ /* 0x000fe200000010ff */
[----:B------:R-:W-:Y:S02]  /*3ae0*/  IMAD.MOV.U32 R31, RZ, RZ, R30 ;  /* 0x000000ffff1f7224 */ /* 0x000fe400078e001e */
[----:B------:R-:W-:Y:S02]  /*3af0*/  IMAD.MOV.U32 R30, RZ, RZ, R86 ;  /* 0x000000ffff1e7224 */ /* 0x000fe400078e0056 */
[----:B------:R-:W-:-:S07]  /*3b00*/  IMAD.MOV.U32 R28, RZ, RZ, R53 ;  /* 0x000000ffff1c7224 */ /* 0x000fce00078e0035 */
.L_x_1411:
[----:B------:R-:W-:Y:S05]  /*3b10*/  BSYNC B2 ;  /* 0x0000000000027941 */ /* 0x000fea0003800000 */
.L_x_1410:
[----:B------:R1:W-:Y:S02]  /*3b20*/  STG.E.128 desc[UR38][R32.64], R28 ;  /* 0x0000001c20007986 */ /* 0x0003e4000c101d26 */
.L_x_1409:
[----:B------:R-:W-:Y:S05]  /*3b30*/  BSYNC B1 ;  /* 0x0000000000017941 */ /* 0x000fea0003800000 */
.L_x_1408:
        /* <DEDUP_REMOVED lines=9> */
[----:B------:R-:W-:Y:S01]  /*3bd0*/  IMAD.U32 R55, R29, 0x10000, RZ ;  /* 0x000100001d377824 */ /* 0x000fe200078e00ff */
[----:B------:R-:W-:Y:S02]  /*3be0*/  SHF.R.U64 R50, R50, 0x10, R51 ;  /* 0x0000001032327819 */ /* 0x000fe40000001233 */
[----:B------:R-:W-:Y:S02]  /*3bf0*/  PRMT R53, R118, 0x5410, R53 ;  /* 0x0000541076357816 */ /* 0x000fe40000000035 */
[----:B------:R-:W-:Y:S02]  /*3c00*/  SHF.R.U32.HI R54, RZ, 0x10, R51 ;  /* 0x00000010ff367819 */ /* 0x000fe40000011633 */
[----:B------:R-:W-:Y:S02]  /*3c10*/  SHF.R.U32.HI R51, RZ, 0x10, R57 ;  /* 0x00000010ff337819 */ /* 0x000fe40000011639 */
[----:B------:R-:W-:-:S02]  /*3c20*/  PRMT R50, R119, 0x5432, R50 ;  /* 0x0000543277327816 */ /* 0x000fc40000000032 */
[----:B------:R-:W-:Y:S02]  /*3c30*/  LOP3.LUT R57, R29, 0xffff0000, RZ, 0xc0, !PT ;  /* 0xffff00001d397812 */ /* 0x000fe400078ec0ff */
[C---:B------:R-:W-:Y:S01]  /*3c40*/  LOP3.LUT R56, R53.reuse, 0xffff0000, RZ, 0xc0, !PT ;  /* 0xffff000035387812 */ /* 0x040fe200078ec0ff */
[----:B------:R-:W-:Y:S01]  /*3c50*/  IMAD.U32 R53, R53, 0x10000, RZ ;  /* 0x0001000035357824 */ /* 0x000fe200078e00ff */
[C---:B------:R-:W-:Y:S01]  /*3c60*/  LOP3.LUT R29, R50.reuse, 0xffff0000, RZ, 0xc0, !PT ;  /* 0xffff0000321d7812 */ /* 0x040fe200078ec0ff */
[----:B------:R-:W-:Y:S01]  /*3c70*/  IMAD.U32 R50, R50, 0x10000, RZ ;  /* 0x0001000032327824 */ /* 0x000fe200078e00ff */
[----:B------:R-:W-:Y:S01]  /*3c80*/  PRMT R51, R119, 0x5410, R51 ;  /* 0x0000541077337816 */ /* 0x000fe20000000033 */
[----:B------:R-:W-:Y:S01]  /*3c90*/  FMUL.FTZ R52, R57, R56 ;  /* 0x0000003839347220 */ /* 0x000fe20000410000 */
[----:B------:R-:W-:-:S03]  /*3ca0*/  PRMT R54, R120, 0x5432, R54 ;  /* 0x0000543278367816 */ /* 0x000fc60000000036 */
[-C--:B------:R-:W-:Y:S01]  /*3cb0*/  FFMA.FTZ R52, R55, R29.reuse, -R52 ;  /* 0x0000001d37347223 */ /* 0x080fe20000010834 */
[----:B------:R-:W-:Y:S01]  /*3cc0*/  FMUL.FTZ R29, R57, R29 ;  /* 0x0000001d391d7220 */ /* 0x000fe20000410000 */
[C---:B------:R-:W-:Y:S01]  /*3cd0*/  IMAD.U32 R57, R54.reuse, 0x10000, RZ ;  /* 0x0001000036397824 */ /* 0x040fe200078e00ff */
[----:B------:R-:W-:Y:S02]  /*3ce0*/  LOP3.LUT R54, R54, 0xffff0000, RZ, 0xc0, !PT ;  /* 0xffff000036367812 */ /* 0x000fe400078ec0ff */
        /* <DEDUP_REMOVED lines=28> */
.L_x_1415:
[----:B------:R-:W-:Y:S05]  /*3eb0*/  BSYNC B2 ;  /* 0x0000000000027941 */ /* 0x000fea0003800000 */
.L_x_1414:
[----:B------:R2:W-:Y:S02]  /*3ec0*/  STG.E.128 desc[UR38][R32.64+0x20], R28 ;  /* 0x0000201c20007986 */ /* 0x0005e4000c101d26 */
.L_x_1413:
[----:B------:R-:W-:Y:S05]  /*3ed0*/  BSYNC B1 ;  /* 0x0000000000017941 */ /* 0x000fea0003800000 */
.L_x_1412:
        /* <DEDUP_REMOVED lines=8> */
[--C-:B------:R-:W-:Y:S01]  /*3f60*/  SHF.R.U64 R46, R46, 0x10, R47.reuse ;  /* 0x000000102e2e7819 */ /* 0x100fe2000000122f */
[----:B------:R-:W-:Y:S01]  /*3f70*/  IMAD.U32 R51, R29, 0x10000, RZ ;  /* 0x000100001d337824 */ /* 0x000fe200078e00ff */
[----:B------:R-:W-:Y:S02]  /*3f80*/  SHF.R.U32.HI R50, RZ, 0x10, R47 ;  /* 0x00000010ff327819 */ /* 0x000fe4000001162f */
[--C-:B------:R-:W-:Y:S02]  /*3f90*/  SHF.R.U64 R47, R48, 0x10, R49.reuse ;  /* 0x00000010302f7819 */ /* 0x100fe40000001231 */
[----:B------:R-:W-:Y:S02]  /*3fa0*/  SHF.R.U32.HI R48, RZ, 0x10, R49 ;  /* 0x00000010ff307819 */ /* 0x000fe40000011631 */
[C---:B------:R-:W-:Y:S02]  /*3fb0*/  PRMT R49, R117.reuse, 0x5410, R47 ;  /* 0x0000541075317816 */ /* 0x040fe4000000002f */
[----:B------:R-:W-:-:S02]  /*3fc0*/  PRMT R46, R117, 0x5432, R46 ;  /* 0x00005432752e7816 */ /* 0x000fc4000000002e */
[----:B------:R-:W-:Y:S02]  /*3fd0*/  LOP3.LUT R53, R29, 0xffff0000, RZ, 0xc0, !PT ;  /* 0xffff00001d357812 */ /* 0x000fe400078ec0ff */
[C---:B------:R-:W-:Y:S01]  /*3fe0*/  LOP3.LUT R52, R49.reuse, 0xffff0000, RZ, 0xc0, !PT ;  /* 0xffff000031347812 */ /* 0x040fe200078ec0ff */
[----:B------:R-:W-:Y:S01]  /*3ff0*/  IMAD.U32 R49, R49, 0x10000, RZ ;  /* 0x0001000031317824 */ /* 0x000fe200078e00ff */
[----:B------:R-:W-:Y:S02]  /*4000*/  PRMT R47, R121, 0x5432, R48 ;  /* 0x00005432792f7816 */ /* 0x000fe40000000030 */
[----:B------:R-:W-:Y:S01]  /*4010*/  LOP3.LUT R29, R46, 0xffff0000, RZ, 0xc0, !PT ;  /* 0xffff00002e1d7812 */ /* 0x000fe200078ec0ff */
[----:B------:R-:W-:Y:S01]  /*4020*/  FMUL.FTZ R48, R53, R52 ;  /* 0x0000003435307220 */ /* 0x000fe20000410000 */
[----:B------:R-:W-:Y:S01]  /*4030*/  PRMT R50, R118, 0x5432, R50 ;  /* 0x0000543276327816 */ /* 0x000fe20000000032 */
[----:B------:R-:W-:Y:S02]  /*4040*/  IMAD.U32 R46, R46, 0x10000, RZ ;  /* 0x000100002e2e7824 */ /* 0x000fe400078e00ff */
[-C--:B------:R-:W-:Y:S01]  /*4050*/  FFMA.FTZ R48, R51, R29.reuse, -R48 ;  /* 0x0000001d33307223 */ /* 0x080fe20000010830 */
[----:B------:R-:W-:Y:S01]  /*4060*/  FMUL.FTZ R29, R53, R29 ;  /* 0x0000001d351d7220 */ /* 0x000fe20000410000 */
[C---:B------:R-:W-:Y:S01]  /*4070*/  IMAD.U32 R53, R50.reuse, 0x10000, RZ ;  /* 0x0001000032357824 */ /* 0x040fe200078e00ff */
[----:B------:R-:W-:-:S02]  /*4080*/  LOP3.LUT R50, R50, 0xffff0000, RZ, 0xc0, !PT ;  /* 0xffff000032327812 */ /* 0x000fc400078ec0ff */
        /* <DEDUP_REMOVED lines=28> */
.L_x_1419:
[----:B------:R-:W-:Y:S05]  /*4250*/  BSYNC B2 ;  /* 0x0000000000027941 */ /* 0x000fea0003800000 */
.L_x_1418:
[----:B------:R3:W-:Y:S02]  /*4260*/  STG.E.128 desc[UR38][R32.64+0x40], R28 ;  /* 0x0000401c20007986 */ /* 0x0007e4000c101d26 */
.L_x_1417:
[----:B------:R-:W-:Y:S05]  /*4270*/  BSYNC B1 ;  /* 0x0000000000017941 */ /* 0x000fea0003800000 */
.L_x_1416:
        /* <DEDUP_REMOVED lines=10> */
[----:B------:R-:W-:Y:S02]  /*4320*/  SHF.R.U32.HI R44, RZ, 0x10, R45 ;  /* 0x00000010ff2c7819 */ /* 0x000fe4000001162d */
[----:B------:R-:W-:Y:S02]  /*4330*/  PRMT R45, R116, 0x5410, R46 ;  /* 0x00005410742d7816 */ /* 0x000fe4000000002e */
[----:B------:R-:W-:Y:S02]  /*4340*/  PRMT R42, R115, 0x5432, R42 ;  /* 0x00005432732a7816 */ /* 0x000fe4000000002a */
[C---:B------:R-:W-:Y:S01]  /*4350*/  LOP3.LUT R49, R29.reuse, 0xffff0000, RZ, 0xc0, !PT ;  /* 0xffff00001d317812 */ /* 0x040fe200078ec0ff */
[----:B------:R-:W-:Y:S01]  /*4360*/  IMAD.U32 R29, R29, 0x10000, RZ ;  /* 0x000100001d1d7824 */ /* 0x000fe200078e00ff */
[C---:B------:R-:W-:Y:S01]  /*4370*/  LOP3.LUT R46, R45.reuse, 0xffff0000, RZ, 0xc0, !PT ;  /* 0xffff00002d2e7812 */ /* 0x040fe200078ec0ff */
[----:B------:R-:W-:Y:S01]  /*4380*/  IMAD.U32 R45, R45, 0x10000, RZ ;  /* 0x000100002d2d7824 */ /* 0x000fe200078e00ff */
[C---:B------:R-:W-:Y:S01]  /*4390*/  LOP3.LUT R47, R42.reuse, 0xffff0000, RZ, 0xc0, !PT ;  /* 0xffff00002a2f7812 */ /* 0x040fe200078ec0ff */
[----:B------:R-:W-:Y:S01]  /*43a0*/  IMAD.U32 R42, R42, 0x10000, RZ ;  /* 0x000100002a2a7824 */ /* 0x000fe200078e00ff */
[----:B------:R-:W-:Y:S01]  /*43b0*/  SHF.R.U32.HI R43, RZ, 0x10, R43 ;  /* 0x00000010ff2b7819 */ /* 0x000fe2000001162b */
[CC--:B------:R-:W-:Y:S01]  /*43c0*/  FMUL.FTZ R48, R49.reuse, R46.reuse ;  /* 0x0000002e31307220 */ /* 0x0c0fe20000410000 */
[----:B------:R-:W-:Y:S01]  /*43d0*/  PRMT R44, R116, 0x5432, R44 ;  /* 0x00005432742c7816 */ /* 0x000fe2000000002c */
[-C--:B------:R-:W-:Y:S01]  /*43e0*/  FMUL.FTZ R49, R49, R47.reuse ;  /* 0x0000002f31317220 */ /* 0x080fe20000410000 */
[----:B------:R-:W-:Y:S01]  /*43f0*/  PRMT R43, R115, 0x5410, R43 ;  /* 0x00005410732b7816 */ /* 0x000fe2000000002b */
[C---:B------:R-:W-:Y:S01]  /*4400*/  FFMA.FTZ R48, R29.reuse, R47, -R48 ;  /* 0x0000002f1d307223 */ /* 0x040fe20000010830 */
[----:B------:R-:W-:Y:S01]  /*4410*/  LOP3.LUT R50, R30, 0xffff0000, RZ, 0xc0, !PT ;  /* 0xffff00001e327812 */ /* 0x000fe200078ec0ff */
[----:B------:R-:W-:Y:S01]  /*4420*/  FFMA.FTZ R49, R29, R46, R49 ;  /* 0x0000002e1d317223 */ /* 0x000fe20000010031 */
[----:B------:R-:W-:-:S02]  /*4430*/  IMAD.U32 R46, R44, 0x10000, RZ ;  /* 0x000100002c2e7824 */ /* 0x000fc400078e00ff */
[----:B------:R-:W-:Y:S02]  /*4440*/  IMAD.U32 R29, R30, 0x10000, RZ ;  /* 0x000100001e1d7824 */ /* 0x000fe400078e00ff */
[C---:B------:R-:W-:Y:S02]  /*4450*/  IMAD.U32 R47, R43.reuse, 0x10000, RZ ;  /* 0x000100002b2f7824 */ /* 0x040fe400078e00ff */
[CC--:B------:R-:W-:Y:S01]  /*4460*/  FMUL.FTZ R30, R50.reuse, R46.reuse ;  /* 0x0000002e321e7220 */ /* 0x0c0fe20000410000 */
[----:B------:R-:W-:Y:S01]  /*4470*/  LOP3.LUT R43, R43, 0xffff0000, RZ, 0xc0, !PT ;  /* 0xffff00002b2b7812 */ /* 0x000fe200078ec0ff */
[-C--:B------:R-:W-:Y:S02]  /*4480*/  FMUL.FTZ R50, R50, R47.reuse ;  /* 0x0000002f32327220 */ /* 0x080fe40000410000 */
[----:B------:R-:W-:Y:S01]  /*4490*/  FFMA.FTZ R30, R29, R47, -R30 ;  /* 0x0000002f1d1e7223 */ /* 0x000fe2000001081e */
[----:B------:R-:W-:Y:S02]  /*44a0*/  LOP3.LUT R47, R44, 0xffff0000, RZ, 0xc0, !PT ;  /* 0xffff00002c2f7812 */ /* 0x000fe400078ec0ff */
[----:B------:R-:W-:Y:S01]  /*44b0*/  LOP3.LUT R44, R31, 0xffff0000, RZ, 0xc0, !PT ;  /* 0xffff00001f2c7812 */ /* 0x000fe200078ec0ff */
[----:B------:R-:W-:Y:S01]  /*44c0*/  FFMA.FTZ R29, R29, R46, R50 ;  /* 0x0000002e1d1d7223 */ /* 0x000fe20000010032 */
[----:B------:R-:W-:Y:S01]  /*44d0*/  IMAD.U32 R46, R31, 0x10000, RZ ;  /* 0x000100001f2e7824 */ /* 0x000fe200078e00ff */
[----:B------:R-:W-:-:S02]  /*44e0*/  F2FP.BF16.F32.PACK_AB R48, R49, R48 ;  /* 0x000000303130723e */ /* 0x000fc400000010ff */
[C---:B------:R-:W-:Y:S01]  /*44f0*/  FMUL.FTZ R31, R44.reuse, R47 ;  /* 0x0000002f2c1f7220 */ /* 0x040fe20000410000 */
[-C--:B------:R-:W-:Y:S01]  /*4500*/  FMUL.FTZ R44, R44, R43.reuse ;  /* 0x0000002b2c2c7220 */ /* 0x080fe20000410000 */
[----:B------:R-:W-:Y:S01]  /*4510*/  F2FP.BF16.F32.PACK_AB R30, R29, R30 ;  /* 0x0000001e1d1e723e */ /* 0x000fe200000010ff */
[----:B------:R-:W-:Y:S02]  /*4520*/  IMAD.MOV.U32 R29, RZ, RZ, R48 ;  /* 0x000000ffff1d7224 */ /* 0x000fe400078e0030 */
        /* <DEDUP_REMOVED lines=8> */
[----:B------:R-:W-:-:S05]  /*45b0*/  FFMA.FTZ R45, R28, R45, R46 ;  /* 0x0000002d1c2d7223 */ /* 0x000fca000001002e */
[----:B------:R-:W-:-:S07]  /*45c0*/  F2FP.BF16.F32.PACK_AB R28, R45, R42 ;  /* 0x0000002a2d1c723e */ /* 0x000fce00000010ff */
.L_x_1423:
[----:B------:R-:W-:Y:S05]  /*45d0*/  BSYNC B2 ;  /* 0x0000000000027941 */ /* 0x000fea0003800000 */
.L_x_1422:
[----:B------:R4:W-:Y:S02]  /*45e0*/  STG.E.128 desc[UR38][R32.64+0x60], R28 ;  /* 0x0000601c20007986 */ /* 0x0009e4000c101d26 */
.L_x_1421:
[----:B------:R-:W-:Y:S05]  /*45f0*/  BSYNC B1 ;  /* 0x0000000000017941 */ /* 0x000fea0003800000 */
.L_x_1420:
        /* <DEDUP_REMOVED lines=9> */
[----:B------:R-:W-:Y:S02]  /*4690*/  SHF.R.U64 R45, R38, 0x10, R39 ;  /* 0x00000010262d7819 */ /* 0x000fe40000001227 */
[----:B------:R-:W-:Y:S02]  /*46a0*/  PRMT R40, R114, 0x5410, R43 ;  /* 0x0000541072287816 */ /* 0x000fe4000000002b */
[----:B------:R-:W-:Y:S02]  /*46b0*/  PRMT R38, R110, 0x5410, R45 ;  /* 0x000054106e267816 */ /* 0x000fe4000000002d */
[C---:B------:R-:W-:Y:S01]  /*46c0*/  LOP3.LUT R42, R29.reuse, 0xffff0000, RZ, 0xc0, !PT ;  /* 0xffff00001d2a7812 */ /* 0x040fe200078ec0ff */
[----:B------:R-:W-:Y:S01]  /*46d0*/  IMAD.U32 R29, R29, 0x10000, RZ ;  /* 0x000100001d1d7824 */ /* 0x000fe200078e00ff */
[C---:B------:R-:W-:Y:S01]  /*46e0*/  LOP3.LUT R46, R40.reuse, 0xffff0000, RZ, 0xc0, !PT ;  /* 0xffff0000282e7812 */ /* 0x040fe200078ec0ff */
[----:B------:R-:W-:Y:S01]  /*46f0*/  IMAD.U32 R40, R40, 0x10000, RZ ;  /* 0x0001000028287824 */ /* 0x000fe200078e00ff */
[----:B------:R-:W-:Y:S01]  /*4700*/  SHF.R.U32.HI R45, RZ, 0x10, R41 ;  /* 0x00000010ff2d7819 */ /* 0x000fe20000011629 */
[----:B------:R-:W-:Y:S01]  /*4710*/  IMAD.U32 R41, R31, 0x10000, RZ ;  /* 0x000100001f297824 */ /* 0x000fe200078e00ff */
[----:B------:R-:W-:Y:S01]  /*4720*/  LOP3.LUT R44, R38, 0xffff0000, RZ, 0xc0, !PT ;  /* 0xffff0000262c7812 */ /* 0x000fe200078ec0ff */
[----:B------:R-:W-:Y:S01]  /*4730*/  FMUL.FTZ R48, R42, R46 ;  /* 0x0000002e2a307220 */ /* 0x000fe20000410000 */
[----:B------:R-:W-:-:S02]  /*4740*/  SHF.R.U32.HI R43, RZ, 0x10, R39 ;  /* 0x00000010ff2b7819 */ /* 0x000fc40000011627 */
[----:B------:R-:W-:Y:S01]  /*4750*/  PRMT R114, R114, 0x5432, R45 ;  /* 0x0000543272727816 */ /* 0x000fe2000000002d */
[-C--:B------:R-:W-:Y:S01]  /*4760*/  FMUL.FTZ R39, R42, R44.reuse ;  /* 0x0000002c2a277220 */ /* 0x080fe20000410000 */
[----:B------:R-:W-:Y:S01]  /*4770*/  PRMT R110, R110, 0x5432, R43 ;  /* 0x000054326e6e7816 */ /* 0x000fe2000000002b */
[C---:B------:R-:W-:Y:S01]  /*4780*/  FFMA.FTZ R42, R29.reuse, R44, -R48 ;  /* 0x0000002c1d2a7223 */ /* 0x040fe20000010830 */
[----:B------:R-:W-:Y:S01]  /*4790*/  LOP3.LUT R44, R30, 0xffff0000, RZ, 0xc0, !PT ;  /* 0xffff00001e2c7812 */ /* 0x000fe200078ec0ff */
[----:B------:R-:W-:Y:S02]  /*47a0*/  IMAD.U32 R45, R114, 0x10000, RZ ;  /* 0x00010000722d7824 */ /* 0x000fe400078e00ff */
[----:B------:R-:W-:Y:S01]  /*47b0*/  FFMA.FTZ R29, R29, R46, R39 ;  /* 0x0000002e1d1d7223 */ /* 0x000fe20000010027 */
[C---:B------:R-:W-:Y:S01]  /*47c0*/  IMAD.U32 R43, R110.reuse, 0x10000, RZ ;  /* 0x000100006e2b7824 */ /* 0x040fe200078e00ff */
[----:B------:R-:W-:Y:S01]  /*47d0*/  LOP3.LUT R110, R110, 0xffff0000, RZ, 0xc0, !PT ;  /* 0xffff00006e6e7812 */ /* 0x000fe200078ec0ff */
[----:B------:R-:W-:-:S02]  /*47e0*/  IMAD.U32 R39, R30, 0x10000, RZ ;  /* 0x000100001e277824 */ /* 0x000fc400078e00ff */
[C---:B------:R-:W-:Y:S01]  /*47f0*/  FMUL.FTZ R46, R44.reuse, R45 ;  /* 0x0000002d2c2e7220 */ /* 0x040fe20000410000 */
[----:B------:R-:W-:Y:S01]  /*4800*/  LOP3.LUT R30, R31, 0xffff0000, RZ, 0xc0, !PT ;  /* 0xffff00001f1e7812 */ /* 0x000fe200078ec0ff */
[-C--:B------:R-:W-:Y:S01]  /*4810*/  FMUL.FTZ R48, R44, R43.reuse ;  /* 0x0000002b2c307220 */ /* 0x080fe20000410000 */
[----:B------:R-:W-:Y:S01]  /*4820*/  IMAD.U32 R31, R28, 0x10000, RZ ;  /* 0x000100001c1f7824 */ /* 0x000fe200078e00ff */
[----:B------:R-:W-:Y:S01]  /*4830*/  LOP3.LUT R44, R114, 0xffff0000, RZ, 0xc0, !PT ;  /* 0xffff0000722c7812 */ /* 0x000fe200078ec0ff */
[C---:B------:R-:W-:Y:S01]  /*4840*/  FFMA.FTZ R43, R39.reuse, R43, -R46 ;  /* 0x0000002b272b7223 */ /* 0x040fe2000001082e */
[----:B------:R-:W-:Y:S01]  /*4850*/  LOP3.LUT R28, R28, 0xffff0000, RZ, 0xc0, !PT ;  /* 0xffff00001c1c7812 */ /* 0x000fe200078ec0ff */
[----:B------:R-:W-:Y:S02]  /*4860*/  IMAD.U32 R46, R38, 0x10000, RZ ;  /* 0x00010000262e7824 */ /* 0x000fe400078e00ff */
[----:B------:R-:W-:Y:S01]  /*4870*/  FFMA.FTZ R38, R39, R45, R48 ;  /* 0x0000002d27267223 */ /* 0x000fe20000010030 */
[C---:B------:R-:W-:Y:S01]  /*4880*/  FMUL.FTZ R48, R30.reuse, R44 ;  /* 0x0000002c1e307220 */ /* 0x040fe20000410000 */
[----:B------:R-:W-:Y:S01]  /*4890*/  FMUL.FTZ R45, R30, R110 ;  /* 0x0000006e1e2d7220 */ /* 0x000fe20000410000 */
        /* <DEDUP_REMOVED lines=11> */
.L_x_1427:
[----:B------:R-:W-:Y:S05]  /*4950*/  BSYNC B2 ;  /* 0x0000000000027941 */ /* 0x000fea0003800000 */
.L_x_1426:
[----:B------:R1:W-:Y:S02]  /*4960*/  STG.E.128 desc[UR38][R32.64+0x80], R28 ;  /* 0x0000801c20007986 */ /* 0x0003e4000c101d26 */
.L_x_1425:
[----:B------:R-:W-:Y:S05]  /*4970*/  BSYNC B1 ;  /* 0x0000000000017941 */ /* 0x000fea0003800000 */
.L_x_1424:
[----:B------:R-:W-:-:S13]  /*4980*/  ISETP.NE.AND P4, PT, R13, RZ, PT ;  /* 0x000000ff0d00720c */ /* 0x000fda0003f85270 */
[----:B------:R-:W-:Y:S05]  /*4990*/  @!P4 BRA `(.L_x_1407) ;  /* 0x000000240054c947 */ /* 0x000fea0003800000 */
[----:B------:R-:W5:Y:S01]  /*49a0*/  LDL R38, [R1+0x40] ;  /* 0x0000400001267983 */ /* 0x000f620000100800 */
[----:B------:R-:W-:Y:S03]  /*49b0*/  BSSY B1, `(.L_x_1428) ;  /* 0x0000031000017945 */ /* 0x000fe60003800000 */
[----:B-1234-:R1:W2:Y:S01]  /*49c0*/  LDS.128 R28, [R15+0x19000] ;  /* 0x019000000f1c7984 */ /* 0x01e2a20000000c00 */
[----:B-----5:R-:W-:-:S13]  /*49d0*/  ISETP.GE.AND P4, PT, R38, R107, PT ;  /* 0x0000006b2600720c */ /* 0x020fda0003f86270 */
[----:B-12---:R-:W-:Y:S05]  /*49e0*/  @P4 BRA `(.L_x_1429) ;  /* 0x0000000000b44947 */ /* 0x006fea0003800000 */
[----:B------:R-:W-:Y:S02]  /*49f0*/  SHF.R.U64 R40, R36, 0x10, R37 ;  /* 0x0000001024287819 */ /* 0x000fe40000001225 */
[--C-:B------:R-:W-:Y:S01]  /*4a00*/  SHF.R.U64 R44, R34, 0x10, R35.reuse ;  /* 0x00000010222c7819 */ /* 0x100fe20000001223 */
[----:B------:R-:W-:Y:S01]  /*4a10*/  IMAD.U32 R34, R30, 0x10000, RZ ;  /* 0x000100001e227824 */ /* 0x000fe200078e00ff */
[----:B------:R-:W-:Y:S02]  /*4a20*/  SHF.R.U32.HI R42, RZ, 0x10, R35 ;  /* 0x00000010ff2a7819 */ /* 0x000fe40000011623 */
[----:B------:R-:W-:Y:S02]  /*4a30*/  PRMT R40, R109, 0x5410, R40 ;  /* 0x000054106d287816 */ /* 0x000fe40000000028 */
[----:B------:R-:W-:Y:S02]  /*4a40*/  SHF.R.U32.HI R38, RZ, 0x10, R37 ;  /* 0x00000010ff267819 */ /* 0x000fe40000011625 */
[----:B------:R-:W-:-:S02]  /*4a50*/  PRMT R35, R89, 0x5410, R44 ;  /* 0x0000541059237816 */ /* 0x000fc4000000002c */
[----:B------:R-:W-:Y:S02]  /*4a60*/  PRMT R89, R89, 0x5432, R42 ;  /* 0x0000543259597816 */ /* 0x000fe4000000002a */
[----:B------:R-:W-:Y:S02]  /*4a70*/  LOP3.LUT R37, R29, 0xffff0000, RZ, 0xc0, !PT ;  /* 0xffff00001d257812 */ /* 0x000fe400078ec0ff */
[----:B------:R-:W-:Y:S01]  /*4a80*/  LOP3.LUT R42, R40, 0xffff0000, RZ, 0xc0, !PT ;  /* 0xffff0000282a7812 */ /* 0x000fe200078ec0ff */
[----:B------:R-:W-:Y:S01]  /*4a90*/  IMAD.U32 R41, R89, 0x10000, RZ ;  /* 0x0001000059297824 */ /* 0x000fe200078e00ff */
[----:B------:R-:W-:Y:S01]  /*4aa0*/  PRMT R109, R109, 0x5432, R38 ;  /* 0x000054326d6d7816 */ /* 0x000fe20000000026 */
[----:B------:R-:W-:Y:S01]  /*4ab0*/  IMAD.U32 R38, R29, 0x10000, RZ ;  /* 0x000100001d267824 */ /* 0x000fe200078e00ff */
[----:B------:R-:W-:Y:S01]  /*4ac0*/  LOP3.LUT R39, R35, 0xffff0000, RZ, 0xc0, !PT ;  /* 0xffff000023277812 */ /* 0x000fe200078ec0ff */
[----:B------:R-:W-:Y:S01]  /*4ad0*/  FMUL.FTZ R45, R37, R42 ;  /* 0x0000002a252d7220 */ /* 0x000fe20000410000 */
[----:B------:R-:W-:Y:S01]  /*4ae0*/  LOP3.LUT R36, R30, 0xffff0000, RZ, 0xc0, !PT ;  /* 0xffff00001e247812 */ /* 0x000fe200078ec0ff */
[----:B------:R-:W-:Y:S01]  /*4af0*/  IMAD.U32 R43, R109, 0x10000, RZ ;  /* 0x000100006d2b7824 */ /* 0x000fe200078e00ff */
[----:B------:R-:W-:Y:S01]  /*4b00*/  LOP3.LUT R30, R31, 0xffff0000, RZ, 0xc0, !PT ;  /* 0xffff00001f1e7812 */ /* 0x000fe200078ec0ff */
[-C--:B------:R-:W-:Y:S01]  /*4b10*/  FMUL.FTZ R47, R37, R39.reuse ;  /* 0x00000027252f7220 */ /* 0x080fe20000410000 */
[C---:B------:R-:W-:Y:S01]  /*4b20*/  IMAD.U32 R29, R28.reuse, 0x10000, RZ ;  /* 0x000100001c1d7824 */ /* 0x040fe200078e00ff */
[----:B------:R-:W-:Y:S01]  /*4b30*/  LOP3.LUT R37, R28, 0xffff0000, RZ, 0xc0, !PT ;  /* 0xffff00001c257812 */ /* 0x000fe200078ec0ff */
[----:B------:R-:W-:Y:S01]  /*4b40*/  FFMA.FTZ R28, R38, R39, -R45 ;  /* 0x00000027261c7223 */ /* 0x000fe2000001082d */
[----:B------:R-:W-:Y:S01]  /*4b50*/  LOP3.LUT R109, R109, 0xffff0000, RZ, 0xc0, !PT ;  /* 0xffff00006d6d7812 */ /* 0x000fe200078ec0ff */
[C---:B------:R-:W-:Y:S01]  /*4b60*/  FMUL.FTZ R49, R36.reuse, R43 ;  /* 0x0000002b24317220 */ /* 0x040fe20000410000 */
[----:B------:R-:W-:Y:S01]  /*4b70*/  LOP3.LUT R89, R89, 0xffff0000, RZ, 0xc0, !PT ;  /* 0xffff000059597812 */ /* 0x000fe200078ec0ff */
[----:B------:R-:W-:Y:S01]  /*4b80*/  FMUL.FTZ R39, R36, R41 ;  /* 0x0000002924277220 */ /* 0x000fe20000410000 */
[----:B------:R-:W-:-:S02]  /*4b90*/  IMAD.U32 R40, R40, 0x10000, RZ ;  /* 0x0001000028287824 */ /* 0x000fc400078e00ff */
[----:B------:R-:W-:Y:S01]  /*4ba0*/  FFMA.FTZ R47, R38, R42, R47 ;  /* 0x0000002a262f7223 */ /* 0x000fe2000001002f */
[----:B------:R-:W-:Y:S02]  /*4bb0*/  IMAD.U32 R36, R35, 0x10000, RZ ;  /* 0x0001000023247824 */ /* 0x000fe400078e00ff */
[C---:B------:R-:W-:Y:S01]  /*4bc0*/  FMUL.FTZ R38, R30.reuse, R109 ;  /* 0x0000006d1e267220 */ /* 0x040fe20000410000 */
[----:B------:R-:W-:Y:S01]  /*4bd0*/  FMUL.FTZ R42, R30, R89 ;  /* 0x000000591e2a7220 */ /* 0x000fe20000410000 */
[C---:B------:R-:W-:Y:S01]  /*4be0*/  FFMA.FTZ R49, R34.reuse, R41, -R49 ;  /* 0x0000002922317223 */ /* 0x040fe20000010831 */
[----:B------:R-:W-:Y:S01]  /*4bf0*/  FMUL.FTZ R30, R37, R40 ;  /* 0x00000028251e7220 */ /* 0x000fe20000410000 */
[----:B------:R-:W-:Y:S02]  /*4c00*/  IMAD.U32 R31, R31, 0x10000, RZ ;  /* 0x000100001f1f7824 */ /* 0x000fe400078e00ff */
[----:B------:R-:W-:Y:S01]  /*4c10*/  FFMA.FTZ R34, R34, R43, R39 ;  /* 0x0000002b22227223 */ /* 0x000fe20000010027 */
[-C--:B------:R-:W-:Y:S01]  /*4c20*/  FMUL.FTZ R37, R37, R36.reuse ;  /* 0x0000002425257220 */ /* 0x080fe20000410000 */
[----:B------:R-:W-:Y:S01]  /*4c30*/  FFMA.FTZ R30, R29, R36, -R30 ;  /* 0x000000241d1e7223 */ /* 0x000fe2000001081e */
[C---:B------:R-:W-:Y:S01]  /*4c40*/  FFMA.FTZ R38, R31.reuse, R89, -R38 ;  /* 0x000000591f267223 */ /* 0x040fe20000010826 */
[----:B------:R-:W-:Y:S01]  /*4c50*/  FFMA.FTZ R31, R31, R109, R42 ;  /* 0x0000006d1f1f7223 */ /* 0x000fe2000001002a */
[----:B------:R-:W-:Y:S01]  /*4c60*/  FFMA.FTZ R37, R29, R40, R37 ;  /* 0x000000281d257223 */ /* 0x000fe20000010025 */
[----:B------:R-:W-:-:S02]  /*4c70*/  F2FP.BF16.F32.PACK_AB R34, R34, R49 ;  /* 0x000000312222723e */ /* 0x000fc400000010ff */
[----:B------:R-:W-:Y:S02]  /*4c80*/  F2FP.BF16.F32.PACK_AB R29, R47, R28 ;  /* 0x0000001c2f1d723e */ /* 0x000fe400000010ff */
[----:B------:R-:W-:Y:S01]  /*4c90*/  F2FP.BF16.F32.PACK_AB R28, R37, R30 ;  /* 0x0000001e251c723e */ /* 0x000fe200000010ff */
[----:B------:R-:W-:Y:S01]  /*4ca0*/  IMAD.MOV.U32 R30, RZ, RZ, R34 ;  /* 0x000000ffff1e7224 */ /* 0x000fe200078e0022 */
[----:B------:R-:W-:-:S07]  /*4cb0*/  F2FP.BF16.F32.PACK_AB R31, R31, R38 ;  /* 0x000000261f1f723e */ /* 0x000fce00000010ff */
.L_x_1429:
[----:B------:R-:W-:Y:S05]  /*4cc0*/  BSYNC B1 ;  /* 0x0000000000017941 */ /* 0x000fea0003800000 */
.L_x_1428:
[----:B------:R1:W-:Y:S01]  /*4cd0*/  STG.E.128 desc[UR38][R32.64+0xa0], R28 ;  /* 0x0000a01c20007986 */ /* 0x0003e2000c101d26 */
[----:B------:R-:W-:Y:S05]  /*4ce0*/  BRA `(.L_x_1407) ;  /* 0x0000002000807947 */ /* 0x000fea0003800000 */
.L_x_1401:
        /* <DEDUP_REMOVED lines=46> */
.L_x_1431:
[----:B------:R-:W-:Y:S05]  /*4fd0*/  BSYNC B1 ;  /* 0x0000000000017941 */ /* 0x000fea0003800000 */
.L_x_1430:
        /* <DEDUP_REMOVED lines=44> */
.L_x_1432:
[----:B------:R-:W-:Y:S01]  /*52a0*/  IMAD R14, R17, 0x8, R2 ;  /* 0x00000008110e7824 */ /* 0x000fe200078e0202 */
[----:B------:R-:W-:Y:S01]  /*52b0*/  SHF.L.U32 R85, R156, 0x1f, RZ ;  /* 0x0000001f9c557819 */ /* 0x000fe200000006ff */
[----:B------:R-:W-:Y:S03]  /*52c0*/  BSSY B1, `(.L_x_1433) ;  /* 0x0000003000017945 */ /* 0x000fe60003800000 */
[----:B------:R-:W0:Y:S02]  /*52d0*/  SYNCS.PHASECHK.TRANS64.TRYWAIT P5, [R14+URZ+0x2d890], R85 ;  /* 0x02d890550e0075a7 */ /* 0x000e2400080a017f */
[----:B0-----:R-:W-:Y:S05]  /*52e0*/  @!P5 BRA `(.L_x_1434) ;  /* 0x000001fc0020d947 */ /* 0x001fea0003800000 */
.L_x_1782:
[----:B------:R-:W-:Y:S05]  /*52f0*/  BSYNC B1 ;  /* 0x0000000000017941 */ /* 0x000fea0003800000 */
.L_x_1433:
        /* <DEDUP_REMOVED lines=17> */
[----:B------:R-:W-:Y:S01]  /*5410*/  SEL R52, R108, R114, !P0 ;  /* 0x000000726c347207 */ /* 0x000fe20004000000 */
[----:B------:R-:W-:Y:S01]  /*5420*/  BSSY B2, `(.L_x_1437) ;  /* 0x0000071000027945 */ /* 0x000fe20003800000 */
[----:B------:R-:W-:-:S02]  /*5430*/  ISETP.GE.AND P4, PT, R136, R107, PT ;  /* 0x0000006b8800720c */ /* 0x000fc40003f86270 */
[----:B------:R-:W-:-:S04]  /*5440*/  SHF.R.S32.HI R53, RZ, 0x1f, R52 ;  /* 0x0000001fff357819 */ /* 0x000fc80000011434 */
[----:B------:R-:W-:-:S04]  /*5450*/  LEA.HI R53, R53, R52, RZ, 0x4 ;  /* 0x0000003435357211 */ /* 0x000fc800078f20ff */
[----:B------:R-:W-:-:S04]  /*5460*/  SHF.R.S32.HI R53, RZ, 0x4, R53 ;  /* 0x00000004ff357819 */ /* 0x000fc80000011435 */
[----:B------:R-:W-:-:S04]  /*5470*/  LEA.HI.SX32 R115, R76, R53, 0x1d ;  /* 0x000000354c737211 */ /* 0x000fc800078feaff */
[----:B------:R-:W-:-:S04]  /*5480*/  SHF.R.S32.HI R52, RZ, 0x1f, R115 ;  /* 0x0000001fff347819 */ /* 0x000fc80000011473 */
[----:B------:R-:W-:Y:S01]  /*5490*/  LEA.HI R52, R52, R115, RZ, 0x2 ;  /* 0x0000007334347211 */ /* 0x000fe200078f10ff */
[----:B------:R-:W-:-:S04]  /*54a0*/  IMAD.SHL.U32 R115, R115, 0x8, RZ ;  /* 0x0000000873737824 */ /* 0x000fc800078e00ff */
[----:B------:R-:W-:-:S05]  /*54b0*/  IMAD.SHL.U32 R52, R52, 0x400, RZ ;  /* 0x0000040034347824 */ /* 0x000fca00078e00ff */
[----:B------:R-:W-:Y:S02]  /*54c0*/  LOP3.LUT R52, R52, 0x7ffff000, RZ, 0xc0, !PT ;  /* 0x7ffff00034347812 */ /* 0x000fe400078ec0ff */
[----:B--2---:R-:W-:-:S04]  /*54d0*/  LOP3.LUT R53, R58, 0x18, R115, 0xf8, !PT ;  /* 0x000000183a357812 */ /* 0x004fc800078ef873 */
[----:B---3--:R-:W-:-:S04]  /*54e0*/  LOP3.LUT R53, R53, R55, RZ, 0x3c, !PT ;  /* 0x0000003735357212 */ /* 0x008fc800078e3cff */
[----:B----4-:R-:W-:-:S05]  /*54f0*/  IADD3 R52, R53, R52, R54 ;  /* 0x0000003435347210 */ /* 0x010fca0007ffe036 */
        /* <DEDUP_REMOVED lines=9> */
[----:B------:R-:W-:Y:S02]  /*5590*/  PRMT R36, R117, 0x5432, R36 ;  /* 0x0000543275247816 */ /* 0x000fe40000000024 */
[----:B------:R-:W-:Y:S02]  /*55a0*/  SHF.R.U32.HI R117, RZ, 0x10, R49 ;  /* 0x00000010ff757819 */ /* 0x000fe40000011631 */
[--C-:B------:R-:W-:Y:S02]  /*55b0*/  SHF.R.U64 R37, R38, 0x10, R39.reuse ;  /* 0x0000001026257819 */ /* 0x100fe40000001227 */
[----:B------:R-:W-:-:S02]  /*55c0*/  SHF.R.U32.HI R38, RZ, 0x10, R39 ;  /* 0x00000010ff267819 */ /* 0x000fc40000011627 */
[----:B------:R-:W-:Y:S02]  /*55d0*/  SHF.R.U64 R39, R48, 0x10, R49 ;  /* 0x0000001030277819 */ /* 0x000fe40000001231 */
[--C-:B------:R-:W-:Y:S02]  /*55e0*/  SHF.R.U64 R48, R50, 0x10, R51.reuse ;  /* 0x0000001032307819 */ /* 0x100fe40000001233 */
[----:B------:R-:W-:Y:S02]  /*55f0*/  SHF.R.U32.HI R49, RZ, 0x10, R51 ;  /* 0x00000010ff317819 */ /* 0x000fe40000011633 */
[----:B------:R-:W-:Y:S02]  /*5600*/  PRMT R117, R129, 0x5410, R117 ;  /* 0x0000541081757816 */ /* 0x000fe40000000075 */
[----:B------:R-:W-:Y:S02]  /*5610*/  PRMT R116, R119, 0x5432, R116 ;  /* 0x0000543277747816 */ /* 0x000fe40000000074 */
[----:B------:R-:W-:-:S02]  /*5620*/  PRMT R39, R120, 0x5410, R39 ;  /* 0x0000541078277816 */ /* 0x000fc40000000027 */
[----:B------:R-:W-:Y:S01]  /*5630*/  PRMT R48, R120, 0x5432, R48 ;  /* 0x0000543278307816 */ /* 0x000fe20000000030 */
[----:B-1----:R-:W-:Y:S01]  /*5640*/  IMAD.U32 R120, R57, 0x10000, RZ ;  /* 0x0001000039787824 */ /* 0x002fe200078e00ff */
[----:B------:R-:W-:Y:S01]  /*5650*/  PRMT R49, R119, 0x5410, R49 ;  /* 0x0000541077317816 */ /* 0x000fe20000000031 */
[----:B------:R-:W-:Y:S01]  /*5660*/  IMAD.U32 R119, R117, 0x10000, RZ ;  /* 0x0001000075777824 */ /* 0x000fe200078e00ff */
[----:B------:R-:W-:Y:S01]  /*5670*/  PRMT R37, R118, 0x5410, R37 ;  /* 0x0000541076257816 */ /* 0x000fe20000000025 */
[----:B------:R-:W-:Y:S01]  /*5680*/  IMAD.U32 R51, R116, 0x10000, RZ ;  /* 0x0001000074337824 */ /* 0x000fe200078e00ff */
[----:B------:R-:W-:Y:S01]  /*5690*/  PRMT R38, R118, 0x5432, R38 ;  /* 0x0000543276267816 */ /* 0x000fe20000000026 */
[----:B--2---:R-:W-:Y:S02]  /*56a0*/  IMAD.U32 R118, R53, 0x10000, RZ ;  /* 0x0001000035767824 */ /* 0x004fe400078e00ff */
[----:B------:R-:W-:Y:S01]  /*56b0*/  FMUL.FTZ R50, R120, R119 ;  /* 0x0000007778327220 */ /* 0x000fe20000410000 */
[----:B------:R-:W-:-:S02]  /*56c0*/  LOP3.LUT R117, R117, 0xffff0000, RZ, 0xc0, !PT ;  /* 0xffff000075757812 */ /* 0x000fc400078ec0ff */
        /* <DEDUP_REMOVED lines=27> */
[CC--:B------:R-:W-:Y:S02]  /*5880*/  FMUL.FTZ R55, R59.reuse, R49.reuse ;  /* 0x000000313b377220 */ /* 0x0c0fe40000410000 */
        /* <DEDUP_REMOVED lines=42> */
.L_x_1438:
[----:B------:R-:W-:Y:S05]  /*5b30*/  BSYNC B2 ;  /* 0x0000000000027941 */ /* 0x000fea0003800000 */
.L_x_1437:
        /* <DEDUP_REMOVED lines=12> */
.L_x_1436:
[----:B------:R-:W-:Y:S05]  /*5c00*/  BSYNC B1 ;  /* 0x0000000000017941 */ /* 0x000fea0003800000 */
.L_x_1435:
[----:B------:R-:W-:Y:S01]  /*5c10*/  ISETP.NE.AND P4, PT, R9, RZ, PT ;  /* 0x000000ff0900720c */ /* 0x000fe20003f85270 */
[----:B------:R-:W-:-:S12]  /*5c20*/  BSSY B1, `(.L_x_1439) ;  /* 0x0000084000017945 */ /* 0x000fd80003800000 */
[----:B------:R-:W-:Y:S05]  /*5c30*/  @!P4 BRA `(.L_x_1440) ;  /* 0x000000080008c947 */ /* 0x000fea0003800000 */
[----:B------:R-:W3:Y:S04]  /*5c40*/  LDL R48, [R1+0xc] ;  /* 0x00000c0001307983 */ /* 0x000ee80000100800 */
[----:B--2---:R-:W2:Y:S04]  /*5c50*/  LDL R39, [R1+0x10] ;  /* 0x0000100001277983 */ /* 0x004ea80000100800 */
        /* <DEDUP_REMOVED lines=13> */
[----:B---3--:R-:W-:-:S04]  /*5d30*/  LOP3.LUT R37, R48, 0x18, R52, 0xf8, !PT ;  /* 0x0000001830257812 */ /* 0x008fc800078ef834 */
[----:B--2---:R-:W-:-:S04]  /*5d40*/  LOP3.LUT R37, R37, R39, RZ, 0x3c, !PT ;  /* 0x0000002725257212 */ /* 0x004fc800078e3cff */
        /* <DEDUP_REMOVED lines=100> */
.L_x_1442:
[----:B------:R-:W-:Y:S05]  /*6390*/  BSYNC B2 ;  /* 0x0000000000027941 */ /* 0x000fea0003800000 */
.L_x_1441:
        /* <DEDUP_REMOVED lines=12> */
.L_x_1440:
[----:B------:R-:W-:Y:S05]  /*6460*/  BSYNC B1 ;  /* 0x0000000000017941 */ /* 0x000fea0003800000 */
.L_x_1439:
[----:B------:R-:W-:-:S13]  /*6470*/  ISETP.NE.AND P4, PT, R10, RZ, PT ;  /* 0x000000ff0a00720c */ /* 0x000fda0003f85270 */
[----:B------:R-:W-:Y:S05]  /*6480*/  @!P4 BRA `(.L_x_1407) ;  /* 0x000000080098c947 */ /* 0x000fea0003800000 */
[----:B--23--:R-:W2:Y:S04]  /*6490*/  LDL R36, [R1+0xc] ;  /* 0x00000c0001247983 */ /* 0x00cea80000100800 */
[----:B------:R-:W3:Y:S04]  /*64a0*/  LDL R35, [R1+0x10] ;  /* 0x0000100001237983 */ /* 0x000ee80000100800 */
[----:B------:R-:W4:Y:S01]  /*64b0*/  LDL R34, [R1+0x14] ;  /* 0x0000140001227983 */ /* 0x000f220000100800 */
[----:B------:R-:W-:Y:S01]  /*64c0*/  IADD3 R32, P4, P5, R20, R88, R79 ;  /* 0x0000005814207210 */ /* 0x000fe20007d9e04f */
[----:B------:R-:W-:Y:S01]  /*64d0*/  BSSY B1, `(.L_x_1443) ;  /* 0x0000077000017945 */ /* 0x000fe20003800000 */
[----:B------:R-:W-:-:S02]  /*64e0*/  LOP3.LUT P6, RZ, R23, 0x1, RZ, 0xc0, !PT ;  /* 0x0000000117ff7812 */ /* 0x000fc400078cc0ff */
[----:B------:R-:W-:Y:S02]  /*64f0*/  IADD3.X R33, R3, R110, R100, P4, P5 ;  /* 0x0000006e03217210 */ /* 0x000fe400027ea464 */
[----:B------:R-:W-:Y:S02]  /*6500*/  LEA R44, P4, R32, R86, 0x1 ;  /* 0x00000056202c7211 */ /* 0x000fe400078808ff */
[----:B------:R-:W-:Y:S02]  /*6510*/  SEL R114, R108, R114, !P6 ;  /* 0x000000726c727207 */ /* 0x000fe40007000000 */
[----:B------:R-:W-:Y:S02]  /*6520*/  LEA.HI.X R45, R32, R87, R33, 0x1, P4 ;  /* 0x00000057202d7211 */ /* 0x000fe400020f0c21 */
[----:B------:R-:W-:Y:S02]  /*6530*/  SHF.R.S32.HI R33, RZ, 0x1f, R114 ;  /* 0x0000001fff217819 */ /* 0x000fe40000011472 */
[----:B------:R-:W-:-:S02]  /*6540*/  ISETP.GE.AND P4, PT, R4, R107, PT ;  /* 0x0000006b0400720c */ /* 0x000fc40003f86270 */
[----:B------:R-:W-:-:S04]  /*6550*/  LEA.HI R33, R33, R114, RZ, 0x4 ;  /* 0x0000007221217211 */ /* 0x000fc800078f20ff */
[----:B------:R-:W-:-:S04]  /*6560*/  SHF.R.S32.HI R33, RZ, 0x4, R33 ;  /* 0x00000004ff217819 */ /* 0x000fc80000011421 */
[----:B------:R-:W-:-:S04]  /*6570*/  LEA.HI.SX32 R33, R74, R33, 0x1d ;  /* 0x000000214a217211 */ /* 0x000fc800078feaff */
[----:B------:R-:W-:Y:S01]  /*6580*/  SHF.R.S32.HI R32, RZ, 0x1f, R33 ;  /* 0x0000001fff207819 */ /* 0x000fe20000011421 */
[----:B------:R-:W-:-:S03]  /*6590*/  IMAD.SHL.U32 R46, R33, 0x8, RZ ;  /* 0x00000008212e7824 */ /* 0x000fc600078e00ff */
[----:B------:R-:W-:-:S05]  /*65a0*/  LEA.HI R33, R32, R33, RZ, 0x2 ;  /* 0x0000002120217211 */ /* 0x000fca00078f10ff */
[----:B------:R-:W-:-:S05]  /*65b0*/  IMAD.SHL.U32 R33, R33, 0x400, RZ ;  /* 0x0000040021217824 */ /* 0x000fca00078e00ff */
[----:B------:R-:W-:Y:S02]  /*65c0*/  LOP3.LUT R33, R33, 0x7ffff000, RZ, 0xc0, !PT ;  /* 0x7ffff00021217812 */ /* 0x000fe400078ec0ff */
[----:B--2---:R-:W-:-:S04]  /*65d0*/  LOP3.LUT R32, R36, 0x18, R46, 0xf8, !PT ;  /* 0x0000001824207812 */ /* 0x004fc800078ef82e */
[----:B---3--:R-:W-:-:S04]  /*65e0*/  LOP3.LUT R32, R32, R35, RZ, 0x3c, !PT ;  /* 0x0000002320207212 */ /* 0x008fc800078e3cff */
[----:B----4-:R-:W-:Y:S01]  /*65f0*/  IADD3 R32, R32, R33, R34 ;  /* 0x0000002120207210 */ /* 0x010fe20007ffe022 */
[----:B------:R-:W-:-:S04]  /*6600*/  IMAD R33, R17, 0x3000, R103 ;  /* 0x0000300011217824 */ /* 0x000fc800078e0267 */
[----:B------:R-:W-:Y:S02]  /*6610*/  IMAD R35, R17, 0x3000, R32 ;  /* 0x0000300011237824 */ /* 0x000fe400078e0220 */
[--C-:B------:R-:W-:Y:S02]  /*6620*/  IMAD R33, R33, 0x2, R2.reuse ;  /* 0x0000000221217824 */ /* 0x100fe400078e0202 */
[----:B------:R-:W-:-:S04]  /*6630*/  IMAD R36, R35, 0x2, R2 ;  /* 0x0000000223247824 */ /* 0x000fc800078e0202 */
[----:B------:R-:W1:Y:S04]  /*6640*/  LDS.128 R32, [R33+0x15400] ;  /* 0x0154000021207984 */ /* 0x000e680000000c00 */
[----:B------:R-:W2:Y:S01]  /*6650*/  LDS.128 R36, [R36+0x15400] ;  /* 0x0154000024247984 */ /* 0x000ea20000000c00 */
[----:B------:R-:W-:Y:S05]  /*6660*/  @P4 BRA `(.L_x_1444) ;  /* 0x0000000400744947 */ /* 0x000fea0003800000 */
[----:B------:R-:W-:Y:S01]  /*6670*/  SHF.R.U64 R28, R28, 0x10, R29 ;  /* 0x000000101c1c7819 */ /* 0x000fe2000000121d */
[----:B--2---:R-:W-:Y:S01]  /*6680*/  IMAD.U32 R49, R37, 0x10000, RZ ;  /* 0x0001000025317824 */ /* 0x004fe200078e00ff */
[----:B------:R-:W-:Y:S02]  /*6690*/  SHF.R.U32.HI R47, RZ, 0x10, R41 ;  /* 0x00000010ff2f7819 */ /* 0x000fe40000011629 */
[----:B------:R-:W-:Y:S02]  /*66a0*/  SHF.R.U32.HI R29, RZ, 0x10, R29 ;  /* 0x00000010ff1d7819 */ /* 0x000fe4000001161d */
[----:B------:R-:W-:Y:S02]  /*66b0*/  PRMT R47, R124, 0x5432, R47 ;  /* 0x000054327c2f7816 */ /* 0x000fe4000000002f */
[----:B------:R-:W-:Y:S02]  /*66c0*/  PRMT R29, R122, 0x5432, R29 ;  /* 0x000054327a1d7816 */ /* 0x000fe4000000001d */
[----:B------:R-:W-:Y:S01]  /*66d0*/  SHF.R.U64 R41, R40, 0x10, R41 ;  /* 0x0000001028297819 */ /* 0x000fe20000001229 */
[----:B------:R-:W-:Y:S01]  /*66e0*/  IMAD.U32 R48, R47, 0x10000, RZ ;  /* 0x000100002f307824 */ /* 0x000fe200078e00ff */
[--C-:B------:R-:W-:Y:S01]  /*66f0*/  SHF.R.U64 R40, R42, 0x10, R43.reuse ;  /* 0x000000102a287819 */ /* 0x100fe2000000122b */
[----:B------:R-:W-:Y:S01]  /*6700*/  IMAD.U32 R50, R29, 0x10000, RZ ;  /* 0x000100001d327824 */ /* 0x000fe200078e00ff */
[----:B------:R-:W-:Y:S01]  /*6710*/  SHF.R.U32.HI R42, RZ, 0x10, R43 ;  /* 0x00000010ff2a7819 */ /* 0x000fe2000001162b */
[----:B------:R-:W-:Y:S01]  /*6720*/  FMUL.FTZ R51, R49, R48 ;  /* 0x0000003031337220 */ /* 0x000fe20000410000 */
[----:B-1----:R-:W-:-:S02]  /*6730*/  IMAD.U32 R43, R33, 0x10000, RZ ;  /* 0x00010000212b7824 */ /* 0x002fc400078e00ff */
[-C--:B------:R-:W-:Y:S01]  /*6740*/  FMUL.FTZ R49, R49, R50.reuse ;  /* 0x0000003231317220 */ /* 0x080fe20000410000 */
[----:B------:R-:W-:Y:S01]  /*6750*/  LOP3.LUT R47, R47, 0xffff0000, RZ, 0xc0, !PT ;  /* 0xffff00002f2f7812 */ /* 0x000fe200078ec0ff */
[C---:B------:R-:W-:Y:S02]  /*6760*/  FFMA.FTZ R51, R43.reuse, R50, -R51 ;  /* 0x000000322b337223 */ /* 0x040fe40000010833 */
[----:B------:R-:W-:Y:S01]  /*6770*/  FFMA.FTZ R49, R43, R48, R49 ;  /* 0x000000302b317223 */ /* 0x000fe20000010031 */
[----:B------:R-:W-:Y:S01]  /*6780*/  LOP3.LUT R43, R37, 0xffff0000, RZ, 0xc0, !PT ;  /* 0xffff0000252b7812 */ /* 0x000fe200078ec0ff */
[----:B------:R-:W-:Y:S01]  /*6790*/  IMAD.U32 R48, R39, 0x10000, RZ ;  /* 0x0001000027307824 */ /* 0x000fe200078e00ff */
[----:B------:R-:W-:Y:S02]  /*67a0*/  LOP3.LUT R29, R29, 0xffff0000, RZ, 0xc0, !PT ;  /* 0xffff00001d1d7812 */ /* 0x000fe400078ec0ff */
[----:B------:R-:W-:Y:S01]  /*67b0*/  LOP3.LUT R33, R33, 0xffff0000, RZ, 0xc0, !PT ;  /* 0xffff000021217812 */ /* 0x000fe200078ec0ff */
[C---:B------:R-:W-:Y:S01]  /*67c0*/  FMUL.FTZ R37, R43.reuse, R47 ;  /* 0x0000002f2b257220 */ /* 0x040fe20000410000 */
[--C-:B------:R-:W-:Y:S01]  /*67d0*/  SHF.R.U64 R30, R30, 0x10, R31.reuse ;  /* 0x000000101e1e7819 */ /* 0x100fe2000000121f */
[-C--:B------:R-:W-:Y:S01]  /*67e0*/  FMUL.FTZ R43, R43, R29.reuse ;  /* 0x0000001d2b2b7220 */ /* 0x080fe20000410000 */
[----:B------:R-:W-:Y:S01]  /*67f0*/  SHF.R.U32.HI R31, RZ, 0x10, R31 ;  /* 0x00000010ff1f7819 */ /* 0x000fe2000001161f */
[C---:B------:R-:W-:Y:S01]  /*6800*/  FFMA.FTZ R37, R33.reuse, R29, -R37 ;  /* 0x0000001d21257223 */ /* 0x040fe20000010825 */
[----:B------:R-:W-:Y:S01]  /*6810*/  PRMT R41, R124, 0x5410, R41 ;  /* 0x000054107c297816 */ /* 0x000fe20000000029 */
[----:B------:R-:W-:Y:S01]  /*6820*/  FFMA.FTZ R43, R33, R47, R43 ;  /* 0x0000002f212b7223 */ /* 0x000fe2000001002b */
[----:B------:R-:W-:Y:S01]  /*6830*/  PRMT R47, R123, 0x5432, R42 ;  /* 0x000054327b2f7816 */ /* 0x000fe2000000002a */
[----:B------:R-:W-:Y:S01]  /*6840*/  IMAD.U32 R33, R35, 0x10000, RZ ;  /* 0x0001000023217824 */ /* 0x000fe200078e00ff */
[----:B------:R-:W-:-:S02]  /*6850*/  PRMT R31, R121, 0x5432, R31 ;  /* 0x00005432791f7816 */ /* 0x000fc4000000001f */
[----:B------:R-:W-:Y:S01]  /*6860*/  PRMT R28, R122, 0x5410, R28 ;  /* 0x000054107a1c7816 */ /* 0x000fe2000000001c */
[C---:B------:R-:W-:Y:S01]  /*6870*/  IMAD.U32 R29, R47.reuse, 0x10000, RZ ;  /* 0x000100002f1d7824 */ /* 0x040fe200078e00ff */
[----:B------:R-:W-:Y:S01]  /*6880*/  LOP3.LUT R47, R47, 0xffff0000, RZ, 0xc0, !PT ;  /* 0xffff00002f2f7812 */ /* 0x000fe200078ec0ff */
[C---:B------:R-:W-:Y:S01]  /*6890*/  IMAD.U32 R42, R31.reuse, 0x10000, RZ ;  /* 0x000100001f2a7824 */ /* 0x040fe200078e00ff */
[----:B------:R-:W-:Y:S01]  /*68a0*/  LOP3.LUT R31, R31, 0xffff0000, RZ, 0xc0, !PT ;  /* 0xffff00001f1f7812 */ /* 0x000fe200078ec0ff */
[C---:B------:R-:W-:Y:S01]  /*68b0*/  FMUL.FTZ R50, R48.reuse, R29 ;  /* 0x0000001d30327220 */ /* 0x040fe20000410000 */
[----:B------:R-:W-:Y:S01]  /*68c0*/  PRMT R123, R123, 0x5410, R40 ;  /* 0x000054107b7b7816 */ /* 0x000fe20000000028 */
[-C--:B------:R-:W-:Y:S01]  /*68d0*/  FMUL.FTZ R48, R48, R42.reuse ;  /* 0x0000002a30307220 */ /* 0x080fe20000410000 */
[----:B------:R-:W-:Y:S01]  /*68e0*/  PRMT R121, R121, 0x5410, R30 ;  /* 0x0000541079797816 */ /* 0x000fe2000000001e */
[----:B------:R-:W-:Y:S01]  /*68f0*/  FFMA.FTZ R42, R33, R42, -R50 ;  /* 0x0000002a212a7223 */ /* 0x000fe20000010832 */
[----:B------:R-:W-:-:S02]  /*6900*/  IMAD.U32 R30, R38, 0x10000, RZ ;  /* 0x00010000261e7824 */ /* 0x000fc400078e00ff */
[----:B------:R-:W-:Y:S01]  /*6910*/  FFMA.FTZ R33, R33, R29, R48 ;  /* 0x0000001d21217223 */ /* 0x000fe20000010030 */
[----:B------:R-:W-:Y:S02]  /*6920*/  LOP3.LUT R48, R39, 0xffff0000, RZ, 0xc0, !PT ;  /* 0xffff000027307812 */ /* 0x000fe400078ec0ff */
[----:B------:R-:W-:Y:S02]  /*6930*/  LOP3.LUT R29, R35, 0xffff0000, RZ, 0xc0, !PT ;  /* 0xffff0000231d7812 */ /* 0x000fe400078ec0ff */
[----:B------:R-:W-:Y:S01]  /*6940*/  LOP3.LUT R38, R38, 0xffff0000, RZ, 0xc0, !PT ;  /* 0xffff000026267812 */ /* 0x000fe200078ec0ff */
[C---:B------:R-:W-:Y:S01]  /*6950*/  FMUL.FTZ R39, R48.reuse, R47 ;  /* 0x0000002f30277220 */ /* 0x040fe20000410000 */
[----:B------:R-:W-:Y:S01]  /*6960*/  FMUL.FTZ R35, R48, R31 ;  /* 0x0000001f30237220 */ /* 0x000fe20000410000 */
[----:B------:R-:W-:Y:S01]  /*6970*/  IMAD.U32 R48, R28, 0x10000, RZ ;  /* 0x000100001c307824 */ /* 0x000fe200078e00ff */
[----:B------:R-:W-:Y:S01]  /*6980*/  F2FP.BF16.F32.PACK_AB R37, R37, R51 ;  /* 0x000000332525723e */ /* 0x000fe200000010ff */
[C---:B------:R-:W-:Y:S01]  /*6990*/  FFMA.FTZ R31, R29.reuse, R31, -R39 ;  /* 0x0000001f1d1f7223 */ /* 0x040fe20000010827 */
[----:B------:R-:W-:Y:S01]  /*69a0*/  FFMA.FTZ R29, R29, R47, R35 ;  /* 0x0000002f1d1d7223 */ /* 0x000fe20000010023 */
[C---:B------:R-:W-:Y:S01]  /*69b0*/  IMAD.U32 R47, R36.reuse, 0x10000, RZ ;  /* 0x00010000242f7824 */ /* 0x040fe200078e00ff */
[----:B------:R-:W-:Y:S01]  /*69c0*/  LOP3.LUT R36, R36, 0xffff0000, RZ, 0xc0, !PT ;  /* 0xffff000024247812 */ /* 0x000fe200078ec0ff */
[C---:B------:R-:W-:Y:S01]  /*69d0*/  IMAD.U32 R39, R41.reuse, 0x10000, RZ ;  /* 0x0001000029277824 */ /* 0x040fe200078e00ff */
[----:B------:R-:W-:Y:S01]  /*69e0*/  LOP3.LUT R41, R41, 0xffff0000, RZ, 0xc0, !PT ;  /* 0xffff000029297812 */ /* 0x000fe200078ec0ff */
[C---:B------:R-:W-:Y:S01]  /*69f0*/  IMAD.U32 R35, R32.reuse, 0x10000, RZ ;  /* 0x0001000020237824 */ /* 0x040fe200078e00ff */
[----:B------:R-:W-:Y:S01]  /*6a00*/  LOP3.LUT R32, R32, 0xffff0000, RZ, 0xc0, !PT ;  /* 0xffff000020207812 */ /* 0x000fe200078ec0ff */
[C---:B------:R-:W-:Y:S01]  /*6a10*/  FMUL.FTZ R50, R47.reuse, R39 ;  /* 0x000000272f327220 */ /* 0x040fe20000410000 */
[----:B------:R-:W-:Y:S01]  /*6a20*/  FMUL.FTZ R47, R47, R48 ;  /* 0x000000302f2f7220 */ /* 0x000fe20000410000 */
[----:B------:R-:W-:-:S02]  /*6a30*/  F2FP.BF16.F32.PACK_AB R31, R31, R42 ;  /* 0x0000002a1f1f723e */ /* 0x000fc400000010ff */
[C---:B------:R-:W-:Y:S01]  /*6a40*/  FFMA.FTZ R50, R35.reuse, R48, -R50 ;  /* 0x0000003023327223 */ /* 0x040fe20000010832 */
[----:B------:R-:W-:Y:S01]  /*6a50*/  FFMA.FTZ R47, R35, R39, R47 ;  /* 0x00000027232f7223 */ /* 0x000fe2000001002f */
[----:B------:R-:W-:Y:S01]  /*6a60*/  LOP3.LUT R35, R28, 0xffff0000, RZ, 0xc0, !PT ;  /* 0xffff00001c237812 */ /* 0x000fe200078ec0ff */
[----:B------:R-:W-:Y:S01]  /*6a70*/  FMUL.FTZ R39, R36, R41 ;  /* 0x0000002924277220 */ /* 0x000fe20000410000 */
[C---:B------:R-:W-:Y:S01]  /*6a80*/  IMAD.U32 R28, R34.reuse, 0x10000, RZ ;  /* 0x00010000221c7824 */ /* 0x040fe200078e00ff */
[----:B------:R-:W-:Y:S02]  /*6a90*/  LOP3.LUT R34, R34, 0xffff0000, RZ, 0xc0, !PT ;  /* 0xffff000022227812 */ /* 0x000fe400078ec0ff */
[-C--:B------:R-:W-:Y:S01]  /*6aa0*/  FMUL.FTZ R36, R36, R35.reuse ;  /* 0x0000002324247220 */ /* 0x080fe20000410000 */
[C---:B------:R-:W-:Y:S01]  /*6ab0*/  FFMA.FTZ R39, R32.reuse, R35, -R39 ;  /* 0x0000002320277223 */ /* 0x040fe20000010827 */
[C---:B------:R-:W-:Y:S01]  /*6ac0*/  IMAD.U32 R35, R123.reuse, 0x10000, RZ ;  /* 0x000100007b237824 */ /* 0x040fe200078e00ff */
[----:B------:R-:W-:Y:S01]  /*6ad0*/  LOP3.LUT R123, R123, 0xffff0000, RZ, 0xc0, !PT ;  /* 0xffff00007b7b7812 */ /* 0x000fe200078ec0ff */
[----:B------:R-:W-:Y:S01]  /*6ae0*/  FFMA.FTZ R36, R32, R41, R36 ;  /* 0x0000002920247223 */ /* 0x000fe20000010024 */
[----:B------:R-:W-:-:S02]  /*6af0*/  IMAD.U32 R41, R121, 0x10000, RZ ;  /* 0x0001000079297824 */ /* 0x000fc400078e00ff */
[C---:B------:R-:W-:Y:S01]  /*6b00*/  FMUL.FTZ R53, R30.reuse, R35 ;  /* 0x000000231e357220 */ /* 0x040fe20000410000 */
[----:B------:R-:W-:Y:S01]  /*6b10*/  F2FP.BF16.F32.PACK_AB R43, R43, R49 ;  /* 0x000000312b2b723e */ /* 0x000fe200000010ff */
[-C--:B------:R-:W-:Y:S02]  /*6b20*/  FMUL.FTZ R30, R30, R41.reuse ;  /* 0x000000291e1e7220 */ /* 0x080fe40000410000 */
[----:B------:R-:W-:Y:S01]  /*6b30*/  FFMA.FTZ R32, R28, R41, -R53 ;  /* 0x000000291c207223 */ /* 0x000fe20000010835 */
[----:B------:R-:W-:Y:S01]  /*6b40*/  FMUL.FTZ R41, R38, R123 ;  /* 0x0000007b26297220 */ /* 0x000fe20000410000 */
[----:B------:R-:W-:Y:S01]  /*6b50*/  F2FP.BF16.F32.PACK_AB R29, R29, R33 ;  /* 0x000000211d1d723e */ /* 0x000fe200000010ff */
[----:B------:R-:W-:Y:S01]  /*6b60*/  FFMA.FTZ R30, R28, R35, R30 ;  /* 0x000000231c1e7223 */ /* 0x000fe2000001001e */
[----:B------:R-:W-:Y:S01]  /*6b70*/  LOP3.LUT R35, R121, 0xffff0000, RZ, 0xc0, !PT ;  /* 0xffff000079237812 */ /* 0x000fe200078ec0ff */
[----:B------:R-:W-:Y:S01]  /*6b80*/  IMAD.MOV.U32 R33, RZ, RZ, R37 ;  /* 0x000000ffff217224 */ /* 0x000fe200078e0025 */
[----:B------:R-:W-:Y:S01]  /*6b90*/  F2FP.BF16.F32.PACK_AB R50, R39, R50 ;  /* 0x000000322732723e */ /* 0x000fe200000010ff */
[----:B------:R-:W-:Y:S01]  /*6ba0*/  IMAD.MOV.U32 R37, RZ, RZ, R43 ;  /* 0x000000ffff257224 */ /* 0x000fe200078e002b */
[----:B------:R-:W-:Y:S01]  /*6bb0*/  F2FP.BF16.F32.PACK_AB R36, R36, R47 ;  /* 0x0000002f2424723e */ /* 0x000fe200000010ff */
[-C--:B------:R-:W-:Y:S01]  /*6bc0*/  FMUL.FTZ R38, R38, R35.reuse ;  /* 0x0000002326267220 */ /* 0x080fe20000410000 */
[----:B------:R-:W-:Y:S01]  /*6bd0*/  FFMA.FTZ R35, R34, R35, -R41 ;  /* 0x0000002322237223 */ /* 0x000fe20000010829 */
[----:B------:R-:W-:-:S02]  /*6be0*/  IMAD.MOV.U32 R39, RZ, RZ, R29 ;  /* 0x000000ffff277224 */ /* 0x000fc400078e001d */
[----:B------:R-:W-:Y:S02]  /*6bf0*/  FFMA.FTZ R123, R34, R123, R38 ;  /* 0x0000007b227b7223 */ /* 0x000fe40000010026 */
[----:B------:R-:W-:Y:S01]  /*6c00*/  F2FP.BF16.F32.PACK_AB R34, R35, R32 ;  /* 0x000000202322723e */ /* 0x000fe200000010ff */
[----:B------:R-:W-:Y:S02]  /*6c10*/  IMAD.MOV.U32 R32, RZ, RZ, R50 ;  /* 0x000000ffff207224 */ /* 0x000fe400078e0032 */
[----:B------:R-:W-:Y:S01]  /*6c20*/  F2FP.BF16.F32.PACK_AB R38, R123, R30 ;  /* 0x0000001e7b26723e */ /* 0x000fe200000010ff */
[----:B------:R-:W-:-:S07]  /*6c30*/  IMAD.MOV.U32 R35, RZ, RZ, R31 ;  /* 0x000000ffff237224 */ /* 0x000fce00078e001f */
.L_x_1444:
[----:B------:R-:W-:Y:S05]  /*6c40*/  BSYNC B1 ;  /* 0x0000000000017941 */ /* 0x000fea0003800000 */
.L_x_1443:
        /* <DEDUP_REMOVED lines=10> */
.L_x_1400:
[----:B------:R-:W-:-:S06]  /*6cf0*/  UISETP.NE.AND UP0, UPT, UR37, 0x3, UPT ;  /* 0x000000032500788c */ /* 0x000fcc000bf05270 */
[----:B------:R-:W-:-:S13]  /*6d00*/  PLOP3.LUT P3, PT, PT, PT, UP0, 0x80, 0x0 ;  /* 0x000000000000781c */ /* 0x000fda0003f6f008 */
[----:B------:R-:W-:Y:S05]  /*6d10*/  @!P3 BRA `(.L_x_1445) ;  /* 0x000000000004b947 */ /* 0x000fea0003800000 */
[----:B------:R-:W-:Y:S01]  /*6d20*/  BPT.TRAP 0x1 ;  /* 0x000000040000795c */ /* 0x000fe20000300000 */
.L_x_1445:
[----:B------:R-:W-:Y:S01]  /*6d30*/  IMAD R14, R17, 0x8, R2 ;  /* 0x00000008110e7824 */ /* 0x000fe200078e0202 */
[----:B------:R-:W-:Y:S01]  /*6d40*/  SHF.L.U32 R85, R156, 0x1f, RZ ;  /* 0x0000001f9c557819 */ /* 0x000fe200000006ff */
[----:B------:R-:W-:Y:S01]  /*6d50*/  IMAD R84, R25, -0x80, R24 ;  /* 0xffffff8019547824 */ /* 0x000fe200078e0218 */
[----:B------:R-:W-:Y:S02]  /*6d60*/  BSSY B1, `(.L_x_1446) ;  /* 0x0000004000017945 */ /* 0x000fe40003800000 */
[----:B------:R-:W0:Y:S02]  /*6d70*/  SYNCS.PHASECHK.TRANS64.TRYWAIT P4, [R14+URZ+0x2d890], R85 ;  /* 0x02d890550e0075a7 */ /* 0x000e24000808017f */
[----:B------:R-:W-:Y:S01]  /*6d80*/  VIMNMX R84, R84, 0x80, PT ;  /* 0x0000008054547848 */ /* 0x000fe20003fe0100 */
[----:B0-----:R-:W-:Y:S06]  /*6d90*/  @!P4 BRA `(.L_x_1447) ;  /* 0x000001e00088c947 */ /* 0x001fec0003800000 */
.L_x_1783:
[----:B------:R-:W-:Y:S05]  /*6da0*/  BSYNC B1 ;  /* 0x0000000000017941 */ /* 0x000fea0003800000 */
.L_x_1446:
        /* <DEDUP_REMOVED lines=20> */
.L_x_1407:
[----:B------:R-:W-:Y:S05]  /*6ef0*/  BSYNC B0 ;  /* 0x0000000000007941 */ /* 0x000fea0003800000 */
.L_x_1399:
        /* <DEDUP_REMOVED lines=17> */
.L_x_1449:
[----:B------:R-:W-:Y:S05]  /*7010*/  BSYNC B0 ;  /* 0x0000000000007941 */ /* 0x000fea0003800000 */
.L_x_1448:
[----:B------:R-:W2:Y:S01]  /*7020*/  SYNCS.PHASECHK.TRANS64.TRYWAIT P3, [R14+URZ+0x2d8b0], R85 ;  /* 0x02d8b0550e0075a7 */ /* 0x000ea2000806017f */
[----:B------:R-:W-:Y:S04]  /*7030*/  BSSY B0, `(.L_x_1450) ;  /* 0x0000002000007945 */ /* 0x000fe80003800000 */
[----:B--2---:R-:W-:Y:S05]  /*7040*/  @!P3 BRA `(.L_x_1451) ;  /* 0x000001dc00f0b947 */ /* 0x004fea0003800000 */
.L_x_1784:
[----:B------:R-:W-:Y:S05]  /*7050*/  BSYNC B0 ;  /* 0x0000000000007941 */ /* 0x000fea0003800000 */
.L_x_1450:
        /* <DEDUP_REMOVED lines=33> */
.L_x_1453:
[----:B------:R-:W-:Y:S05]  /*7270*/  BSYNC B0 ;  /* 0x0000000000007941 */ /* 0x000fea0003800000 */
.L_x_1452:
[----:B------:R-:W-:Y:S01]  /*7280*/  @!PT LDS RZ, [RZ] ;  /* 0x00000000fffff984 */ /* 0x000fe20000000800 */
[----:B------:R-:W-:Y:S01]  /*7290*/  @!PT LDS RZ, [RZ] ;  /* 0x00000000fffff984 */ /* 0x000fe20000000800 */
[----:B------:R-:W-:Y:S01]  /*72a0*/  @!PT LDS RZ, [RZ] ;  /* 0x00000000fffff984 */ /* 0x000fe20000000800 */
[----:B------:R-:W-:Y:S01]  /*72b0*/  @!PT LDS RZ, [RZ] ;  /* 0x00000000fffff984 */ /* 0x000fe20000000800 */
[----:B------:R4:W-:Y:S06]  /*72c0*/  MEMBAR.ALL.CTA ;  /* 0x0000000000007992 */ /* 0x0009ec0000008000 */
[----:B----4-:R-:W4:Y:S01]  /*72d0*/  FENCE.VIEW.ASYNC.S ;  /* 0x00000000000073c6 */ /* 0x010f220000000000 */
[----:B------:R-:W-:Y:S02]  /*72e0*/  VIADD R17, R17, 0x1 ;  /* 0x0000000111117836 */ /* 0x000fe40000000000 */
[----:B0-2---:R-:W-:Y:S01]  /*72f0*/  @!P4 VIADD R14, R14, 0x2d8c0 ;  /* 0x0002d8c00e0ec836 */ /* 0x005fe20000000000 */
[----:B----4-:R0:W-:Y:S02]  /*7300*/  BAR.SYNC.DEFER_BLOCKING R111, 0x80 ;  /* 0x0002006f0000751d */ /* 0x0101e40000010000 */
[----:B------:R-:W-:-:S02]  /*7310*/  ISETP.NE.AND P3, PT, R17, 0x2, PT ;  /* 0x000000021100780c */ /* 0x000fc40003f65270 */
[----:B------:R-:W-:Y:S02]  /*7320*/  @!P4 PRMT R14, RZ, 0x654, R14 ;  /* 0x00000654ff0ec816 */ /* 0x000fe4000000000e */
[----:B------:R-:W-:Y:S02]  /*7330*/  SEL R15, RZ, 0x1, P3 ;  /* 0x00000001ff0f7807 */ /* 0x000fe40001800000 */
[----:B------:R-:W-:Y:S02]  /*7340*/  SEL R17, R17, RZ, P3 ;  /* 0x000000ff11117207 */ /* 0x000fe40001800000 */
[----:B------:R-:W-:Y:S01]  /*7350*/  LOP3.LUT R156, R156, R15, RZ, 0x3c, !PT ;  /* 0x0000000f9c9c7212 */ /* 0x000fe200078e3cff */
[----:B------:R0:W-:Y:S01]  /*7360*/  @!P4 SYNCS.ARRIVE.TRANS64.RED.A1T0 RZ, [R14+URZ], RZ ;  /* 0x000000ff0effc9a7 */ /* 0x0001e2000810043f */
[----:B------:R-:W-:Y:S05]  /*7370*/  @P2 BRA `(.L_x_1454) ;  /* 0xffffffb800a42947 */ /* 0x000fea000383ffff */
[----:B-1-3--:R-:W1:Y:S01]  /*7380*/  S2R R28, SR_TID.X ;  /* 0x00000000001c7919 */ /* 0x00ae620000002100 */
[----:B------:R-:W-:Y:S02]  /*7390*/  PLOP3.LUT P0, PT, PT, PT, PT, 0x8, 0x0 ;  /* 0x000000000000781c */ /* 0x000fe40003f0e170 */
[----:B-1----:R-:W-:-:S04]  /*73a0*/  SHF.R.U32.HI R28, RZ, 0x7, R28 ;  /* 0x00000007ff1c7819 */ /* 0x002fc8000001161c */
[----:B------:R-:W-:-:S13]  /*73b0*/  ISETP.NE.AND P5, PT, R28, 0x1, PT ;  /* 0x000000011c00780c */ /* 0x000fda0003fa5270 */
[----:B------:R-:W-:Y:S06]  /*73c0*/  @!P5 BAR.ARV 0x9, 0x100 ;  /* 0x024400000000db1d */ /* 0x000fec0000002000 */
.L_x_1394:
[----:B------:R-:W2:Y:S01]  /*73d0*/  LDL R8, [R1+0x1c] ;  /* 0x00001c0001087983 */ /* 0x000ea20000100800 */
[----:B------:R-:W1:Y:S01]  /*73e0*/  LDC R0, c[0x0][0x448] ;  /* 0x00011200ff007b82 */ /* 0x000e620000000800 */
[----:B------:R-:W-:-:S07]  /*73f0*/  IADD3 R7, R139, 0x1, -R138 ;  /* 0x000000018b077810 */ /* 0x000fce0007ffe88a */
[----:B------:R-:W3:Y:S01]  /*7400*/  LDC.64 R4, c[0x0][0x9e0] ;  /* 0x00027800ff047b82 */ /* 0x000ee20000000a00 */
[----:B-1----:R-:W-:Y:S02]  /*7410*/  ISETP.NE.AND P1, PT, R0, 0x1, PT ;  /* 0x000000010000780c */ /* 0x002fe40003f25270 */
[----:B---3--:R-:W-:-:S11]  /*7420*/  ISETP.GE.AND P2, PT, R5, 0x1, PT ;  /* 0x000000010500780c */ /* 0x008fd60003f46270 */
[----:B------:R-:W1:Y:S08]  /*7430*/  @P1 LDC R3, c[0x0][0x44c] ;  /* 0x00011300ff031b82 */ /* 0x000e700000000800 */
[----:B------:R-:W3:Y:S01]  /*7440*/  @P1 LDC R6, c[0x0][0x450] ;  /* 0x00011400ff061b82 */ /* 0x000ee20000000800 */
[----:B--2---:R-:W-:-:S04]  /*7450*/  VIADD R0, R8, 0xbf ;  /* 0x000000bf08007836 */ /* 0x004fc80000000000 */
[----:B-1----:R-:W-:-:S05]  /*7460*/  @P1 IMAD.HI.U32 R3, R0, R3, RZ ;  /* 0x0000000300031227 */ /* 0x002fca00078e00ff */
[----:B---3--:R-:W-:-:S05]  /*7470*/  @P1 SHF.R.U32.HI R0, RZ, R6, R3 ;  /* 0x00000006ff001219 */ /* 0x008fca0000011603 */
[----:B------:R-:W-:Y:S01]  /*7480*/  IMAD.IADD R3, R7, 0x1, R0 ;  /* 0x0000000107037824 */ /* 0x000fe200078e0200 */
[----:B------:R-:W-:Y:S06]  /*7490*/  @P0 BRA `(.L_x_1455) ;  /* 0x00000000000c0947 */ /* 0x000fec0003800000 */
[----:B------:R-:W1:Y:S01]  /*74a0*/  FENCE.VIEW.ASYNC.G ;  /* 0x00000000000073c6 */ /* 0x000e620000000100 */
[----:B------:R-:W-:Y:S05]  /*74b0*/  WARPSYNC.ALL ;  /* 0x0000000000007948 */ /* 0x000fea0003800000 */
[----:B-1----:R-:W-:Y:S06]  /*74c0*/  BAR.ARV 0xc, 0x200 ;  /* 0x0308000000007b1d */ /* 0x002fec0000002000 */
.L_x_1455:
[----:B------:R-:W-:Y:S01]  /*74d0*/  IMAD.IADD R4, R3, 0x1, R4 ;  /* 0x0000000103047824 */ /* 0x000fe200078e0204 */
[----:B------:R-:W-:Y:S06]  /*74e0*/  @!P2 BRA `(.L_x_1456) ;  /* 0x000000000048a947 */ /* 0x000fec0003800000 */
[C---:B------:R-:W-:Y:S01]  /*74f0*/  ISETP.GT.AND P0, PT, R3.reuse, RZ, PT ;  /* 0x000000ff0300720c */ /* 0x040fe20003f04270 */
[----:B------:R-:W-:Y:S01]  /*7500*/  BSSY B0, `(.L_x_1457) ;  /* 0x000000e000007945 */ /* 0x000fe20003800000 */
[----:B------:R-:W-:-:S11]  /*7510*/  VIADD R0, R3, 0xffffffff ;  /* 0xffffffff03007836 */ /* 0x000fd60000000000 */
[----:B------:R-:W-:Y:S05]  /*7520*/  @P0 BRA `(.L_x_1458) ;  /* 0x00000000001c0947 */ /* 0x000fea0003800000 */
[----:B------:R-:W-:Y:S01]  /*7530*/  ISETP.NE.AND P0, PT, R5, 0x1, PT ;  /* 0x000000010500780c */ /* 0x000fe20003f05270 */
[----:B------:R-:W-:-:S12]  /*7540*/  IMAD.MOV R3, RZ, RZ, -R3 ;  /* 0x000000ffff037224 */ /* 0x000fd800078e0a03 */
[----:B------:R-:W1:Y:S02]  /*7550*/  @P0 LDC.64 R6, c[0x0][0x9e8] ;  /* 0x00027a00ff060b82 */ /* 0x000e640000000a00 */
[----:B-1----:R-:W-:-:S05]  /*7560*/  @P0 IMAD.HI.U32 R0, R3, R6, RZ ;  /* 0x0000000603000227 */ /* 0x002fca00078e00ff */
[----:B------:R-:W-:-:S04]  /*7570*/  @P0 SHF.R.U32.HI R3, RZ, R7, R0 ;  /* 0x00000007ff030219 */ /* 0x000fc80000011600 */
[----:B------:R-:W-:Y:S01]  /*7580*/  LOP3.LUT R0, RZ, R3, RZ, 0x33, !PT ;  /* 0x00000003ff007212 */ /* 0x000fe200078e33ff */
[----:B------:R-:W-:Y:S06]  /*7590*/  BRA `(.L_x_1459) ;  /* 0x0000000000107947 */ /* 0x000fec0003800000 */
.L_x_1458:
[----:B------:R-:W-:-:S13]  /*75a0*/  ISETP.NE.AND P0, PT, R5, 0x1, PT ;  /* 0x000000010500780c */ /* 0x000fda0003f05270 */
[----:B------:R-:W1:Y:S02]  /*75b0*/  @P0 LDC.64 R6, c[0x0][0x9e8] ;  /* 0x00027a00ff060b82 */ /* 0x000e640000000a00 */
[----:B-1----:R-:W-:-:S05]  /*75c0*/  @P0 IMAD.HI.U32 R6, R0, R6, RZ ;  /* 0x0000000600060227 */ /* 0x002fca00078e00ff */
[----:B------:R-:W-:-:S07]  /*75d0*/  @P0 SHF.R.U32.HI R0, RZ, R7, R6 ;  /* 0x00000007ff000219 */ /* 0x000fce0000011606 */
.L_x_1459:
[----:B------:R-:W-:Y:S05]  /*75e0*/  BSYNC B0 ;  /* 0x0000000000007941 */ /* 0x000fea0003800000 */
.L_x_1457:
[----:B------:R-:W-:-:S05]  /*75f0*/  IMAD R3, R0, R5, R5 ;  /* 0x0000000500037224 */ /* 0x000fca00078e0205 */
[----:B------:R-:W-:-:S07]  /*7600*/  VIMNMX R4, R4, R3, PT ;  /* 0x0000000304047248 */ /* 0x000fce0003fe0100 */
.L_x_1456:
[----:B------:R-:W1:Y:S01]  /*7610*/  @P1 LDC R0, c[0x0][0x44c] ;  /* 0x00011300ff001b82 */ /* 0x000e620000000800 */
[----:B------:R-:W-:Y:S01]  /*7620*/  VIADD R4, R4, 0x7f ;  /* 0x0000007f04047836 */ /* 0x000fe20000000000 */
[----:B------:R-:W-:-:S04]  /*7630*/  ULDC UR4, c[0x0][0x9dc] ;  /* 0x0002770000047ab9 */ /* 0x000fc80000000800 */
[----:B------:R-:W-:Y:S02]  /*7640*/  SHF.R.S32.HI R3, RZ, 0x1f, R4 ;  /* 0x0000001fff037819 */ /* 0x000fe40000011404 */
[----:B------:R-:W2:Y:S02]  /*7650*/  @P1 LDC R7, c[0x0][0x450] ;  /* 0x00011400ff071b82 */ /* 0x000ea40000000800 */
[----:B------:R-:W-:-:S04]  /*7660*/  LEA.HI R3, R3, R4, RZ, 0x7 ;  /* 0x0000000403037211 */ /* 0x000fc800078f38ff */
[----:B------:R-:W-:-:S04]  /*7670*/  SHF.R.S32.HI R3, RZ, 0x7, R3 ;  /* 0x00000007ff037819 */ /* 0x000fc80000011403 */
[----:B------:R-:W-:Y:S01]  /*7680*/  VIMNMX R9, R112, R3, PT ;  /* 0x0000000370097248 */ /* 0x000fe20003fe0100 */
[----:B-1----:R-:W-:-:S04]  /*7690*/  @P1 IMAD.HI.U32 R6, R8, R0, RZ ;  /* 0x0000000008061227 */ /* 0x002fc800078e00ff */
[----:B------:R-:W-:Y:S01]  /*76a0*/  IMAD.MOV.U32 R0, RZ, RZ, R8 ;  /* 0x000000ffff007224 */ /* 0x000fe200078e0008 */
[----:B--2---:R-:W-:-:S05]  /*76b0*/  @P1 SHF.R.U32.HI R0, RZ, R7, R6 ;  /* 0x00000007ff001219 */ /* 0x004fca0000011606 */
        /* <DEDUP_REMOVED lines=8> */
[----:B------:R-:W1:Y:S02]  /*7740*/  @P0 LDC.64 R10, c[0x0][0x9e8] ;  /* 0x00027a00ff0a0b82 */ /* 0x000e640000000a00 */
[----:B-1----:R-:W-:-:S05]  /*7750*/  @P0 IMAD.HI.U32 R0, R7, R10, RZ ;  /* 0x0000000a07000227 */ /* 0x002fca00078e00ff */
[----:B------:R-:W-:-:S04]  /*7760*/  @P0 SHF.R.U32.HI R7, RZ, R11, R0 ;  /* 0x0000000bff070219 */ /* 0x000fc80000011600 */
[----:B------:R-:W-:Y:S01]  /*7770*/  LOP3.LUT R0, RZ, R7, RZ, 0x33, !PT ;  /* 0x00000007ff007212 */ /* 0x000fe200078e33ff */
[----:B------:R-:W-:Y:S06]  /*7780*/  BRA `(.L_x_1463) ;  /* 0x0000000000107947 */ /* 0x000fec0003800000 */
.L_x_1462:
[----:B------:R-:W-:-:S13]  /*7790*/  ISETP.NE.AND P0, PT, R5, 0x1, PT ;  /* 0x000000010500780c */ /* 0x000fda0003f05270 */
[----:B------:R-:W1:Y:S02]  /*77a0*/  @P0 LDC.64 R6, c[0x0][0x9e8] ;  /* 0x00027a00ff060b82 */ /* 0x000e640000000a00 */
[----:B-1----:R-:W-:-:S05]  /*77b0*/  @P0 IMAD.HI.U32 R4, R0, R6, RZ ;  /* 0x0000000600040227 */ /* 0x002fca00078e00ff */
[----:B------:R-:W-:-:S07]  /*77c0*/  @P0 SHF.R.U32.HI R0, RZ, R7, R4 ;  /* 0x00000007ff000219 */ /* 0x000fce0000011604 */
.L_x_1463:
[----:B------:R-:W-:Y:S05]  /*77d0*/  BSYNC B0 ;  /* 0x0000000000007941 */ /* 0x000fea0003800000 */
.L_x_1461:
[----:B------:R-:W-:-:S05]  /*77e0*/  IMAD R0, R0, R5, RZ ;  /* 0x0000000500007224 */ /* 0x000fca00078e02ff */
[----:B------:R-:W-:-:S07]  /*77f0*/  VIMNMX R3, R3, R0, !PT ;  /* 0x0000000003037248 */ /* 0x000fce0007fe0100 */
.L_x_1460:
[----:B------:R-:W-:Y:S01]  /*7800*/  SHF.R.S32.HI R0, RZ, 0x1f, R3 ;  /* 0x0000001fff007819 */ /* 0x000fe20000011403 */
[----:B------:R-:W-:Y:S01]  /*7810*/  BSSY B0, `(.L_x_1464) ;  /* 0x0000027000007945 */ /* 0x000fe20003800000 */
[----:B------:R-:W-:Y:S02]  /*7820*/  IMAD.MOV.U32 R88, RZ, RZ, RZ ;  /* 0x000000ffff587224 */ /* 0x000fe400078e00ff */
[----:B------:R-:W-:-:S04]  /*7830*/  LEA.HI R0, R0, R3, RZ, 0x7 ;  /* 0x0000000300007211 */ /* 0x000fc800078f38ff */
[----:B------:R-:W-:-:S04]  /*7840*/  SHF.R.S32.HI R0, RZ, 0x7, R0 ;  /* 0x00000007ff007819 */ /* 0x000fc80000011400 */
[----:B------:R-:W-:-:S04]  /*7850*/  VIMNMX R11, RZ, R0, !PT ;  /* 0x00000000ff0b7248 */ /* 0x000fc80007fe0100 */
[----:B------:R-:W-:-:S13]  /*7860*/  ISETP.GT.AND P0, PT, R9, R11, PT ;  /* 0x0000000b0900720c */ /* 0x000fda0003f04270 */
[----:B------:R-:W-:Y:S05]  /*7870*/  @!P0 BRA `(.L_x_1465) ;  /* 0x0000000000808947 */ /* 0x000fea0003800000 */
[----:B------:R-:W2:Y:S01]  /*7880*/  LDL R4, [R1+0x54] ;  /* 0x0000540001047983 */ /* 0x000ea20000100800 */
[----:B------:R-:W-:Y:S01]  /*7890*/  ULDC UR4, c[0x0][0x9f0] ;  /* 0x00027c0000047ab9 */ /* 0x000fe20000000800 */
[----:B--2---:R-:W-:-:S04]  /*78a0*/  ISETP.NE.AND P0, PT, R4, RZ, PT ;  /* 0x000000ff0400720c */ /* 0x004fc80003f05270 */
[----:B------:R-:W-:-:S04]  /*78b0*/  SEL R8, R4, UR4, P0 ;  /* 0x0000000404087c07 */ /* 0x000fc80008000000 */
[-C--:B------:R-:W-:Y:S02]  /*78c0*/  IABS R6, R8.reuse ;  /* 0x0000000800067213 */ /* 0x080fe40000000000 */
[----:B------:R-:W-:Y:S02]  /*78d0*/  IADD3 R0, R8, -0x1, R9 ;  /* 0xffffffff08007810 */ /* 0x000fe40007ffe009 */
[----:B------:R-:W1:Y:S01]  /*78e0*/  I2F.RP R3, R6 ;  /* 0x0000000600037306 */ /* 0x000e620000209400 */
[----:B------:R-:W-:Y:S02]  /*78f0*/  IABS R12, R8 ;  /* 0x00000008000c7213 */ /* 0x000fe40000000000 */
[----:B------:R-:W-:-:S05]  /*7900*/  IMAD.IADD R0, R0, 0x1, -R11 ;  /* 0x0000000100007824 */ /* 0x000fca00078e0a0b */
[----:B------:R-:W-:Y:S02]  /*7910*/  IABS R10, R0 ;  /* 0x00000000000a7213 */ /* 0x000fe40000000000 */
[----:B------:R-:W-:-:S04]  /*7920*/  LOP3.LUT R0, R0, R8, RZ, 0x3c, !PT ;  /* 0x0000000800007212 */ /* 0x000fc800078e3cff */
[----:B------:R-:W-:Y:S01]  /*7930*/  ISETP.GE.AND P2, PT, R0, RZ, PT ;  /* 0x000000ff0000720c */ /* 0x000fe20003f46270 */
[----:B-1----:R-:W1:Y:S02]  /*7940*/  MUFU.RCP R3, R3 ;  /* 0x0000000300037308 */ /* 0x002e640000001000 */
[----:B-1----:R-:W-:Y:S02]  /*7950*/  VIADD R4, R3, 0xffffffe ;  /* 0x0ffffffe03047836 */ /* 0x002fe40000000000 */
[----:B------:R-:W-:-:S04]  /*7960*/  IMAD.MOV R3, RZ, RZ, -R12 ;  /* 0x000000ffff037224 */ /* 0x000fc800078e0a0c */
[----:B------:R1:W2:Y:S02]  /*7970*/  F2I.FTZ.U32.TRUNC.NTZ R5, R4 ;  /* 0x0000000400057305 */ /* 0x0002a4000021f000 */
[----:B-1----:R-:W-:Y:S02]  /*7980*/  IMAD.MOV.U32 R4, RZ, RZ, RZ ;  /* 0x000000ffff047224 */ /* 0x002fe400078e00ff */
[----:B--2---:R-:W-:-:S04]  /*7990*/  IMAD.MOV R7, RZ, RZ, -R5 ;  /* 0x000000ffff077224 */ /* 0x004fc800078e0a05 */
        /* <DEDUP_REMOVED lines=14> */
.L_x_1465:
[----:B------:R-:W-:Y:S05]  /*7a80*/  BSYNC B0 ;  /* 0x0000000000007941 */ /* 0x000fea0003800000 */
.L_x_1464:
[----:B------:R-:W2:Y:S01]  /*7a90*/  LDL R0, [R1+0x60] ;  /* 0x0000600001007983 */ /* 0x000ea20000100800 */
[----:B------:R-:W-:Y:S01]  /*7aa0*/  PLOP3.LUT P0, PT, PT, PT, PT, 0x80, 0x0 ;  /* 0x000000000000781c */ /* 0x000fe20003f0f070 */
[----:B------:R-:W-:Y:S01]  /*7ab0*/  IMAD.MOV.U32 R4, RZ, RZ, RZ ;  /* 0x000000ffff047224 */ /* 0x000fe200078e00ff */
        /* <DEDUP_REMOVED lines=13> */
[----:B0-----:R-:W-:Y:S02]  /*7b90*/  CS2R R110, SRZ ;  /* 0x00000000006e7805 */ /* 0x001fe4000001ff00 */
        /* <DEDUP_REMOVED lines=11> */
[----:B--2---:R-:W-:-:S05]  /*7c50*/  IMAD R0, R0, R88, R11 ;  /* 0x0000005800007224 */ /* 0x004fca00078e020b */
[----:B------:R0:W-:Y:S01]  /*7c60*/  STL [R1+0x48], R0 ;  /* 0x0000480001007387 */ /* 0x0001e20000100800 */
[----:B------:R-:W-:-:S04]  /*7c70*/  VIADDMNMX R88, R0, R88, R9, PT ;  /* 0x0000005800587246 */ /* 0x000fc80003800109 */
[----:B------:R-:W-:-:S13]  /*7c80*/  ISETP.GT.AND P1, PT, R88, R0, PT ;  /* 0x000000005800720c */ /* 0x000fda0003f24270 */
[----:B0-----:R-:W-:Y:S05]  /*7c90*/  @!P1 BRA `(.L_x_1466) ;  /* 0x0000011400989947 */ /* 0x001fea0003800000 */
[----:B------:R-:W0:Y:S01]  /*7ca0*/  S2R R0, SR_TID.X ;  /* 0x0000000000007919 */ /* 0x000e220000002100 */
[----:B------:R-:W-:Y:S01]  /*7cb0*/  UMOV UR4, 0xffffffff ;  /* 0xffffffff00047882 */ /* 0x000fe20000000000 */
[----:B0-----:R-:W-:-:S05]  /*7cc0*/  VIADD R45, R0, 0xffffff80 ;  /* 0xffffff80002d7836 */ /* 0x001fca0000000000 */
[----:B------:R-:W-:-:S04]  /*7cd0*/  SHF.R.S32.HI R52, RZ, 0x1f, R45 ;  /* 0x0000001fff347819 */ /* 0x000fc8000001142d */
[----:B------:R-:W-:-:S04]  /*7ce0*/  LEA.HI R13, R52, R45, RZ, 0x7 ;  /* 0x0000002d340d7211 */ /* 0x000fc800078f38ff */
[----:B------:R-:W-:Y:S01]  /*7cf0*/  SHF.R.S32.HI R13, RZ, 0x7, R13 ;  /* 0x00000007ff0d7819 */ /* 0x000fe2000001140d */
[----:B------:R-:W-:Y:S06]  /*7d00*/  BRA.DIV UR4, `(.L_x_1467) ;  /* 0x000001d204d47947 */ /* 0x000fec000b800000 */
[----:B------:R0:W1:Y:S02]  /*7d10*/  SHFL.IDX PT, R157, R13, RZ, 0x1f ;  /* 0x00001fff0d9d7589 */ /* 0x00006400000e0000 */
.L_x_1787:
[----:B-1----:R-:W-:Y:S01]  /*7d20*/  IMAD.HI R0, R157, 0x55555556, RZ ;  /* 0x555555569d007827 */ /* 0x002fe200078e02ff */
[----:B------:R-:W-:Y:S03]  /*7d30*/  BSSY B6, `(.L_x_1468) ;  /* 0x000001f000067945 */ /* 0x000fe60003800000 */
[----:B------:R-:W-:Y:S01]  /*7d40*/  VIADD R3, R2, 0x21800 ;  /* 0x0002180002037836 */ /* 0x000fe20000000000 */
[----:B------:R-:W-:-:S04]  /*7d50*/  LEA.HI R0, R0, R0, RZ, 0x1 ;  /* 0x0000000000007211 */ /* 0x000fc800078f08ff */
[----:B------:R-:W-:Y:S01]  /*7d60*/  LOP3.LUT P0, RZ, R3, 0x3ff, RZ, 0xc0, !PT ;  /* 0x000003ff03ff7812 */ /* 0x000fe2000780c0ff */
[----:B------:R-:W-:-:S04]  /*7d70*/  IMAD R4, R0, -0x3, R157 ;  /* 0xfffffffd00047824 */ /* 0x000fc800078e029d */
[----:B------:R-:W-:Y:S01]  /*7d80*/  IMAD R0, R4, 0x1000, R2 ;  /* 0x0000100004007824 */ /* 0x000fe200078e0202 */
[----:B------:R1:W-:Y:S03]  /*7d90*/  STL [R1+0x28], R4 ;  /* 0x0000280401007387 */ /* 0x0003e60000100800 */
[----:B------:R-:W-:-:S05]  /*7da0*/  VIADD R0, R0, 0xc400 ;  /* 0x0000c40000007836 */ /* 0x000fca0000000000 */
[----:B------:R-:W-:Y:S01]  /*7db0*/  SHF.R.U32.HI R0, RZ, 0x4, R0 ;  /* 0x00000004ff007819 */ /* 0x000fe20000011600 */
[----:B-1----:R-:W-:-:S03]  /*7dc0*/  IMAD R4, R4, 0x2000, R3 ;  /* 0x0000200004047824 */ /* 0x002fc600078e0203 */
[----:B------:R-:W-:Y:S02]  /*7dd0*/  LOP3.LUT R44, R0, 0x3fff, RZ, 0xc0, !PT ;  /* 0x00003fff002c7812 */ /* 0x000fe400078ec0ff */
[----:B------:R-:W-:-:S04]  /*7de0*/  SHF.R.U32.HI R4, RZ, 0x4, R4 ;  /* 0x00000004ff047819 */ /* 0x000fc80000011604 */
[----:B------:R-:W-:-:S05]  /*7df0*/  LOP3.LUT R3, R4, 0x3fff, RZ, 0xc0, !PT ;  /* 0x00003fff04037812 */ /* 0x000fca00078ec0ff */
[----:B------:R1:W-:Y:S01]  /*7e00*/  STL [R1+0x3c], R3 ;  /* 0x00003c0301007387 */ /* 0x0003e20000100800 */
[----:B------:R-:W-:Y:S05]  /*7e10*/  @!P0 BRA `(.L_x_1469) ;  /* 0x0000000000408947 */ /* 0x000fea0003800000 */
[----:B------:R-:W-:Y:S01]  /*7e20*/  MOV R14, 0x0 ;  /* 0x00000000000e7802 */ /* 0x000fe20000000f00 */
[----:B------:R-:W-:Y:S01]  /*7e30*/  ULDC.64 UR4, c[0x4][0xa8] ;  /* 0x01002a0000047ab9 */ /* 0x000fe20000000a00 */
[----:B------:R-:W-:Y:S01]  /*7e40*/  ULDC.64 UR6, c[0x4][0xb0] ;  /* 0x01002c0000067ab9 */ /* 0x000fe20000000a00 */
[----:B------:R-:W-:Y:S02]  /*7e50*/  IMAD.U32 R4, RZ, RZ, UR4 ;  /* 0x00000004ff047e24 */ /* 0x000fe4000f8e00ff */
[----:B------:R-:W-:Y:S01]  /*7e60*/  IMAD.U32 R5, RZ, RZ, UR5 ;  /* 0x00000005ff057e24 */ /* 0x000fe2000f8e00ff */
[----:B------:R-:W2:Y:S01]  /*7e70*/  LDC.64 R14, c[0x4][R14] ;  /* 0x010000000e0e7b82 */ /* 0x000ea20000000a00 */
[----:B------:R-:W-:Y:S01]  /*7e80*/  ULDC.64 UR4, c[0x4][0x48] ;  /* 0x0100120000047ab9 */ /* 0x000fe20000000a00 */
        /* <DEDUP_REMOVED lines=8> */
[----:B-12--5:R-:W-:Y:S05]  /*7f10*/  CALL.ABS.NOINC R14 ;  /* 0x000000000e007343 */ /* 0x026fea0003c00000 */
.L_x_1469:
[----:B------:R-:W-:Y:S05]  /*7f20*/  BSYNC B6 ;  /* 0x0000000000067941 */ /* 0x000fea0003800000 */
.L_x_1468:
[----:B------:R-:W-:Y:S02]  /*7f30*/  ULDC UR4, c[0x0][0x3f4] ;  /* 0x0000fd0000047ab9 */ /* 0x000fe40000000800 */
[----:B------:R-:W-:-:S13]  /*7f40*/  ISETP.LT.AND P0, PT, RZ, UR4, PT ;  /* 0x00000004ff007c0c */ /* 0x000fda000bf01270 */
[----:B------:R-:W-:Y:S05]  /*7f50*/  @P0 BRA `(.L_x_1470) ;  /* 0x0000000000400947 */ /* 0x000fea0003800000 */
[----:B------:R-:W2:Y:S02]  /*7f60*/  LDL R20, [R1+0x5c] ;  /* 0x00005c0001147983 */ /* 0x000ea40000100800 */
[----:B--2---:R-:W-:-:S04]  /*7f70*/  LEA.HI R0, R20, R20, RZ, 0x1 ;  /* 0x0000001414007211 */ /* 0x004fc800078f08ff */
[----:B------:R-:W-:-:S05]  /*7f80*/  LOP3.LUT R0, R0, 0xfffffffe, RZ, 0xc0, !PT ;  /* 0xfffffffe00007812 */ /* 0x000fca00078ec0ff */
[----:B------:R-:W-:-:S05]  /*7f90*/  IMAD.IADD R0, R20, 0x1, -R0 ;  /* 0x0000000114007824 */ /* 0x000fca00078e0a00 */
[----:B-1----:R-:W-:-:S04]  /*7fa0*/  SHF.L.U32 R3, R0, 0x1f, RZ ;  /* 0x0000001f00037819 */ /* 0x002fc800000006ff */
[----:B------:R1:W2:Y:S03]  /*7fb0*/  SYNCS.PHASECHK.TRANS64.TRYWAIT P0, [R2+URZ+0x2d800], R3 ;  /* 0x02d80003020075a7 */ /* 0x0002a6000800017f */
[----:B--2---:R-:W-:Y:S05]  /*7fc0*/  @!P0 NANOSLEEP.SYNCS 0x989680 ;  /* 0x009896800000895d */ /* 0x004fea0003900000 */
[----:B------:R-:W2:Y:S01]  /*7fd0*/  @!P0 SYNCS.PHASECHK.TRANS64 P0, [R2+URZ+0x2d800], R3 ;  /* 0x02d80003020085a7 */ /* 0x000ea2000800007f */
[----:B------:R-:W-:Y:S04]  /*7fe0*/  BSSY B0, `(.L_x_1471) ;  /* 0x0000006000007945 */ /* 0x000fe80003800000 */
[----:B--2---:R-:W-:Y:S05]  /*7ff0*/  @P0 BRA `(.L_x_1472) ;  /* 0x0000000000100947 */ /* 0x004fea0003800000 */
.L_x_1473:
[----:B--2---:R2:W3:Y:S02]  /*8000*/  SYNCS.PHASECHK.TRANS64.TRYWAIT P0, [R2+URZ+0x2d800], R3 ;  /* 0x02d80003020075a7 */ /* 0x0044e4000800017f */
[----:B---3--:R-:W-:Y:S05]  /*8010*/  @!P0 NANOSLEEP.SYNCS 0x989680 ;  /* 0x009896800000895d */ /* 0x008fea0003900000 */
[----:B------:R-:W3:Y:S02]  /*8020*/  @!P0 SYNCS.PHASECHK.TRANS64 P0, [R2+URZ+0x2d800], R3 ;  /* 0x02d80003020085a7 */ /* 0x000ee4000800007f */
[----:B---3--:R-:W-:Y:S05]  /*8030*/  @!P0 BRA `(.L_x_1473) ;  /* 0xfffffffc00f08947 */ /* 0x008fea000383ffff */
.L_x_1472:
[----:B------:R-:W-:Y:S05]  /*8040*/  BSYNC B0 ;  /* 0x0000000000007941 */ /* 0x000fea0003800000 */
.L_x_1471:
[----:B------:R-:W-:Y:S05]  /*8050*/  BRA `(.L_x_1474) ;  /* 0x00000040008c7947 */ /* 0x000fea0003800000 */
.L_x_1470:
[----:B------:R-:W-:Y:S01]  /*8060*/  ULOP3.LUT UP0, URZ, UR40, 0x1bf, URZ, 0xc0, !UPT ;  /* 0x000001bf283f7892 */ /* 0x000fe2000f80c03f */
[----:B-----5:R-:W-:Y:S01]  /*8070*/  SHF.R.S32.HI R0, RZ, 0x1f, R106 ;  /* 0x0000001fff007819 */ /* 0x020fe2000001146a */
[----:B------:R-:W-:Y:S01]  /*8080*/  ULDC.64 UR4, c[0x0][0x3f8] ;  /* 0x0000fe0000047ab9 */ /* 0x000fe20000000a00 */
[----:B------:R-:W-:Y:S01]  /*8090*/  ULDC.64 UR6, c[0x0][0x408] ;  /* 0x0001020000067ab9 */ /* 0x000fe20000000a00 */
[----:B------:R-:W-:Y:S02]  /*80a0*/  IMAD.WIDE.U32 R24, R106, UR4, RZ ;  /* 0x000000046a187c25 */ /* 0x000fe4000f8e00ff */
[----:B------:R-:W-:Y:S02]  /*80b0*/  PLOP3.LUT P0, PT, PT, PT, UP0, 0x80, 0x0 ;  /* 0x000000000000781c */ /* 0x000fe40003f0f008 */
[C---:B-1----:R-:W-:Y:S02]  /*80c0*/  IMAD R3, R0.reuse, UR4, RZ ;  /* 0x0000000400037c24 */ /* 0x042fe4000f8e02ff */
[----:B------:R-:W-:-:S02]  /*80d0*/  IMAD R5, R0, UR6, RZ ;  /* 0x0000000600057c24 */ /* 0x000fc4000f8e02ff */
[C---:B------:R-:W-:Y:S02]  /*80e0*/  IMAD R3, R106.reuse, UR5, R3 ;  /* 0x000000056a037c24 */ /* 0x040fe4000f8e0203 */
[C---:B------:R-:W-:Y:S02]  /*80f0*/  IMAD R5, R106.reuse, UR7, R5 ;  /* 0x000000076a057c24 */ /* 0x040fe4000f8e0205 */
[----:B------:R-:W-:-:S04]  /*8100*/  IMAD.WIDE.U32 R106, R106, UR6, RZ ;  /* 0x000000066a6a7c25 */ /* 0x000fc8000f8e00ff */
[----:B------:R-:W-:Y:S02]  /*8110*/  IMAD.IADD R27, R3, 0x1, R25 ;  /* 0x00000001031b7824 */ /* 0x000fe400078e0219 */
[----:B------:R-:W-:Y:S01]  /*8120*/  IMAD.IADD R29, R5, 0x1, R107 ;  /* 0x00000001051d7824 */ /* 0x000fe200078e026b */
[----:B------:R-:W-:Y:S06]  /*8130*/  @!P0 BRA `(.L_x_1475) ;  /* 0x0000000000408947 */ /* 0x000fec0003800000 */
[----:B------:R-:W-:Y:S01]  /*8140*/  MOV R14, 0x0 ;  /* 0x00000000000e7802 */ /* 0x000fe20000000f00 */
[----:B------:R-:W-:Y:S01]  /*8150*/  ULDC.64 UR4, c[0x4][0xa8] ;  /* 0x01002a0000047ab9 */ /* 0x000fe20000000a00 */
[----:B------:R-:W-:Y:S01]  /*8160*/  ULDC.64 UR6, c[0x4][0xb0] ;  /* 0x01002c0000067ab9 */ /* 0x000fe20000000a00 */
[----:B------:R-:W-:Y:S02]  /*8170*/  IMAD.U32 R4, RZ, RZ, UR4 ;  /* 0x00000004ff047e24 */ /* 0x000fe4000f8e00ff */
        /* <DEDUP_REMOVED lines=12> */
.L_x_1475:
[----:B------:R-:W2:Y:S01]  /*8240*/  LDL R20, [R1+0x1c] ;  /* 0x00001c0001147983 */ /* 0x000ea20000100800 */
[----:B------:R-:W-:Y:S01]  /*8250*/  ULDC.U8 UR4, c[0x0][0x410] ;  /* 0x0001040000047ab9 */ /* 0x000fe20000000000 */
[----:B------:R-:W-:Y:S01]  /*8260*/  BSSY B0, `(.L_x_1476) ;  /* 0x00003fa000007945 */ /* 0x000fe20003800000 */
[----:B------:R-:W-:Y:S01]  /*8270*/  ISETP.NE.AND P0, PT, RZ, UR4, PT ;  /* 0x00000004ff007c0c */ /* 0x000fe2000bf05270 */
[----:B--2---:R-:W-:-:S12]  /*8280*/  IMAD.IADD R10, R19, 0x1, R20 ;  /* 0x00000001130a7824 */ /* 0x004fd800078e0214 */
[----:B------:R-:W-:Y:S05]  /*8290*/  @!P0 BRA `(.L_x_1477) ;  /* 0x0000001c00e48947 */ /* 0x000fea0003800000 */
[----:B------:R-:W1:Y:S01]  /*82a0*/  LDC R7, c[0x0][0x448] ;  /* 0x00011200ff077b82 */ /* 0x000e620000000800 */
[----:B------:R-:W-:Y:S01]  /*82b0*/  ULDC.64 UR4, c[0x0][0x3f8] ;  /* 0x0000fe0000047ab9 */ /* 0x000fe20000000a00 */
[----:B------:R-:W-:Y:S01]  /*82c0*/  ULDC.64 UR6, c[0x0][0x408] ;  /* 0x0001020000067ab9 */ /* 0x000fe20000000a00 */
[----:B------:R-:W-:Y:S02]  /*82d0*/  IMAD.MOV.U32 R4, RZ, RZ, R24 ;  /* 0x000000ffff047224 */ /* 0x000fe400078e0018 */
[----:B------:R-:W-:Y:S02]  /*82e0*/  IMAD.MOV.U32 R8, RZ, RZ, R106 ;  /* 0x000000ffff087224 */ /* 0x000fe400078e006a */
[----:B------:R-:W-:Y:S01]  /*82f0*/  IMAD.MOV.U32 R9, RZ, RZ, R29 ;  /* 0x000000ffff097224 */ /* 0x000fe200078e001d */
[----:B-1----:R-:W-:-:S13]  /*8300*/  ISETP.NE.AND P0, PT, R7, 0x1, PT ;  /* 0x000000010700780c */ /* 0x002fda0003f05270 */
[----:B------:R-:W1:Y:S08]  /*8310*/  @P0 LDC R3, c[0x0][0x44c] ;  /* 0x00011300ff030b82 */ /* 0x000e700000000800 */
[----:B------:R-:W2:Y:S01]  /*8320*/  @P0 LDC R5, c[0x0][0x450] ;  /* 0x00011400ff050b82 */ /* 0x000ea20000000800 */
[----:B-1----:R-:W-:-:S04]  /*8330*/  @P0 IMAD.HI.U32 R0, R10, R3, RZ ;  /* 0x000000030a000227 */ /* 0x002fc800078e00ff */
[----:B------:R-:W-:Y:S01]  /*8340*/  IMAD.MOV.U32 R3, RZ, RZ, R10 ;  /* 0x000000ffff037224 */ /* 0x000fe200078e000a */
[----:B--2---:R-:W-:Y:S01]  /*8350*/  @P0 SHF.R.U32.HI R3, RZ, R5, R0 ;  /* 0x00000005ff030219 */ /* 0x004fe20000011600 */
[----:B------:R-:W-:-:S03]  /*8360*/  IMAD.MOV.U32 R5, RZ, RZ, R27 ;  /* 0x000000ffff057224 */ /* 0x000fc600078e001b */
[----:B------:R-:W-:Y:S01]  /*8370*/  SHF.R.S32.HI R0, RZ, 0x1f, R3 ;  /* 0x0000001fff007819 */ /* 0x000fe20000011403 */
[----:B------:R-:W-:-:S04]  /*8380*/  IMAD.WIDE.U32 R4, R3, UR4, R4 ;  /* 0x0000000403047c25 */ /* 0x000fc8000f8e0004 */
[C---:B------:R-:W-:Y:S02]  /*8390*/  IMAD R6, R0.reuse, UR4, RZ ;  /* 0x0000000400067c24 */ /* 0x040fe4000f8e02ff */
[----:B------:R-:W-:Y:S02]  /*83a0*/  IMAD R0, R0, UR6, RZ ;  /* 0x0000000600007c24 */ /* 0x000fe4000f8e02ff */
[C---:B0-----:R-:W-:Y:S01]  /*83b0*/  IMAD R13, R3.reuse, UR5, R6 ;  /* 0x00000005030d7c24 */ /* 0x041fe2000f8e0206 */
[----:B------:R-:W-:Y:S01]  /*83c0*/  ULDC.64 UR4, c[0x0][0x3e8] ;  /* 0x0000fa0000047ab9 */ /* 0x000fe20000000a00 */
[C---:B------:R-:W-:Y:S01]  /*83d0*/  IMAD.WIDE.U32 R8, R3.reuse, UR6, R8 ;  /* 0x0000000603087c25 */ /* 0x040fe2000f8e0008 */
[----:B------:R-:W-:Y:S01]  /*83e0*/  LEA R6, P0, R4, UR4, 0x1 ;  /* 0x0000000404067c11 */ /* 0x000fe2000f8008ff */
[----:B------:R-:W-:Y:S02]  /*83f0*/  UMOV UR4, 0xffffffff ;  /* 0xffffffff00047882 */ /* 0x000fe40000000000 */
[----:B------:R-:W-:Y:S01]  /*8400*/  IMAD R3, R3, UR7, R0 ;  /* 0x0000000703037c24 */ /* 0x000fe2000f8e0200 */
[----:B------:R-:W-:Y:S01]  /*8410*/  ULDC.64 UR6, c[0x0][0x400] ;  /* 0x0001000000067ab9 */ /* 0x000fe20000000a00 */
[----:B------:R-:W-:Y:S01]  /*8420*/  IMAD.IADD R13, R5, 0x1, R13 ;  /* 0x00000001050d7824 */ /* 0x000fe200078e020d */
[----:B------:R-:W-:Y:S01]  /*8430*/  LEA R39, P1, R8, UR6, 0x1 ;  /* 0x0000000608277c11 */ /* 0x000fe2000f8208ff */
[----:B------:R-:W-:-:S03]  /*8440*/  IMAD.IADD R3, R9, 0x1, R3 ;  /* 0x0000000109037824 */ /* 0x000fc600078e0203 */
[----:B------:R-:W-:Y:S02]  /*8450*/  LEA.HI.X R13, R4, UR5, R13, 0x1, P0 ;  /* 0x00000005040d7c11 */ /* 0x000fe400080f0c0d */
[----:B------:R-:W-:Y:S01]  /*8460*/  LEA.HI.X R0, R8, UR7, R3, 0x1, P1 ;  /* 0x0000000708007c11 */ /* 0x000fe200088f0c03 */
[----:B------:R-:W-:Y:S06]  /*8470*/  BRA.DIV UR4, `(.L_x_1478) ;  /* 0x000001ce04207947 */ /* 0x000fec000b800000 */
[----:B------:R0:W1:Y:S04]  /*8480*/  SHFL.IDX PT, R3, R13, RZ, 0x1e1f ;  /* 0x001e1fff0d037589 */ /* 0x00006800000e0000 */
[----:B------:R-:W2:Y:S04]  /*8490*/  SHFL.IDX PT, R6, R6, RZ, 0x1e1f ;  /* 0x001e1fff06067589 */ /* 0x000ea800000e0000 */
[----:B------:R-:W3:Y:S04]  /*84a0*/  SHFL.IDX PT, R0, R0, RZ, 0x1e1f ;  /* 0x001e1fff00007589 */ /* 0x000ee800000e0000 */
[----:B0-----:R-:W4:Y:S02]  /*84b0*/  SHFL.IDX PT, R39, R39, RZ, 0x1e1f ;  /* 0x001e1fff27277589 */ /* 0x001f2400000e0000 */
.L_x_1793:
[----:B------:R-:W5:Y:S01]  /*84c0*/  LDL R58, [R1+0x5c] ;  /* 0x00005c00013a7983 */ /* 0x000f620000100800 */
[----:B------:R-:W-:Y:S01]  /*84d0*/  IMAD R5, R138, R7, RZ ;  /* 0x000000078a057224 */ /* 0x000fe200078e02ff */
[----:B------:R-:W-:Y:S01]  /*84e0*/  BSSY B1, `(.L_x_1479) ;  /* 0x0000060000017945 */ /* 0x000fe20003800000 */
[----:B------:R-:W-:Y:S02]  /*84f0*/  CS2R R34, SRZ ;  /* 0x0000000000227805 */ /* 0x000fe4000001ff00 */
[----:B------:R-:W-:Y:S01]  /*8500*/  CS2R R30, SRZ ;  /* 0x00000000001e7805 */ /* 0x000fe2000001ff00 */
[----:B------:R-:W-:Y:S01]  /*8510*/  IMAD R73, R73, -0xc0, R5 ;  /* 0xffffff4049497824 */ /* 0x000fe200078e0205 */
[----:B------:R-:W-:Y:S02]  /*8520*/  ISETP.GE.AND P1, PT, R10, R5, PT ;  /* 0x000000050a00720c */ /* 0x000fe40003f26270 */
[----:B------:R-:W-:Y:S02]  /*8530*/  CS2R R26, SRZ ;  /* 0x00000000001a7805 */ /* 0x000fe4000001ff00 */
        /* <DEDUP_REMOVED lines=11> */
[----:B-----5:R-:W-:Y:S01]  /*85f0*/  LEA.HI R53, R58, R58, RZ, 0x1 ;  /* 0x0000003a3a357211 */ /* 0x020fe200078f08ff */
[----:B------:R-:W-:Y:S06]  /*8600*/  @P1 BRA `(.L_x_1480) ;  /* 0x0000000400341947 */ /* 0x000fec0003800000 */
[----:B------:R-:W2:Y:S01]  /*8610*/  LDL R42, [R1+0x34] ;  /* 0x00003400012a7983 */ /* 0x000ea20000100800 */
[----:B------:R-:W-:-:S03]  /*8620*/  ULDC UR4, c[0x0][0x3f4] ;  /* 0x0000fd0000047ab9 */ /* 0x000fc60000000800 */
[----:B------:R-:W3:Y:S04]  /*8630*/  LDL R41, [R1+0x30] ;  /* 0x0000300001297983 */ /* 0x000ee80000100800 */
[----:B------:R-:W4:Y:S04]  /*8640*/  LDL R40, [R1+0x38] ;  /* 0x0000380001287983 */ /* 0x000f280000100800 */
[----:B------:R-:W4:Y:S04]  /*8650*/  LDL R38, [R1+0x2c] ;  /* 0x00002c0001267983 */ /* 0x000f280000100800 */
[----:B------:R-:W4:Y:S04]  /*8660*/  LDL.64 R54, [R1] ;  /* 0x0000000001367983 */ /* 0x000f280000100a00 */
        /* <DEDUP_REMOVED lines=10> */
[C---:B--2---:R-:W-:Y:S01]  /*8710*/  ISETP.GE.AND P4, PT, R42.reuse, UR4, PT ;  /* 0x000000042a007c0c */ /* 0x044fe2000bf86270 */
[C---:B------:R-:W-:Y:S01]  /*8720*/  IMAD.SHL.U32 R8, R42.reuse, 0x2, RZ ;  /* 0x000000022a087824 */ /* 0x040fe200078e00ff */
[----:B------:R-:W-:Y:S02]  /*8730*/  SHF.R.S32.HI R4, RZ, 0x1f, R42 ;  /* 0x0000001fff047819 */ /* 0x000fe4000001142a */
[----:B---3--:R-:W-:Y:S02]  /*8740*/  ISETP.GE.AND P3, PT, R41, UR4, PT ;  /* 0x0000000429007c0c */ /* 0x008fe4000bf66270 */
[----:B------:R-:W-:-:S07]  /*8750*/  SHF.L.U64.HI R7, R42, 0x1, R4 ;  /* 0x000000012a077819 */ /* 0x000fce0000010204 */
[-C--:B------:R-:W-:Y:S02]  /*8760*/  @!P4 IADD3 R4, P1, R6, R8.reuse, RZ ;  /* 0x000000080604c210 */ /* 0x080fe40007f3e0ff */
[----:B----4-:R-:W-:Y:S01]  /*8770*/  @!P4 IADD3 R8, P2, R39, R8, RZ ;  /* 0x000000082708c210 */ /* 0x010fe20007f5e0ff */
[----:B------:R-:W-:-:S04]  /*8780*/  IMAD.SHL.U32 R48, R41, 0x2, RZ ;  /* 0x0000000229307824 */ /* 0x000fc800078e00ff */
[--C-:B------:R-:W-:Y:S01]  /*8790*/  @!P4 IMAD.X R9, R0, 0x1, R7.reuse, P2 ;  /* 0x000000010009c824 */ /* 0x100fe200010e0607 */
[C---:B------:R-:W-:Y:S01]  /*87a0*/  ISETP.GE.AND P2, PT, R40.reuse, UR4, PT ;  /* 0x0000000428007c0c */ /* 0x040fe2000bf46270 */
[----:B-1----:R-:W-:Y:S01]  /*87b0*/  @!P4 IMAD.X R5, R3, 0x1, R7, P1 ;  /* 0x000000010305c824 */ /* 0x002fe200008e0607 */
[----:B------:R-:W-:Y:S01]  /*87c0*/  SHF.R.S32.HI R7, RZ, 0x1f, R41 ;  /* 0x0000001fff077819 */ /* 0x000fe20000011429 */
[----:B------:R-:W-:Y:S01]  /*87d0*/  IMAD.SHL.U32 R42, R40, 0x2, RZ ;  /* 0x00000002282a7824 */ /* 0x000fe200078e00ff */
[----:B------:R-:W5:Y:S01]  /*87e0*/  @!P4 LD.E.64 R30, desc[UR38][R8.64] ;  /* 0x00000026081ec980 */ /* 0x000f62000c101b00 */
[----:B------:R-:W-:Y:S02]  /*87f0*/  ISETP.GE.AND P1, PT, R38, UR4, PT ;  /* 0x0000000426007c0c */ /* 0x000fe4000bf26270 */
[----:B------:R-:W-:Y:S01]  /*8800*/  SHF.L.U64.HI R7, R41, 0x1, R7 ;  /* 0x0000000129077819 */ /* 0x000fe20000010207 */
[----:B------:R0:W5:Y:S01]  /*8810*/  @!P4 LD.E.64 R32, desc[UR38][R4.64] ;  /* 0x000000260420c980 */ /* 0x000162000c101b00 */
[----:B------:R-:W-:-:S02]  /*8820*/  @!P3 IADD3 R50, P5, R6, R48, RZ ;  /* 0x000000300632b210 */ /* 0x000fc40007fbe0ff */
[----:B------:R-:W-:Y:S02]  /*8830*/  @!P3 IADD3 R48, P4, R39, R48, RZ ;  /* 0x000000302730b210 */ /* 0x000fe40007f9e0ff */
[----:B------:R-:W-:Y:S01]  /*8840*/  SHF.R.S32.HI R11, RZ, 0x1f, R40 ;  /* 0x0000001fff0b7819 */ /* 0x000fe20000011428 */
[--C-:B------:R-:W-:Y:S01]  /*8850*/  @!P3 IMAD.X R51, R3, 0x1, R7.reuse, P5 ;  /* 0x000000010333b824 */ /* 0x100fe200028e0607 */
[-C--:B------:R-:W-:Y:S01]  /*8860*/  @!P2 IADD3 R46, P5, R6, R42.reuse, RZ ;  /* 0x0000002a062ea210 */ /* 0x080fe20007fbe0ff */
[----:B------:R-:W-:Y:S01]  /*8870*/  @!P3 IMAD.X R49, R0, 0x1, R7, P4 ;  /* 0x000000010031b824 */ /* 0x000fe200020e0607 */
[----:B------:R-:W-:Y:S01]  /*8880*/  SHF.L.U64.HI R11, R40, 0x1, R11 ;  /* 0x00000001280b7819 */ /* 0x000fe2000001020b */
[----:B0-----:R-:W-:Y:S01]  /*8890*/  IMAD.SHL.U32 R4, R38, 0x2, RZ ;  /* 0x0000000226047824 */ /* 0x001fe200078e00ff */
[----:B------:R-:W-:Y:S01]  /*88a0*/  @!P2 IADD3 R42, P4, R39, R42, RZ ;  /* 0x0000002a272aa210 */ /* 0x000fe20007f9e0ff */
[----:B------:R-:W5:Y:S01]  /*88b0*/  @!P3 LD.E.64 R28, desc[UR38][R50.64] ;  /* 0x00000026321cb980 */ /* 0x000f62000c101b00 */
[----:B------:R-:W-:Y:S01]  /*88c0*/  SHF.R.S32.HI R10, RZ, 0x1f, R38 ;  /* 0x0000001fff0a7819 */ /* 0x000fe20000011426 */
[----:B------:R-:W-:-:S02]  /*88d0*/  @!P2 IMAD.X R47, R3, 0x1, R11, P5 ;  /* 0x00000001032fa824 */ /* 0x000fc400028e060b */
[----:B------:R-:W-:Y:S01]  /*88e0*/  @!P2 IMAD.X R43, R0, 0x1, R11, P4 ;  /* 0x00000001002ba824 */ /* 0x000fe200020e060b */
[----:B------:R-:W-:Y:S01]  /*88f0*/  SHF.L.U64.HI R10, R38, 0x1, R10 ;  /* 0x00000001260a7819 */ /* 0x000fe2000001020a */
[----:B------:R-:W5:Y:S01]  /*8900*/  @!P3 LD.E.64 R26, desc[UR38][R48.64] ;  /* 0x00000026301ab980 */ /* 0x000f62000c101b00 */
[-C--:B------:R-:W-:Y:S02]  /*8910*/  @!P1 IADD3 R40, P4, R6, R4.reuse, RZ ;  /* 0x0000000406289210 */ /* 0x080fe40007f9e0ff */
[----:B------:R-:W-:Y:S01]  /*8920*/  ISETP.GE.AND P5, PT, R54, UR4, PT ;  /* 0x0000000436007c0c */ /* 0x000fe2000bfa6270 */
[----:B------:R-:W5:Y:S02]  /*8930*/  @!P2 LD.E.64 R24, desc[UR38][R46.64] ;  /* 0x000000262e18a980 */ /* 0x000f64000c101b00 */
[--C-:B------:R-:W-:Y:S01]  /*8940*/  @!P1 IMAD.X R41, R3, 0x1, R10.reuse, P4 ;  /* 0x0000000103299824 */ /* 0x100fe200020e060a */
[----:B------:R-:W-:Y:S01]  /*8950*/  @!P1 IADD3 R4, P4, R39, R4, RZ ;  /* 0x0000000427049210 */ /* 0x000fe20007f9e0ff */
[----:B------:R-:W-:Y:S01]  /*8960*/  IMAD.SHL.U32 R38, R12, 0x2, RZ ;  /* 0x000000020c267824 */ /* 0x000fe200078e00ff */
[----:B------:R-:W5:Y:S03]  /*8970*/  @!P2 LD.E.64 R20, desc[UR38][R42.64] ;  /* 0x000000262a14a980 */ /* 0x000f66000c101b00 */
[----:B------:R-:W-:Y:S01]  /*8980*/  @!P1 IMAD.X R5, R0, 0x1, R10, P4 ;  /* 0x0000000100059824 */ /* 0x000fe200020e060a */
[----:B------:R-:W-:Y:S01]  /*8990*/  ISETP.GE.AND P4, PT, R12, UR4, PT ;  /* 0x000000040c007c0c */ /* 0x000fe2000bf86270 */
[----:B------:R-:W5:Y:S02]  /*89a0*/  @!P1 LD.E.64 R14, desc[UR38][R40.64] ;  /* 0x00000026280e9980 */ /* 0x000f64000c101b00 */
[----:B------:R-:W-:-:S02]  /*89b0*/  @!P5 IMAD.MOV.U32 R7, RZ, RZ, R3 ;  /* 0x000000ffff07d224 */ /* 0x000fc400078e0003 */
[----:B------:R-:W-:Y:S02]  /*89c0*/  @!P5 IMAD.MOV.U32 R8, RZ, RZ, R39 ;  /* 0x000000ffff08d224 */ /* 0x000fe400078e0027 */
[----:B------:R-:W-:Y:S02]  /*89d0*/  @!P5 IMAD.MOV.U32 R9, RZ, RZ, R0 ;  /* 0x000000ffff09d224 */ /* 0x000fe400078e0000 */
        /* <DEDUP_REMOVED lines=9> */
[----:B0-----:R-:W-:Y:S02]  /*8a70*/  CS2R R10, SRZ ;  /* 0x00000000000a7805 */ /* 0x001fe4000001ff00 */
[----:B-1----:R-:W-:Y:S01]  /*8a80*/  CS2R R8, SRZ ;  /* 0x0000000000087805 */ /* 0x002fe2000001ff00 */
[----:B------:R-:W-:Y:S01]  /*8a90*/  @!P4 IMAD.X R39, R0, 0x1, R12, P5 ;  /* 0x000000010027c824 */ /* 0x000fe200028e060c */
[----:B------:R-:W-:Y:S02]  /*8aa0*/  CS2R R12, SRZ ;  /* 0x00000000000c7805 */ /* 0x000fe4000001ff00 */
[----:B------:R0:W5:Y:S04]  /*8ab0*/  @!P4 LD.E.64 R10, desc[UR38][R6.64] ;  /* 0x00000026060ac980 */ /* 0x000168000c101b00 */
[----:B------:R0:W5:Y:S04]  /*8ac0*/  @!P4 LD.E.64 R8, desc[UR38][R38.64] ;  /* 0x000000262608c980 */ /* 0x000168000c101b00 */
[----:B------:R0:W5:Y:S02]  /*8ad0*/  @!P1 LD.E.64 R12, desc[UR38][R4.64] ;  /* 0x00000026040c9980 */ /* 0x000164000c101b00 */
.L_x_1480:
[----:B------:R-:W-:Y:S05]  /*8ae0*/  BSYNC B1 ;  /* 0x0000000000017941 */ /* 0x000fea0003800000 */
.L_x_1479:
[----:B-1---5:R-:W-:Y:S01]  /*8af0*/  IMAD.MOV.U32 R3, RZ, RZ, R35 ;  /* 0x000000ffff037224 */ /* 0x022fe200078e0023 */
[----:B------:R-:W-:Y:S01]  /*8b00*/  LOP3.LUT R53, R53, 0xfffffffe, RZ, 0xc0, !PT ;  /* 0xfffffffe35357812 */ /* 0x000fe200078ec0ff */
[----:B---3--:R-:W-:Y:S01]  /*8b10*/  IMAD.MOV.U32 R0, RZ, RZ, R34 ;  /* 0x000000ffff007224 */ /* 0x008fe200078e0022 */
        /* <DEDUP_REMOVED lines=16> */
[----:B--2---:R-:W-:Y:S01]  /*8c20*/  IMAD.MOV.U32 R6, RZ, RZ, R13 ;  /* 0x000000ffff067224 */ /* 0x004fe200078e000d */
        /* <DEDUP_REMOVED lines=11> */
[----:B----4-:R-:W-:Y:S01]  /*8ce0*/  PRMT R39, R4, 0x5410, R6 ;  /* 0x0000541004277816 */ /* 0x010fe20000000006 */
        /* <DEDUP_REMOVED lines=19> */
.L_x_1794:
[----:B------:R-:W-:Y:S05]  /*8e20*/  BSYNC B1 ;  /* 0x0000000000017941 */ /* 0x000fea0003800000 */
.L_x_1481:
[----:B------:R-:W-:Y:S02]  /*8e30*/  PRMT R40, R0, 0x7610, R40 ;  /* 0x0000761000287816 */ /* 0x000fe40000000028 */
[----:B------:R-:W-:Y:S01]  /*8e40*/  PRMT R41, R4, 0x7610, R41 ;  /* 0x0000761004297816 */ /* 0x000fe20000000029 */
[----:B------:R-:W-:Y:S06]  /*8e50*/  @P0 BRA `(.L_x_1483) ;  /* 0x0000003000e80947 */ /* 0x000fec0003800000 */
[----:B------:R-:W2:Y:S01]  /*8e60*/  LDL.64 R62, [R1] ;  /* 0x00000000013e7983 */ /* 0x000ea20000100a00 */
[----:B------:R-:W2:Y:S03]  /*8e70*/  LDC R4, c[0x0][0x3f4] ;  /* 0x0000fd00ff047b82 */ /* 0x000ea60000000800 */
[----:B------:R-:W0:Y:S04]  /*8e80*/  LDL R61, [R1+0x4c] ;  /* 0x00004c00013d7983 */ /* 0x000e280000100800 */
[----:B------:R-:W3:Y:S04]  /*8e90*/  LDL R59, [R1+0x34] ;  /* 0x00003400013b7983 */ /* 0x000ee80000100800 */
[----:B------:R-:W4:Y:S04]  /*8ea0*/  LDL R58, [R1+0x30] ;  /* 0x00003000013a7983 */ /* 0x000f280000100800 */
[----:B------:R-:W5:Y:S04]  /*8eb0*/  LDL R7, [R1+0x38] ;  /* 0x0000380001077983 */ /* 0x000f680000100800 */
[----:B------:R-:W5:Y:S04]  /*8ec0*/  LDL R6, [R1+0x2c] ;  /* 0x00002c0001067983 */ /* 0x000f680000100800 */
[----:B------:R-:W5:Y:S01]  /*8ed0*/  LDL R5, [R1+0x40] ;  /* 0x0000400001057983 */ /* 0x000f620000100800 */
[----:B------:R-:W-:-:S04]  /*8ee0*/  LEA.HI R45, R52, R45, RZ, 0x2 ;  /* 0x0000002d342d7211 */ /* 0x000fc800078f10ff */
[--C-:B------:R-:W-:Y:S02]  /*8ef0*/  SHF.R.S32.HI R0, RZ, 0x2, R45.reuse ;  /* 0x00000002ff007819 */ /* 0x100fe4000001142d */
[----:B------:R-:W-:-:S04]  /*8f00*/  SHF.R.S32.HI R45, RZ, 0x1f, R45 ;  /* 0x0000001fff2d7819 */ /* 0x000fc8000001142d */
[----:B------:R-:W-:-:S04]  /*8f10*/  LEA.HI R45, R45, R0, RZ, 0x2 ;  /* 0x000000002d2d7211 */ /* 0x000fc800078f10ff */
[----:B------:R-:W-:Y:S01]  /*8f20*/  LOP3.LUT R45, R45, 0xfffffffc, RZ, 0xc0, !PT ;  /* 0xfffffffc2d2d7812 */ /* 0x000fe200078ec0ff */
[----:B------:R-:W-:Y:S04]  /*8f30*/  BSSY B1, `(.L_x_1484) ;  /* 0x000003a000017945 */ /* 0x000fe80003800000 */
[----:B------:R-:W-:-:S05]  /*8f40*/  IMAD.IADD R45, R0, 0x1, -R45 ;  /* 0x00000001002d7824 */ /* 0x000fca00078e0a2d */
[----:B------:R-:W-:Y:S02]  /*8f50*/  LOP3.LUT P0, RZ, R45, 0x2, RZ, 0xc0, !PT ;  /* 0x000000022dff7812 */ /* 0x000fe4000780c0ff */
[----:B--2---:R-:W-:Y:S01]  /*8f60*/  ISETP.GE.AND P6, PT, R62, R4, PT ;  /* 0x000000043e00720c */ /* 0x004fe20003fc6270 */
[----:B0-----:R-:W-:-:S04]  /*8f70*/  IMAD R3, R61, 0x2, R2 ;  /* 0x000000023d037824 */ /* 0x001fc800078e0202 */
        /* <DEDUP_REMOVED lines=9> */
[--C-:B------:R-:W-:Y:S02]  /*9010*/  SHF.R.U32.HI R52, RZ, 0x10, R37.reuse ;  /* 0x00000010ff347819 */ /* 0x100fe40000011625 */
[----:B------:R-:W-:Y:S02]  /*9020*/  SHF.R.U64 R45, R36, 0x10, R37 ;  /* 0x00000010242d7819 */ /* 0x000fe40000001225 */
[----:B------:R-:W-:Y:S02]  /*9030*/  PRMT R59, R57, 0x5410, R59 ;  /* 0x00005410393b7816 */ /* 0x000fe4000000003b */
[----:B------:R-:W-:Y:S02]  /*9040*/  PRMT R52, R39, 0x5432, R52 ;  /* 0x0000543227347816 */ /* 0x000fe40000000034 */
[----:B------:R-:W-:-:S02]  /*9050*/  SHF.R.U64 R58, R34, 0x10, R35 ;  /* 0x00000010223a7819 */ /* 0x000fc40000001223 */
        /* <DEDUP_REMOVED lines=11> */
[----:B------:R-:W-:Y:S01]  /*9110*/  FMUL.FTZ R35, R35, R57 ;  /* 0x0000003923237220 */ /* 0x000fe20000410000 */
[C---:B------:R-:W-:Y:S01]  /*9120*/  FMUL.FTZ R63, R37.reuse, R59 ;  /* 0x0000003b253f7220 */ /* 0x040fe20000410000 */
[----:B------:R-:W-:Y:S02]  /*9130*/  IMAD.U32 R6, R4, 0x10000, RZ ;  /* 0x0001000004067824 */ /* 0x000fe400078e00ff */
[C---:B------:R-:W-:Y:S01]  /*9140*/  FFMA.FTZ R61, R34.reuse, R57, -R61 ;  /* 0x00000039223d7223 */ /* 0x040fe2000001083d */
[----:B------:R-:W-:Y:S01]  /*9150*/  FMUL.FTZ R57, R37, R52 ;  /* 0x0000003425397220 */ /* 0x000fe20000410000 */
[----:B------:R-:W-:Y:S02]  /*9160*/  IMAD.U32 R7, R5, 0x10000, RZ ;  /* 0x0001000005077824 */ /* 0x000fe400078e00ff */
[----:B------:R-:W-:Y:S01]  /*9170*/  FFMA.FTZ R60, R34, R60, R35 ;  /* 0x0000003c223c7223 */ /* 0x000fe20000010023 */
[----:B------:R-:W-:Y:S01]  /*9180*/  IMAD.U32 R37, R58, 0x10000, RZ ;  /* 0x000100003a257824 */ /* 0x000fe200078e00ff */
[----:B------:R-:W-:Y:S01]  /*9190*/  LOP3.LUT R4, R4, 0xffff0000, RZ, 0xc0, !PT ;  /* 0xffff000004047812 */ /* 0x000fe200078ec0ff */
[----:B------:R-:W-:Y:S01]  /*91a0*/  IMAD.U32 R35, R45, 0x10000, RZ ;  /* 0x000100002d237824 */ /* 0x000fe200078e00ff */
[----:B------:R-:W-:Y:S01]  /*91b0*/  LOP3.LUT R5, R5, 0xffff0000, RZ, 0xc0, !PT ;  /* 0xffff000005057812 */ /* 0x000fe200078ec0ff */
[----:B------:R-:W-:Y:S01]  /*91c0*/  FFMA.FTZ R63, R36, R52, -R63 ;  /* 0x00000034243f7223 */ /* 0x000fe2000001083f */
[----:B------:R-:W-:Y:S01]  /*91d0*/  LOP3.LUT R58, R58, 0xffff0000, RZ, 0xc0, !PT ;  /* 0xffff00003a3a7812 */ /* 0x000fe200078ec0ff */
[----:B------:R-:W-:Y:S01]  /*91e0*/  FFMA.FTZ R62, R36, R59, R57 ;  /* 0x0000003b243e7223 */ /* 0x000fe20000010039 */
[----:B------:R-:W-:Y:S01]  /*91f0*/  LOP3.LUT R34, R45, 0xffff0000, RZ, 0xc0, !PT ;  /* 0xffff00002d227812 */ /* 0x000fe200078ec0ff */
[C---:B------:R-:W-:Y:S01]  /*9200*/  FMUL.FTZ R45, R4.reuse, R37 ;  /* 0x00000025042d7220 */ /* 0x040fe20000410000 */
[----:B------:R-:W-:Y:S01]  /*9210*/  FMUL.FTZ R36, R4, R35 ;  /* 0x0000002304247220 */ /* 0x000fe20000410000 */
[----:B------:R-:W-:-:S02]  /*9220*/  FMUL.FTZ R52, R5, R58 ;  /* 0x0000003a05347220 */ /* 0x000fc40000410000 */
[-C--:B------:R-:W-:Y:S01]  /*9230*/  FMUL.FTZ R57, R5, R34.reuse ;  /* 0x0000002205397220 */ /* 0x080fe20000410000 */
[C---:B------:R-:W-:Y:S01]  /*9240*/  FFMA.FTZ R4, R6.reuse, R35, -R45 ;  /* 0x0000002306047223 */ /* 0x040fe2000001082d */
[----:B------:R-:W-:Y:S01]  /*9250*/  FFMA.FTZ R37, R6, R37, R36 ;  /* 0x0000002506257223 */ /* 0x000fe20000010024 */
[C---:B------:R-:W-:Y:S01]  /*9260*/  FFMA.FTZ R5, R7.reuse, R34, -R52 ;  /* 0x0000002207057223 */ /* 0x040fe20000010834 */
[----:B------:R-:W-:Y:S01]  /*9270*/  FFMA.FTZ R58, R7, R58, R57 ;  /* 0x0000003a073a7223 */ /* 0x000fe20000010039 */
[----:B------:R-:W-:Y:S02]  /*9280*/  F2FP.BF16.F32.PACK_AB R6, R60, R61 ;  /* 0x0000003d3c06723e */ /* 0x000fe400000010ff */
[----:B------:R-:W-:Y:S02]  /*9290*/  F2FP.BF16.F32.PACK_AB R7, R62, R63 ;  /* 0x0000003f3e07723e */ /* 0x000fe400000010ff */
[----:B------:R-:W-:Y:S02]  /*92a0*/  F2FP.BF16.F32.PACK_AB R4, R37, R4 ;  /* 0x000000042504723e */ /* 0x000fe400000010ff */
[----:B------:R-:W-:-:S05]  /*92b0*/  F2FP.BF16.F32.PACK_AB R5, R58, R5 ;  /* 0x000000053a05723e */ /* 0x000fca00000010ff */
[----:B------:R0:W-:Y:S02]  /*92c0*/  STS.128 [R3+0xc400], R4 ;  /* 0x00c4000403007388 */ /* 0x0001e40000000c00 */
.L_x_1485:
[----:B------:R-:W-:Y:S05]  /*92d0*/  BSYNC B1 ;  /* 0x0000000000017941 */ /* 0x000fea0003800000 */
.L_x_1484:
        /* <DEDUP_REMOVED lines=13> */
[----:B------:R-:W-:Y:S02]  /*93b0*/  PRMT R34, R40, 0x5432, R34 ;  /* 0x0000543228227816 */ /* 0x000fe40000000022 */
        /* <DEDUP_REMOVED lines=8> */
[C---:B------:R-:W-:Y:S01]  /*9440*/  IMAD.U32 R6, R4.reuse, 0x10000, RZ ;  /* 0x0001000004067824 */ /* 0x040fe200078e00ff */
[----:B------:R-:W-:Y:S01]  /*9450*/  LOP3.LUT R4, R4, 0xffff0000, RZ, 0xc0, !PT ;  /* 0xffff000004047812 */ /* 0x000fe200078ec0ff */
[----:B------:R-:W-:-:S02]  /*9460*/  IMAD.U32 R7, R5, 0x10000, RZ ;  /* 0x0001000005077824 */ /* 0x000fc400078e00ff */
[C---:B------:R-:W-:Y:S01]  /*9470*/  FFMA.FTZ R52, R30.reuse, R52, R31 ;  /* 0x000000341e347223 */ /* 0x040fe2000001001f */
[----:B------:R-:W-:Y:S01]  /*9480*/  FFMA.FTZ R57, R30, R36, -R57 ;  /* 0x000000241e397223 */ /* 0x000fe20000010839 */
[C---:B------:R-:W-:Y:S01]  /*9490*/  IMAD.U32 R31, R34.reuse, 0x10000, RZ ;  /* 0x00010000221f7824 */ /* 0x040fe200078e00ff */
[----:B------:R-:W-:Y:S01]  /*94a0*/  LOP3.LUT R5, R5, 0xffff0000, RZ, 0xc0, !PT ;  /* 0xffff000005057812 */ /* 0x000fe200078ec0ff */
[C---:B------:R-:W-:Y:S01]  /*94b0*/  FMUL.FTZ R59, R33.reuse, R45 ;  /* 0x0000002d213b7220 */ /* 0x040fe20000410000 */
[-C--:B------:R-:W-:Y:S01]  /*94c0*/  FMUL.FTZ R61, R33, R35.reuse ;  /* 0x00000023213d7220 */ /* 0x080fe20000410000 */
[C---:B------:R-:W-:Y:S01]  /*94d0*/  LOP3.LUT R30, R37.reuse, 0xffff0000, RZ, 0xc0, !PT ;  /* 0xffff0000251e7812 */ /* 0x040fe200078ec0ff */
[----:B------:R-:W-:Y:S01]  /*94e0*/  IMAD.U32 R33, R37, 0x10000, RZ ;  /* 0x0001000025217824 */ /* 0x000fe200078e00ff */
[----:B------:R-:W-:Y:S01]  /*94f0*/  LOP3.LUT R34, R34, 0xffff0000, RZ, 0xc0, !PT ;  /* 0xffff000022227812 */ /* 0x000fe200078ec0ff */
[C---:B------:R-:W-:Y:S01]  /*9500*/  FFMA.FTZ R59, R32.reuse, R35, -R59 ;  /* 0x00000023203b7223 */ /* 0x040fe2000001083b */
        /* <DEDUP_REMOVED lines=14> */
.L_x_1487:
[----:B------:R-:W-:Y:S05]  /*95f0*/  BSYNC B1 ;  /* 0x0000000000017941 */ /* 0x000fea0003800000 */
.L_x_1486:
[----:B------:R-:W-:Y:S04]  /*9600*/  BSSY B1, `(.L_x_1488) ;  /* 0x0000030000017945 */ /* 0x000fe80003800000 */
[----:B------:R-:W-:Y:S05]  /*9610*/  @P2 BRA `(.L_x_1489) ;  /* 0x0000000000b82947 */ /* 0x000fea0003800000 */
[----:B01----:R-:W0:Y:S01]  /*9620*/  LDS.128 R4, [R3+0xf400] ;  /* 0x00f4000003047984 */ /* 0x003e220000000c00 */
        /* <DEDUP_REMOVED lines=45> */
.L_x_1489:
[----:B------:R-:W-:Y:S05]  /*9900*/  BSYNC B1 ;  /* 0x0000000000017941 */ /* 0x000fea0003800000 */
.L_x_1488:
        /* <DEDUP_REMOVED lines=48> */
.L_x_1491:
[----:B------:R-:W-:Y:S05]  /*9c10*/  BSYNC B1 ;  /* 0x0000000000017941 */ /* 0x000fea0003800000 */
.L_x_1490:
        /* <DEDUP_REMOVED lines=48> */
.L_x_1493:
[----:B------:R-:W-:Y:S05]  /*9f20*/  BSYNC B1 ;  /* 0x0000000000017941 */ /* 0x000fea0003800000 */
.L_x_1492:
        /* <DEDUP_REMOVED lines=48> */
.L_x_1477:
        /* <DEDUP_REMOVED lines=34> */
.L_x_1800:
        /* <DEDUP_REMOVED lines=21> */
[----:B------:R-:W3:Y:S04]  /*a5a0*/  LDL R39, [R1+0x30] ;  /* 0x0000300001277983 */ /* 0x000ee80000100800 */
[----:B------:R-:W3:Y:S04]  /*a5b0*/  LDL.64 R20, [R1] ;  /* 0x0000000001147983 */ /* 0x000ee80000100a00 */
[----:B------:R-:W4:Y:S01]  /*a5c0*/  LDL R38, [R1+0x2c] ;  /* 0x00002c0001267983 */ /* 0x000f220000100800 */
[C---:B------:R-:W-:Y:S01]  /*a5d0*/  VIADD R3, R136.reuse, 0x10 ;  /* 0x0000001088037836 */ /* 0x040fe20000000000 */
[----:B------:R-:W-:Y:S01]  /*a5e0*/  ULDC UR4, c[0x0][0x3f4] ;  /* 0x0000fd0000047ab9 */ /* 0x000fe20000000800 */
[----:B------:R-:W-:-:S03]  /*a5f0*/  VIADD R4, R136, 0x20 ;  /* 0x0000002088047836 */ /* 0x000fc60000000000 */
[----:B------:R-:W-:Y:S02]  /*a600*/  ISETP.GE.AND P2, PT, R3, UR4, PT ;  /* 0x0000000403007c0c */ /* 0x000fe4000bf46270 */
[----:B------:R-:W-:Y:S02]  /*a610*/  ISETP.GE.AND P3, PT, R4, UR4, PT ;  /* 0x0000000404007c0c */ /* 0x000fe4000bf66270 */
[----:B------:R-:W-:Y:S02]  /*a620*/  ISETP.GE.AND P1, PT, R136, UR4, PT ;  /* 0x0000000488007c0c */ /* 0x000fe4000bf26270 */
[----:B------:R-:W-:Y:S02]  /*a630*/  CS2R R24, SRZ ;  /* 0x0000000000187805 */ /* 0x000fe4000001ff00 */
[----:B------:R-:W-:Y:S02]  /*a640*/  CS2R R26, SRZ ;  /* 0x00000000001a7805 */ /* 0x000fe4000001ff00 */
[----:B------:R-:W-:-:S02]  /*a650*/  CS2R R28, SRZ ;  /* 0x00000000001c7805 */ /* 0x000fc4000001ff00 */
[----:B------:R-:W-:Y:S02]  /*a660*/  CS2R R30, SRZ ;  /* 0x00000000001e7805 */ /* 0x000fe4000001ff00 */
[----:B------:R-:W-:Y:S02]  /*a670*/  CS2R R8, SRZ ;  /* 0x0000000000087805 */ /* 0x000fe4000001ff00 */
[----:B------:R-:W-:Y:S02]  /*a680*/  CS2R R10, SRZ ;  /* 0x00000000000a7805 */ /* 0x000fe4000001ff00 */
[----:B------:R-:W-:Y:S01]  /*a690*/  CS2R R32, SRZ ;  /* 0x0000000000207805 */ /* 0x000fe2000001ff00 */
[----:B-12---:R-:W-:Y:S01]  /*a6a0*/  @!P1 IMAD.WIDE R12, R136, 0x2, R36 ;  /* 0x00000002880c9825 */ /* 0x006fe200078e0224 */
[----:B------:R-:W-:Y:S02]  /*a6b0*/  CS2R R34, SRZ ;  /* 0x0000000000227805 */ /* 0x000fe4000001ff00 */
[----:B------:R-:W-:-:S02]  /*a6c0*/  CS2R R14, SRZ ;  /* 0x00000000000e7805 */ /* 0x000fc4000001ff00 */
[----:B------:R0:W5:Y:S02]  /*a6d0*/  @!P1 LD.E.128 R24, desc[UR38][R12.64] ;  /* 0x000000260c189980 */ /* 0x000164000c101d00 */
[----:B0-----:R-:W-:Y:S01]  /*a6e0*/  CS2R R12, SRZ ;  /* 0x00000000000c7805 */ /* 0x001fe2000001ff00 */
[C---:B---3--:R-:W-:Y:S02]  /*a6f0*/  IMAD.IADD R3, R20.reuse, 0x1, R39 ;  /* 0x0000000114037824 */ /* 0x048fe400078e0227 */
[----:B----4-:R-:W-:-:S03]  /*a700*/  IMAD.IADD R5, R20, 0x1, R38 ;  /* 0x0000000114057824 */ /* 0x010fc600078e0226 */
[----:B------:R-:W-:Y:S02]  /*a710*/  SHF.R.S32.HI R4, RZ, 0x1f, R3 ;  /* 0x0000001fff047819 */ /* 0x000fe40000011403 */
[----:B------:R-:W-:Y:S02]  /*a720*/  SHF.R.S32.HI R6, RZ, 0x1f, R5 ;  /* 0x0000001fff067819 */ /* 0x000fe40000011405 */
[----:B------:R-:W-:Y:S02]  /*a730*/  LEA.HI R3, R4, R3, RZ, 0x3 ;  /* 0x0000000304037211 */ /* 0x000fe400078f18ff */
[----:B------:R-:W-:Y:S02]  /*a740*/  LEA.HI R6, R6, R5, RZ, 0x3 ;  /* 0x0000000506067211 */ /* 0x000fe400078f18ff */
[----:B------:R-:W-:Y:S02]  /*a750*/  SHF.R.S32.HI R3, RZ, 0x3, R3 ;  /* 0x00000003ff037819 */ /* 0x000fe40000011403 */
[----:B------:R-:W-:-:S03]  /*a760*/  SHF.R.S32.HI R41, RZ, 0x3, R6 ;  /* 0x00000003ff297819 */ /* 0x000fc60000011406 */
[----:B------:R-:W-:Y:S02]  /*a770*/  @!P2 IMAD.SHL.U32 R39, R3, 0x8, RZ ;  /* 0x000000080327a824 */ /* 0x000fe400078e00ff */
[----:B------:R-:W-:Y:S02]  /*a780*/  @!P3 IMAD.SHL.U32 R41, R41, 0x8, RZ ;  /* 0x000000082929b824 */ /* 0x000fe400078e00ff */
        /* <DEDUP_REMOVED lines=12> */
.L_x_1496:
[----:B------:R-:W-:Y:S05]  /*a850*/  BSYNC B1 ;  /* 0x0000000000017941 */ /* 0x000fea0003800000 */
.L_x_1495:
        /* <DEDUP_REMOVED lines=10> */
[----:B--2---:R-:W-:Y:S01]  /*a900*/  IMAD.MOV.U32 R36, RZ, RZ, R9 ;  /* 0x000000ffff247224 */ /* 0x004fe200078e0009 */
        /* <DEDUP_REMOVED lines=18> */
[----:B-1----:R-:W-:-:S02]  /*aa30*/  IMAD.MOV.U32 R37, RZ, RZ, R25 ;  /* 0x000000ffff257224 */ /* 0x002fc400078e0019 */
        /* <DEDUP_REMOVED lines=21> */
.L_x_1801:
[----:B------:R-:W-:Y:S05]  /*ab90*/  BSYNC B1 ;  /* 0x0000000000017941 */ /* 0x000fea0003800000 */
.L_x_1497:
[----:B------:R-:W-:Y:S02]  /*aba0*/  PRMT R51, R0, 0x7610, R51 ;  /* 0x0000761000337816 */ /* 0x000fe40000000033 */
[----:B------:R-:W-:Y:S01]  /*abb0*/  PRMT R52, R20, 0x7610, R52 ;  /* 0x0000761014347816 */ /* 0x000fe20000000034 */
[----:B------:R-:W-:Y:S06]  /*abc0*/  @P0 BRA `(.L_x_1483) ;  /* 0x00000014008c0947 */ /* 0x000fec0003800000 */
[----:B------:R1:W5:Y:S01]  /*abd0*/  LDL R77, [R1+0xc] ;  /* 0x00000c00014d7983 */ /* 0x0003620000100800 */
[----:B0-----:R-:W0:Y:S03]  /*abe0*/  LDC R3, c[0x0][0x3f4] ;  /* 0x0000fd00ff037b82 */ /* 0x001e260000000800 */
        /* <DEDUP_REMOVED lines=21> */
[----:B------:R-:W-:Y:S02]  /*ad40*/  SHF.R.U32.HI R62, RZ, 0x10, R25 ;  /* 0x00000010ff3e7819 */ /* 0x000fe40000011619 */
[----:B------:R-:W-:Y:S01]  /*ad50*/  LEA.HI R37, R37, R0, RZ, 0x2 ;  /* 0x0000000025257211 */ /* 0x000fe200078f10ff */
[----:B------:R-:W-:Y:S01]  /*ad60*/  IMAD.SHL.U32 R0, R0, 0x8, RZ ;  /* 0x0000000800007824 */ /* 0x000fe200078e00ff */
[----:B------:R-:W-:-:S02]  /*ad70*/  SHF.R.U64 R25, R6, 0x10, R7 ;  /* 0x0000001006197819 */ /* 0x000fc40000001207 */
[----:B------:R-:W-:Y:S02]  /*ad80*/  SHF.R.S32.HI R37, RZ, 0x2, R37 ;  /* 0x00000002ff257819 */ /* 0x000fe40000011425 */
[----:B------:R-:W-:Y:S02]  /*ad90*/  LOP3.LUT R20, R77, 0x18, R0, 0xf8, !PT ;  /* 0x000000184d147812 */ /* 0x000fe400078ef800 */
[----:B------:R-:W-:Y:S01]  /*ada0*/  LEA R0, R36, UR40, 0x1 ;  /* 0x0000002824007c11 */ /* 0x000fe2000f8e08ff */
[----:B------:R-:W-:Y:S01]  /*adb0*/  IMAD R37, R37, 0x1800, R76 ;  /* 0x0000180025257824 */ /* 0x000fe200078e024c */
[----:B------:R-:W-:Y:S02]  /*adc0*/  LOP3.LUT R20, R20, R75, RZ, 0x3c, !PT ;  /* 0x0000004b14147212 */ /* 0x000fe400078e3cff */
[----:B------:R-:W-:Y:S02]  /*add0*/  PRMT R71, R64, 0x5410, R71 ;  /* 0x0000541040477816 */ /* 0x000fe40000000047 */
[----:B------:R-:W-:Y:S01]  /*ade0*/  PRMT R61, R68, 0x5410, R61 ;  /* 0x00005410443d7816 */ /* 0x000fe2000000003d */
[----:B------:R-:W-:Y:S01]  /*adf0*/  IMAD.IADD R41, R37, 0x1, R20 ;  /* 0x0000000125297824 */ /* 0x000fe200078e0214 */
[----:B------:R-:W-:Y:S01]  /*ae00*/  PRMT R4, R47, 0x5432, R26 ;  /* 0x000054322f047816 */ /* 0x000fe2000000001a */
[----:B------:R-:W0:Y:S01]  /*ae10*/  LDS.128 R36, [R0] ;  /* 0x0000000000247984 */ /* 0x000e220000000c00 */
[----:B------:R-:W-:Y:S01]  /*ae20*/  SHF.R.U32.HI R63, RZ, 0x10, R5 ;  /* 0x00000010ff3f7819 */ /* 0x000fe20000011605 */
[----:B------:R-:W-:Y:S01]  /*ae30*/  IMAD R20, R41, 0x2, R2 ;  /* 0x0000000229147824 */ /* 0x000fe200078e0202 */
[----:B------:R-:W-:Y:S01]  /*ae40*/  PRMT R25, R66, 0x5410, R25 ;  /* 0x0000541042197816 */ /* 0x000fe20000000019 */
[----:B------:R-:W-:Y:S01]  /*ae50*/  IMAD.U32 R70, R71, 0x10000, RZ ;  /* 0x0001000047467824 */ /* 0x000fe200078e00ff */
[----:B------:R-:W-:-:S02]  /*ae60*/  SHF.R.U32.HI R5, RZ, 0x10, R7 ;  /* 0x00000010ff057819 */ /* 0x000fc40000011607 */
[----:B---34-:R-:W1:Y:S01]  /*ae70*/  LDS.128 R40, [R20+0xc400] ;  /* 0x00c4000014287984 */ /* 0x018e620000000c00 */
[----:B------:R-:W-:Y:S02]  /*ae80*/  PRMT R62, R21, 0x5432, R62 ;  /* 0x00005432153e7816 */ /* 0x000fe4000000003e */
[----:B------:R-:W-:Y:S02]  /*ae90*/  PRMT R5, R67, 0x5410, R5 ;  /* 0x0000541043057816 */ /* 0x000fe40000000005 */
[----:B------:R-:W-:Y:S02]  /*aea0*/  PRMT R63, R65, 0x5410, R63 ;  /* 0x00005410413f7816 */ /* 0x000fe4000000003f */
[----:B------:R-:W-:Y:S02]  /*aeb0*/  LOP3.LUT R71, R71, 0xffff0000, RZ, 0xc0, !PT ;  /* 0xffff000047477812 */ /* 0x000fe400078ec0ff */
[----:B------:R-:W-:Y:S01]  /*aec0*/  PRMT R24, R46, 0x5432, R24 ;  /* 0x000054322e187816 */ /* 0x000fe20000000018 */
[C---:B0-----:R-:W-:Y:S01]  /*aed0*/  IMAD.U32 R45, R36.reuse, 0x10000, RZ ;  /* 0x00010000242d7824 */ /* 0x041fe200078e00ff */
[----:B------:R-:W-:Y:S01]  /*aee0*/  LOP3.LUT R26, R36, 0xffff0000, RZ, 0xc0, !PT ;  /* 0xffff0000241a7812 */ /* 0x000fe200078ec0ff */
[C---:B------:R-:W-:Y:S01]  /*aef0*/  IMAD.U32 R64, R37.reuse, 0x10000, RZ ;  /* 0x0001000025407824 */ /* 0x040fe200078e00ff */
[----:B------:R-:W-:Y:S01]  /*af00*/  LOP3.LUT R36, R37, 0xffff0000, RZ, 0xc0, !PT ;  /* 0xffff000025247812 */ /* 0x000fe200078ec0ff */
[C---:B------:R-:W-:Y:S01]  /*af10*/  IMAD.U32 R7, R38.reuse, 0x10000, RZ ;  /* 0x0001000026077824 */ /* 0x040fe200078e00ff */
[----:B------:R-:W-:Y:S01]  /*af20*/  LOP3.LUT R6, R38, 0xffff0000, RZ, 0xc0, !PT ;  /* 0xffff000026067812 */ /* 0x000fe200078ec0ff */
[C---:B------:R-:W-:Y:S01]  /*af30*/  IMAD.U32 R65, R39.reuse, 0x10000, RZ ;  /* 0x0001000027417824 */ /* 0x040fe200078e00ff */
[C---:B-1----:R-:W-:Y:S01]  /*af40*/  LOP3.LUT R66, R40.reuse, 0xffff0000, RZ, 0xc0, !PT ;  /* 0xffff000028427812 */ /* 0x042fe200078ec0ff */
[----:B------:R-:W-:Y:S01]  /*af50*/  IMAD.U32 R37, R40, 0x10000, RZ ;  /* 0x0001000028257824 */ /* 0x000fe200078e00ff */
[----:B------:R-:W-:Y:S01]  /*af60*/  LOP3.LUT R38, R39, 0xffff0000, RZ, 0xc0, !PT ;  /* 0xffff000027267812 */ /* 0x000fe200078ec0ff */
[----:B------:R-:W-:Y:S01]  /*af70*/  IMAD.U32 R40, R61, 0x10000, RZ ;  /* 0x000100003d287824 */ /* 0x000fe200078e00ff */
[----:B------:R-:W-:Y:S01]  /*af80*/  LOP3.LUT R68, R41, 0xffff0000, RZ, 0xc0, !PT ;  /* 0xffff000029447812 */ /* 0x000fe200078ec0ff */
[----:B------:R-:W-:Y:S01]  /*af90*/  FMUL.FTZ R72, R37, R70 ;  /* 0x0000004625487220 */ /* 0x000fe20000410000 */
[----:B------:R-:W-:-:S02]  /*afa0*/  IMAD.U32 R67, R41, 0x10000, RZ ;  /* 0x0001000029437824 */ /* 0x000fc400078e00ff */
[-C--:B------:R-:W-:Y:S01]  /*afb0*/  FMUL.FTZ R74, R37, R40.reuse ;  /* 0x00000028254a7220 */ /* 0x080fe20000410000 */
[----:B------:R-:W-:Y:S02]  /*afc0*/  IMAD.U32 R69, R43, 0x10000, RZ ;  /* 0x000100002b457824 */ /* 0x000fe400078e00ff */
[----:B------:R-:W-:Y:S01]  /*afd0*/  FFMA.FTZ R37, R45, R40, -R72 ;  /* 0x000000282d257223 */ /* 0x000fe20000010848 */
[----:B------:R-:W-:Y:S02]  /*afe0*/  IMAD.U32 R72, R5, 0x10000, RZ ;  /* 0x0001000005487824 */ /* 0x000fe400078e00ff */
[----:B------:R-:W-:Y:S01]  /*aff0*/  FFMA.FTZ R39, R45, R70, R74 ;  /* 0x000000462d277223 */ /* 0x000fe2000001004a */
[C---:B------:R-:W-:Y:S01]  /*b000*/  IMAD.U32 R41, R42.reuse, 0x10000, RZ ;  /* 0x000100002a297824 */ /* 0x040fe200078e00ff */
[----:B------:R-:W-:Y:S01]  /*b010*/  LOP3.LUT R27, R42, 0xffff0000, RZ, 0xc0, !PT ;  /* 0xffff00002a1b7812 */ /* 0x000fe200078ec0ff */
[----:B------:R-:W-:Y:S01]  /*b020*/  IMAD.U32 R40, R62, 0x10000, RZ ;  /* 0x000100003e287824 */ /* 0x000fe200078e00ff */
[----:B------:R-:W-:Y:S01]  /*b030*/  LOP3.LUT R42, R43, 0xffff0000, RZ, 0xc0, !PT ;  /* 0xffff00002b2a7812 */ /* 0x000fe200078ec0ff */
[----:B------:R-:W-:-:S02]  /*b040*/  IMAD.U32 R70, R4, 0x10000, RZ ;  /* 0x0001000004467824 */ /* 0x000fc400078e00ff */
[----:B------:R-:W-:Y:S01]  /*b050*/  FMUL.FTZ R74, R69, R72 ;  /* 0x00000048454a7220 */ /* 0x000fe20000410000 */
[----:B------:R-:W-:Y:S02]  /*b060*/  IMAD.U32 R43, R63, 0x10000, RZ ;  /* 0x000100003f2b7824 */ /* 0x000fe400078e00ff */
[----:B------:R-:W-:Y:S01]  /*b070*/  FMUL.FTZ R45, R67, R40 ;  /* 0x00000028432d7220 */ /* 0x000fe20000410000 */
[----:B------:R-:W-:Y:S01]  /*b080*/  FMUL.FTZ R69, R69, R70 ;  /* 0x0000004645457220 */ /* 0x000fe20000410000 */
[----:B------:R-:W-:Y:S01]  /*b090*/  LOP3.LUT R63, R63, 0xffff0000, RZ, 0xc0, !PT ;  /* 0xffff00003f3f7812 */ /* 0x000fe200078ec0ff */
[-C--:B------:R-:W-:Y:S01]  /*b0a0*/  FMUL.FTZ R73, R67, R43.reuse ;  /* 0x0000002b43497220 */ /* 0x080fe20000410000 */
[----:B------:R-:W-:Y:S01]  /*b0b0*/  LOP3.LUT R67, R61, 0xffff0000, RZ, 0xc0, !PT ;  /* 0xffff00003d437812 */ /* 0x000fe200078ec0ff */
[----:B------:R-:W-:Y:S01]  /*b0c0*/  FFMA.FTZ R45, R64, R43, R45 ;  /* 0x0000002b402d7223 */ /* 0x000fe2000001002d */
[C---:B------:R-:W-:Y:S01]  /*b0d0*/  FFMA.FTZ R61, R65.reuse, R72, R69 ;  /* 0x00000048413d7223 */ /* 0x040fe20000010045 */
[----:B------:R-:W-:Y:S01]  /*b0e0*/  FFMA.FTZ R43, R65, R70, -R74 ;  /* 0x00000046412b7223 */ /* 0x000fe2000001084a */
[----:B------:R-:W-:Y:S01]  /*b0f0*/  FMUL.FTZ R69, R66, R71 ;  /* 0x0000004742457220 */ /* 0x000fe20000410000 */
[----:B------:R-:W-:Y:S01]  /*b100*/  LOP3.LUT R65, R62, 0xffff0000, RZ, 0xc0, !PT ;  /* 0xffff00003e417812 */ /* 0x000fe200078ec0ff */
[----:B------:R-:W-:Y:S01]  /*b110*/  FFMA.FTZ R40, R64, R40, -R73 ;  /* 0x0000002840287223 */ /* 0x000fe20000010849 */
[-C--:B------:R-:W-:Y:S01]  /*b120*/  FMUL.FTZ R73, R66, R67.reuse ;  /* 0x0000004342497220 */ /* 0x080fe20000410000 */
[----:B------:R-:W-:Y:S01]  /*b130*/  FFMA.FTZ R66, R26, R67, -R69 ;  /* 0x000000431a427223 */ /* 0x000fe20000010845 */
[C---:B------:R-:W-:Y:S01]  /*b140*/  FMUL.FTZ R67, R68.reuse, R63 ;  /* 0x0000003f44437220 */ /* 0x040fe20000410000 */
[----:B------:R-:W-:Y:S01]  /*b150*/  FMUL.FTZ R68, R68, R65 ;  /* 0x0000004144447220 */ /* 0x000fe20000410000 */
[C---:B------:R-:W-:Y:S01]  /*b160*/  IMAD.U32 R64, R25.reuse, 0x10000, RZ ;  /* 0x0001000019407824 */ /* 0x040fe200078e00ff */
[----:B------:R-:W-:Y:S01]  /*b170*/  LOP3.LUT R25, R25, 0xffff0000, RZ, 0xc0, !PT ;  /* 0xffff000019197812 */ /* 0x000fe200078ec0ff */
[----:B------:R-:W-:-:S02]  /*b180*/  IMAD.U32 R62, R24, 0x10000, RZ ;  /* 0x00010000183e7824 */ /* 0x000fc400078e00ff */
[C---:B------:R-:W-:Y:S01]  /*b190*/  FFMA.FTZ R67, R36.reuse, R65, -R67 ;  /* 0x0000004124437223 */ /* 0x040fe20000010843 */
[----:B------:R-:W-:Y:S01]  /*b1a0*/  FFMA.FTZ R68, R36, R63, R68 ;  /* 0x0000003f24447223 */ /* 0x000fe20000010044 */
[C---:B------:R-:W-:Y:S01]  /*b1b0*/  FMUL.FTZ R70, R41.reuse, R64 ;  /* 0x0000004029467220 */ /* 0x040fe20000410000 */
[-C--:B------:R-:W-:Y:S01]  /*b1c0*/  FMUL.FTZ R36, R41, R62.reuse ;  /* 0x0000003e29247220 */ /* 0x080fe20000410000 */
[----:B------:R-:W-:Y:S01]  /*b1d0*/  LOP3.LUT R24, R24, 0xffff0000, RZ, 0xc0, !PT ;  /* 0xffff000018187812 */ /* 0x000fe200078ec0ff */
[----:B------:R-:W-:Y:S01]  /*b1e0*/  FFMA.FTZ R26, R26, R71, R73 ;  /* 0x000000471a1a7223 */ /* 0x000fe20000010049 */
[----:B------:R-:W-:Y:S01]  /*b1f0*/  LOP3.LUT R41, R5, 0xffff0000, RZ, 0xc0, !PT ;  /* 0xffff000005297812 */ /* 0x000fe200078ec0ff */
[C---:B------:R-:W-:Y:S01]  /*b200*/  FFMA.FTZ R70, R7.reuse, R62, -R70 ;  /* 0x0000003e07467223 */ /* 0x040fe20000010846 */
        /* <DEDUP_REMOVED lines=13> */
[----:B------:R-:W-:Y:S02]  /*b2e0*/  F2FP.BF16.F32.PACK_AB R5, R67, R40 ;  /* 0x000000284305723e */ /* 0x000fe400000010ff */
[----:B------:R-:W-:Y:S02]  /*b2f0*/  F2FP.BF16.F32.PACK_AB R26, R27, R36 ;  /* 0x000000241b1a723e */ /* 0x000fe400000010ff */
[----:B------:R-:W-:Y:S02]  /*b300*/  F2FP.BF16.F32.PACK_AB R7, R42, R43 ;  /* 0x0000002b2a07723e */ /* 0x000fe400000010ff */
[----:B------:R-:W-:-:S02]  /*b310*/  F2FP.BF16.F32.PACK_AB R25, R68, R45 ;  /* 0x0000002d4419723e */ /* 0x000fc400000010ff */
[----:B------:R-:W-:Y:S01]  /*b320*/  F2FP.BF16.F32.PACK_AB R27, R62, R61 ;  /* 0x0000003d3e1b723e */ /* 0x000fe200000010ff */
[----:B------:R0:W-:Y:S04]  /*b330*/  STS.128 [R0], R4 ;  /* 0x0000000400007388 */ /* 0x0001e80000000c00 */
[----:B------:R0:W-:Y:S02]  /*b340*/  STS.128 [R20+0xc400], R24 ;  /* 0x00c4001814007388 */ /* 0x0001e40000000c00 */
.L_x_1500:
[----:B------:R-:W-:Y:S05]  /*b350*/  BSYNC B1 ;  /* 0x0000000000017941 */ /* 0x000fea0003800000 */
.L_x_1499:
[----:B------:R-:W-:Y:S04]  /*b360*/  BSSY B1, `(.L_x_1501) ;  /* 0x0000075000017945 */ /* 0x000fe80003800000 */
[----:B------:R-:W-:Y:S05]  /*b370*/  @P1 BRA `(.L_x_1502) ;  /* 0x0000000400cc1947 */ /* 0x000fea0003800000 */
[----:B0-----:R-:W2:Y:S04]  /*b380*/  LDL R0, [R1+0x30] ;  /* 0x0000300001007983 */ /* 0x001ea80000100800 */
[----:B------:R-:W2:Y:S01]  /*b390*/  LDL.64 R4, [R1] ;  /* 0x0000000001047983 */ /* 0x000ea20000100a00 */
[----:B------:R-:W-:Y:S02]  /*b3a0*/  SHF.R.U64 R37, R28, 0x10, R29 ;  /* 0x000000101c257819 */ /* 0x000fe4000000121d */
[--C-:B------:R-:W-:Y:S02]  /*b3b0*/  SHF.R.U64 R28, R8, 0x10, R9.reuse ;  /* 0x00000010081c7819 */ /* 0x100fe40000001209 */
[----:B------:R-:W-:Y:S02]  /*b3c0*/  SHF.R.U32.HI R9, RZ, 0x10, R9 ;  /* 0x00000010ff097819 */ /* 0x000fe40000011609 */
[----:B------:R-:W-:-:S02]  /*b3d0*/  SHF.R.U64 R8, R10, 0x10, R11 ;  /* 0x000000100a087819 */ /* 0x000fc4000000120b */
[----:B------:R-:W-:Y:S02]  /*b3e0*/  SHF.R.U32.HI R11, RZ, 0x10, R11 ;  /* 0x00000010ff0b7819 */ /* 0x000fe4000001160b */
[----:B------:R-:W-:Y:S02]  /*b3f0*/  PRMT R53, R53, 0x5410, R28 ;  /* 0x0000541035357816 */ /* 0x000fe4000000001c */
[----:B------:R-:W-:Y:S02]  /*b400*/  SHF.R.U32.HI R36, RZ, 0x10, R29 ;  /* 0x00000010ff247819 */ /* 0x000fe4000001161d */
[----:B------:R-:W-:Y:S01]  /*b410*/  PRMT R58, R58, 0x5410, R37 ;  /* 0x000054103a3a7816 */ /* 0x000fe20000000025 */
[----:B------:R-:W-:Y:S01]  /*b420*/  IMAD.U32 R37, R53, 0x10000, RZ ;  /* 0x0001000035257824 */ /* 0x000fe200078e00ff */
[----:B------:R-:W-:Y:S02]  /*b430*/  PRMT R54, R54, 0x5410, R9 ;  /* 0x0000541036367816 */ /* 0x000fe40000000009 */
[----:B------:R-:W-:-:S02]  /*b440*/  PRMT R55, R55, 0x5410, R8 ;  /* 0x0000541037377816 */ /* 0x000fc40000000008 */
[----:B------:R-:W-:Y:S02]  /*b450*/  PRMT R56, R56, 0x5410, R11 ;  /* 0x0000541038387816 */ /* 0x000fe4000000000b */
[----:B------:R-:W-:Y:S01]  /*b460*/  PRMT R59, R59, 0x5410, R36 ;  /* 0x000054103b3b7816 */ /* 0x000fe20000000024 */
[----:B------:R-:W-:Y:S01]  /*b470*/  IMAD.U32 R36, R58, 0x10000, RZ ;  /* 0x000100003a247824 */ /* 0x000fe200078e00ff */
[----:B------:R-:W-:Y:S02]  /*b480*/  SHF.R.U64 R29, R30, 0x10, R31 ;  /* 0x000000101e1d7819 */ /* 0x000fe4000000121f */
[----:B------:R-:W-:Y:S02]  /*b490*/  LOP3.LUT R53, R53, 0xffff0000, RZ, 0xc0, !PT ;  /* 0xffff000035357812 */ /* 0x000fe400078ec0ff */
[----:B------:R-:W-:Y:S02]  /*b4a0*/  PRMT R60, R60, 0x5410, R29 ;  /* 0x000054103c3c7816 */ /* 0x000fe4000000001d */
[----:B------:R-:W-:-:S02]  /*b4b0*/  LOP3.LUT R58, R58, 0xffff0000, RZ, 0xc0, !PT ;  /* 0xffff00003a3a7812 */ /* 0x000fc400078ec0ff */
[----:B------:R-:W-:-:S04]  /*b4c0*/  SHF.R.U32.HI R30, RZ, 0x10, R31 ;  /* 0x00000010ff1e7819 */ /* 0x000fc8000001161f */
        /* <DEDUP_REMOVED lines=16> */
[----:B------:R-:W-:-:S02]  /*b5d0*/  LOP3.LUT R4, R77, 0x18, R0, 0xf8, !PT ;  /* 0x000000184d047812 */ /* 0x000fc400078ef800 */
[----:B------:R-:W-:Y:S01]  /*b5e0*/  LEA R0, R6, UR40, 0x1 ;  /* 0x0000002806007c11 */ /* 0x000fe2000f8e08ff */
        /* <DEDUP_REMOVED lines=20> */
[C---:B------:R-:W-:Y:S01]  /*b730*/  FMUL.FTZ R38, R24.reuse, R53 ;  /* 0x0000003518267220 */ /* 0x040fe20000410000 */
[----:B------:R-:W-:Y:S01]  /*b740*/  FMUL.FTZ R24, R24, R58 ;  /* 0x0000003a18187220 */ /* 0x000fe20000410000 */
[----:B------:R-:W-:Y:S01]  /*b750*/  FFMA.FTZ R39, R8, R36, -R39 ;  /* 0x0000002408277223 */ /* 0x000fe20000010827 */
[----:B------:R-:W-:-:S02]  /*b760*/  IMAD.U32 R36, R54, 0x10000, RZ ;  /* 0x0001000036247824 */ /* 0x000fc400078e00ff */
[----:B------:R-:W-:Y:S01]  /*b770*/  FFMA.FTZ R37, R8, R37, R7 ;  /* 0x0000002508257223 */ /* 0x000fe20000010007 */
[----:B------:R-:W-:Y:S01]  /*b780*/  IMAD.U32 R7, R59, 0x10000, RZ ;  /* 0x000100003b077824 */ /* 0x000fe200078e00ff */
[----:B------:R-:W-:Y:S01]  /*b790*/  LOP3.LUT R54, R54, 0xffff0000, RZ, 0xc0, !PT ;  /* 0xffff000036367812 */ /* 0x000fe200078ec0ff */
[----:B------:R-:W-:Y:S01]  /*b7a0*/  FMUL.FTZ R41, R29, R36 ;  /* 0x000000241d297220 */ /* 0x000fe20000410000 */
[----:B------:R-:W-:Y:S01]  /*b7b0*/  LOP3.LUT R8, R59, 0xffff0000, RZ, 0xc0, !PT ;  /* 0xffff00003b087812 */ /* 0x000fe200078ec0ff */
[-C--:B------:R-:W-:Y:S01]  /*b7c0*/  FMUL.FTZ R29, R29, R7.reuse ;  /* 0x000000071d1d7220 */ /* 0x080fe20000410000 */
[C---:B------:R-:W-:Y:S01]  /*b7d0*/  FFMA.FTZ R38, R9.reuse, R58, -R38 ;  /* 0x0000003a09267223 */ /* 0x040fe20000010826 */
[C---:B------:R-:W-:Y:S01]  /*b7e0*/  FFMA.FTZ R41, R10.reuse, R7, -R41 ;  /* 0x000000070a297223 */ /* 0x040fe20000010829 */
[----:B------:R-:W-:Y:S01]  /*b7f0*/  FFMA.FTZ R24, R9, R53, R24 ;  /* 0x0000003509187223 */ /* 0x000fe20000010018 */
[----:B------:R-:W-:Y:S01]  /*b800*/  FFMA.FTZ R29, R10, R36, R29 ;  /* 0x000000240a1d7223 */ /* 0x000fe2000001001d */
[----:B------:R-:W-:Y:S01]  /*b810*/  FMUL.FTZ R10, R25, R54 ;  /* 0x00000036190a7220 */ /* 0x000fe20000410000 */
[----:B------:R-:W-:-:S02]  /*b820*/  IMAD.U32 R30, R26, 0x10000, RZ ;  /* 0x000100001a1e7824 */ /* 0x000fc400078e00ff */
[-C--:B------:R-:W-:Y:S01]  /*b830*/  FMUL.FTZ R40, R25, R8.reuse ;  /* 0x0000000819287220 */ /* 0x080fe20000410000 */
[----:B------:R-:W-:Y:S02]  /*b840*/  IMAD.U32 R9, R55, 0x10000, RZ ;  /* 0x0001000037097824 */ /* 0x000fe400078e00ff */
[C---:B------:R-:W-:Y:S01]  /*b850*/  FFMA.FTZ R36, R5.reuse, R8, -R10 ;  /* 0x0000000805247223 */ /* 0x040fe2000001080a */
[----:B------:R-:W-:Y:S02]  /*b860*/  IMAD.U32 R7, R60, 0x10000, RZ ;  /* 0x000100003c077824 */ /* 0x000fe400078e00ff */
[----:B------:R-:W-:Y:S01]  /*b870*/  FFMA.FTZ R40, R5, R54, R40 ;  /* 0x0000003605287223 */ /* 0x000fe20000010028 */
[----:B------:R-:W-:Y:S02]  /*b880*/  IMAD.U32 R31, R27, 0x10000, RZ ;  /* 0x000100001b1f7824 */ /* 0x000fe400078e00ff */
[----:B----4-:R-:W-:Y:S01]  /*b890*/  FMUL.FTZ R42, R30, R9 ;  /* 0x000000091e2a7220 */ /* 0x010fe20000410000 */
[----:B------:R-:W-:-:S02]  /*b8a0*/  IMAD.U32 R10, R56, 0x10000, RZ ;  /* 0x00010000380a7824 */ /* 0x000fc400078e00ff */
[-C--:B------:R-:W-:Y:S01]  /*b8b0*/  FMUL.FTZ R30, R30, R7.reuse ;  /* 0x000000071e1e7220 */ /* 0x080fe20000410000 */
[----:B------:R-:W-:Y:S02]  /*b8c0*/  IMAD.U32 R8, R57, 0x10000, RZ ;  /* 0x0001000039087824 */ /* 0x000fe400078e00ff */
[----:B------:R-:W-:Y:S01]  /*b8d0*/  FFMA.FTZ R42, R11, R7, -R42 ;  /* 0x000000070b2a7223 */ /* 0x000fe2000001082a */
[----:B------:R-:W-:Y:S01]  /*b8e0*/  FMUL.FTZ R5, R31, R10 ;  /* 0x0000000a1f057220 */ /* 0x000fe20000410000 */
[----:B------:R-:W-:Y:S01]  /*b8f0*/  FFMA.FTZ R30, R11, R9, R30 ;  /* 0x000000090b1e7223 */ /* 0x000fe2000001001e */
[----:B------:R-:W-:Y:S01]  /*b900*/  LOP3.LUT R26, R26, 0xffff0000, RZ, 0xc0, !PT ;  /* 0xffff00001a1a7812 */ /* 0x000fe200078ec0ff */
[-C--:B------:R-:W-:Y:S01]  /*b910*/  FMUL.FTZ R31, R31, R8.reuse ;  /* 0x000000081f1f7220 */ /* 0x080fe20000410000 */
[----:B------:R-:W-:Y:S01]  /*b920*/  FFMA.FTZ R11, R28, R8, -R5 ;  /* 0x000000081c0b7223 */ /* 0x000fe20000010805 */
[----:B------:R-:W-:Y:S02]  /*b930*/  LOP3.LUT R55, R55, 0xffff0000, RZ, 0xc0, !PT ;  /* 0xffff000037377812 */ /* 0x000fe400078ec0ff */
[----:B------:R-:W-:Y:S01]  /*b940*/  LOP3.LUT R5, R60, 0xffff0000, RZ, 0xc0, !PT ;  /* 0xffff00003c057812 */ /* 0x000fe200078ec0ff */
[----:B------:R-:W-:Y:S01]  /*b950*/  FFMA.FTZ R31, R28, R10, R31 ;  /* 0x0000000a1c1f7223 */ /* 0x000fe2000001001f */
[----:B------:R-:W-:Y:S01]  /*b960*/  LOP3.LUT R27, R27, 0xffff0000, RZ, 0xc0, !PT ;  /* 0xffff00001b1b7812 */ /* 0x000fe200078ec0ff */
[----:B------:R-:W-:Y:S01]  /*b970*/  FMUL.FTZ R7, R26, R55 ;  /* 0x000000371a077220 */ /* 0x000fe20000410000 */
[----:B------:R-:W-:Y:S01]  /*b980*/  LOP3.LUT R56, R56, 0xffff0000, RZ, 0xc0, !PT ;  /* 0xffff000038387812 */ /* 0x000fe200078ec0ff */
[-C--:B------:R-:W-:Y:S01]  /*b990*/  FMUL.FTZ R26, R26, R5.reuse ;  /* 0x000000051a1a7220 */ /* 0x080fe20000410000 */
[----:B------:R-:W-:Y:S01]  /*b9a0*/  LOP3.LUT R57, R57, 0xffff0000, RZ, 0xc0, !PT ;  /* 0xffff000039397812 */ /* 0x000fe200078ec0ff */
[----:B------:R-:W-:Y:S01]  /*b9b0*/  FFMA.FTZ R7, R4, R5, -R7 ;  /* 0x0000000504077223 */ /* 0x000fe20000010807 */
[----:B------:R-:W-:Y:S01]  /*b9c0*/  F2FP.BF16.F32.PACK_AB R5, R36, R41 ;  /* 0x000000292405723e */ /* 0x000fe200000010ff */
[CC--:B------:R-:W-:Y:S01]  /*b9d0*/  FMUL.FTZ R9, R27.reuse, R56.reuse ;  /* 0x000000381b097220 */ /* 0x0c0fe20000410000 */
[----:B------:R-:W-:Y:S01]  /*b9e0*/  FFMA.FTZ R55, R4, R55, R26 ;  /* 0x0000003704377223 */ /* 0x000fe2000001001a */
[----:B------:R-:W-:Y:S01]  /*b9f0*/  FMUL.FTZ R27, R27, R57 ;  /* 0x000000391b1b7220 */ /* 0x000fe20000410000 */
[----:B------:R-:W-:Y:S01]  /*ba00*/  F2FP.BF16.F32.PACK_AB R4, R38, R39 ;  /* 0x000000272604723e */ /* 0x000fe200000010ff */
[----:B------:R-:W-:Y:S01]  /*ba10*/  FFMA.FTZ R26, R6, R57, -R9 ;  /* 0x00000039061a7223 */ /* 0x000fe20000010809 */
[----:B------:R-:W-:Y:S01]  /*ba20*/  F2FP.BF16.F32.PACK_AB R8, R24, R37 ;  /* 0x000000251808723e */ /* 0x000fe200000010ff */
[----:B------:R-:W-:Y:S01]  /*ba30*/  FFMA.FTZ R56, R6, R56, R27 ;  /* 0x0000003806387223 */ /* 0x000fe2000001001b */
[----:B------:R-:W-:-:S02]  /*ba40*/  F2FP.BF16.F32.PACK_AB R6, R7, R42 ;  /* 0x0000002a0706723e */ /* 0x000fc400000010ff */
[----:B------:R-:W-:Y:S02]  /*ba50*/  F2FP.BF16.F32.PACK_AB R7, R26, R11 ;  /* 0x0000000b1a07723e */ /* 0x000fe400000010ff */
[----:B------:R-:W-:Y:S02]  /*ba60*/  F2FP.BF16.F32.PACK_AB R9, R40, R29 ;  /* 0x0000001d2809723e */ /* 0x000fe400000010ff */
[----:B------:R-:W-:Y:S01]  /*ba70*/  F2FP.BF16.F32.PACK_AB R10, R55, R30 ;  /* 0x0000001e370a723e */ /* 0x000fe200000010ff */
[----:B------:R1:W-:Y:S01]  /*ba80*/  STS.128 [R0], R4 ;  /* 0x0000000400007388 */ /* 0x0003e20000000c00 */
[----:B------:R-:W-:-:S05]  /*ba90*/  F2FP.BF16.F32.PACK_AB R11, R56, R31 ;  /* 0x0000001f380b723e */ /* 0x000fca00000010ff */
[----:B------:R1:W-:Y:S02]  /*baa0*/  STS.128 [R20+0xc400], R8 ;  /* 0x00c4000814007388 */ /* 0x0003e40000000c00 */
.L_x_1502:
[----:B------:R-:W-:Y:S05]  /*bab0*/  BSYNC B1 ;  /* 0x0000000000017941 */ /* 0x000fea0003800000 */
.L_x_1501:
[----:B------:R-:W-:Y:S05]  /*bac0*/  @P2 BRA `(.L_x_1483) ;  /* 0x0000000400cc2947 */ /* 0x000fea0003800000 */
[----:B01----:R-:W2:Y:S04]  /*bad0*/  LDL R0, [R1+0x2c] ;  /* 0x00002c0001007983 */ /* 0x003ea80000100800 */
[----:B------:R-:W2:Y:S01]  /*bae0*/  LDL.64 R4, [R1] ;  /* 0x0000000001047983 */ /* 0x000ea20000100a00 */
[----:B------:R-:W-:Y:S02]  /*baf0*/  SHF.R.U64 R24, R32, 0x10, R33 ;  /* 0x0000001020187819 */ /* 0x000fe40000001221 */
[----:B------:R-:W-:Y:S02]  /*bb00*/  SHF.R.U64 R26, R12, 0x10, R13 ;  /* 0x000000100c1a7819 */ /* 0x000fe4000000120d */
[----:B------:R-:W-:Y:S02]  /*bb10*/  SHF.R.U64 R20, R34, 0x10, R35 ;  /* 0x0000001022147819 */ /* 0x000fe40000001223 */
[----:B------:R-:W-:-:S02]  /*bb20*/  PRMT R49, R49, 0x5410, R24 ;  /* 0x0000541031317816 */ /* 0x000fc40000000018 */
[----:B------:R-:W-:Y:S02]  /*bb30*/  PRMT R26, R21, 0x5410, R26 ;  /* 0x00005410151a7816 */ /* 0x000fe4000000001a */
[----:B------:R-:W-:Y:S01]  /*bb40*/  SHF.R.U32.HI R33, RZ, 0x10, R33 ;  /* 0x00000010ff217819 */ /* 0x000fe20000011621 */
[----:B------:R-:W-:Y:S01]  /*bb50*/  IMAD.U32 R27, R49, 0x10000, RZ ;  /* 0x00010000311b7824 */ /* 0x000fe200078e00ff */
[----:B------:R-:W-:Y:S01]  /*bb60*/  SHF.R.U32.HI R35, RZ, 0x10, R35 ;  /* 0x00000010ff237819 */ /* 0x000fe20000011623 */
[----:B------:R-:W-:Y:S01]  /*bb70*/  IMAD.U32 R29, R26, 0x10000, RZ ;  /* 0x000100001a1d7824 */ /* 0x000fe200078e00ff */
[----:B------:R-:W-:Y:S02]  /*bb80*/  SHF.R.U32.HI R13, RZ, 0x10, R13 ;  /* 0x00000010ff0d7819 */ /* 0x000fe4000001160d */
[----:B------:R-:W-:Y:S02]  /*bb90*/  SHF.R.U64 R12, R14, 0x10, R15 ;  /* 0x000000100e0c7819 */ /* 0x000fe4000000120f */
[----:B------:R-:W-:-:S02]  /*bba0*/  PRMT R51, R51, 0x5410, R20 ;  /* 0x0000541033337816 */ /* 0x000fc40000000014 */
[----:B------:R-:W-:Y:S02]  /*bbb0*/  PRMT R50, R50, 0x5410, R33 ;  /* 0x0000541032327816 */ /* 0x000fe40000000021 */
[----:B------:R-:W-:Y:S02]  /*bbc0*/  PRMT R52, R52, 0x5410, R35 ;  /* 0x0000541034347816 */ /* 0x000fe40000000023 */
[----:B------:R-:W-:Y:S02]  /*bbd0*/  PRMT R46, R46, 0x5410, R13 ;  /* 0x000054102e2e7816 */ /* 0x000fe4000000000d */
[----:B------:R-:W-:Y:S02]  /*bbe0*/  PRMT R47, R47, 0x5410, R12 ;  /* 0x000054102f2f7816 */ /* 0x000fe4000000000c */
[----:B------:R-:W-:Y:S02]  /*bbf0*/  LOP3.LUT R31, R26, 0xffff0000, RZ, 0xc0, !PT ;  /* 0xffff00001a1f7812 */ /* 0x000fe400078ec0ff */
[----:B------:R-:W-:-:S02]  /*bc00*/  LOP3.LUT R49, R49, 0xffff0000, RZ, 0xc0, !PT ;  /* 0xffff000031317812 */ /* 0x000fc400078ec0ff */
        /* <DEDUP_REMOVED lines=17> */
[----:B------:R-:W-:Y:S02]  /*bd20*/  LOP3.LUT R3, R77, 0x18, R3, 0xf8, !PT ;  /* 0x000000184d037812 */ /* 0x000fe400078ef803 */
        /* <DEDUP_REMOVED lines=77> */
.L_x_1483:
[----:B------:R-:W-:Y:S05]  /*c200*/  BSYNC B0 ;  /* 0x0000000000007941 */ /* 0x000fea0003800000 */
.L_x_1476:
        /* <DEDUP_REMOVED lines=8> */
.L_x_1474:
[----:B0--3--:R-:W-:-:S05]  /*c290*/  IMAD.U32 R0, RZ, RZ, UR37 ;  /* 0x00000025ff007e24 */ /* 0x009fca000f8e00ff */
[----:B------:R-:W-:-:S13]  /*c2a0*/  ISETP.NE.AND P0, PT, R0, 0x3, PT ;  /* 0x000000030000780c */ /* 0x000fda0003f05270 */
[----:B------:R-:W-:Y:S05]  /*c2b0*/  @!P0 BRA `(.L_x_1503) ;  /* 0x0000000000048947 */ /* 0x000fea0003800000 */
[----:B------:R-:W-:Y:S01]  /*c2c0*/  BPT.TRAP 0x1 ;  /* 0x000000040000795c */ /* 0x000fe20000300000 */
.L_x_1503:
[----:B------:R-:W-:Y:S01]  /*c2d0*/  IMAD R0, R16, 0x8, R2 ;  /* 0x0000000810007824 */ /* 0x000fe200078e0202 */
[----:B-12-4-:R-:W-:-:S04]  /*c2e0*/  SHF.L.U32 R3, R18, 0x1f, RZ ;  /* 0x0000001f12037819 */ /* 0x016fc800000006ff */
[----:B------:R0:W1:Y:S01]  /*c2f0*/  SYNCS.PHASECHK.TRANS64.TRYWAIT P2, [R0+URZ+0x2d830], R3 ;  /* 0x02d83003000075a7 */ /* 0x000062000804017f */
[----:B------:R-:W-:Y:S05]  /*c300*/  @!P0 BRA `(.L_x_1504) ;  /* 0x0000000000048947 */ /* 0x000fea0003800000 */
[----:B------:R-:W-:Y:S01]  /*c310*/  BPT.TRAP 0x1 ;  /* 0x000000040000795c */ /* 0x000fe20000300000 */
.L_x_1504:
[----:B------:R-:W2:Y:S02]  /*c320*/  S2R R4, SR_TID.X ;  /* 0x0000000000047919 */ /* 0x000ea40000002100 */
[----:B--2---:R-:W-:-:S04]  /*c330*/  LOP3.LUT R4, R4, 0x7f, RZ, 0xc0, !PT ;  /* 0x0000007f04047812 */ /* 0x004fc800078ec0ff */
[----:B------:R-:W-:Y:S01]  /*c340*/  ISETP.NE.AND P1, PT, R4, RZ, PT ;  /* 0x000000ff0400720c */ /* 0x000fe20003f25270 */
[----:B-1----:R-:W-:-:S12]  /*c350*/  @P2 BRA `(.L_x_1505) ;  /* 0x0000000000082947 */ /* 0x002fd80003800000 */
[----:B------:R-:W1:Y:S02]  /*c360*/  SYNCS.PHASECHK.TRANS64.TRYWAIT P2, [R0+URZ+0x2d830], R3 ;  /* 0x02d83003000075a7 */ /* 0x000e64000804017f */
[----:B-1----:R-:W-:Y:S05]  /*c370*/  @!P2 BRA `(.L_x_1506) ;  /* 0x000001900068a947 */ /* 0x002fea0003800000 */
.L_x_1505:
[----:B------:R-:W-:Y:S05]  /*c380*/  WARPSYNC.ALL ;  /* 0x0000000000007948 */ /* 0x000fea0003800000 */
[----:B01----:R-:W-:Y:S01]  /*c390*/  VIADD R3, R2, 0x15400 ;  /* 0x0001540002037836 */ /* 0x003fe20000000000 */
[----:B------:R-:W-:-:S04]  /*c3a0*/  LOP3.LUT R12, R44, 0x10000, RZ, 0xfc, !PT ;  /* 0x000100002c0c7812 */ /* 0x000fc800078efcff */
[----:B------:R-:W-:-:S04]  /*c3b0*/  SHF.R.U32.HI R3, RZ, 0x4, R3 ;  /* 0x00000004ff037819 */ /* 0x000fc80000011603 */
[----:B------:R-:W-:-:S04]  /*c3c0*/  LOP3.LUT R3, R3, 0x3fff, RZ, 0xc0, !PT ;  /* 0x00003fff03037812 */ /* 0x000fc800078ec0ff */
[----:B------:R-:W-:Y:S01]  /*c3d0*/  LOP3.LUT R4, R3, 0x10000, RZ, 0xfc, !PT ;  /* 0x0001000003047812 */ /* 0x000fe200078efcff */
[----:B------:R-:W-:Y:S02]  /*c3e0*/  IMAD.MOV.U32 R13, RZ, RZ, -0x7fffffe0 ;  /* 0x80000020ff0d7424 */ /* 0x000fe400078e00ff */
[----:B------:R-:W-:Y:S01]  /*c3f0*/  IMAD.MOV.U32 R5, RZ, RZ, -0x7fffffe0 ;  /* 0x80000020ff057424 */ /* 0x000fe200078e00ff */
[C---:B------:R-:W-:Y:S01]  /*c400*/  R2UR UR4, R12.reuse ;  /* 0x000000000c0472ca */ /* 0x040fe200000e0000 */
[----:B------:R0:W-:Y:S01]  /*c410*/  STL [R1+0x8], R4 ;  /* 0x0000080401007387 */ /* 0x0001e20000100800 */
[----:B------:R-:W-:Y:S01]  /*c420*/  R2UR UR5, R13 ;  /* 0x000000000d0572ca */ /* 0x000fe200000e0000 */
[----:B-----5:R-:W-:Y:S01]  /*c430*/  WARPGROUP.ARRIVE ;  /* 0x00000000000079c5 */ /* 0x020fe20000000000 */
[----:B------:R-:W-:Y:S01]  /*c440*/  R2UR UR7, R5 ;  /* 0x00000000050772ca */ /* 0x000fe200000e0000 */
[----:B------:R-:W-:Y:S01]  /*c450*/  VIADD R152, R12, 0x2 ;  /* 0x000000020c987836 */ /* 0x000fe20000000000 */
[----:B------:R-:W2:Y:S01]  /*c460*/  LDL R8, [R1+0x44] ;  /* 0x0000440001087983 */ /* 0x000ea20000100800 */
[----:B------:R-:W-:Y:S01]  /*c470*/  IMAD.MOV.U32 R153, RZ, RZ, -0x7fffffe0 ;  /* 0x80000020ff997424 */ /* 0x000fe200078e00ff */
[----:B------:R-:W1:Y:S01]  /*c480*/  LDC R3, c[0x0][0x448] ;  /* 0x00011200ff037b82 */ /* 0x000e620000000800 */
[----:B------:R-:W-:Y:S01]  /*c490*/  IMAD.MOV.U32 R7, RZ, RZ, -0x7fffffe0 ;  /* 0x80000020ff077424 */ /* 0x000fe200078e00ff */
[----:B------:R-:W2:Y:S01]  /*c4a0*/  LDL R91, [R1+0x1c] ;  /* 0x00001c00015b7983 */ /* 0x000ea20000100800 */
[----:B0-----:R-:W-:-:S05]  /*c4b0*/  IMAD R4, R16, 0x600, R4 ;  /* 0x0000060010047824 */ /* 0x001fca00078e0204 */
[----:B------:R-:W-:-:S13]  /*c4c0*/  R2UR UR6, R4 ;  /* 0x00000000040672ca */ /* 0x000fda00000e0000 */
[----:B------:R-:W-:Y:S01]  /*c4d0*/  HGMMA.64x128x16.F32.BF16 R24, gdesc[UR4], RZ, !UPT, gsb0 ;  /* 0x01e00000041879f0 */ /* 0x000fe2000c0018ff */
[----:B------:R-:W-:Y:S01]  /*c4e0*/  VIADD R6, R4, 0x2 ;  /* 0x0000000204067836 */ /* 0x000fe20000000000 */
[----:B------:R-:W-:Y:S02]  /*c4f0*/  R2UR UR4, R152 ;  /* 0x00000000980472ca */ /* 0x000fe400000e0000 */
[----:B------:R-:W-:Y:S02]  /*c500*/  R2UR UR5, R153 ;  /* 0x00000000990572ca */ /* 0x000fe400000e0000 */
[----:B------:R-:W-:Y:S02]  /*c510*/  R2UR UR6, R6 ;  /* 0x00000000060672ca */ /* 0x000fe400000e0000 */
[----:B------:R-:W-:Y:S01]  /*c520*/  R2UR UR7, R7 ;  /* 0x00000000070772ca */ /* 0x000fe200000e0000 */
[----:B------:R-:W-:Y:S02]  /*c530*/  VIADD R150, R12, 0x300 ;  /* 0x000003000c967836 */ /* 0x000fe40000000000 */
[----:B------:R-:W-:-:S02]  /*c540*/  VIADD R6, R4, 0x200 ;  /* 0x0000020004067836 */ /* 0x000fc40000000000 */
[----:B------:R-:W-:Y:S02]  /*c550*/  IMAD.MOV.U32 R151, RZ, RZ, -0x7fffffe0 ;  /* 0x80000020ff977424 */ /* 0x000fe400078e00ff */
[----:B------:R-:W-:Y:S01]  /*c560*/  IMAD.MOV.U32 R7, RZ, RZ, -0x7fffffe0 ;  /* 0x80000020ff077424 */ /* 0x000fe200078e00ff */
[----:B------:R-:W-:Y:S02]  /*c570*/  WARPGROUP.DEPBAR.LE gsb0, 0x0 ;  /* 0x00008000000079c5 */ /* 0x000fe40000010000 */
[----:B------:R-:W-:-:S06]  /*c580*/  WARPGROUP.ARRIVE ;  /* 0x00000000000079c5 */ /* 0x000fcc0000000000 */
[----:B------:R-:W-:Y:S01]  /*c590*/  HGMMA.64x128x16.F32.BF16 R24, gdesc[UR4], R24, gsb0 ;  /* 0x01e00000041879f0 */ /* 0x000fe20008001818 */
        /* <DEDUP_REMOVED lines=36> */
[----:B------:R-:W-:Y:S02]  /*c7e0*/  R2UR UR7, R5 ;  /* 0x00000000050772ca */ /* 0x000fe400000e0000 */
[----:B-1----:R-:W-:-:S13]  /*c7f0*/  ISETP.NE.AND P2, PT, R3, 0x1, PT ;  /* 0x000000010300780c */ /* 0x002fda0003f45270 */
[----:B------:R-:W0:Y:S08]  /*c800*/  @P2 LDC R4, c[0x0][0x44c] ;  /* 0x00011300ff042b82 */ /* 0x000e300000000800 */
[----:B------:R-:W1:Y:S01]  /*c810*/  @P2 LDC R6, c[0x0][0x450] ;  /* 0x00011400ff062b82 */ /* 0x000e620000000800 */
[----:B--2---:R-:W-:Y:S01]  /*c820*/  IMAD.IADD R9, R8, 0x1, R91 ;  /* 0x0000000108097824 */ /* 0x004fe200078e025b */
[----:B------:R-:W-:-:S02]  /*c830*/  WARPGROUP.DEPBAR.LE gsb0, 0x0 ;  /* 0x00008000000079c5 */ /* 0x000fc40000010000 */
[----:B------:R-:W-:-:S06]  /*c840*/  WARPGROUP.ARRIVE ;  /* 0x00000000000079c5 */ /* 0x000fcc0000000000 */
[----:B------:R-:W-:Y:S01]  /*c850*/  HGMMA.64x128x16.F32.BF16 R24, gdesc[UR4], R24, gsb0 ;  /* 0x01e00000041879f0 */ /* 0x000fe20008001818 */
[----:B0-----:R-:W-:Y:S01]  /*c860*/  @P2 IMAD.HI.U32 R3, R9, R4, RZ ;  /* 0x0000000409032227 */ /* 0x001fe200078e00ff */
[----:B------:R-:W-:Y:S01]  /*c870*/  ULDC.64 UR4, c[0x0][0x9e0] ;  /* 0x0002780000047ab9 */ /* 0x000fe20000000a00 */
[----:B------:R-:W-:-:S03]  /*c880*/  ULDC UR6, c[0x0][0x9dc] ;  /* 0x0002770000067ab9 */ /* 0x000fc60000000800 */
[----:B-1----:R-:W-:Y:S01]  /*c890*/  @P2 SHF.R.U32.HI R9, RZ, R6, R3 ;  /* 0x00000006ff092219 */ /* 0x002fe20000011603 */
[----:B------:R-:W-:Y:S02]  /*c8a0*/  @!P1 VIADD R0, R0, 0x2d840 ;  /* 0x0002d84000009836 */ /* 0x000fe40000000000 */
[----:B------:R-:W-:Y:S02]  /*c8b0*/  IMAD.MOV.U32 R3, RZ, RZ, -0x80 ;  /* 0xffffff80ff037424 */ /* 0x000fe400078e00ff */
[----:B------:R-:W0:Y:S01]  /*c8c0*/  SHFL.IDX PT, R20, R9, RZ, 0x1c1f ;  /* 0x001c1fff09147589 */ /* 0x000e2200000e0000 */
[----:B------:R-:W-:Y:S01]  /*c8d0*/  UISETP.GE.AND UP0, UPT, UR5, 0x1, UPT ;  /* 0x000000010500788c */ /* 0x000fe2000bf06270 */
[----:B------:R-:W-:Y:S01]  /*c8e0*/  @!P1 PRMT R0, RZ, 0x654, R0 ;  /* 0x00000654ff009816 */ /* 0x000fe20000000000 */
[----:B------:R-:W-:Y:S02]  /*c8f0*/  IMAD R8, R88, R3, 0x80 ;  /* 0x0000008058087424 */ /* 0x000fe400078e0203 */
[----:B------:R-:W-:-:S02]  /*c900*/  IMAD.U32 R10, RZ, RZ, UR6 ;  /* 0x00000006ff0a7e24 */ /* 0x000fc4000f8e00ff */
[----:B------:R-:W-:-:S03]  /*c910*/  PLOP3.LUT P3, PT, PT, PT, UP0, 0x40, 0x0 ;  /* 0x000000000000781c */ /* 0x000fc60003f6e808 */
[----:B------:R-:W-:Y:S02]  /*c920*/  LOP3.LUT R7, RZ, R10, RZ, 0x33, !PT ;  /* 0x0000000aff077212 */ /* 0x000fe400078e33ff */
[--C-:B------:R-:W-:Y:S02]  /*c930*/  IADD3 R5, -R22, R139, R8.reuse ;  /* 0x0000008b16057210 */ /* 0x100fe40007ffe108 */
[----:B------:R-:W-:Y:S01]  /*c940*/  LEA R4, R88, 0xffffff80, 0x7 ;  /* 0xffffff8058047811 */ /* 0x000fe200078e38ff */
[----:B------:R-:W-:Y:S02]  /*c950*/  WARPGROUP.DEPBAR.LE gsb0, 0x0 ;  /* 0x00008000000079c5 */ /* 0x000fe40000010000 */
[----:B------:R1:W-:Y:S02]  /*c960*/  @!P1 SYNCS.ARRIVE.TRANS64.RED.A1T0 RZ, [R0+URZ], RZ ;  /* 0x000000ff00ff99a7 */ /* 0x0003e4000810043f */
[----:B-1----:R-:W-:-:S04]  /*c970*/  IADD3 R0, -R22, 0x1, R8 ;  /* 0x0000000116007810 */ /* 0x002fc80007ffe108 */
[----:B------:R-:W-:-:S05]  /*c980*/  IADD3 R0, -R138, R0, R139 ;  /* 0x000000008a007210 */ /* 0x000fca0007ffe18b */
[C---:B------:R-:W-:Y:S02]  /*c990*/  VIADD R6, R0.reuse, UR4 ;  /* 0x0000000400067c36 */ /* 0x040fe40008000000 */
[----:B------:R-:W-:-:S03]  /*c9a0*/  IMAD.IADD R7, R0, 0x1, R7 ;  /* 0x0000000100077824 */ /* 0x000fc600078e0207 */
[----:B0-----:R-:W-:Y:S01]  /*c9b0*/  VIADDMNMX R3, R20, R6, R5, PT ;  /* 0x0000000614037246 */ /* 0x001fe20003800105 */
[----:B------:R-:W-:Y:S01]  /*c9c0*/  IMAD.IADD R0, R7, 0x1, R20 ;  /* 0x0000000107007824 */ /* 0x000fe200078e0214 */
[----:B------:R-:W-:Y:S06]  /*c9d0*/  @P3 BRA `(.L_x_1507) ;  /* 0x0000000000583947 */ /* 0x000fec0003800000 */
[----:B------:R-:W-:Y:S01]  /*c9e0*/  IADD3 R11, -R138, R139, R20 ;  /* 0x0000008b8a0b7210 */ /* 0x000fe20007ffe114 */
[----:B------:R-:W-:Y:S03]  /*c9f0*/  BSSY B0, `(.L_x_1508) ;  /* 0x0000010000007945 */ /* 0x000fe60003800000 */
        /* <DEDUP_REMOVED lines=10> */
.L_x_1509:
[----:B------:R-:W-:-:S06]  /*caa0*/  UISETP.NE.AND UP1, UPT, UR5, 0x1, UPT ;  /* 0x000000010500788c */ /* 0x000fcc000bf25270 */
[----:B------:R-:W-:-:S05]  /*cab0*/  PLOP3.LUT P3, PT, PT, PT, UP1, 0x80, 0x0 ;  /* 0x000000000000781c */ /* 0x000fca0003f6f018 */
[----:B------:R-:W-:-:S08]  /*cac0*/  @UP1 ULDC.64 UR6, c[0x0][0x9e8] ;  /* 0x00027a0000061ab9 */ /* 0x000fd00000000a00 */
[----:B------:R-:W-:-:S05]  /*cad0*/  @P3 IMAD.HI.U32 R20, R11, UR6, RZ ;  /* 0x000000060b143c27 */ /* 0x000fca000f8e00ff */
[----:B------:R-:W-:-:S07]  /*cae0*/  @P3 SHF.R.U32.HI R11, RZ, UR7, R20 ;  /* 0x00000007ff0b3c19 */ /* 0x000fce0008011614 */
.L_x_1510:
[----:B------:R-:W-:Y:S05]  /*caf0*/  BSYNC B0 ;  /* 0x0000000000007941 */ /* 0x000fea0003800000 */
.L_x_1508:
[----:B------:R-:W-:-:S04]  /*cb00*/  IMAD R11, R11, UR5, -R4 ;  /* 0x000000050b0b7c24 */ /* 0x000fc8000f8e0a04 */
[----:B------:R-:W-:-:S05]  /*cb10*/  IMAD.IADD R11, R11, 0x1, -R22 ;  /* 0x000000010b0b7824 */ /* 0x000fca00078e0a16 */
[----:B------:R-:W-:Y:S02]  /*cb20*/  VIMNMX R0, R0, R11, !PT ;  /* 0x0000000b00007248 */ /* 0x000fe40007fe0100 */
[----:B------:R-:W-:-:S07]  /*cb30*/  VIADDMNMX R3, R11, UR5, R3, PT ;  /* 0x000000050b037c46 */ /* 0x000fce000b800103 */
.L_x_1507:
[C---:B------:R-:W-:Y:S02]  /*cb40*/  ISETP.GE.AND P3, PT, R8.reuse, 0x2, PT ;  /* 0x000000020800780c */ /* 0x040fe40003f66270 */
[----:B------:R-:W-:Y:S02]  /*cb50*/  ISETP.GE.AND P5, PT, R8, 0x9, PT ;  /* 0x000000090800780c */ /* 0x000fe40003fa6270 */
[----:B------:R-:W-:Y:S02]  /*cb60*/  ISETP.GT.AND P4, PT, R0, 0x1, !P3 ;  /* 0x000000010000780c */ /* 0x000fe40005f84270 */
[----:B------:R-:W-:Y:S02]  /*cb70*/  LOP3.LUT R23, R23, 0xfffffffd, RZ, 0xc0, !PT ;  /* 0xfffffffd17177812 */ /* 0x000fe400078ec0ff */
[----:B------:R-:W-:-:S04]  /*cb80*/  ISETP.LT.OR P4, PT, R3, 0x2, P4 ;  /* 0x000000020300780c */ /* 0x000fc80002781670 */
[----:B------:R-:W-:Y:S02]  /*cb90*/  FSEL R25, R25, -INF , !P4 ;  /* 0xff80000019197808 */ /* 0x000fe40006000000 */
[----:B------:R-:W-:Y:S02]  /*cba0*/  ISETP.GT.AND P4, PT, R0, 0x8, !P5 ;  /* 0x000000080000780c */ /* 0x000fe40006f84270 */
[----:B------:R-:W-:Y:S02]  /*cbb0*/  @P5 LOP3.LUT R23, R23, 0x2, RZ, 0xfc, !PT ;  /* 0x0000000217175812 */ /* 0x000fe400078efcff */
        /* <DEDUP_REMOVED lines=175> */
[----:B------:R-:W-:Y:S02]  /*d6b0*/  ISETP.GT.AND P6, PT, R0, 0x79, !P6 ;  /* 0x000000790000780c */ /* 0x000fe400077c4270 */
[----:B------:R-:W0:Y:S02]  /*d6c0*/  SHFL.IDX PT, R0, R9, 0x1, 0x1c1f ;  /* 0x003c1f0009007f89 */ /* 0x000e2400000e0000 */
[----:B------:R-:W-:-:S04]  /*d6d0*/  ISETP.LT.OR P6, PT, R3, 0x7a, P6 ;  /* 0x0000007a0300780c */ /* 0x000fc800037c1670 */
[----:B------:R-:W-:Y:S02]  /*d6e0*/  FSEL R85, R85, -INF , !P6 ;  /* 0xff80000055557808 */ /* 0x000fe40007000000 */
[----:B------:R-:W-:Y:S02]  /*d6f0*/  PLOP3.LUT P6, PT, PT, PT, UP0, 0x40, 0x0 ;  /* 0x000000000000781c */ /* 0x000fe40003fce808 */
[----:B0-----:R-:W-:Y:S01]  /*d700*/  VIADDMNMX R5, R0, R6, R5, PT ;  /* 0x0000000600057246 */ /* 0x001fe20003800105 */
[----:B------:R-:W-:-:S10]  /*d710*/  IMAD.IADD R7, R7, 0x1, R0 ;  /* 0x0000000107077824 */ /* 0x000fd400078e0200 */
[----:B------:R-:W-:Y:S05]  /*d720*/  @P6 BRA `(.L_x_1511) ;  /* 0x0000000000606947 */ /* 0x000fea0003800000 */
        /* <DEDUP_REMOVED lines=13> */
.L_x_1513:
[----:B------:R-:W-:-:S06]  /*d800*/  UISETP.NE.AND UP1, UPT, UR5, 0x1, UPT ;  /* 0x000000010500788c */ /* 0x000fcc000bf25270 */
[----:B------:R-:W-:-:S05]  /*d810*/  PLOP3.LUT P6, PT, PT, PT, UP1, 0x80, 0x0 ;  /* 0x000000000000781c */ /* 0x000fca0003fcf018 */
[----:B------:R-:W-:-:S08]  /*d820*/  @UP1 ULDC.64 UR6, c[0x0][0x9e8] ;  /* 0x00027a0000061ab9 */ /* 0x000fd00000000a00 */
[----:B------:R-:W-:Y:S01]  /*d830*/  @P6 IMAD.HI.U32 R0, R3, UR6, RZ ;  /* 0x0000000603006c27 */ /* 0x000fe2000f8e00ff */
[----:B------:R-:W-:-:S13]  /*d840*/  PLOP3.LUT P6, PT, PT, PT, UP1, 0x80, 0x0 ;  /* 0x000000000000781c */ /* 0x000fda0003fcf018 */
[----:B------:R-:W-:-:S07]  /*d850*/  @P6 SHF.R.U32.HI R3, RZ, UR7, R0 ;  /* 0x00000007ff036c19 */ /* 0x000fce0008011600 */
.L_x_1514:
[----:B------:R-:W-:Y:S05]  /*d860*/  BSYNC B0 ;  /* 0x0000000000007941 */ /* 0x000fea0003800000 */
.L_x_1512:
[----:B------:R-:W-:-:S04]  /*d870*/  IMAD R3, R3, UR5, -R4 ;  /* 0x0000000503037c24 */ /* 0x000fc8000f8e0a04 */
[----:B------:R-:W-:-:S05]  /*d880*/  IMAD.IADD R0, R3, 0x1, -R22 ;  /* 0x0000000103007824 */ /* 0x000fca00078e0a16 */
[----:B------:R-:W-:Y:S02]  /*d890*/  VIMNMX R7, R7, R0, !PT ;  /* 0x0000000007077248 */ /* 0x000fe40007fe0100 */
[----:B------:R-:W-:-:S07]  /*d8a0*/  VIADDMNMX R5, R0, UR5, R5, PT ;  /* 0x0000000500057c46 */ /* 0x000fce000b800105 */
.L_x_1511:
[----:B------:R-:W-:Y:S01]  /*d8b0*/  ISETP.GT.AND P3, PT, R7, 0x1, !P3 ;  /* 0x000000010700780c */ /* 0x000fe20005f64270 */
[----:B------:R-:W-:Y:S01]  /*d8c0*/  ULDC UR41, c[0x0][0x988] ;  /* 0x0002620000297ab9 */ /* 0x000fe20000000800 */
[----:B------:R-:W2:Y:S01]  /*d8d0*/  LDL R92, [R1+0x20] ;  /* 0x00002000015c7983 */ /* 0x000ea20000100800 */
[----:B------:R-:W-:Y:S02]  /*d8e0*/  LOP3.LUT P6, RZ, R23, 0x2000000, RZ, 0xc0, !PT ;  /* 0x0200000017ff7812 */ /* 0x000fe400078cc0ff */
        /* <DEDUP_REMOVED lines=31> */
[----:B------:R-:W-:Y:S02]  /*dae0*/  ISETP.GT.AND P3, PT, R7, 0x18, !P6 ;  /* 0x000000180700780c */ /* 0x000fe40007764270 */
[----:B------:R-:W-:Y:S02]  /*daf0*/  LOP3.LUT P6, RZ, R23, 0x4000, RZ, 0xc0, !PT ;  /* 0x0000400017ff7812 */ /* 0x000fe400078cc0ff */
        /* <DEDUP_REMOVED lines=58> */
[----:B0-----:R-:W-:Y:S02]  /*dea0*/  FMNMX.FTZ R6, R4, R3, !PT ;  /* 0x0000000304067209 */ /* 0x001fe40007810000 */
[----:B------:R-:W-:Y:S02]  /*deb0*/  FSEL R54, R54, -INF , !P3 ;  /* 0xff80000036367808 */ /* 0x000fe40005800000 */
[----:B------:R-:W-:Y:S01]  /*dec0*/  LOP3.LUT P3, RZ, R23, 0x10000, RZ, 0xc0, !PT ;  /* 0x0001000017ff7812 */ /* 0x000fe2000786c0ff */
[----:B------:R-:W0:Y:S03]  /*ded0*/  SHFL.BFLY PT, R3, R6, 0x1, 0x1f ;  /* 0x0c201f0006037f89 */ /* 0x000e2600000e0000 */
[----:B------:R-:W-:-:S04]  /*dee0*/  ISETP.GT.AND P3, PT, R7, 0x39, !P3 ;  /* 0x000000390700780c */ /* 0x000fc80005f64270 */
[----:B------:R-:W-:-:S04]  /*def0*/  ISETP.LT.OR P3, PT, R5, 0x3a, P3 ;  /* 0x0000003a0500780c */ /* 0x000fc80001f61670 */
[----:B------:R-:W-:Y:S02]  /*df00*/  FSEL R55, R55, -INF , !P3 ;  /* 0xff80000037377808 */ /* 0x000fe40005800000 */
[----:B------:R-:W-:-:S04]  /*df10*/  LOP3.LUT P3, RZ, R23, 0x8000, RZ, 0xc0, !PT ;  /* 0x0000800017ff7812 */ /* 0x000fc8000786c0ff */
[----:B------:R-:W-:-:S04]  /*df20*/  ISETP.GT.AND P3, PT, R7, 0x40, !P3 ;  /* 0x000000400700780c */ /* 0x000fc80005f64270 */
[----:B------:R-:W-:Y:S02]  /*df30*/  ISETP.LT.OR P3, PT, R5, 0x41, P3 ;  /* 0x000000410500780c */ /* 0x000fe40001f61670 */
[----:B0-----:R-:W-:Y:S02]  /*df40*/  FMNMX.FTZ R0, R6, R3, !PT ;  /* 0x0000000306007209 */ /* 0x001fe40007810000 */
[----:B------:R-:W-:Y:S02]  /*df50*/  FSEL R58, R58, -INF , !P3 ;  /* 0xff8000003a3a7808 */ /* 0x000fe40005800000 */
[----:B------:R-:W-:Y:S01]  /*df60*/  ISETP.GT.AND P3, PT, R7, 0x41, !P6 ;  /* 0x000000410700780c */ /* 0x000fe20007764270 */
[----:B------:R-:W-:Y:S01]  /*df70*/  FMUL.FTZ R3, R0, UR41 ;  /* 0x0000002900037c20 */ /* 0x000fe20008410000 */
[----:B------:R-:W-:Y:S02]  /*df80*/  LOP3.LUT P6, RZ, R23, 0x8, RZ, 0xc0, !PT ;  /* 0x0000000817ff7812 */ /* 0x000fe400078cc0ff */
        /* <DEDUP_REMOVED lines=53> */
[--C-:B------:R-:W-:Y:S01]  /*e2e0*/  FFMA.FTZ R6, R33, UR41, -R3.reuse ;  /* 0x0000002921067c23 */ /* 0x100fe20008010803 */
[--C-:B------:R-:W-:Y:S01]  /*e2f0*/  FFMA.FTZ R11, R28, UR41, -R3.reuse ;  /* 0x000000291c0b7c23 */ /* 0x100fe20008010803 */
[----:B------:R-:W-:Y:S01]  /*e300*/  FSEL R26, R26, -INF , !P3 ;  /* 0xff8000001a1a7808 */ /* 0x000fe20005800000 */
[--C-:B------:R-:W-:Y:S01]  /*e310*/  FFMA.FTZ R28, R32, UR41, -R3.reuse ;  /* 0x00000029201c7c23 */ /* 0x100fe20008010803 */
[--C-:B------:R-:W-:Y:S01]  /*e320*/  FFMA.FTZ R32, R37, UR41, -R3.reuse ;  /* 0x0000002925207c23 */ /* 0x100fe20008010803 */
[----:B------:R-:W-:Y:S01]  /*e330*/  ISETP.GT.AND P3, PT, R7, 0x79, !P6 ;  /* 0x000000790700780c */ /* 0x000fe20007764270 */
        /* <DEDUP_REMOVED lines=11> */
[----:B------:R-:W-:Y:S01]  /*e3f0*/  MUFU.EX2 R24, R24 ;  /* 0x0000001800187308 */ /* 0x000fe20000000800 */
[--C-:B------:R-:W-:Y:S01]  /*e400*/  FFMA.FTZ R20, R53, UR41, -R3.reuse ;  /* 0x0000002935147c23 */ /* 0x100fe20008010803 */
[----:B------:R-:W-:Y:S01]  /*e410*/  FMNMX.FTZ R4, R34, R25, !PT ;  /* 0x0000001922047209 */ /* 0x000fe20007810000 */
[--C-:B------:R-:W-:Y:S01]  /*e420*/  FFMA.FTZ R53, R69, UR41, -R3.reuse ;  /* 0x0000002945357c23 */ /* 0x100fe20008010803 */
[--C-:B------:R-:W-:Y:S01]  /*e430*/  FFMA.FTZ R83, R60, UR41, -R3.reuse ;  /* 0x000000293c537c23 */ /* 0x100fe20008010803 */
        /* <DEDUP_REMOVED lines=11> */
[----:B------:R0:W-:Y:S01]  /*e4f0*/  MUFU.EX2 R29, R36 ;  /* 0x00000024001d7308 */ /* 0x0001e20000000800 */
[----:B------:R-:W-:Y:S01]  /*e500*/  FFMA.FTZ R61, R61, UR41, -R3 ;  /* 0x000000293d3d7c23 */ /* 0x000fe20008010803 */
[----:B------:R-:W-:-:S04]  /*e510*/  FMNMX.FTZ R4, R42, R33, !PT ;  /* 0x000000212a047209 */ /* 0x000fc80007810000 */
[----:B------:R-:W-:Y:S02]  /*e520*/  FMNMX.FTZ R33, R43, R4, !PT ;  /* 0x000000042b217209 */ /* 0x000fe40007810000 */
[----:B------:R-:W1:Y:S01]  /*e530*/  MUFU.EX2 R9, R9 ;  /* 0x0000000900097308 */ /* 0x000e620000000800 */
[--C-:B0-----:R-:W-:Y:S01]  /*e540*/  FFMA.FTZ R36, R48, UR41, -R3.reuse ;  /* 0x0000002930247c23 */ /* 0x101fe20008010803 */
[----:B------:R-:W-:Y:S01]  /*e550*/  FMNMX.FTZ R4, R46, R33, !PT ;  /* 0x000000212e047209 */ /* 0x000fe20007810000 */
[----:B------:R-:W-:-:S03]  /*e560*/  FFMA.FTZ R48, R65, UR41, -R3 ;  /* 0x0000002941307c23 */ /* 0x000fc60008010803 */
[----:B------:R-:W-:Y:S02]  /*e570*/  FMNMX.FTZ R37, R47, R4, !PT ;  /* 0x000000042f257209 */ /* 0x000fe40007810000 */
[----:B------:R-:W-:Y:S02]  /*e580*/  MUFU.EX2 R33, R40 ;  /* 0x0000002800217308 */ /* 0x000fe40000000800 */
[----:B------:R-:W-:-:S04]  /*e590*/  FMNMX.FTZ R4, R50, R37, !PT ;  /* 0x0000002532047209 */ /* 0x000fc80007810000 */
[----:B------:R-:W-:Y:S02]  /*e5a0*/  FMNMX.FTZ R37, R51, R4, !PT ;  /* 0x0000000433257209 */ /* 0x000fe40007810000 */
[----:B------:R-:W0:Y:S02]  /*e5b0*/  MUFU.EX2 R11, R11 ;  /* 0x0000000b000b7308 */ /* 0x000e240000000800 */
[----:B------:R-:W-:-:S04]  /*e5c0*/  FMNMX.FTZ R4, R54, R37, !PT ;  /* 0x0000002536047209 */ /* 0x000fc80007810000 */
[----:B------:R-:W-:Y:S02]  /*e5d0*/  FMNMX.FTZ R37, R55, R4, !PT ;  /* 0x0000000437257209 */ /* 0x000fe40007810000 */
[----:B------:R-:W3:Y:S02]  /*e5e0*/  MUFU.EX2 R21, R21 ;  /* 0x0000001500157308 */ /* 0x000ee40000000800 */
[----:B------:R-:W-:-:S04]  /*e5f0*/  FMNMX.FTZ R4, R58, R37, !PT ;  /* 0x000000253a047209 */ /* 0x000fc80007810000 */
[----:B------:R-:W-:Y:S02]  /*e600*/  FMNMX.FTZ R37, R59, R4, !PT ;  /* 0x000000043b257209 */ /* 0x000fe40007810000 */
[----:B------:R-:W4:Y:S02]  /*e610*/  MUFU.EX2 R28, R28 ;  /* 0x0000001c001c7308 */ /* 0x000f240000000800 */
[----:B------:R-:W-:-:S04]  /*e620*/  FMNMX.FTZ R4, R62, R37, !PT ;  /* 0x000000253e047209 */ /* 0x000fc80007810000 */
[----:B------:R-:W-:Y:S01]  /*e630*/  FMNMX.FTZ R37, R63, R4, !PT ;  /* 0x000000043f257209 */ /* 0x000fe20007810000 */
[--C-:B------:R-:W-:Y:S01]  /*e640*/  FFMA.FTZ R4, R49, UR41, -R3.reuse ;  /* 0x0000002931047c23 */ /* 0x100fe20008010803 */
[----:B------:R-:W-:Y:S01]  /*e650*/  FFMA.FTZ R49, R68, UR41, -R3 ;  /* 0x0000002944317c23 */ /* 0x000fe20008010803 */
        /* <DEDUP_REMOVED lines=12> */
[----:B------:R5:W-:Y:S01]  /*e720*/  MUFU.EX2 R37, R56 ;  /* 0x0000003800257308 */ /* 0x000be20000000800 */
[----:B------:R-:W-:-:S04]  /*e730*/  FMNMX.FTZ R7, R82, R7, !PT ;  /* 0x0000000752077209 */ /* 0x000fc80007810000 */
[----:B------:R-:W-:-:S03]  /*e740*/  FMNMX.FTZ R7, R90, R7, !PT ;  /* 0x000000075a077209 */ /* 0x000fc60007810000 */
[----:B------:R-:W-:Y:S01]  /*e750*/  MUFU.EX2 R36, R36 ;  /* 0x0000002400247308 */ /* 0x000fe20000000800 */
[----:B------:R-:W-:Y:S01]  /*e760*/  FMNMX.FTZ R6, R86, R7, !PT ;  /* 0x0000000756067209 */ /* 0x000fe20007810000 */
[--C-:B-----5:R-:W-:Y:S01]  /*e770*/  FFMA.FTZ R56, R72, UR41, -R3.reuse ;  /* 0x0000002948387c23 */ /* 0x120fe20008010803 */
[----:B------:R-:W-:Y:S02]  /*e780*/  FFMA.FTZ R7, R81, UR41, -R3 ;  /* 0x0000002951077c23 */ /* 0x000fe40008010803 */
[----:B------:R-:W-:-:S03]  /*e790*/  FMNMX.FTZ R6, R87, R6, !PT ;  /* 0x0000000657067209 */ /* 0x000fc60007810000 */
[----:B------:R-:W-:Y:S02]  /*e7a0*/  MUFU.EX2 R4, R4 ;  /* 0x0000000400047308 */ /* 0x000fe40000000800 */
[----:B------:R-:W5:Y:S06]  /*e7b0*/  SHFL.BFLY PT, R5, R6, 0x2, 0x1f ;  /* 0x0c401f0006057f89 */ /* 0x000f6c00000e0000 */
[----:B------:R-:W-:Y:S08]  /*e7c0*/  MUFU.EX2 R8, R8 ;  /* 0x0000000800087308 */ /* 0x000ff00000000800 */
[----:B------:R-:W-:Y:S08]  /*e7d0*/  MUFU.EX2 R20, R20 ;  /* 0x0000001400147308 */ /* 0x000ff00000000800 */
[----:B------:R-:W-:Y:S01]  /*e7e0*/  MUFU.EX2 R52, R52 ;  /* 0x0000003400347308 */ /* 0x000fe20000000800 */
[----:B-----5:R-:W-:Y:S01]  /*e7f0*/  FMNMX.FTZ R40, R6, R5, !PT ;  /* 0x0000000506287209 */ /* 0x020fe20007810000 */
[----:B------:R-:W-:-:S04]  /*e800*/  FFMA.FTZ R5, R80, UR41, -R3 ;  /* 0x0000002950057c23 */ /* 0x000fc80008010803 */
[----:B------:R-:W5:Y:S02]  /*e810*/  SHFL.BFLY PT, R65, R40, 0x1, 0x1f ;  /* 0x0c201f0028417f89 */ /* 0x000f6400000e0000 */
[----:B------:R-:W-:Y:S08]  /*e820*/  MUFU.EX2 R83, R83 ;  /* 0x0000005300537308 */ /* 0x000ff00000000800 */
[----:B------:R-:W-:Y:S08]  /*e830*/  MUFU.EX2 R61, R61 ;  /* 0x0000003d003d7308 */ /* 0x000ff00000000800 */
[----:B------:R-:W-:Y:S01]  /*e840*/  MUFU.EX2 R41, R41 ;  /* 0x0000002900297308 */ /* 0x000fe20000000800 */
[----:B-----5:R-:W-:-:S07]  /*e850*/  FMNMX.FTZ R6, R40, R65, !PT ;  /* 0x0000004128067209 */ /* 0x020fce0007810000 */
[----:B------:R-:W-:Y:S01]  /*e860*/  MUFU.EX2 R48, R48 ;  /* 0x0000003000307308 */ /* 0x000fe20000000800 */
[--C-:B------:R-:W-:Y:S01]  /*e870*/  FFMA.FTZ R40, R84, UR41, -R3.reuse ;  /* 0x0000002954287c23 */ /* 0x100fe20008010803 */
[----:B------:R-:W-:Y:S01]  /*e880*/  FFMA.FTZ R3, R85, UR41, -R3 ;  /* 0x0000002955037c23 */ /* 0x000fe20008010803 */
[C---:B------:R-:W-:Y:S01]  /*e890*/  FSETP.NEU.FTZ.AND P3, PT, R6.reuse, -INF , PT ;  /* 0xff8000000600780b */ /* 0x040fe20003f7d000 */
[----:B------:R-:W-:-:S04]  /*e8a0*/  FMUL.FTZ R77, R6, UR41 ;  /* 0x00000029064d7c20 */ /* 0x000fc80008410000 */
[----:B------:R-:W-:Y:S01]  /*e8b0*/  MUFU.EX2 R49, R49 ;  /* 0x0000003100317308 */ /* 0x000fe20000000800 */
[----:B------:R-:W-:-:S05]  /*e8c0*/  FSEL R77, R77, RZ, P3 ;  /* 0x000000ff4d4d7208 */ /* 0x000fca0001800000 */
[--C-:B------:R-:W-:Y:S01]  /*e8d0*/  FFMA.FTZ R65, R26, UR41, -R77.reuse ;  /* 0x000000291a417c23 */ /* 0x100fe2000801084d */
[--C-:B------:R-:W-:Y:S01]  /*e8e0*/  FFMA.FTZ R27, R27, UR41, -R77.reuse ;  /* 0x000000291b1b7c23 */ /* 0x100fe2000801084d */
[--C-:B------:R-:W-:Y:S01]  /*e8f0*/  FFMA.FTZ R68, R30, UR41, -R77.reuse ;  /* 0x000000291e447c23 */ /* 0x100fe2000801084d */
[----:B------:R-:W-:Y:S01]  /*e900*/  FFMA.FTZ R31, R31, UR41, -R77 ;  /* 0x000000291f1f7c23 */ /* 0x000fe2000801084d */
[----:B-1----:R-:W-:Y:S01]  /*e910*/  FADD.FTZ R26, R24, R9 ;  /* 0x00000009181a7221 */ /* 0x002fe20000010000 */
[--C-:B------:R-:W-:Y:S01]  /*e920*/  FFMA.FTZ R69, R34, UR41, -R77.reuse ;  /* 0x0000002922457c23 */ /* 0x100fe2000801084d */
[----:B------:R-:W-:Y:S01]  /*e930*/  MUFU.EX2 R65, R65 ;  /* 0x0000004100417308 */ /* 0x000fe20000000800 */
[--C-:B------:R-:W-:Y:S01]  /*e940*/  FFMA.FTZ R76, R43, UR41, -R77.reuse ;  /* 0x000000292b4c7c23 */ /* 0x100fe2000801084d */
[----:B0-----:R-:W-:Y:S01]  /*e950*/  FADD.FTZ R26, R11, R26 ;  /* 0x0000001a0b1a7221 */ /* 0x001fe20000010000 */
[--C-:B------:R-:W-:Y:S01]  /*e960*/  FFMA.FTZ R43, R54, UR41, -R77.reuse ;  /* 0x00000029362b7c23 */ /* 0x100fe2000801084d */
[--C-:B------:R-:W-:Y:S01]  /*e970*/  FFMA.FTZ R35, R35, UR41, -R77.reuse ;  /* 0x0000002923237c23 */ /* 0x100fe2000801084d */
[--C-:B------:R-:W-:Y:S01]  /*e980*/  FFMA.FTZ R54, R63, UR41, -R77.reuse ;  /* 0x000000293f367c23 */ /* 0x100fe2000801084d */
[----:B---3--:R-:W-:Y:S01]  /*e990*/  FADD.FTZ R63, R21, R26 ;  /* 0x0000001a153f7221 */ /* 0x008fe20000010000 */
[----:B------:R-:W-:Y:S01]  /*e9a0*/  F2FP.BF16.F32.PACK_AB R24, R9, R24 ;  /* 0x000000180918723e */ /* 0x000fe200000010ff */
[----:B------:R-:W0:Y:S01]  /*e9b0*/  MUFU.EX2 R27, R27 ;  /* 0x0000001b001b7308 */ /* 0x000e220000000800 */
[----:B------:R-:W-:Y:S01]  /*e9c0*/  FFMA.FTZ R38, R38, UR41, -R77 ;  /* 0x0000002926267c23 */ /* 0x000fe2000801084d */
[----:B----4-:R-:W-:Y:S01]  /*e9d0*/  FADD.FTZ R26, R28, R63 ;  /* 0x0000003f1c1a7221 */ /* 0x010fe20000010000 */
[--C-:B------:R-:W-:Y:S01]  /*e9e0*/  FFMA.FTZ R72, R39, UR41, -R77.reuse ;  /* 0x0000002927487c23 */ /* 0x100fe2000801084d */
[--C-:B------:R-:W-:Y:S01]  /*e9f0*/  FFMA.FTZ R73, R42, UR41, -R77.reuse ;  /* 0x000000292a497c23 */ /* 0x100fe2000801084d */
[--C-:B------:R-:W-:Y:S01]  /*ea00*/  FFMA.FTZ R80, R46, UR41, -R77.reuse ;  /* 0x000000292e507c23 */ /* 0x100fe2000801084d */
[----:B------:R-:W-:Y:S01]  /*ea10*/  FADD.FTZ R30, R25, R26 ;  /* 0x0000001a191e7221 */ /* 0x000fe20000010000 */
[--C-:B------:R-:W-:Y:S01]  /*ea20*/  FFMA.FTZ R81, R47, UR41, -R77.reuse ;  /* 0x000000292f517c23 */ /* 0x100fe2000801084d */
[----:B------:R-:W1:Y:S01]  /*ea30*/  MUFU.EX2 R68, R68 ;  /* 0x0000004400447308 */ /* 0x000e620000000800 */
[--C-:B------:R-:W-:Y:S01]  /*ea40*/  FFMA.FTZ R39, R50, UR41, -R77.reuse ;  /* 0x0000002932277c23 */ /* 0x100fe2000801084d */
[--C-:B------:R-:W-:Y:S01]  /*ea50*/  FFMA.FTZ R42, R51, UR41, -R77.reuse ;  /* 0x00000029332a7c23 */ /* 0x100fe2000801084d */
[--C-:B------:R-:W-:Y:S01]  /*ea60*/  FFMA.FTZ R51, R62, UR41, -R77.reuse ;  /* 0x000000293e337c23 */ /* 0x100fe2000801084d */
[--C-:B------:R-:W-:Y:S01]  /*ea70*/  FFMA.FTZ R46, R55, UR41, -R77.reuse ;  /* 0x00000029372e7c23 */ /* 0x100fe2000801084d */
[--C-:B------:R-:W-:Y:S01]  /*ea80*/  FFMA.FTZ R47, R58, UR41, -R77.reuse ;  /* 0x000000293a2f7c23 */ /* 0x100fe2000801084d */
[----:B------:R-:W-:Y:S01]  /*ea90*/  F2FP.BF16.F32.PACK_AB R28, R25, R28 ;  /* 0x0000001c191c723e */ /* 0x000fe200000010ff */
[----:B------:R-:W-:Y:S01]  /*eaa0*/  FFMA.FTZ R50, R59, UR41, -R77 ;  /* 0x000000293b327c23 */ /* 0x000fe2000801084d */
[----:B------:R-:W3:Y:S01]  /*eab0*/  MUFU.EX2 R31, R31 ;  /* 0x0000001f001f7308 */ /* 0x000ee20000000800 */
[----:B0-----:R-:W-:Y:S01]  /*eac0*/  FADD.FTZ R63, R65, R27 ;  /* 0x0000001b413f7221 */ /* 0x001fe20000010000 */
[----:B------:R-:W-:Y:S01]  /*ead0*/  F2FP.BF16.F32.PACK_AB R25, R27, R65 ;  /* 0x000000411b19723e */ /* 0x000fe200000010ff */
[--C-:B------:R-:W-:Y:S01]  /*eae0*/  FFMA.FTZ R55, R66, UR41, -R77.reuse ;  /* 0x0000002942377c23 */ /* 0x100fe2000801084d */
[--C-:B------:R-:W-:Y:S01]  /*eaf0*/  FFMA.FTZ R58, R67, UR41, -R77.reuse ;  /* 0x00000029433a7c23 */ /* 0x100fe2000801084d */
[--C-:B------:R-:W-:Y:S01]  /*eb00*/  FFMA.FTZ R59, R70, UR41, -R77.reuse ;  /* 0x00000029463b7c23 */ /* 0x100fe2000801084d */
[--C-:B------:R-:W-:Y:S01]  /*eb10*/  FFMA.FTZ R71, R71, UR41, -R77.reuse ;  /* 0x0000002947477c23 */ /* 0x100fe2000801084d */
[----:B------:R-:W-:Y:S01]  /*eb20*/  FFMA.FTZ R74, R74, UR41, -R77 ;  /* 0x000000294a4a7c23 */ /* 0x000fe2000801084d */
[----:B------:R-:W0:Y:S01]  /*eb30*/  MUFU.EX2 R69, R69 ;  /* 0x0000004500457308 */ /* 0x000e220000000800 */
[----:B-1----:R-:W-:Y:S01]  /*eb40*/  FADD.FTZ R26, R68, R63 ;  /* 0x0000003f441a7221 */ /* 0x002fe20000010000 */
[----:B------:R-:W-:Y:S01]  /*eb50*/  FADD.FTZ R63, R29, R30 ;  /* 0x0000001e1d3f7221 */ /* 0x000fe20000010000 */
[--C-:B------:R-:W-:Y:S01]  /*eb60*/  FFMA.FTZ R75, R75, UR41, -R77.reuse ;  /* 0x000000294b4b7c23 */ /* 0x100fe2000801084d */
[--C-:B------:R-:W-:Y:S01]  /*eb70*/  FFMA.FTZ R78, R78, UR41, -R77.reuse ;  /* 0x000000294e4e7c23 */ /* 0x100fe2000801084d */
[----:B------:R-:W-:Y:S01]  /*eb80*/  FFMA.FTZ R79, R79, UR41, -R77 ;  /* 0x000000294f4f7c23 */ /* 0x000fe2000801084d */
[----:B------:R-:W-:Y:S01]  /*eb90*/  FADD.FTZ R30, R32, R63 ;  /* 0x0000003f201e7221 */ /* 0x000fe20000010000 */
[--C-:B------:R-:W-:Y:S01]  /*eba0*/  FFMA.FTZ R82, R82, UR41, -R77.reuse ;  /* 0x0000002952527c23 */ /* 0x100fe2000801084d */
[----:B------:R-:W1:Y:S01]  /*ebb0*/  MUFU.EX2 R35, R35 ;  /* 0x0000002300237308 */ /* 0x000e620000000800 */
[----:B---3--:R-:W-:Y:S01]  /*ebc0*/  FADD.FTZ R26, R31, R26 ;  /* 0x0000001a1f1a7221 */ /* 0x008fe20000010000 */
[----:B------:R-:W-:Y:S01]  /*ebd0*/  FADD.FTZ R30, R33, R30 ;  /* 0x0000001e211e7221 */ /* 0x000fe20000010000 */
[----:B------:R-:W-:Y:S01]  /*ebe0*/  F2FP.BF16.F32.PACK_AB R27, R31, R68 ;  /* 0x000000441f1b723e */ /* 0x000fe200000010ff */
[--C-:B------:R-:W-:Y:S01]  /*ebf0*/  FFMA.FTZ R90, R90, UR41, -R77.reuse ;  /* 0x000000295a5a7c23 */ /* 0x100fe2000801084d */
[--C-:B------:R-:W-:Y:S01]  /*ec00*/  FFMA.FTZ R86, R86, UR41, -R77.reuse ;  /* 0x0000002956567c23 */ /* 0x100fe2000801084d */
[----:B------:R-:W-:-:S02]  /*ec10*/  FFMA.FTZ R77, R87, UR41, -R77 ;  /* 0x00000029574d7c23 */ /* 0x000fc4000801084d */
[----:B------:R-:W3:Y:S01]  /*ec20*/  MUFU.EX2 R38, R38 ;  /* 0x0000002600267308 */ /* 0x000ee20000000800 */
[----:B0-----:R-:W-:-:S07]  /*ec30*/  FADD.FTZ R26, R69, R26 ;  /* 0x0000001a451a7221 */ /* 0x001fce0000010000 */
[----:B------:R-:W0:Y:S01]  /*ec40*/  MUFU.EX2 R72, R72 ;  /* 0x0000004800487308 */ /* 0x000e220000000800 */
[----:B-1----:R-:W-:Y:S01]  /*ec50*/  FADD.FTZ R9, R35, R26 ;  /* 0x0000001a23097221 */ /* 0x002fe20000010000 */
[----:B------:R-:W-:Y:S01]  /*ec60*/  F2FP.BF16.F32.PACK_AB R26, R21, R11 ;  /* 0x0000000b151a723e */ /* 0x000fe200000010ff */
[----:B------:R-:W-:Y:S01]  /*ec70*/  FADD.FTZ R21, R89, R30 ;  /* 0x0000001e59157221 */ /* 0x000fe20000010000 */
[----:B------:R-:W-:Y:S02]  /*ec80*/  F2FP.BF16.F32.PACK_AB R30, R32, R29 ;  /* 0x0000001d201e723e */ /* 0x000fe400000010ff */
[----:B------:R-:W-:Y:S01]  /*ec90*/  F2FP.BF16.F32.PACK_AB R29, R35, R69 ;  /* 0x00000045231d723e */ /* 0x000fe200000010ff */
[----:B------:R-:W-:Y:S01]  /*eca0*/  FADD.FTZ R34, R44, R21 ;  /* 0x000000152c227221 */ /* 0x000fe20000010000 */
[----:B------:R-:W1:Y:S01]  /*ecb0*/  MUFU.EX2 R73, R73 ;  /* 0x0000004900497308 */ /* 0x000e620000000800 */
[----:B---3--:R-:W-:Y:S01]  /*ecc0*/  FADD.FTZ R11, R38, R9 ;  /* 0x00000009260b7221 */ /* 0x008fe20000010000 */
[----:B------:R-:W-:Y:S01]  /*ecd0*/  STSM.16.M88.4 [R140+0x21800], R24 ;  /* 0x021800188c007844 */ /* 0x000fe20000000200 */
[C---:B------:R-:W-:Y:S01]  /*ece0*/  FADD.FTZ R21, R45.reuse, R34 ;  /* 0x000000222d157221 */ /* 0x040fe20000010000 */
[----:B------:R-:W-:-:S02]  /*ecf0*/  F2FP.BF16.F32.PACK_AB R34, R45, R44 ;  /* 0x0000002c2d22723e */ /* 0x000fc400000010ff */
[----:B------:R-:W3:Y:S01]  /*ed00*/  LDL R45, [R1+0x24] ;  /* 0x00002400012d7983 */ /* 0x000ee20000100800 */
[----:B------:R-:W-:Y:S01]  /*ed10*/  FADD.FTZ R21, R36, R21 ;  /* 0x0000001524157221 */ /* 0x000fe20000010000 */
[----:B------:R-:W4:Y:S01]  /*ed20*/  MUFU.EX2 R76, R76 ;  /* 0x0000004c004c7308 */ /* 0x000f220000000800 */
[C---:B0-----:R-:W-:Y:S01]  /*ed30*/  FADD.FTZ R62, R72.reuse, R11 ;  /* 0x0000000b483e7221 */ /* 0x041fe20000010000 */
[----:B------:R-:W-:Y:S01]  /*ed40*/  F2FP.BF16.F32.PACK_AB R31, R72, R38 ;  /* 0x00000026481f723e */ /* 0x000fe200000010ff */
[----:B------:R-:W-:Y:S01]  /*ed50*/  FADD.FTZ R21, R4, R21 ;  /* 0x0000001504157221 */ /* 0x000fe20000010000 */
[----:B------:R-:W-:-:S03]  /*ed60*/  F2FP.BF16.F32.PACK_AB R32, R89, R33 ;  /* 0x000000215920723e */ /* 0x000fc600000010ff */
[----:B------:R-:W-:Y:S01]  /*ed70*/  FADD.FTZ R21, R8, R21 ;  /* 0x0000001508157221 */ /* 0x000fe20000010000 */
[----:B------:R-:W0:Y:S01]  /*ed80*/  MUFU.EX2 R80, R80 ;  /* 0x0000005000507308 */ /* 0x000e220000000800 */
[----:B-1----:R-:W-:-:S07]  /*ed90*/  FADD.FTZ R11, R73, R62 ;  /* 0x0000003e490b7221 */ /* 0x002fce0000010000 */
[----:B------:R-:W1:Y:S01]  /*eda0*/  MUFU.EX2 R81, R81 ;  /* 0x0000005100517308 */ /* 0x000e620000000800 */
[----:B----4-:R-:W-:Y:S01]  /*edb0*/  FADD.FTZ R11, R76, R11 ;  /* 0x0000000b4c0b7221 */ /* 0x010fe20000010000 */
[----:B------:R-:W-:-:S06]  /*edc0*/  FADD.FTZ R38, R20, R21 ;  /* 0x0000001514267221 */ /* 0x000fcc0000010000 */
[----:B------:R-:W4:Y:S01]  /*edd0*/  MUFU.EX2 R39, R39 ;  /* 0x0000002700277308 */ /* 0x000f220000000800 */
[----:B0-----:R-:W-:Y:S01]  /*ede0*/  FADD.FTZ R44, R80, R11 ;  /* 0x0000000b502c7221 */ /* 0x001fe20000010000 */
[----:B------:R-:W-:-:S06]  /*edf0*/  FADD.FTZ R21, R37, R38 ;  /* 0x0000002625157221 */ /* 0x000fcc0000010000 */
[----:B------:R-:W0:Y:S01]  /*ee00*/  MUFU.EX2 R42, R42 ;  /* 0x0000002a002a7308 */ /* 0x000e220000000800 */
[----:B-1----:R-:W-:-:S07]  /*ee10*/  FADD.FTZ R44, R81, R44 ;  /* 0x0000002c512c7221 */ /* 0x002fce0000010000 */
[----:B------:R-:W1:Y:S01]  /*ee20*/  MUFU.EX2 R43, R43 ;  /* 0x0000002b002b7308 */ /* 0x000e620000000800 */
[----:B----4-:R-:W-:-:S07]  /*ee30*/  FADD.FTZ R11, R39, R44 ;  /* 0x0000002c270b7221 */ /* 0x010fce0000010000 */
[----:B------:R-:W4:Y:S01]  /*ee40*/  MUFU.EX2 R46, R46 ;  /* 0x0000002e002e7308 */ /* 0x000f220000000800 */
[----:B0-----:R-:W-:-:S07]  /*ee50*/  FADD.FTZ R38, R42, R11 ;  /* 0x0000000b2a267221 */ /* 0x001fce0000010000 */
[----:B------:R-:W0:Y:S01]  /*ee60*/  MUFU.EX2 R47, R47 ;  /* 0x0000002f002f7308 */ /* 0x000e220000000800 */
[----:B------:R-:W-:Y:S01]  /*ee70*/  FADD.FTZ R44, R52, R21 ;  /* 0x00000015342c7221 */ /* 0x000fe20000010000 */
[----:B-1----:R-:W-:-:S06]  /*ee80*/  FADD.FTZ R11, R43, R38 ;  /* 0x000000262b0b7221 */ /* 0x002fcc0000010000 */
[----:B------:R-:W1:Y:S01]  /*ee90*/  MUFU.EX2 R50, R50 ;  /* 0x0000003200327308 */ /* 0x000e620000000800 */
[----:B------:R-:W-:Y:S01]  /*eea0*/  FADD.FTZ R44, R83, R44 ;  /* 0x0000002c532c7221 */ /* 0x000fe20000010000 */
[----:B------:R-:W-:Y:S01]  /*eeb0*/  F2FP.BF16.F32.PACK_AB R36, R4, R36 ;  /* 0x000000240424723e */ /* 0x000fe200000010ff */
[----:B----4-:R-:W-:Y:S01]  /*eec0*/  FADD.FTZ R4, R46, R11 ;  /* 0x0000000b2e047221 */ /* 0x010fe20000010000 */
[----:B--2---:R2:W-:Y:S04]  /*eed0*/  STSM.16.M88.4 [R92], R28 ;  /* 0x0000001c5c007844 */ /* 0x0045e80000000200 */
[----:B------:R-:W4:Y:S01]  /*eee0*/  MUFU.EX2 R51, R51 ;  /* 0x0000003300337308 */ /* 0x000f220000000800 */
[----:B------:R-:W-:Y:S01]  /*eef0*/  FADD.FTZ R44, R61, R44 ;  /* 0x0000002c3d2c7221 */ /* 0x000fe20000010000 */
[----:B0-----:R-:W-:-:S06]  /*ef00*/  FADD.FTZ R11, R47, R4 ;  /* 0x000000042f0b7221 */ /* 0x001fcc0000010000 */
[----:B------:R-:W0:Y:S01]  /*ef10*/  MUFU.EX2 R54, R54 ;  /* 0x0000003600367308 */ /* 0x000e220000000800 */
[----:B------:R-:W-:Y:S01]  /*ef20*/  FADD.FTZ R21, R41, R44 ;  /* 0x0000002c29157221 */ /* 0x000fe20000010000 */
[----:B-1----:R-:W-:-:S06]  /*ef30*/  FADD.FTZ R4, R50, R11 ;  /* 0x0000000b32047221 */ /* 0x002fcc0000010000 */
[----:B------:R-:W2:Y:S01]  /*ef40*/  MUFU.EX2 R53, R53 ;  /* 0x0000003500357308 */ /* 0x000ea20000000800 */
[----:B------:R-:W-:-:S07]  /*ef50*/  F2FP.BF16.F32.PACK_AB R38, R20, R8 ;  /* 0x000000081426723e */ /* 0x000fce00000010ff */
[----:B------:R-:W1:Y:S01]  /*ef60*/  MUFU.EX2 R55, R55 ;  /* 0x0000003700377308 */ /* 0x000e620000000800 */
[----:B------:R-:W-:Y:S01]  /*ef70*/  FADD.FTZ R8, R48, R21 ;  /* 0x0000001530087221 */ /* 0x000fe20000010000 */
[----:B----4-:R-:W-:-:S06]  /*ef80*/  FADD.FTZ R21, R51, R4 ;  /* 0x0000000433157221 */ /* 0x010fcc0000010000 */
[----:B------:R-:W4:Y:S08]  /*ef90*/  MUFU.EX2 R56, R56 ;  /* 0x0000003800387308 */ /* 0x000f300000000800 */
[----:B------:R-:W5:Y:S01]  /*efa0*/  MUFU.EX2 R58, R58 ;  /* 0x0000003a003a7308 */ /* 0x000f620000000800 */
[----:B------:R-:W-:Y:S01]  /*efb0*/  FADD.FTZ R8, R49, R8 ;  /* 0x0000000831087221 */ /* 0x000fe20000010000 */
[----:B0-----:R-:W-:-:S06]  /*efc0*/  FADD.FTZ R4, R54, R21 ;  /* 0x0000001536047221 */ /* 0x001fcc0000010000 */
[----:B------:R-:W0:Y:S08]  /*efd0*/  MUFU.EX2 R57, R57 ;  /* 0x0000003900397308 */ /* 0x000e300000000800 */
[----:B------:R-:W0:Y:S01]  /*efe0*/  MUFU.EX2 R59, R59 ;  /* 0x0000003b003b7308 */ /* 0x000e220000000800 */
[----:B--2---:R-:W-:Y:S01]  /*eff0*/  FADD.FTZ R29, R53, R8 ;  /* 0x00000008351d7221 */ /* 0x004fe20000010000 */
[----:B-1----:R-:W-:-:S06]  /*f000*/  FADD.FTZ R21, R55, R4 ;  /* 0x0000000437157221 */ /* 0x002fcc0000010000 */
[----:B------:R-:W1:Y:S08]  /*f010*/  MUFU.EX2 R60, R60 ;  /* 0x0000003c003c7308 */ /* 0x000e700000000800 */
[----:B------:R-:W2:Y:S01]  /*f020*/  MUFU.EX2 R9, R71 ;  /* 0x0000004700097308 */ /* 0x000ea20000000800 */
[----:B----4-:R-:W-:Y:S01]  /*f030*/  FADD.FTZ R8, R56, R29 ;  /* 0x0000001d38087221 */ /* 0x010fe20000010000 */
[----:B-----5:R-:W-:-:S06]  /*f040*/  FADD.FTZ R4, R58, R21 ;  /* 0x000000153a047221 */ /* 0x020fcc0000010000 */
[----:B------:R-:W4:Y:S01]  /*f050*/  MUFU.EX2 R64, R64 ;  /* 0x0000004000407308 */ /* 0x000f220000000800 */
[----:B------:R-:W-:-:S07]  /*f060*/  F2FP.BF16.F32.PACK_AB R24, R52, R37 ;  /* 0x000000253418723e */ /* 0x000fce00000010ff */
[----:B------:R-:W5:Y:S01]  /*f070*/  MUFU.EX2 R74, R74 ;  /* 0x0000004a004a7308 */ /* 0x000f620000000800 */
[----:B0-----:R-:W-:Y:S01]  /*f080*/  FADD.FTZ R21, R57, R8 ;  /* 0x0000000839157221 */ /* 0x001fe20000010000 */
[----:B------:R-:W-:Y:S02]  /*f090*/  F2FP.BF16.F32.PACK_AB R33, R76, R73 ;  /* 0x000000494c21723e */ /* 0x000fe400000010ff */
[----:B------:R-:W-:-:S04]  /*f0a0*/  F2FP.BF16.F32.PACK_AB R35, R81, R80 ;  /* 0x000000505123723e */ /* 0x000fc800000010ff */
[----:B------:R-:W0:Y:S08]  /*f0b0*/  MUFU.EX2 R75, R75 ;  /* 0x0000004b004b7308 */ /* 0x000e300000000800 */
[----:B------:R-:W-:Y:S08]  /*f0c0*/  MUFU.EX2 R78, R78 ;  /* 0x0000004e004e7308 */ /* 0x000ff00000000800 */
[----:B------:R-:W0:Y:S01]  /*f0d0*/  MUFU.EX2 R79, R79 ;  /* 0x0000004f004f7308 */ /* 0x000e220000000800 */
[----:B------:R-:W-:-:S07]  /*f0e0*/  F2FP.BF16.F32.PACK_AB R37, R42, R39 ;  /* 0x000000272a25723e */ /* 0x000fce00000010ff */
[----:B------:R-:W-:Y:S01]  /*f0f0*/  MUFU.EX2 R5, R5 ;  /* 0x0000000500057308 */ /* 0x000fe20000000800 */
[----:B------:R-:W-:-:S07]  /*f100*/  FADD.FTZ R4, R59, R4 ;  /* 0x000000043b047221 */ /* 0x000fce0000010000 */
[----:B------:R-:W0:Y:S08]  /*f110*/  MUFU.EX2 R7, R7 ;  /* 0x0000000700077308 */ /* 0x000e300000000800 */
[----:B------:R-:W-:Y:S08]  /*f120*/  MUFU.EX2 R40, R40 ;  /* 0x0000002800287308 */ /* 0x000ff00000000800 */
[----:B------:R-:W0:Y:S08]  /*f130*/  MUFU.EX2 R3, R3 ;  /* 0x0000000300037308 */ /* 0x000e300000000800 */
[----:B------:R-:W-:Y:S08]  /*f140*/  MUFU.EX2 R82, R82 ;  /* 0x0000005200527308 */ /* 0x000ff00000000800 */
[----:B------:R-:W0:Y:S08]  /*f150*/  MUFU.EX2 R11, R90 ;  /* 0x0000005a000b7308 */ /* 0x000e300000000800 */
[----:B------:R-:W-:Y:S08]  /*f160*/  MUFU.EX2 R86, R86 ;  /* 0x0000005600567308 */ /* 0x000ff00000000800 */
[----:B------:R-:W0:Y:S01]  /*f170*/  MUFU.EX2 R77, R77 ;  /* 0x0000004d004d7308 */ /* 0x000e220000000800 */
[----:B------:R-:W-:Y:S01]  /*f180*/  F2FP.BF16.F32.PACK_AB R39, R46, R43 ;  /* 0x0000002b2e27723e */ /* 0x000fe200000010ff */
[----:B-1----:R-:W-:Y:S01]  /*f190*/  FADD.FTZ R29, R60, R21 ;  /* 0x000000153c1d7221 */ /* 0x002fe20000010000 */
[----:B------:R-:W-:-:S02]  /*f1a0*/  F2FP.BF16.F32.PACK_AB R26, R61, R83 ;  /* 0x000000533d1a723e */ /* 0x000fc400000010ff */
[----:B------:R-:W-:Y:S02]  /*f1b0*/  F2FP.BF16.F32.PACK_AB R25, R50, R47 ;  /* 0x0000002f3219723e */ /* 0x000fe400000010ff */
[----:B------:R-:W-:Y:S01]  /*f1c0*/  F2FP.BF16.F32.PACK_AB R27, R54, R51 ;  /* 0x00000033361b723e */ /* 0x000fe200000010ff */
[----:B--2---:R-:W-:Y:S01]  /*f1d0*/  FADD.FTZ R21, R9, R4 ;  /* 0x0000000409157221 */ /* 0x004fe20000010000 */
[----:B------:R1:W-:Y:S01]  /*f1e0*/  STSM.16.M88.4 [R142], R32 ;  /* 0x000000208e007844 */ /* 0x0003e20000000200 */
[----:B------:R-:W2:Y:S01]  /*f1f0*/  @P2 LDC R20, c[0x0][0x44c] ;  /* 0x00011300ff142b82 */ /* 0x000ea20000000800 */
[----:B----4-:R-:W-:Y:S02]  /*f200*/  FADD.FTZ R8, R64, R29 ;  /* 0x0000001d40087221 */ /* 0x010fe40000010000 */
[----:B------:R-:W-:Y:S01]  /*f210*/  STSM.16.M88.4 [R141], R36 ;  /* 0x000000248d007844 */ /* 0x000fe20000000200 */
[----:B------:R-:W-:Y:S01]  /*f220*/  F2FP.BF16.F32.PACK_AB R28, R57, R56 ;  /* 0x00000038391c723e */ /* 0x000fe200000010ff */
[----:B-----5:R-:W-:-:S02]  /*f230*/  FADD.FTZ R4, R74, R21 ;  /* 0x000000154a047221 */ /* 0x020fc40000010000 */
[----:B------:R4:W-:Y:S01]  /*f240*/  STSM.16.M88.4 [R140+0x27800], R24 ;  /* 0x027800188c007844 */ /* 0x0009e20000000200 */
[----:B------:R-:W-:Y:S01]  /*f250*/  F2FP.BF16.F32.PACK_AB R30, R64, R60 ;  /* 0x0000003c401e723e */ /* 0x000fe200000010ff */
[----:B------:R-:W5:Y:S01]  /*f260*/  @P2 LDC R21, c[0x0][0x450] ;  /* 0x00011400ff152b82 */ /* 0x000f620000000800 */
[----:B0-----:R-:W-:Y:S02]  /*f270*/  F2FP.BF16.F32.PACK_AB R29, R75, R74 ;  /* 0x0000004a4b1d723e */ /* 0x001fe400000010ff */
[----:B------:R-:W-:Y:S02]  /*f280*/  F2FP.BF16.F32.PACK_AB R31, R79, R78 ;  /* 0x0000004e4f1f723e */ /* 0x000fe400000010ff */
[----:B-1----:R-:W-:Y:S02]  /*f290*/  F2FP.BF16.F32.PACK_AB R32, R7, R5 ;  /* 0x000000050720723e */ /* 0x002fe400000010ff */
[----:B------:R-:W-:Y:S02]  /*f2a0*/  F2FP.BF16.F32.PACK_AB R34, R3, R40 ;  /* 0x000000280322723e */ /* 0x000fe400000010ff */
[----:B------:R-:W-:-:S02]  /*f2b0*/  F2FP.BF16.F32.PACK_AB R33, R11, R82 ;  /* 0x000000520b21723e */ /* 0x000fc400000010ff */
[----:B------:R-:W-:Y:S02]  /*f2c0*/  F2FP.BF16.F32.PACK_AB R35, R77, R86 ;  /* 0x000000564d23723e */ /* 0x000fe400000010ff */
[----:B----4-:R-:W-:Y:S02]  /*f2d0*/  F2FP.BF16.F32.PACK_AB R24, R48, R41 ;  /* 0x000000293018723e */ /* 0x010fe400000010ff */
[----:B------:R-:W-:Y:S02]  /*f2e0*/  F2FP.BF16.F32.PACK_AB R26, R53, R49 ;  /* 0x00000031351a723e */ /* 0x000fe400000010ff */
[----:B------:R-:W-:Y:S02]  /*f2f0*/  F2FP.BF16.F32.PACK_AB R25, R58, R55 ;  /* 0x000000373a19723e */ /* 0x000fe400000010ff */
[----:B------:R-:W-:Y:S01]  /*f300*/  F2FP.BF16.F32.PACK_AB R27, R9, R59 ;  /* 0x0000003b091b723e */ /* 0x000fe200000010ff */
[----:B------:R-:W-:-:S04]  /*f310*/  FADD.FTZ R9, R75, R4 ;  /* 0x000000044b097221 */ /* 0x000fc80000010000 */
[----:B---3--:R0:W-:Y:S04]  /*f320*/  STSM.16.M88.4 [R45], R24 ;  /* 0x000000182d007844 */ /* 0x0081e80000000200 */
[----:B------:R0:W-:Y:S04]  /*f330*/  STSM.16.M88.4 [R142+0x6000], R28 ;  /* 0x0060001c8e007844 */ /* 0x0001e80000000200 */
[----:B------:R0:W-:Y:S01]  /*f340*/  STSM.16.M88.4 [R141+0x6000], R32 ;  /* 0x006000208d007844 */ /* 0x0001e20000000200 */
[----:B------:R1:W-:Y:S06]  /*f350*/  MEMBAR.ALL.CTA ;  /* 0x0000000000007992 */ /* 0x0003ec0000008000 */
[----:B-1----:R-:W1:Y:S01]  /*f360*/  FENCE.VIEW.ASYNC.S ;  /* 0x00000000000073c6 */ /* 0x002e620000000000 */
[----:B------:R-:W-:Y:S01]  /*f370*/  FADD.FTZ R4, R78, R9 ;  /* 0x000000094e047221 */ /* 0x000fe20000010000 */
[----:B------:R-:W-:Y:S01]  /*f380*/  FADD.FTZ R8, R5, R8 ;  /* 0x0000000805087221 */ /* 0x000fe20000010000 */
[----:B------:R-:W-:-:S02]  /*f390*/  PLOP3.LUT P3, PT, PT, PT, UP0, 0x40, 0x0 ;  /* 0x000000000000781c */ /* 0x000fc40003f6e808 */
[----:B------:R-:W-:Y:S01]  /*f3a0*/  FADD.FTZ R79, R79, R4 ;  /* 0x000000044f4f7221 */ /* 0x000fe20000010000 */
[----:B--2---:R-:W-:-:S04]  /*f3b0*/  @P2 IMAD.HI.U32 R20, R91, R20, RZ ;  /* 0x000000145b142227 */ /* 0x004fc800078e00ff */
[----:B------:R-:W-:Y:S01]  /*f3c0*/  FADD.FTZ R7, R7, R8 ;  /* 0x0000000807077221 */ /* 0x000fe20000010000 */
[----:B------:R-:W-:Y:S01]  /*f3d0*/  FADD.FTZ R82, R82, R79 ;  /* 0x0000004f52527221 */ /* 0x000fe20000010000 */
[----:B------:R-:W-:Y:S01]  /*f3e0*/  IMAD.MOV.U32 R8, RZ, RZ, R91 ;  /* 0x000000ffff087224 */ /* 0x000fe200078e005b */
[----:B-----5:R-:W-:Y:S02]  /*f3f0*/  @P2 SHF.R.U32.HI R8, RZ, R21, R20 ;  /* 0x00000015ff082219 */ /* 0x020fe40000011614 */
[----:B------:R-:W-:Y:S01]  /*f400*/  FADD.FTZ R11, R11, R82 ;  /* 0x000000520b0b7221 */ /* 0x000fe20000010000 */
[----:B------:R-:W-:Y:S02]  /*f410*/  FADD.FTZ R40, R40, R7 ;  /* 0x0000000728287221 */ /* 0x000fe40000010000 */
[----:B------:R-:W-:Y:S02]  /*f420*/  IMAD.IADD R113, R113, 0x1, R8 ;  /* 0x0000000171717824 */ /* 0x000fe400078e0208 */
[----:B------:R-:W-:Y:S01]  /*f430*/  FADD.FTZ R4, R86, R11 ;  /* 0x0000000b56047221 */ /* 0x000fe20000010000 */
[----:B------:R-:W-:Y:S01]  /*f440*/  FADD.FTZ R5, R3, R40 ;  /* 0x0000002803057221 */ /* 0x000fe20000010000 */
[----:B------:R-:W-:-:S02]  /*f450*/  VIADD R3, R88, 0xfffffffe ;  /* 0xfffffffe58037836 */ /* 0x000fc40000000000 */
[----:B------:R-:W-:Y:S01]  /*f460*/  FADD.FTZ R4, R77, R4 ;  /* 0x000000044d047221 */ /* 0x000fe20000010000 */
[----:B------:R-:W-:Y:S01]  /*f470*/  VIADD R7, R113, UR4 ;  /* 0x0000000471077c36 */ /* 0x000fe20008000000 */
[----:B-1----:R-:W-:Y:S01]  /*f480*/  NOP ;  /* 0x0000000000007918 */ /* 0x002fe20000000000 */
[----:B0-----:R-:W-:Y:S05]  /*f490*/  @P3 BRA `(.L_x_1515) ;  /* 0x0000000000543947 */ /* 0x001fea0003800000 */
[C---:B------:R-:W-:Y:S01]  /*f4a0*/  ISETP.GT.AND P3, PT, R113.reuse, RZ, PT ;  /* 0x000000ff7100720c */ /* 0x040fe20003f64270 */
[----:B------:R-:W-:Y:S01]  /*f4b0*/  BSSY B0, `(.L_x_1516) ;  /* 0x0000010000007945 */ /* 0x000fe20003800000 */
[----:B------:R-:W-:-:S11]  /*f4c0*/  VIADD R8, R113, 0xffffffff ;  /* 0xffffffff71087836 */ /* 0x000fd60000000000 */
[----:B------:R-:W-:Y:S05]  /*f4d0*/  @P3 BRA `(.L_x_1517) ;  /* 0x0000000000203947 */ /* 0x000fea0003800000 */
[----:B------:R-:W-:Y:S01]  /*f4e0*/  UISETP.NE.AND UP1, UPT, UR5, 0x1, UPT ;  /* 0x000000010500788c */ /* 0x000fe2000bf25270 */
[----:B------:R-:W-:-:S05]  /*f4f0*/  IMAD.MOV R8, RZ, RZ, -R113 ;  /* 0x000000ffff087224 */ /* 0x000fca00078e0a71 */
[----:B------:R-:W-:-:S05]  /*f500*/  PLOP3.LUT P3, PT, PT, PT, UP1, 0x80, 0x0 ;  /* 0x000000000000781c */ /* 0x000fca0003f6f018 */
[----:B------:R-:W-:-:S08]  /*f510*/  @UP1 ULDC.64 UR6, c[0x0][0x9e8] ;  /* 0x00027a0000061ab9 */ /* 0x000fd00000000a00 */
[----:B------:R-:W-:-:S05]  /*f520*/  @P3 IMAD.HI.U32 R9, R8, UR6, RZ ;  /* 0x0000000608093c27 */ /* 0x000fca000f8e00ff */
[----:B------:R-:W-:-:S04]  /*f530*/  @P3 SHF.R.U32.HI R8, RZ, UR7, R9 ;  /* 0x00000007ff083c19 */ /* 0x000fc80008011609 */
[----:B------:R-:W-:Y:S01]  /*f540*/  LOP3.LUT R8, RZ, R8, RZ, 0x33, !PT ;  /* 0x00000008ff087212 */ /* 0x000fe200078e33ff */
[----:B------:R-:W-:Y:S06]  /*f550*/  BRA `(.L_x_1518) ;  /* 0x0000000000147947 */ /* 0x000fec0003800000 */
.L_x_1517:
[----:B------:R-:W-:-:S06]  /*f560*/  UISETP.NE.AND UP1, UPT, UR5, 0x1, UPT ;  /* 0x000000010500788c */ /* 0x000fcc000bf25270 */
[----:B------:R-:W-:-:S05]  /*f570*/  PLOP3.LUT P3, PT, PT, PT, UP1, 0x80, 0x0 ;  /* 0x000000000000781c */ /* 0x000fca0003f6f018 */
[----:B------:R-:W-:-:S08]  /*f580*/  @UP1 ULDC.64 UR6, c[0x0][0x9e8] ;  /* 0x00027a0000061ab9 */ /* 0x000fd00000000a00 */
[----:B------:R-:W-:-:S05]  /*f590*/  @P3 IMAD.HI.U32 R9, R8, UR6, RZ ;  /* 0x0000000608093c27 */ /* 0x000fca000f8e00ff */
[----:B------:R-:W-:-:S07]  /*f5a0*/  @P3 SHF.R.U32.HI R8, RZ, UR7, R9 ;  /* 0x00000007ff083c19 */ /* 0x000fce0008011609 */
.L_x_1518:
[----:B------:R-:W-:Y:S05]  /*f5b0*/  BSYNC B0 ;  /* 0x0000000000007941 */ /* 0x000fea0003800000 */
.L_x_1516:
[----:B------:R-:W-:-:S04]  /*f5c0*/  IMAD.U32 R9, RZ, RZ, UR5 ;  /* 0x00000005ff097e24 */ /* 0x000fc8000f8e00ff */
[----:B------:R-:W-:-:S05]  /*f5d0*/  IMAD R8, R8, R9, UR5 ;  /* 0x0000000508087e24 */ /* 0x000fca000f8e0209 */
[----:B------:R-:W-:-:S07]  /*f5e0*/  VIMNMX R7, R7, R8, PT ;  /* 0x0000000807077248 */ /* 0x000fce0003fe0100 */
.L_x_1515:
[----:B------:R-:W2:Y:S01]  /*f5f0*/  LDL R9, [R1+0x48] ;  /* 0x0000480001097983 */ /* 0x000ea20000100800 */
[----:B------:R-:W-:Y:S01]  /*f600*/  SHF.R.S32.HI R8, RZ, 0x1f, R7 ;  /* 0x0000001fff087819 */ /* 0x000fe20000011407 */
[----:B------:R-:W-:Y:S01]  /*f610*/  ULDC UR42, c[0x0][0x9e4] ;  /* 0x00027900002a7ab9 */ /* 0x000fe20000000800 */
[----:B------:R-:W-:Y:S01]  /*f620*/  ULDC UR5, c[0x0][0x9e4] ;  /* 0x0002790000057ab9 */ /* 0x000fe20000000800 */
[----:B------:R-:W-:Y:S01]  /*f630*/  ULDC UR43, c[0x0][0x9dc] ;  /* 0x00027700002b7ab9 */ /* 0x000fe20000000800 */
[----:B------:R-:W-:Y:S01]  /*f640*/  LEA.HI R8, R8, R7, RZ, 0x7 ;  /* 0x0000000708087211 */ /* 0x000fe200078f38ff */
[----:B------:R-:W-:Y:S01]  /*f650*/  ULDC UR49, c[0x0][0x9dc] ;  /* 0x0002770000317ab9 */ /* 0x000fe20000000800 */
[----:B------:R-:W-:Y:S01]  /*f660*/  ULDC UR4, c[0x0][0x988] ;  /* 0x0002620000047ab9 */ /* 0x000fe20000000800 */
[----:B------:R-:W-:Y:S01]  /*f670*/  ULDC UR7, c[0x0][0x988] ;  /* 0x0002620000077ab9 */ /* 0x000fe20000000800 */
[----:B------:R-:W-:Y:S01]  /*f680*/  SHF.R.S32.HI R8, RZ, 0x7, R8 ;  /* 0x00000007ff087819 */ /* 0x000fe20000011408 */
[----:B------:R-:W-:Y:S01]  /*f690*/  ULDC UR6, c[0x0][0x988] ;  /* 0x0002620000067ab9 */ /* 0x000fe20000000800 */
[----:B------:R-:W-:Y:S01]  /*f6a0*/  ULDC UR50, c[0x0][0x9e0] ;  /* 0x0002780000327ab9 */ /* 0x000fe20000000800 */
[----:B------:R-:W-:Y:S01]  /*f6b0*/  ULDC UR48, c[0x0][0x9e0] ;  /* 0x0002780000307ab9 */ /* 0x000fe20000000800 */
        /* <DEDUP_REMOVED lines=24> */
[----:B--2---:R-:W-:-:S04]  /*f840*/  VIMNMX R9, R9, R8, !PT ;  /* 0x0000000809097248 */ /* 0x004fc80007fe0100 */
[----:B------:R-:W-:Y:S01]  /*f850*/  ISETP.GE.AND P3, PT, R3, R9, PT ;  /* 0x000000090300720c */ /* 0x000fe20003f66270 */
[----:B------:R0:W-:-:S12]  /*f860*/  STL [R1+0x18], R9 ;  /* 0x0000180901007387 */ /* 0x0001d80000100800 */
[----:B0-----:R-:W-:Y:S05]  /*f870*/  @!P3 BRA `(.L_x_1519) ;  /* 0x000000340004b947 */ /* 0x001fea0003800000 */
[----:B------:R-:W-:-:S07]  /*f880*/  IMAD.MOV.U32 R135, RZ, RZ, RZ ;  /* 0x000000ffff877224 */ /* 0x000fce00078e00ff */
.L_x_1537:
[----:B------:R-:W-:Y:S01]  /*f890*/  ISETP.NE.AND P3, PT, R157, RZ, PT ;  /* 0x000000ff9d00720c */ /* 0x000fe20003f65270 */
[----:B------:R-:W-:Y:S01]  /*f8a0*/  VIADD R20, R16, 0x1 ;  /* 0x0000000110147836 */ /* 0x000fe20000000000 */
[----:B------:R-:W-:Y:S05]  /*f8b0*/  YIELD ;  /* 0x0000000000007946 */ /* 0x000fea0003800000 */
[----:B------:R-:W-:-:S04]  /*f8c0*/  ISETP.NE.AND P4, PT, R20, 0x2, PT ;  /* 0x000000021400780c */ /* 0x000fc80003f85270 */
[----:B------:R-:W-:Y:S02]  /*f8d0*/  SEL R7, RZ, 0x1, P4 ;  /* 0x00000001ff077807 */ /* 0x000fe40002000000 */
[----:B------:R-:W-:Y:S02]  /*f8e0*/  SEL R20, R20, RZ, P4 ;  /* 0x000000ff14147207 */ /* 0x000fe40002000000 */
[----:B------:R-:W-:Y:S01]  /*f8f0*/  LOP3.LUT R7, R18, R7, RZ, 0x3c, !PT ;  /* 0x0000000712077212 */ /* 0x000fe200078e3cff */
[----:B------:R-:W-:Y:S06]  /*f900*/  @P3 BRA `(.L_x_1520) ;  /* 0x0000000000303947 */ /* 0x000fec0003800000 */
[----:B------:R-:W-:Y:S05]  /*f910*/  @!P0 BRA `(.L_x_1521) ;  /* 0x0000000000048947 */ /* 0x000fea0003800000 */
[----:B------:R-:W-:Y:S01]  /*f920*/  BPT.TRAP 0x1 ;  /* 0x000000040000795c */ /* 0x000fe20000300000 */
.L_x_1521:
[----:B------:R-:W-:Y:S01]  /*f930*/  IMAD R9, R20, 0x8, R2 ;  /* 0x0000000814097824 */ /* 0x000fe200078e0202 */
[----:B------:R-:W-:-:S04]  /*f940*/  SHF.L.U32 R8, R7, 0x1f, RZ ;  /* 0x0000001f07087819 */ /* 0x000fc800000006ff */
[----:B------:R0:W1:Y:S01]  /*f950*/  SYNCS.PHASECHK.TRANS64.TRYWAIT P4, [R9+URZ+0x2d830], R8 ;  /* 0x02d83008090075a7 */ /* 0x000062000808017f */
[----:B------:R-:W-:Y:S05]  /*f960*/  @!P0 BRA `(.L_x_1522) ;  /* 0x0000000000048947 */ /* 0x000fea0003800000 */
[----:B------:R-:W-:Y:S01]  /*f970*/  BPT.TRAP 0x1 ;  /* 0x000000040000795c */ /* 0x000fe20000300000 */
.L_x_1522:
[----:B------:R-:W-:Y:S04]  /*f980*/  BSSY B0, `(.L_x_1520) ;  /* 0x0000004000007945 */ /* 0x000fe80003800000 */
[----:B-1----:R-:W-:Y:S05]  /*f990*/  @P4 BRA `(.L_x_1523) ;  /* 0x0000000000084947 */ /* 0x002fea0003800000 */
[----:B------:R-:W1:Y:S02]  /*f9a0*/  SYNCS.PHASECHK.TRANS64.TRYWAIT P4, [R9+URZ+0x2d830], R8 ;  /* 0x02d83008090075a7 */ /* 0x000e64000808017f */
[----:B-1----:R-:W-:Y:S05]  /*f9b0*/  @!P4 BRA `(.L_x_1524) ;  /* 0x0000015800ecc947 */ /* 0x002fea0003800000 */
.L_x_1523:
[----:B------:R-:W-:Y:S05]  /*f9c0*/  BSYNC B0 ;  /* 0x0000000000007941 */ /* 0x000fea0003800000 */
.L_x_1520:
[----:B01----:R-:W2:Y:S01]  /*f9d0*/  LDL R8, [R1+0x8] ;  /* 0x0000080001087983 */ /* 0x003ea20000100800 */
[----:B------:R-:W0:Y:S01]  /*f9e0*/  S2R R10, SR_TID.X ;  /* 0x00000000000a7919 */ /* 0x000e220000002100 */
[----:B------:R-:W-:Y:S05]  /*f9f0*/  WARPSYNC.ALL ;  /* 0x0000000000007948 */ /* 0x000fea0003800000 */
[----:B------:R-:W-:Y:S01]  /*fa00*/  IMAD.MOV.U32 R9, RZ, RZ, -0x7fffffe0 ;  /* 0x80000020ff097424 */ /* 0x000fe200078e00ff */
[----:B0-----:R-:W-:-:S05]  /*fa10*/  SHF.R.U32.HI R10, RZ, 0x7, R10 ;  /* 0x00000007ff0a7819 */ /* 0x001fca000001160a */
[----:B------:R-:W-:Y:S01]  /*fa20*/  VIADD R21, R10, 0x8 ;  /* 0x000000080a157836 */ /* 0x000fe20000000000 */
[----:B------:R-:W-:Y:S01]  /*fa30*/  R2UR UR11, R9 ;  /* 0x00000000090b72ca */ /* 0x000fe200000e0000 */
[----:B------:R-:W-:Y:S01]  /*fa40*/  IMAD.MOV.U32 R25, RZ, RZ, -0x7fffffe0 ;  /* 0x80000020ff197424 */ /* 0x000fe200078e00ff */
[----:B------:R-:W-:Y:S01]  /*fa50*/  R2UR UR8, R12 ;  /* 0x000000000c0872ca */ /* 0x000fe200000e0000 */
[----:B------:R-:W-:Y:S01]  /*fa60*/  IMAD.MOV.U32 R27, RZ, RZ, -0x7fffffe0 ;  /* 0x80000020ff1b7424 */ /* 0x000fe200078e00ff */
[----:B------:R-:W-:Y:S02]  /*fa70*/  R2UR UR9, R13 ;  /* 0x000000000d0972ca */ /* 0x000fe400000e0000 */
[C---:B------:R-:W-:Y:S02]  /*fa80*/  R2UR UR15, R25.reuse ;  /* 0x00000000190f72ca */ /* 0x040fe400000e0000 */
[----:B------:R-:W-:Y:S02]  /*fa90*/  R2UR UR23, R25 ;  /* 0x00000000191772ca */ /* 0x000fe400000e0000 */
[----:B------:R-:W-:-:S02]  /*faa0*/  R2UR UR27, R27 ;  /* 0x000000001b1b72ca */ /* 0x000fc400000e0000 */
[----:B------:R-:W-:Y:S02]  /*fab0*/  R2UR UR12, R152 ;  /* 0x00000000980c72ca */ /* 0x000fe400000e0000 */
[----:B------:R-:W-:Y:S01]  /*fac0*/  R2UR UR13, R153 ;  /* 0x00000000990d72ca */ /* 0x000fe200000e0000 */
[----:B------:R0:W-:Y:S01]  /*fad0*/  BAR.SYNC.DEFER_BLOCKING R21, 0x100 ;  /* 0x000400150000751d */ /* 0x0001e20000010000 */
[----:B------:R-:W-:Y:S01]  /*fae0*/  IMAD.MOV.U32 R11, RZ, RZ, -0x7fffffe0 ;  /* 0x80000020ff0b7424 */ /* 0x000fe200078e00ff */
[----:B------:R-:W-:Y:S02]  /*faf0*/  R2UR UR16, R150 ;  /* 0x00000000961072ca */ /* 0x000fe400000e0000 */
[----:B------:R-:W-:Y:S01]  /*fb00*/  R2UR UR17, R151 ;  /* 0x00000000971172ca */ /* 0x000fe200000e0000 */
[----:B--2---:R-:W-:-:S04]  /*fb10*/  IMAD R8, R20, 0x600, R8 ;  /* 0x0000060014087824 */ /* 0x004fc800078e0208 */
[C---:B------:R-:W-:Y:S01]  /*fb20*/  VIADD R24, R8.reuse, 0x2 ;  /* 0x0000000208187836 */ /* 0x040fe20000000000 */
[C---:B------:R-:W-:Y:S01]  /*fb30*/  R2UR UR10, R8.reuse ;  /* 0x00000000080a72ca */ /* 0x040fe200000e0000 */
[----:B------:R-:W-:-:S03]  /*fb40*/  VIADD R26, R8, 0x400 ;  /* 0x00000400081a7836 */ /* 0x000fc60000000000 */
[----:B------:R-:W-:Y:S01]  /*fb50*/  R2UR UR14, R24 ;  /* 0x00000000180e72ca */ /* 0x000fe200000e0000 */
[----:B------:R-:W-:Y:S01]  /*fb60*/  VIADD R24, R8, 0x202 ;  /* 0x0000020208187836 */ /* 0x000fe20000000000 */
[----:B------:R-:W-:-:S04]  /*fb70*/  R2UR UR26, R26 ;  /* 0x000000001a1a72ca */ /* 0x000fc800000e0000 */
[----:B------:R-:W-:Y:S02]  /*fb80*/  R2UR UR22, R24 ;  /* 0x00000000181672ca */ /* 0x000fe400000e0000 */
[----:B------:R-:W-:-:S06]  /*fb90*/  WARPGROUP.ARRIVE ;  /* 0x00000000000079c5 */ /* 0x000fcc0000000000 */
[----:B------:R-:W-:Y:S01]  /*fba0*/  HGMMA.64x128x16.F32.BF16 R24, gdesc[UR8], RZ, !UPT, gsb0 ;  /* 0x01e00000081879f0 */ /* 0x000fe2000c0018ff */
[----:B------:R-:W-:Y:S01]  /*fbb0*/  VIADD R10, R8, 0x200 ;  /* 0x00000200080a7836 */ /* 0x000fe20000000000 */
[----:B------:R-:W-:-:S04]  /*fbc0*/  R2UR UR19, R11 ;  /* 0x000000000b1372ca */ /* 0x000fc800000e0000 */
[----:B------:R-:W-:Y:S01]  /*fbd0*/  R2UR UR18, R10 ;  /* 0x000000000a1272ca */ /* 0x000fe200000e0000 */
[----:B------:R-:W-:Y:S02]  /*fbe0*/  WARPGROUP.DEPBAR.LE gsb0, 0x0 ;  /* 0x00008000000079c5 */ /* 0x000fe40000010000 */
[----:B------:R-:W-:-:S06]  /*fbf0*/  WARPGROUP.ARRIVE ;  /* 0x00000000000079c5 */ /* 0x000fcc0000000000 */
[----:B------:R-:W-:Y:S01]  /*fc00*/  HGMMA.64x128x16.F32.BF16 R24, gdesc[UR12], R24, gsb0 ;  /* 0x01e000000c1879f0 */ /* 0x000fe20008001818 */
[----:B------:R-:W-:Y:S02]  /*fc10*/  R2UR UR20, R148 ;  /* 0x00000000941472ca */ /* 0x000fe400000e0000 */
        /* <DEDUP_REMOVED lines=9> */
[----:B------:R-:W-:Y:S01]  /*fcb0*/  VIADD R8, R8, 0x402 ;  /* 0x0000040208087836 */ /* 0x000fe20000000000 */
[----:B------:R-:W-:Y:S02]  /*fcc0*/  R2UR UR31, R9 ;  /* 0x00000000091f72ca */ /* 0x000fe400000e0000 */
[----:B------:R-:W-:Y:S02]  /*fcd0*/  R2UR UR28, R14 ;  /* 0x000000000e1c72ca */ /* 0x000fe400000e0000 */
[----:B------:R-:W-:Y:S02]  /*fce0*/  R2UR UR30, R8 ;  /* 0x00000000081e72ca */ /* 0x000fe400000e0000 */
[----:B------:R-:W-:Y:S01]  /*fcf0*/  R2UR UR29, R15 ;  /* 0x000000000f1d72ca */ /* 0x000fe200000e0000 */
[----:B------:R-:W-:Y:S02]  /*fd00*/  WARPGROUP.DEPBAR.LE gsb0, 0x0 ;  /* 0x00008000000079c5 */ /* 0x000fe40000010000 */
[----:B------:R-:W-:-:S06]  /*fd10*/  WARPGROUP.ARRIVE ;  /* 0x00000000000079c5 */ /* 0x000fcc0000000000 */
        /* <DEDUP_REMOVED lines=8> */
.L_x_1526:
[----:B------:R-:W-:Y:S01]  /*fda0*/  SHF.L.U32 R8, R18, 0x1f, RZ ;  /* 0x0000001f12087819 */ /* 0x000fe200000006ff */
[----:B------:R-:W-:-:S04]  /*fdb0*/  IMAD R9, R16, 0x8, R2 ;  /* 0x0000000810097824 */ /* 0x000fc800078e0202 */
[----:B------:R0:W1:Y:S01]  /*fdc0*/  SYNCS.PHASECHK.TRANS64.TRYWAIT P3, [R9+URZ+0x2d850], R8 ;  /* 0x02d85008090075a7 */ /* 0x000062000806017f */
[----:B------:R-:W-:Y:S05]  /*fdd0*/  @!P0 BRA `(.L_x_1527) ;  /* 0x0000000000048947 */ /* 0x000fea0003800000 */
[----:B------:R-:W-:Y:S01]  /*fde0*/  BPT.TRAP 0x1 ;  /* 0x000000040000795c */ /* 0x000fe20000300000 */
.L_x_1527:
[----:B-1----:R-:W-:Y:S05]  /*fdf0*/  @P3 BRA `(.L_x_1525) ;  /* 0x0000000000083947 */ /* 0x002fea0003800000 */
[----:B------:R-:W1:Y:S02]  /*fe00*/  SYNCS.PHASECHK.TRANS64.TRYWAIT P3, [R9+URZ+0x2d850], R8 ;  /* 0x02d85008090075a7 */ /* 0x000e64000806017f */
[----:B-1----:R-:W-:Y:S05]  /*fe10*/  @!P3 BRA `(.L_x_1528) ;  /* 0x0000015400e8b947 */ /* 0x002fea0003800000 */
.L_x_1525:
[----:B------:R-:W2:Y:S01]  /*fe20*/  LDL R21, [R1+0x1c] ;  /* 0x00001c0001157983 */ /* 0x000ea20000100800 */
[----:B01----:R-:W0:Y:S03]  /*fe30*/  @P2 LDC R9, c[0x0][0x44c] ;  /* 0x00011300ff092b82 */ /* 0x003e260000000800 */
[----:B------:R-:W2:Y:S04]  /*fe40*/  LDL R18, [R1+0x44] ;  /* 0x0000440001127983 */ /* 0x000ea80000100800 */
[----:B------:R-:W3:Y:S01]  /*fe50*/  LDL R10, [R1+0x28] ;  /* 0x00002800010a7983 */ /* 0x000ee20000100800 */
[----:B------:R-:W1:Y:S01]  /*fe60*/  @P2 LDC R8, c[0x0][0x450] ;  /* 0x00011400ff082b82 */ /* 0x000e620000000800 */
[----:B------:R-:W-:Y:S05]  /*fe70*/  WARPSYNC.ALL ;  /* 0x0000000000007948 */ /* 0x000fea0003800000 */
[----:B------:R-:W-:Y:S01]  /*fe80*/  WARPGROUP.ARRIVE ;  /* 0x00000000000079c5 */ /* 0x000fe20000000000 */
[----:B------:R-:W-:Y:S01]  /*fe90*/  UMOV UR9, 0x40000040 ;  /* 0x4000004000097882 */ /* 0x000fe20000000000 */
[----:B------:R-:W-:-:S04]  /*fea0*/  IMAD.MOV.U32 R11, RZ, RZ, -0x7fffffe0 ;  /* 0x80000020ff0b7424 */ /* 0x000fc800078e00ff */
[----:B------:R-:W4:Y:S01]  /*feb0*/  S2R R143, SR_TID.X ;  /* 0x00000000008f7919 */ /* 0x000f220000002100 */
[----:B------:R-:W-:Y:S01]  /*fec0*/  IMAD.SHL.U32 R145, R3, 0x80, RZ ;  /* 0x0000008003917824 */ /* 0x000fe200078e00ff */
[----:B----4-:R-:W-:Y:S01]  /*fed0*/  ISETP.GE.U32.AND P3, PT, R143, 0x180, PT ;  /* 0x000001808f00780c */ /* 0x010fe20003f66070 */
[----:B--2---:R-:W-:Y:S01]  /*fee0*/  IMAD.IADD R18, R18, 0x1, R21 ;  /* 0x0000000112127824 */ /* 0x004fe200078e0215 */
[----:B------:R-:W-:Y:S02]  /*fef0*/  SHF.R.U32.HI R21, RZ, 0x7, R143 ;  /* 0x00000007ff157819 */ /* 0x000fe4000001168f */
[----:B------:R-:W-:Y:S01]  /*ff00*/  IADD3 R143, -R22, 0x1, -R145 ;  /* 0x00000001168f7810 */ /* 0x000fe20007ffe991 */
[----:B0-----:R-:W-:-:S03]  /*ff10*/  @P2 IMAD.HI.U32 R9, R18, R9, RZ ;  /* 0x0000000912092227 */ /* 0x001fc600078e00ff */
[----:B------:R-:W-:Y:S02]  /*ff20*/  IADD3 R143, -R138, R143, R139 ;  /* 0x0000008f8a8f7210 */ /* 0x000fe40007ffe18b */
[----:B-1----:R-:W-:Y:S01]  /*ff30*/  @P2 SHF.R.U32.HI R18, RZ, R8, R9 ;  /* 0x00000008ff122219 */ /* 0x002fe20000011609 */
[----:B---3--:R-:W-:Y:S02]  /*ff40*/  IMAD R9, R10, 0x2000, R2 ;  /* 0x000020000a097824 */ /* 0x008fe400078e0202 */
[----:B------:R-:W-:Y:S02]  /*ff50*/  VIADD R8, R2, 0x400 ;  /* 0x0000040002087836 */ /* 0x000fe40000000000 */
[----:B------:R-:W0:Y:S01]  /*ff60*/  SHFL.IDX PT, R154, R18, RZ, 0x1c1f ;  /* 0x001c1fff129a7589 */ /* 0x000e2200000e0000 */
[----:B------:R-:W-:Y:S01]  /*ff70*/  R2UR UR8, R9 ;  /* 0x00000000090872ca */ /* 0x000fe200000e0000 */
[----:B------:R-:W-:Y:S01]  /*ff80*/  IMAD.MOV.U32 R9, RZ, RZ, -0x7fffffe0 ;  /* 0x80000020ff097424 */ /* 0x000fe200078e00ff */
[----:B------:R-:W-:-:S04]  /*ff90*/  SHF.R.U32.HI R8, RZ, 0x4, R8 ;  /* 0x00000004ff087819 */ /* 0x000fc80000011608 */
[----:B------:R-:W-:Y:S02]  /*ffa0*/  LOP3.LUT R8, R8, 0x3fff, RZ, 0xc0, !PT ;  /* 0x00003fff08087812 */ /* 0x000fe400078ec0ff */
[----:B------:R-:W-:Y:S01]  /*ffb0*/  R2UR UR11, R9 ;  /* 0x00000000090b72ca */ /* 0x000fe200000e0000 */
[----:B------:R-:W-:Y:S01]  /*ffc0*/  IMAD.MOV.U32 R9, RZ, RZ, -0x7fffffe0 ;  /* 0x80000020ff097424 */ /* 0x000fe200078e00ff */
[----:B------:R-:W-:-:S03]  /*ffd0*/  LOP3.LUT R8, R8, 0x2000000, RZ, 0xfc, !PT ;  /* 0x0200000008087812 */ /* 0x000fc600078efcff */
[----:B------:R-:W-:Y:S02]  /*ffe0*/  UIADD3 UR8, UR8, 0x21800, URZ ;  /* 0x0002180008087890 */ /* 0x000fe4000fffe03f */
[----:B------:R-:W-:Y:S02]  /*fff0*/  IMAD R8, R16, 0x600, R8 ;  /* 0x0000060010087824 */ /* 0x000fe400078e0208 */
[----:B------:R-:W-:Y:S02]  /*10000*/  USHF.R.U32.HI UR8, URZ, 0x4, UR8 ;  /* 0x000000043f087899 */ /* 0x000fe40008011608 */
[C---:B------:R-:W-:Y:S01]  /*10010*/  VIADD R10, R8.reuse, 0x40 ;  /* 0x00000040080a7836 */ /* 0x040fe20000000000 */
[----:B------:R-:W-:Y:S01]  /*10020*/  R2UR UR10, R8 ;  /* 0x00000000080a72ca */ /* 0x000fe200000e0000 */
[----:B------:R-:W-:-:S04]  /*10030*/  ULOP3.LUT UR8, UR8, 0x3fff, URZ, 0xc0, !UPT ;  /* 0x00003fff08087892 */ /* 0x000fc8000f8ec03f */
[----:B------:R-:W-:-:S07]  /*10040*/  ULOP3.LUT UR12, UR8, 0x10000, URZ, 0xfc, !UPT ;  /* 0x00010000080c7892 */ /* 0x000fce000f8efc3f */
[----:B------:R-:W-:Y:S02]  /*10050*/  UMOV UR8, UR12 ;  /* 0x0000000c00087c82 */ /* 0x000fe40008000000 */
[----:B------:R-:W-:Y:S01]  /*10060*/  HGMMA.64x96x16.F32.BF16 R88, gdesc[UR8].tnspB, R88, gsb0 ;  /* 0x41600000085879f0 */ /* 0x000fe20008001858 */
[----:B------:R-:W-:Y:S01]  /*10070*/  R2UR UR10, R10 ;  /* 0x000000000a0a72ca */ /* 0x000fe200000e0000 */
[----:B------:R-:W-:Y:S01]  /*10080*/  UIADD3 UR8, UR12, 0x2, URZ ;  /* 0x000000020c087890 */ /* 0x000fe2000fffe03f */
[----:B------:R-:W-:Y:S01]  /*10090*/  R2UR UR11, R11 ;  /* 0x000000000b0b72ca */ /* 0x000fe200000e0000 */
[----:B------:R-:W-:Y:S01]  /*100a0*/  UMOV UR9, 0x40000040 ;  /* 0x4000004000097882 */ /* 0x000fe20000000000 */
[----:B------:R-:W-:Y:S02]  /*100b0*/  VIADD R10, R8, 0x80 ;  /* 0x00000080080a7836 */ /* 0x000fe40000000000 */
[----:B------:R-:W-:Y:S01]  /*100c0*/  IMAD.MOV.U32 R11, RZ, RZ, -0x7fffffe0 ;  /* 0x80000020ff0b7424 */ /* 0x000fe200078e00ff */
[----:B------:R-:W-:-:S02]  /*100d0*/  WARPGROUP.DEPBAR.LE gsb0, 0x0 ;  /* 0x00008000000079c5 */ /* 0x000fc40000010000 */
[----:B------:R-:W-:-:S06]  /*100e0*/  WARPGROUP.ARRIVE ;  /* 0x00000000000079c5 */ /* 0x000fcc0000000000 */
[----:B------:R-:W-:Y:S01]  /*100f0*/  HGMMA.64x96x16.F32.BF16 R88, gdesc[UR8].tnspB, R88, gsb0 ;  /* 0x41600000085879f0 */ /* 0x000fe20008001858 */
[----:B------:R-:W-:Y:S01]  /*10100*/  R2UR UR10, R10 ;  /* 0x000000000a0a72ca */ /* 0x000fe200000e0000 */
[----:B------:R-:W-:Y:S01]  /*10110*/  UIADD3 UR8, UR12, 0x4, URZ ;  /* 0x000000040c087890 */ /* 0x000fe2000fffe03f */
[----:B------:R-:W-:Y:S01]  /*10120*/  R2UR UR11, R11 ;  /* 0x000000000b0b72ca */ /* 0x000fe200000e0000 */
[----:B------:R-:W-:Y:S01]  /*10130*/  UMOV UR9, 0x40000040 ;  /* 0x4000004000097882 */ /* 0x000fe20000000000 */
[----:B------:R-:W-:Y:S02]  /*10140*/  VIADD R10, R8, 0xc0 ;  /* 0x000000c0080a7836 */ /* 0x000fe40000000000 */
[----:B------:R-:W-:Y:S01]  /*10150*/  IMAD.MOV.U32 R11, RZ, RZ, -0x7fffffe0 ;  /* 0x80000020ff0b7424 */ /* 0x000fe200078e00ff */
[----:B------:R-:W-:Y:S02]  /*10160*/  WARPGROUP.DEPBAR.LE gsb0, 0x0 ;  /* 0x00008000000079c5 */ /* 0x000fe40000010000 */
        /* <DEDUP_REMOVED lines=24> */
[C---:B------:R-:W-:Y:S02]  /*102f0*/  VIADD R10, R8.reuse, 0x180 ;  /* 0x00000180080a7836 */ /* 0x040fe40000000000 */
[----:B------:R-:W-:Y:S02]  /*10300*/  IMAD.MOV.U32 R11, RZ, RZ, -0x7fffffe0 ;  /* 0x80000020ff0b7424 */ /* 0x000fe400078e00ff */
[----:B------:R-:W-:Y:S01]  /*10310*/  VIADD R8, R8, 0x1c0 ;  /* 0x000001c008087836 */ /* 0x000fe20000000000 */
[----:B------:R-:W-:-:S02]  /*10320*/  WARPGROUP.DEPBAR.LE gsb0, 0x0 ;  /* 0x00008000000079c5 */ /* 0x000fc40000010000 */
[----:B------:R-:W-:-:S06]  /*10330*/  WARPGROUP.ARRIVE ;  /* 0x00000000000079c5 */ /* 0x000fcc0000000000 */
[----:B------:R-:W-:Y:S01]  /*10340*/  HGMMA.64x96x16.F32.BF16 R88, gdesc[UR8].tnspB, R88, gsb0 ;  /* 0x41600000085879f0 */ /* 0x000fe20008001858 */
[----:B------:R-:W-:Y:S01]  /*10350*/  R2UR UR10, R10 ;  /* 0x000000000a0a72ca */ /* 0x000fe200000e0000 */
[----:B------:R-:W-:Y:S01]  /*10360*/  UIADD3 UR8, UR12, 0x604, URZ ;  /* 0x000006040c087890 */ /* 0x000fe2000fffe03f */
[----:B------:R-:W-:Y:S01]  /*10370*/  R2UR UR11, R11 ;  /* 0x000000000b0b72ca */ /* 0x000fe200000e0000 */
[----:B------:R-:W-:Y:S01]  /*10380*/  UMOV UR9, 0x40000040 ;  /* 0x4000004000097882 */ /* 0x000fe20000000000 */
[----:B------:R-:W-:-:S05]  /*10390*/  IMAD.U32 R10, RZ, RZ, UR43 ;  /* 0x0000002bff0a7e24 */ /* 0x000fca000f8e00ff */
[----:B------:R-:W-:-:S05]  /*103a0*/  LOP3.LUT R144, RZ, R10, RZ, 0x33, !PT ;  /* 0x0000000aff907212 */ /* 0x000fca00078e33ff */
[----:B------:R-:W-:Y:S02]  /*103b0*/  IMAD.IADD R144, R144, 0x1, R143 ;  /* 0x0000000190907824 */ /* 0x000fe400078e028f */
[----:B------:R-:W-:Y:S02]  /*103c0*/  VIADD R143, R143, UR50 ;  /* 0x000000328f8f7c36 */ /* 0x000fe40008000000 */
[----:B0-----:R-:W-:Y:S01]  /*103d0*/  IMAD.IADD R11, R154, 0x1, R144 ;  /* 0x000000019a0b7824 */ /* 0x001fe200078e0290 */
        /* <DEDUP_REMOVED lines=8> */
[----:B------:R-:W-:Y:S02]  /*10460*/  @!P1 IMAD R9, R20, 0x8, R2 ;  /* 0x0000000814099824 */ /* 0x000fe400078e0202 */
[----:B------:R-:W-:Y:S01]  /*10470*/  IMAD.IADD R21, R154, 0x1, R143 ;  /* 0x000000019a157824 */ /* 0x000fe200078e028f */
[----:B------:R-:W-:Y:S01]  /*10480*/  SEL R8, R8, 0x9, !P3 ;  /* 0x0000000908087807 */ /* 0x000fe20005800000 */
[----:B------:R-:W-:Y:S01]  /*10490*/  @!P1 VIADD R9, R9, 0x2d840 ;  /* 0x0002d84009099836 */ /* 0x000fe20000000000 */
[----:B------:R-:W-:-:S04]  /*104a0*/  PLOP3.LUT P3, PT, PT, PT, UP0, 0x40, 0x0 ;  /* 0x000000000000781c */ /* 0x000fc80003f6e808 */
[----:B------:R-:W-:Y:S01]  /*104b0*/  @!P1 PRMT R9, RZ, 0x654, R9 ;  /* 0x00000654ff099816 */ /* 0x000fe20000000009 */
[----:B------:R-:W-:Y:S02]  /*104c0*/  WARPGROUP.DEPBAR.LE gsb0, 0x0 ;  /* 0x00008000000079c5 */ /* 0x000fe40000010000 */
[----:B------:R-:W-:-:S06]  /*104d0*/  WARPGROUP.ARRIVE ;  /* 0x00000000000079c5 */ /* 0x000fcc0000000000 */
[----:B------:R-:W-:Y:S03]  /*104e0*/  HGMMA.64x96x16.F32.BF16 R88, gdesc[UR8].tnspB, R88, gsb0 ;  /* 0x41600000085879f0 */ /* 0x000fe60008001858 */
[----:B------:R-:W-:Y:S02]  /*104f0*/  WARPGROUP.DEPBAR.LE gsb0, 0x0 ;  /* 0x00008000000079c5 */ /* 0x000fe40000010000 */
[----:B------:R0:W-:Y:S06]  /*10500*/  BAR.ARV R8, 0x100 ;  /* 0x000400080000751d */ /* 0x0001ec0000002000 */
[----:B------:R0:W-:Y:S01]  /*10510*/  @!P1 SYNCS.ARRIVE.TRANS64.RED.A1T0 RZ, [R9+URZ], RZ ;  /* 0x000000ff09ff99a7 */ /* 0x0001e2000810043f */
[----:B------:R-:W-:Y:S05]  /*10520*/  @P3 BRA `(.L_x_1529) ;  /* 0x0000000000583947 */ /* 0x000fea0003800000 */
[----:B------:R-:W-:Y:S01]  /*10530*/  IADD3 R154, -R138, R139, R154 ;  /* 0x0000008b8a9a7210 */ /* 0x000fe20007ffe19a */
[----:B------:R-:W-:Y:S03]  /*10540*/  BSSY B0, `(.L_x_1530) ;  /* 0x0000010000007945 */ /* 0x000fe60003800000 */
[----:B------:R-:W-:-:S13]  /*10550*/  ISETP.GT.AND P3, PT, R154, -0x1, PT ;  /* 0xffffffff9a00780c */ /* 0x000fda0003f64270 */
[----:B------:R-:W-:Y:S05]  /*10560*/  @P3 BRA `(.L_x_1531) ;  /* 0x0000000000203947 */ /* 0x000fea0003800000 */
[----:B------:R-:W-:Y:S01]  /*10570*/  IMAD.U32 R155, RZ, RZ, UR42 ;  /* 0x0000002aff9b7e24 */ /* 0x000fe2000f8e00ff */
[----:B------:R-:W-:-:S04]  /*10580*/  LOP3.LUT R154, RZ, R154, RZ, 0x33, !PT ;  /* 0x0000009aff9a7212 */ /* 0x000fc800078e33ff */
[----:B------:R-:W-:-:S13]  /*10590*/  ISETP.NE.AND P3, PT, R155, 0x1, PT ;  /* 0x000000019b00780c */ /* 0x000fda0003f65270 */
[----:B0-----:R-:W0:Y:S02]  /*105a0*/  @P3 LDC.64 R8, c[0x0][0x9e8] ;  /* 0x00027a00ff083b82 */ /* 0x001e240000000a00 */
[----:B0-----:R-:W-:-:S05]  /*105b0*/  @P3 IMAD.HI.U32 R8, R154, R8, RZ ;  /* 0x000000089a083227 */ /* 0x001fca00078e00ff */
[----:B------:R-:W-:-:S04]  /*105c0*/  @P3 SHF.R.U32.HI R154, RZ, R9, R8 ;  /* 0x00000009ff9a3219 */ /* 0x000fc80000011608 */
[----:B------:R-:W-:Y:S01]  /*105d0*/  LOP3.LUT R154, RZ, R154, RZ, 0x33, !PT ;  /* 0x0000009aff9a7212 */ /* 0x000fe200078e33ff */
[----:B------:R-:W-:Y:S06]  /*105e0*/  BRA `(.L_x_1532) ;  /* 0x0000000000147947 */ /* 0x000fec0003800000 */
.L_x_1531:
[----:B------:R-:W-:-:S05]  /*105f0*/  IMAD.U32 R155, RZ, RZ, UR42 ;  /* 0x0000002aff9b7e24 */ /* 0x000fca000f8e00ff */
[----:B------:R-:W-:-:S13]  /*10600*/  ISETP.NE.AND P3, PT, R155, 0x1, PT ;  /* 0x000000019b00780c */ /* 0x000fda0003f65270 */
[----:B0-----:R-:W0:Y:S02]  /*10610*/  @P3 LDC.64 R8, c[0x0][0x9e8] ;  /* 0x00027a00ff083b82 */ /* 0x001e240000000a00 */
[----:B0-----:R-:W-:-:S05]  /*10620*/  @P3 IMAD.HI.U32 R8, R154, R8, RZ ;  /* 0x000000089a083227 */ /* 0x001fca00078e00ff */
[----:B------:R-:W-:-:S07]  /*10630*/  @P3 SHF.R.U32.HI R154, RZ, R9, R8 ;  /* 0x00000009ff9a3219 */ /* 0x000fce0000011608 */
.L_x_1532:
[----:B------:R-:W-:Y:S05]  /*10640*/  BSYNC B0 ;  /* 0x0000000000007941 */ /* 0x000fea0003800000 */
.L_x_1530:
[----:B------:R-:W-:-:S04]  /*10650*/  IMAD R154, R154, R155, -R145 ;  /* 0x0000009b9a9a7224 */ /* 0x000fc800078e0a91 */
[----:B------:R-:W-:-:S05]  /*10660*/  IMAD.IADD R154, R154, 0x1, -R22 ;  /* 0x000000019a9a7824 */ /* 0x000fca00078e0a16 */
[----:B------:R-:W-:Y:S02]  /*10670*/  VIMNMX R11, R11, R154, !PT ;  /* 0x0000009a0b0b7248 */ /* 0x000fe40007fe0100 */
[----:B------:R-:W-:-:S07]  /*10680*/  VIADDMNMX R21, R154, R155, R21, PT ;  /* 0x0000009b9a157246 */ /* 0x000fce0003800115 */
.L_x_1529:
[----:B------:R-:W-:Y:S01]  /*10690*/  ISETP.GT.AND P3, PT, R3, -0x1, PT ;  /* 0xffffffff0300780c */ /* 0x000fe20003f64270 */
[----:B------:R-:W1:Y:S03]  /*106a0*/  SHFL.IDX PT, R18, R18, 0x1, 0x1c1f ;  /* 0x003c1f0012127f89 */ /* 0x000e6600000e0000 */
[C---:B------:R-:W-:Y:S02]  /*106b0*/  ISETP.GT.AND P4, PT, R11.reuse, RZ, P3 ;  /* 0x000000ff0b00720c */ /* 0x040fe40001f84270 */
[----:B------:R-:W-:Y:S02]  /*106c0*/  ISETP.GT.AND P5, PT, R11, 0x1, P3 ;  /* 0x000000010b00780c */ /* 0x000fe40001fa4270 */
[C---:B------:R-:W-:Y:S02]  /*106d0*/  ISETP.LT.OR P4, PT, R21.reuse, 0x1, P4 ;  /* 0x000000011500780c */ /* 0x040fe40002781670 */
[----:B------:R-:W-:-:S02]  /*106e0*/  ISETP.LT.OR P5, PT, R21, 0x2, P5 ;  /* 0x000000021500780c */ /* 0x000fc40002fa1670 */
[----:B------:R-:W-:Y:S02]  /*106f0*/  FSEL R24, R24, -INF , !P4 ;  /* 0xff80000018187808 */ /* 0x000fe40006000000 */
[----:B------:R-:W-:Y:S02]  /*10700*/  ISETP.GT.AND P4, PT, R11, 0x8, P3 ;  /* 0x000000080b00780c */ /* 0x000fe40001f84270 */
[----:B------:R-:W-:Y:S02]  /*10710*/  FSEL R25, R25, -INF , !P5 ;  /* 0xff80000019197808 */ /* 0x000fe40006800000 */
[----:B------:R-:W-:Y:S02]  /*10720*/  ISETP.LT.OR P4, PT, R21, 0x9, P4 ;  /* 0x000000091500780c */ /* 0x000fe40002781670 */
[----:B------:R-:W-:Y:S02]  /*10730*/  ISETP.GT.AND P5, PT, R11, 0x9, P3 ;  /* 0x000000090b00780c */ /* 0x000fe40001fa4270 */
[----:B------:R-:W-:-:S02]  /*10740*/  FSEL R28, R28, -INF , !P4 ;  /* 0xff8000001c1c7808 */ /* 0x000fc40006000000 */
[----:B------:R-:W-:Y:S01]  /*10750*/  ISETP.GT.AND P4, PT, R11, 0x10, P3 ;  /* 0x000000100b00780c */ /* 0x000fe20001f84270 */
[--C-:B-1----:R-:W-:Y:S01]  /*10760*/  IMAD.IADD R143, R143, 0x1, R18.reuse ;  /* 0x000000018f8f7824 */ /* 0x102fe200078e0212 */
[C---:B------:R-:W-:Y:S01]  /*10770*/  ISETP.LT.OR P5, PT, R21.reuse, 0xa, P5 ;  /* 0x0000000a1500780c */ /* 0x040fe20002fa1670 */
[----:B------:R-:W-:Y:S01]  /*10780*/  IMAD.IADD R144, R144, 0x1, R18 ;  /* 0x0000000190907824 */ /* 0x000fe200078e0212 */
[----:B------:R-:W-:Y:S02]  /*10790*/  ISETP.LT.OR P4, PT, R21, 0x11, P4 ;  /* 0x000000111500780c */ /* 0x000fe40002781670 */
[----:B------:R-:W-:Y:S02]  /*107a0*/  FSEL R29, R29, -INF , !P5 ;  /* 0xff8000001d1d7808 */ /* 0x000fe40006800000 */
[----:B------:R-:W-:Y:S02]  /*107b0*/  FSEL R32, R32, -INF , !P4 ;  /* 0xff80000020207808 */ /* 0x000fe40006000000 */
[----:B------:R-:W-:-:S02]  /*107c0*/  ISETP.GT.AND P4, PT, R11, 0x18, P3 ;  /* 0x000000180b00780c */ /* 0x000fc40001f84270 */
[----:B------:R-:W-:Y:S02]  /*107d0*/  ISETP.GT.AND P5, PT, R11, 0x11, P3 ;  /* 0x000000110b00780c */ /* 0x000fe40001fa4270 */
[C---:B------:R-:W-:Y:S02]  /*107e0*/  ISETP.LT.OR P4, PT, R21.reuse, 0x19, P4 ;  /* 0x000000191500780c */ /* 0x040fe40002781670 */
[----:B------:R-:W-:Y:S02]  /*107f0*/  ISETP.LT.OR P5, PT, R21, 0x12, P5 ;  /* 0x000000121500780c */ /* 0x000fe40002fa1670 */
[----:B------:R-:W-:Y:S02]  /*10800*/  FSEL R36, R36, -INF , !P4 ;  /* 0xff80000024247808 */ /* 0x000fe40006000000 */
[----:B------:R-:W-:Y:S02]  /*10810*/  ISETP.GT.AND P4, PT, R11, 0x20, P3 ;  /* 0x000000200b00780c */ /* 0x000fe40001f84270 */
[----:B------:R-:W-:-:S02]  /*10820*/  FSEL R33, R33, -INF , !P5 ;  /* 0xff80000021217808 */ /* 0x000fc40006800000 */
[----:B------:R-:W-:Y:S02]  /*10830*/  ISETP.LT.OR P4, PT, R21, 0x21, P4 ;  /* 0x000000211500780c */ /* 0x000fe40002781670 */
[C---:B------:R-:W-:Y:S02]  /*10840*/  ISETP.GT.AND P5, PT, R11.reuse, 0x19, P3 ;  /* 0x000000190b00780c */ /* 0x040fe40001fa4270 */
        /* <DEDUP_REMOVED lines=65> */
[----:B------:R-:W-:Y:S02]  /*10c60*/  ISETP.GT.AND P5, PT, R11, 0x71, P3 ;  /* 0x000000710b00780c */ /* 0x000fe40001fa4270 */
[----:B------:R-:W-:Y:S02]  /*10c70*/  FSEL R84, R84, -INF , !P4 ;  /* 0xff80000054547808 */ /* 0x000fe40006000000 */
[----:B------:R-:W-:Y:S02]  /*10c80*/  PLOP3.LUT P4, PT, PT, PT, UP0, 0x40, 0x0 ;  /* 0x000000000000781c */ /* 0x000fe40003f8e808 */
[----:B------:R-:W-:-:S04]  /*10c90*/  ISETP.LT.OR P5, PT, R21, 0x72, P5 ;  /* 0x000000721500780c */ /* 0x000fc80002fa1670 */
[----:B------:R-:W-:Y:S02]  /*10ca0*/  FSEL R81, R81, -INF , !P5 ;  /* 0xff80000051517808 */ /* 0x000fe40006800000 */
[----:B------:R-:W-:-:S04]  /*10cb0*/  ISETP.GT.AND P5, PT, R11, 0x79, P3 ;  /* 0x000000790b00780c */ /* 0x000fc80001fa4270 */
[----:B------:R-:W-:-:S04]  /*10cc0*/  ISETP.LT.OR P5, PT, R21, 0x7a, P5 ;  /* 0x0000007a1500780c */ /* 0x000fc80002fa1670 */
[----:B------:R-:W-:Y:S01]  /*10cd0*/  FSEL R85, R85, -INF , !P5 ;  /* 0xff80000055557808 */ /* 0x000fe20006800000 */
[----:B------:R-:W-:Y:S08]  /*10ce0*/  @P4 BRA `(.L_x_1533) ;  /* 0x0000000000584947 */ /* 0x000ff00003800000 */
        /* <DEDUP_REMOVED lines=12> */
.L_x_1535:
[----:B------:R-:W-:-:S05]  /*10db0*/  IMAD.U32 R11, RZ, RZ, UR42 ;  /* 0x0000002aff0b7e24 */ /* 0x000fca000f8e00ff */
[----:B------:R-:W-:-:S13]  /*10dc0*/  ISETP.NE.AND P4, PT, R11, 0x1, PT ;  /* 0x000000010b00780c */ /* 0x000fda0003f85270 */
[----:B0-----:R-:W0:Y:S02]  /*10dd0*/  @P4 LDC.64 R8, c[0x0][0x9e8] ;  /* 0x00027a00ff084b82 */ /* 0x001e240000000a00 */
[----:B0-----:R-:W-:-:S05]  /*10de0*/  @P4 IMAD.HI.U32 R8, R18, R8, RZ ;  /* 0x0000000812084227 */ /* 0x001fca00078e00ff */
[----:B------:R-:W-:-:S07]  /*10df0*/  @P4 SHF.R.U32.HI R18, RZ, R9, R8 ;  /* 0x00000009ff124219 */ /* 0x000fce0000011608 */
.L_x_1536:
[----:B------:R-:W-:Y:S05]  /*10e00*/  BSYNC B0 ;  /* 0x0000000000007941 */ /* 0x000fea0003800000 */
.L_x_1534:
[----:B------:R-:W-:-:S04]  /*10e10*/  IMAD R18, R18, R11, -R145 ;  /* 0x0000000b12127224 */ /* 0x000fc800078e0a91 */
[----:B------:R-:W-:-:S05]  /*10e20*/  IMAD.IADD R18, R18, 0x1, -R22 ;  /* 0x0000000112127824 */ /* 0x000fca00078e0a16 */
[----:B------:R-:W-:Y:S02]  /*10e30*/  VIMNMX R144, R144, R18, !PT ;  /* 0x0000001290907248 */ /* 0x000fe40007fe0100 */
[----:B------:R-:W-:-:S07]  /*10e40*/  VIADDMNMX R143, R18, R11, R143, PT ;  /* 0x0000000b128f7246 */ /* 0x000fce000380018f */
.L_x_1533:
[----:B0-----:R-:W-:Y:S01]  /*10e50*/  @!P1 IMAD R8, R16, 0x8, R2 ;  /* 0x0000000810089824 */ /* 0x001fe200078e0202 */
[----:B------:R-:W2:Y:S01]  /*10e60*/  LDL R145, [R1+0x20] ;  /* 0x0000200001917983 */ /* 0x000ea20000100800 */
[----:B------:R-:W-:Y:S02]  /*10e70*/  UMOV UR41, UR7 ;  /* 0x0000000700297c82 */ /* 0x000fe40008000000 */
[----:B------:R-:W-:-:S05]  /*10e80*/  @!P1 VIADD R8, R8, 0x2d860 ;  /* 0x0002d86008089836 */ /* 0x000fca0000000000 */
[----:B------:R-:W-:-:S04]  /*10e90*/  @!P1 PRMT R8, RZ, 0x654, R8 ;  /* 0x00000654ff089816 */ /* 0x000fc80000000008 */
[----:B------:R0:W-:Y:S02]  /*10ea0*/  @!P1 SYNCS.ARRIVE.TRANS64.RED.A1T0 RZ, [R8+URZ], RZ ;  /* 0x000000ff08ff99a7 */ /* 0x0001e4000810043f */
[----:B0-----:R-:W-:-:S04]  /*10eb0*/  FMNMX.FTZ R8, R24, R0, !PT ;  /* 0x0000000018087209 */ /* 0x001fc80007810000 */
        /* <DEDUP_REMOVED lines=34> */
[----:B0-----:R-:W-:-:S04]  /*110e0*/  FMNMX.FTZ R8, R8, R9, !PT ;  /* 0x0000000908087209 */ /* 0x001fc80007810000 */
[----:B------:R-:W-:-:S04]  /*110f0*/  FSETP.NEU.FTZ.AND P4, PT, R8, -INF , PT ;  /* 0xff8000000800780b */ /* 0x000fc80003f9d000 */
[----:B------:R-:W-:-:S05]  /*11100*/  FSEL R9, R8, RZ, P4 ;  /* 0x000000ff08097208 */ /* 0x000fca0002000000 */
[----:B------:R-:W-:Y:S01]  /*11110*/  FADD.FTZ R9, -R9, R0 ;  /* 0x0000000009097221 */ /* 0x000fe20000010100 */
[----:B------:R-:W-:-:S03]  /*11120*/  FMUL.FTZ R0, R8, UR41 ;  /* 0x0000002908007c20 */ /* 0x000fc60008410000 */
[----:B------:R-:W-:Y:S02]  /*11130*/  FMUL.FTZ R9, R9, UR41 ;  /* 0x0000002909097c20 */ /* 0x000fe40008410000 */
[----:B------:R-:W-:Y:S02]  /*11140*/  FSEL R0, R0, RZ, P4 ;  /* 0x000000ff00007208 */ /* 0x000fe40002000000 */
[----:B------:R-:W-:Y:S02]  /*11150*/  ISETP.GT.AND P4, PT, R144, 0x1, P3 ;  /* 0x000000019000780c */ /* 0x000fe40001f84270 */
[----:B------:R-:W-:Y:S01]  /*11160*/  MUFU.EX2 R9, R9 ;  /* 0x0000000900097308 */ /* 0x000fe20000000800 */
[--C-:B------:R-:W-:Y:S01]  /*11170*/  FFMA.FTZ R24, R24, UR41, -R0.reuse ;  /* 0x0000002918187c23 */ /* 0x100fe20008010800 */
[----:B------:R-:W-:Y:S01]  /*11180*/  ISETP.LT.OR P5, PT, R143, 0x2, P4 ;  /* 0x000000028f00780c */ /* 0x000fe200027a1670 */
[--C-:B------:R-:W-:Y:S01]  /*11190*/  FFMA.FTZ R25, R25, UR41, -R0.reuse ;  /* 0x0000002919197c23 */ /* 0x100fe20008010800 */
[----:B------:R-:W-:Y:S01]  /*111a0*/  ISETP.GT.AND P4, PT, R144, 0x8, P3 ;  /* 0x000000089000780c */ /* 0x000fe20001f84270 */
[--C-:B------:R-:W-:Y:S01]  /*111b0*/  FFMA.FTZ R28, R28, UR41, -R0.reuse ;  /* 0x000000291c1c7c23 */ /* 0x100fe20008010800 */
[----:B------:R-:W-:Y:S01]  /*111c0*/  FSEL R27, R27, -INF , !P5 ;  /* 0xff8000001b1b7808 */ /* 0x000fe20006800000 */
[--C-:B------:R-:W-:Y:S01]  /*111d0*/  FFMA.FTZ R29, R29, UR41, -R0.reuse ;  /* 0x000000291d1d7c23 */ /* 0x100fe20008010800 */
[----:B------:R-:W-:Y:S01]  /*111e0*/  ISETP.GT.AND P5, PT, R144, 0x9, P3 ;  /* 0x000000099000780c */ /* 0x000fe20001fa4270 */
[----:B------:R-:W0:Y:S01]  /*111f0*/  MUFU.EX2 R24, R24 ;  /* 0x0000001800187308 */ /* 0x000e220000000800 */
[C---:B------:R-:W-:Y:S01]  /*11200*/  ISETP.LT.OR P4, PT, R143.reuse, 0x9, P4 ;  /* 0x000000098f00780c */ /* 0x040fe20002781670 */
[--C-:B------:R-:W-:Y:S01]  /*11210*/  FFMA.FTZ R32, R32, UR41, -R0.reuse ;  /* 0x0000002920207c23 */ /* 0x100fe20008010800 */
[----:B------:R-:W-:Y:S01]  /*11220*/  ISETP.LT.OR P5, PT, R143, 0xa, P5 ;  /* 0x0000000a8f00780c */ /* 0x000fe20002fa1670 */
[--C-:B------:R-:W-:Y:S01]  /*11230*/  FFMA.FTZ R33, R33, UR41, -R0.reuse ;  /* 0x0000002921217c23 */ /* 0x100fe20008010800 */
[----:B------:R-:W-:Y:S01]  /*11240*/  FSEL R30, R30, -INF , !P4 ;  /* 0xff8000001e1e7808 */ /* 0x000fe20006000000 */
[--C-:B------:R-:W-:Y:S01]  /*11250*/  FFMA.FTZ R36, R36, UR41, -R0.reuse ;  /* 0x0000002924247c23 */ /* 0x100fe20008010800 */
[----:B------:R-:W-:Y:S01]  /*11260*/  FSEL R31, R31, -INF , !P5 ;  /* 0xff8000001f1f7808 */ /* 0x000fe20006800000 */
[----:B------:R-:W1:Y:S01]  /*11270*/  MUFU.EX2 R25, R25 ;  /* 0x0000001900197308 */ /* 0x000e620000000800 */
[C---:B------:R-:W-:Y:S01]  /*11280*/  ISETP.GT.AND P5, PT, R144.reuse, 0x11, P3 ;  /* 0x000000119000780c */ /* 0x040fe20001fa4270 */
[--C-:B------:R-:W-:Y:S01]  /*11290*/  FFMA.FTZ R37, R37, UR41, -R0.reuse ;  /* 0x0000002925257c23 */ /* 0x100fe20008010800 */
[----:B------:R-:W-:Y:S01]  /*112a0*/  ISETP.GT.AND P4, PT, R144, 0x10, P3 ;  /* 0x000000109000780c */ /* 0x000fe20001f84270 */
[--C-:B------:R-:W-:Y:S01]  /*112b0*/  FFMA.FTZ R40, R40, UR41, -R0.reuse ;  /* 0x0000002928287c23 */ /* 0x100fe20008010800 */
[----:B------:R-:W-:Y:S01]  /*112c0*/  ISETP.LT.OR P5, PT, R143, 0x12, P5 ;  /* 0x000000128f00780c */ /* 0x000fe20002fa1670 */
[----:B------:R-:W-:Y:S01]  /*112d0*/  FFMA.FTZ R41, R41, UR41, -R0 ;  /* 0x0000002929297c23 */ /* 0x000fe20008010800 */
[----:B------:R-:W-:Y:S01]  /*112e0*/  ISETP.LT.OR P4, PT, R143, 0x11, P4 ;  /* 0x000000118f00780c */ /* 0x000fe20002781670 */
[----:B------:R-:W-:Y:S01]  /*112f0*/  MUFU.EX2 R29, R29 ;  /* 0x0000001d001d7308 */ /* 0x000fe20000000800 */
[----:B------:R-:W-:Y:S01]  /*11300*/  FSEL R35, R35, -INF , !P5 ;  /* 0xff80000023237808 */ /* 0x000fe20006800000 */
[----:B0-----:R-:W-:Y:S01]  /*11310*/  FFMA.FTZ R5, R9, R5, R24 ;  /* 0x0000000509057223 */ /* 0x001fe20000010018 */
[----:B------:R-:W-:Y:S01]  /*11320*/  ISETP.GT.AND P5, PT, R144, 0x19, P3 ;  /* 0x000000199000780c */ /* 0x000fe20001fa4270 */
[--C-:B------:R-:W-:Y:S01]  /*11330*/  FFMA.FTZ R44, R44, UR41, -R0.reuse ;  /* 0x000000292c2c7c23 */ /* 0x100fe20008010800 */
[----:B------:R-:W-:Y:S01]  /*11340*/  FSEL R34, R34, -INF , !P4 ;  /* 0xff80000022227808 */ /* 0x000fe20006000000 */
[--C-:B------:R-:W-:Y:S01]  /*11350*/  FFMA.FTZ R45, R45, UR41, -R0.reuse ;  /* 0x000000292d2d7c23 */ /* 0x100fe20008010800 */
[----:B------:R-:W-:Y:S01]  /*11360*/  ISETP.LT.OR P5, PT, R143, 0x1a, P5 ;  /* 0x0000001a8f00780c */ /* 0x000fe20002fa1670 */
[----:B------:R-:W-:Y:S01]  /*11370*/  MUFU.EX2 R32, R32 ;  /* 0x0000002000207308 */ /* 0x000fe20000000800 */
[----:B------:R-:W-:Y:S01]  /*11380*/  ISETP.GT.AND P4, PT, R144, 0x18, P3 ;  /* 0x000000189000780c */ /* 0x000fe20001f84270 */
[----:B-1----:R-:W-:Y:S01]  /*11390*/  FADD.FTZ R5, R25, R5 ;  /* 0x0000000519057221 */ /* 0x002fe20000010000 */
[----:B------:R-:W-:Y:S01]  /*113a0*/  FSEL R39, R39, -INF , !P5 ;  /* 0xff80000027277808 */ /* 0x000fe20006800000 */
[--C-:B------:R-:W-:Y:S01]  /*113b0*/  FFMA.FTZ R48, R48, UR41, -R0.reuse ;  /* 0x0000002930307c23 */ /* 0x100fe20008010800 */
[----:B------:R-:W-:Y:S01]  /*113c0*/  ISETP.GT.AND P5, PT, R144, 0x21, P3 ;  /* 0x000000219000780c */ /* 0x000fe20001fa4270 */
[--C-:B------:R-:W-:Y:S01]  /*113d0*/  FFMA.FTZ R49, R49, UR41, -R0.reuse ;  /* 0x0000002931317c23 */ /* 0x100fe20008010800 */
[C---:B------:R-:W-:Y:S01]  /*113e0*/  ISETP.LT.OR P4, PT, R143.reuse, 0x19, P4 ;  /* 0x000000198f00780c */ /* 0x040fe20002781670 */
[----:B------:R-:W-:Y:S01]  /*113f0*/  MUFU.EX2 R33, R33 ;  /* 0x0000002100217308 */ /* 0x000fe20000000800 */
[----:B------:R-:W-:Y:S01]  /*11400*/  ISETP.LT.OR P5, PT, R143, 0x22, P5 ;  /* 0x000000228f00780c */ /* 0x000fe20002fa1670 */
[--C-:B------:R-:W-:Y:S01]  /*11410*/  FFMA.FTZ R52, R52, UR41, -R0.reuse ;  /* 0x0000002934347c23 */ /* 0x100fe20008010800 */
[----:B------:R-:W-:Y:S01]  /*11420*/  FSEL R38, R38, -INF , !P4 ;  /* 0xff80000026267808 */ /* 0x000fe20006000000 */
[--C-:B------:R-:W-:Y:S01]  /*11430*/  FFMA.FTZ R53, R53, UR41, -R0.reuse ;  /* 0x0000002935357c23 */ /* 0x100fe20008010800 */
[----:B------:R-:W-:Y:S01]  /*11440*/  FSEL R43, R43, -INF , !P5 ;  /* 0xff8000002b2b7808 */ /* 0x000fe20006800000 */
[--C-:B------:R-:W-:Y:S01]  /*11450*/  FFMA.FTZ R56, R56, UR41, -R0.reuse ;  /* 0x0000002938387c23 */ /* 0x100fe20008010800 */
[C---:B------:R-:W-:Y:S01]  /*11460*/  ISETP.GT.AND P5, PT, R144.reuse, 0x29, P3 ;  /* 0x000000299000780c */ /* 0x040fe20001fa4270 */
[----:B------:R-:W-:Y:S01]  /*11470*/  MUFU.EX2 R36, R36 ;  /* 0x0000002400247308 */ /* 0x000fe20000000800 */
[----:B------:R-:W-:Y:S01]  /*11480*/  ISETP.GT.AND P4, PT, R144, 0x20, P3 ;  /* 0x000000209000780c */ /* 0x000fe20001f84270 */
[--C-:B------:R-:W-:Y:S01]  /*11490*/  FFMA.FTZ R57, R57, UR41, -R0.reuse ;  /* 0x0000002939397c23 */ /* 0x100fe20008010800 */
[C---:B------:R-:W-:Y:S01]  /*114a0*/  ISETP.LT.OR P5, PT, R143.reuse, 0x2a, P5 ;  /* 0x0000002a8f00780c */ /* 0x040fe20002fa1670 */
[--C-:B------:R-:W-:Y:S01]  /*114b0*/  FFMA.FTZ R60, R60, UR41, -R0.reuse ;  /* 0x000000293c3c7c23 */ /* 0x100fe20008010800 */
[----:B------:R-:W-:Y:S01]  /*114c0*/  ISETP.LT.OR P4, PT, R143, 0x21, P4 ;  /* 0x000000218f00780c */ /* 0x000fe20002781670 */
[--C-:B------:R-:W-:Y:S01]  /*114d0*/  FFMA.FTZ R61, R61, UR41, -R0.reuse ;  /* 0x000000293d3d7c23 */ /* 0x100fe20008010800 */
[----:B------:R-:W-:Y:S01]  /*114e0*/  FSEL R47, R47, -INF , !P5 ;  /* 0xff8000002f2f7808 */ /* 0x000fe20006800000 */
[----:B------:R-:W-:Y:S01]  /*114f0*/  MUFU.EX2 R37, R37 ;  /* 0x0000002500257308 */ /* 0x000fe20000000800 */
[----:B------:R-:W-:Y:S01]  /*11500*/  ISETP.GT.AND P5, PT, R144, 0x31, P3 ;  /* 0x000000319000780c */ /* 0x000fe20001fa4270 */
[--C-:B------:R-:W-:Y:S01]  /*11510*/  FFMA.FTZ R64, R64, UR41, -R0.reuse ;  /* 0x0000002940407c23 */ /* 0x100fe20008010800 */
[----:B------:R-:W-:Y:S01]  /*11520*/  FSEL R42, R42, -INF , !P4 ;  /* 0xff8000002a2a7808 */ /* 0x000fe20006000000 */
[--C-:B------:R-:W-:Y:S01]  /*11530*/  FFMA.FTZ R65, R65, UR41, -R0.reuse ;  /* 0x0000002941417c23 */ /* 0x100fe20008010800 */
[----:B------:R-:W-:Y:S01]  /*11540*/  ISETP.LT.OR P5, PT, R143, 0x32, P5 ;  /* 0x000000328f00780c */ /* 0x000fe20002fa1670 */
[--C-:B------:R-:W-:Y:S01]  /*11550*/  FFMA.FTZ R68, R68, UR41, -R0.reuse ;  /* 0x0000002944447c23 */ /* 0x100fe20008010800 */
[C---:B------:R-:W-:Y:S01]  /*11560*/  ISETP.GT.AND P4, PT, R144.reuse, 0x28, P3 ;  /* 0x000000289000780c */ /* 0x040fe20001f84270 */
[----:B------:R-:W-:Y:S01]  /*11570*/  MUFU.EX2 R40, R40 ;  /* 0x0000002800287308 */ /* 0x000fe20000000800 */
[----:B------:R-:W-:Y:S01]  /*11580*/  FSEL R51, R51, -INF , !P5 ;  /* 0xff80000033337808 */ /* 0x000fe20006800000 */
[--C-:B------:R-:W-:Y:S01]  /*11590*/  FFMA.FTZ R69, R69, UR41, -R0.reuse ;  /* 0x0000002945457c23 */ /* 0x100fe20008010800 */
[----:B------:R-:W-:Y:S01]  /*115a0*/  ISETP.GT.AND P5, PT, R144, 0x39, P3 ;  /* 0x000000399000780c */ /* 0x000fe20001fa4270 */
[--C-:B------:R-:W-:Y:S01]  /*115b0*/  FFMA.FTZ R72, R72, UR41, -R0.reuse ;  /* 0x0000002948487c23 */ /* 0x100fe20008010800 */
[----:B------:R-:W-:Y:S01]  /*115c0*/  ISETP.LT.OR P4, PT, R143, 0x29, P4 ;  /* 0x000000298f00780c */ /* 0x000fe20002781670 */
[--C-:B------:R-:W-:Y:S01]  /*115d0*/  FFMA.FTZ R73, R73, UR41, -R0.reuse ;  /* 0x0000002949497c23 */ /* 0x100fe20008010800 */
[----:B------:R-:W-:Y:S01]  /*115e0*/  ISETP.LT.OR P5, PT, R143, 0x3a, P5 ;  /* 0x0000003a8f00780c */ /* 0x000fe20002fa1670 */
[----:B------:R-:W-:Y:S01]  /*115f0*/  MUFU.EX2 R41, R41 ;  /* 0x0000002900297308 */ /* 0x000fe20000000800 */
[----:B------:R-:W-:Y:S01]  /*11600*/  FSEL R46, R46, -INF , !P4 ;  /* 0xff8000002e2e7808 */ /* 0x000fe20006000000 */
[--C-:B------:R-:W-:Y:S01]  /*11610*/  FFMA.FTZ R76, R76, UR41, -R0.reuse ;  /* 0x000000294c4c7c23 */ /* 0x100fe20008010800 */
[----:B------:R-:W-:Y:S01]  /*11620*/  FSEL R55, R55, -INF , !P5 ;  /* 0xff80000037377808 */ /* 0x000fe20006800000 */
[--C-:B------:R-:W-:Y:S01]  /*11630*/  FFMA.FTZ R77, R77, UR41, -R0.reuse ;  /* 0x000000294d4d7c23 */ /* 0x100fe20008010800 */
[----:B------:R-:W-:Y:S01]  /*11640*/  ISETP.GT.AND P5, PT, R144, 0x41, P3 ;  /* 0x000000419000780c */ /* 0x000fe20001fa4270 */
[--C-:B------:R-:W-:Y:S01]  /*11650*/  FFMA.FTZ R80, R80, UR41, -R0.reuse ;  /* 0x0000002950507c23 */ /* 0x100fe20008010800 */
[----:B------:R-:W-:Y:S01]  /*11660*/  ISETP.GT.AND P4, PT, R144, 0x30, P3 ;  /* 0x000000309000780c */ /* 0x000fe20001f84270 */
[----:B------:R-:W-:Y:S01]  /*11670*/  MUFU.EX2 R44, R44 ;  /* 0x0000002c002c7308 */ /* 0x000fe20000000800 */
[----:B------:R-:W-:Y:S01]  /*11680*/  ISETP.LT.OR P5, PT, R143, 0x42, P5 ;  /* 0x000000428f00780c */ /* 0x000fe20002fa1670 */
[--C-:B------:R-:W-:Y:S01]  /*11690*/  FFMA.FTZ R81, R81, UR41, -R0.reuse ;  /* 0x0000002951517c23 */ /* 0x100fe20008010800 */
[----:B------:R-:W-:Y:S01]  /*116a0*/  ISETP.LT.OR P4, PT, R143, 0x31, P4 ;  /* 0x000000318f00780c */ /* 0x000fe20002781670 */
[--C-:B------:R-:W-:Y:S01]  /*116b0*/  FFMA.FTZ R84, R84, UR41, -R0.reuse ;  /* 0x0000002954547c23 */ /* 0x100fe20008010800 */
[----:B------:R-:W-:Y:S01]  /*116c0*/  FSEL R59, R59, -INF , !P5 ;  /* 0xff8000003b3b7808 */ /* 0x000fe20006800000 */
[----:B------:R-:W-:Y:S01]  /*116d0*/  FFMA.FTZ R0, R85, UR41, -R0 ;  /* 0x0000002955007c23 */ /* 0x000fe20008010800 */
[----:B------:R-:W-:Y:S01]  /*116e0*/  ISETP.GT.AND P5, PT, R144, 0x49, P3 ;  /* 0x000000499000780c */ /* 0x000fe20001fa4270 */
[----:B------:R-:W-:Y:S01]  /*116f0*/  MUFU.EX2 R45, R45 ;  /* 0x0000002d002d7308 */ /* 0x000fe20000000800 */
[----:B------:R-:W-:-:S02]  /*11700*/  FSEL R50, R50, -INF , !P4 ;  /* 0xff80000032327808 */ /* 0x000fc40006000000 */
[----:B------:R-:W-:Y:S02]  /*11710*/  ISETP.LT.OR P5, PT, R143, 0x4a, P5 ;  /* 0x0000004a8f00780c */ /* 0x000fe40002fa1670 */
[C---:B------:R-:W-:Y:S02]  /*11720*/  ISETP.GT.AND P4, PT, R144.reuse, 0x38, P3 ;  /* 0x000000389000780c */ /* 0x040fe40001f84270 */
[----:B------:R-:W-:Y:S01]  /*11730*/  FSEL R63, R63, -INF , !P5 ;  /* 0xff8000003f3f7808 */ /* 0x000fe20006800000 */
[----:B------:R-:W-:Y:S01]  /*11740*/  MUFU.EX2 R48, R48 ;  /* 0x0000003000307308 */ /* 0x000fe20000000800 */
[----:B------:R-:W-:Y:S02]  /*11750*/  ISETP.GT.AND P5, PT, R144, 0x51, P3 ;  /* 0x000000519000780c */ /* 0x000fe40001fa4270 */
[C---:B------:R-:W-:Y:S02]  /*11760*/  ISETP.LT.OR P4, PT, R143.reuse, 0x39, P4 ;  /* 0x000000398f00780c */ /* 0x040fe40002781670 */
[----:B------:R-:W-:-:S02]  /*11770*/  ISETP.LT.OR P5, PT, R143, 0x52, P5 ;  /* 0x000000528f00780c */ /* 0x000fc40002fa1670 */
[----:B------:R-:W-:Y:S01]  /*11780*/  FSEL R54, R54, -INF , !P4 ;  /* 0xff80000036367808 */ /* 0x000fe20006000000 */
[----:B------:R-:W-:Y:S01]  /*11790*/  MUFU.EX2 R49, R49 ;  /* 0x0000003100317308 */ /* 0x000fe20000000800 */
[----:B------:R-:W-:Y:S02]  /*117a0*/  FSEL R67, R67, -INF , !P5 ;  /* 0xff80000043437808 */ /* 0x000fe40006800000 */
[C---:B------:R-:W-:Y:S02]  /*117b0*/  ISETP.GT.AND P5, PT, R144.reuse, 0x59, P3 ;  /* 0x000000599000780c */ /* 0x040fe40001fa4270 */
[----:B------:R-:W-:Y:S02]  /*117c0*/  ISETP.GT.AND P4, PT, R144, 0x40, P3 ;  /* 0x000000409000780c */ /* 0x000fe40001f84270 */
[C---:B------:R-:W-:Y:S01]  /*117d0*/  ISETP.LT.OR P5, PT, R143.reuse, 0x5a, P5 ;  /* 0x0000005a8f00780c */ /* 0x040fe20002fa1670 */
[----:B------:R-:W-:Y:S01]  /*117e0*/  MUFU.EX2 R52, R52 ;  /* 0x0000003400347308 */ /* 0x000fe20000000800 */
[----:B------:R-:W-:-:S02]  /*117f0*/  ISETP.LT.OR P4, PT, R143, 0x41, P4 ;  /* 0x000000418f00780c */ /* 0x000fc40002781670 */
[----:B------:R-:W-:Y:S02]  /*11800*/  FSEL R71, R71, -INF , !P5 ;  /* 0xff80000047477808 */ /* 0x000fe40006800000 */
[----:B------:R-:W-:Y:S02]  /*11810*/  ISETP.GT.AND P5, PT, R144, 0x61, P3 ;  /* 0x000000619000780c */ /* 0x000fe40001fa4270 */
[----:B------:R-:W-:Y:S01]  /*11820*/  FSEL R58, R58, -INF , !P4 ;  /* 0xff8000003a3a7808 */ /* 0x000fe20006000000 */
[----:B------:R-:W-:Y:S01]  /*11830*/  MUFU.EX2 R53, R53 ;  /* 0x0000003500357308 */ /* 0x000fe20000000800 */
[----:B------:R-:W-:Y:S02]  /*11840*/  ISETP.LT.OR P5, PT, R143, 0x62, P5 ;  /* 0x000000628f00780c */ /* 0x000fe40002fa1670 */
[----:B------:R-:W-:Y:S02]  /*11850*/  ISETP.GT.AND P4, PT, R144, 0x48, P3 ;  /* 0x000000489000780c */ /* 0x000fe40001f84270 */
[----:B------:R-:W-:-:S02]  /*11860*/  FSEL R75, R75, -INF , !P5 ;  /* 0xff8000004b4b7808 */ /* 0x000fc40006800000 */
[----:B------:R-:W-:Y:S01]  /*11870*/  ISETP.GT.AND P5, PT, R144, 0x69, P3 ;  /* 0x000000699000780c */ /* 0x000fe20001fa4270 */
[----:B------:R-:W-:Y:S01]  /*11880*/  MUFU.EX2 R56, R56 ;  /* 0x0000003800387308 */ /* 0x000fe20000000800 */
[C---:B------:R-:W-:Y:S02]  /*11890*/  ISETP.LT.OR P4, PT, R143.reuse, 0x49, P4 ;  /* 0x000000498f00780c */ /* 0x040fe40002781670 */
[----:B------:R-:W-:Y:S02]  /*118a0*/  ISETP.LT.OR P5, PT, R143, 0x6a, P5 ;  /* 0x0000006a8f00780c */ /* 0x000fe40002fa1670 */
[----:B------:R-:W-:Y:S02]  /*118b0*/  FSEL R62, R62, -INF , !P4 ;  /* 0xff8000003e3e7808 */ /* 0x000fe40006000000 */
[----:B------:R-:W-:Y:S01]  /*118c0*/  FSEL R79, R79, -INF , !P5 ;  /* 0xff8000004f4f7808 */ /* 0x000fe20006800000 */
[----:B------:R-:W-:Y:S01]  /*118d0*/  MUFU.EX2 R57, R57 ;  /* 0x0000003900397308 */ /* 0x000fe20000000800 */
[----:B------:R-:W-:-:S02]  /*118e0*/  ISETP.GT.AND P5, PT, R144, RZ, P3 ;  /* 0x000000ff9000720c */ /* 0x000fc40001fa4270 */
[----:B------:R-:W-:Y:S02]  /*118f0*/  ISETP.GT.AND P4, PT, R144, 0x50, P3 ;  /* 0x000000509000780c */ /* 0x000fe40001f84270 */
[C---:B------:R-:W-:Y:S02]  /*11900*/  ISETP.LT.OR P5, PT, R143.reuse, 0x1, P5 ;  /* 0x000000018f00780c */ /* 0x040fe40002fa1670 */
[----:B------:R-:W-:Y:S01]  /*11910*/  ISETP.LT.OR P4, PT, R143, 0x51, P4 ;  /* 0x000000518f00780c */ /* 0x000fe20002781670 */
[----:B------:R-:W-:Y:S01]  /*11920*/  MUFU.EX2 R60, R60 ;  /* 0x0000003c003c7308 */ /* 0x000fe20000000800 */
[----:B------:R-:W-:Y:S02]  /*11930*/  FSEL R18, R26, -INF , !P5 ;  /* 0xff8000001a127808 */ /* 0x000fe40006800000 */
[----:B------:R-:W-:Y:S02]  /*11940*/  FSEL R66, R66, -INF , !P4 ;  /* 0xff80000042427808 */ /* 0x000fe40006000000 */
[----:B------:R-:W-:-:S02]  /*11950*/  FMNMX.FTZ R11, R18, R6, !PT ;  /* 0x00000006120b7209 */ /* 0x000fc40007810000 */
[----:B------:R-:W-:Y:S01]  /*11960*/  ISETP.GT.AND P4, PT, R144, 0x58, P3 ;  /* 0x000000589000780c */ /* 0x000fe20001f84270 */
[----:B------:R-:W0:Y:S01]  /*11970*/  MUFU.EX2 R26, R28 ;  /* 0x0000001c001a7308 */ /* 0x000e220000000800 */
[----:B------:R-:W-:Y:S02]  /*11980*/  FMNMX.FTZ R11, R27, R11, !PT ;  /* 0x0000000b1b0b7209 */ /* 0x000fe40007810000 */
[----:B------:R-:W-:Y:S02]  /*11990*/  ISETP.LT.OR P4, PT, R143, 0x59, P4 ;  /* 0x000000598f00780c */ /* 0x000fe40002781670 */
[----:B------:R-:W-:Y:S02]  /*119a0*/  FMNMX.FTZ R11, R30, R11, !PT ;  /* 0x0000000b1e0b7209 */ /* 0x000fe40007810000 */
[----:B------:R-:W-:Y:S01]  /*119b0*/  FSEL R70, R70, -INF , !P4 ;  /* 0xff80000046467808 */ /* 0x000fe20006000000 */
[----:B------:R-:W-:Y:S01]  /*119c0*/  MUFU.EX2 R61, R61 ;  /* 0x0000003d003d7308 */ /* 0x000fe20000000800 */
[----:B------:R-:W-:-:S02]  /*119d0*/  FMNMX.FTZ R11, R31, R11, !PT ;  /* 0x0000000b1f0b7209 */ /* 0x000fc40007810000 */
[----:B------:R-:W-:Y:S02]  /*119e0*/  ISETP.GT.AND P4, PT, R144, 0x60, P3 ;  /* 0x000000609000780c */ /* 0x000fe40001f84270 */
[----:B------:R-:W-:Y:S02]  /*119f0*/  FMNMX.FTZ R11, R34, R11, !PT ;  /* 0x0000000b220b7209 */ /* 0x000fe40007810000 */
[----:B------:R-:W-:Y:S01]  /*11a00*/  ISETP.LT.OR P4, PT, R143, 0x61, P4 ;  /* 0x000000618f00780c */ /* 0x000fe20002781670 */
[----:B------:R-:W-:Y:S01]  /*11a10*/  MUFU.EX2 R64, R64 ;  /* 0x0000004000407308 */ /* 0x000fe20000000800 */
[----:B------:R-:W-:Y:S01]  /*11a20*/  FMNMX.FTZ R11, R35, R11, !PT ;  /* 0x0000000b230b7209 */ /* 0x000fe20007810000 */
[----:B0-----:R-:W-:Y:S01]  /*11a30*/  FADD.FTZ R5, R26, R5 ;  /* 0x000000051a057221 */ /* 0x001fe20000010000 */
[----:B------:R-:W-:Y:S02]  /*11a40*/  FSEL R74, R74, -INF , !P4 ;  /* 0xff8000004a4a7808 */ /* 0x000fe40006000000 */
[----:B------:R-:W-:Y:S01]  /*11a50*/  FMNMX.FTZ R11, R38, R11, !PT ;  /* 0x0000000b260b7209 */ /* 0x000fe20007810000 */
[----:B------:R-:W-:Y:S01]  /*11a60*/  FADD.FTZ R5, R29, R5 ;  /* 0x000000051d057221 */ /* 0x000fe20000010000 */
[----:B------:R-:W-:Y:S01]  /*11a70*/  ISETP.GT.AND P4, PT, R144, 0x68, P3 ;  /* 0x000000689000780c */ /* 0x000fe20001f84270 */
[----:B------:R-:W-:Y:S01]  /*11a80*/  MUFU.EX2 R65, R65 ;  /* 0x0000004100417308 */ /* 0x000fe20000000800 */
[----:B------:R-:W-:Y:S01]  /*11a90*/  FMNMX.FTZ R11, R39, R11, !PT ;  /* 0x0000000b270b7209 */ /* 0x000fe20007810000 */
[----:B------:R-:W-:Y:S01]  /*11aa0*/  FADD.FTZ R5, R32, R5 ;  /* 0x0000000520057221 */ /* 0x000fe20000010000 */
[----:B------:R-:W-:-:S02]  /*11ab0*/  ISETP.LT.OR P4, PT, R143, 0x69, P4 ;  /* 0x000000698f00780c */ /* 0x000fc40002781670 */
[----:B------:R-:W-:Y:S01]  /*11ac0*/  FMNMX.FTZ R11, R42, R11, !PT ;  /* 0x0000000b2a0b7209 */ /* 0x000fe20007810000 */
[----:B------:R-:W-:Y:S01]  /*11ad0*/  FADD.FTZ R5, R33, R5 ;  /* 0x0000000521057221 */ /* 0x000fe20000010000 */
[----:B------:R-:W-:Y:S01]  /*11ae0*/  FSEL R78, R78, -INF , !P4 ;  /* 0xff8000004e4e7808 */ /* 0x000fe20006000000 */
[----:B------:R-:W-:Y:S01]  /*11af0*/  MUFU.EX2 R68, R68 ;  /* 0x0000004400447308 */ /* 0x000fe20000000800 */
[----:B------:R-:W-:Y:S01]  /*11b00*/  FMNMX.FTZ R11, R43, R11, !PT ;  /* 0x0000000b2b0b7209 */ /* 0x000fe20007810000 */
[----:B------:R-:W-:Y:S01]  /*11b10*/  FADD.FTZ R5, R36, R5 ;  /* 0x0000000524057221 */ /* 0x000fe20000010000 */
[----:B------:R-:W-:Y:S02]  /*11b20*/  ISETP.GT.AND P4, PT, R144, 0x70, P3 ;  /* 0x000000709000780c */ /* 0x000fe40001f84270 */
[----:B------:R-:W-:Y:S01]  /*11b30*/  FMNMX.FTZ R11, R46, R11, !PT ;  /* 0x0000000b2e0b7209 */ /* 0x000fe20007810000 */
[----:B------:R-:W-:Y:S01]  /*11b40*/  FADD.FTZ R5, R37, R5 ;  /* 0x0000000525057221 */ /* 0x000fe20000010000 */
[----:B------:R-:W-:Y:S01]  /*11b50*/  ISETP.LT.OR P4, PT, R143, 0x71, P4 ;  /* 0x000000718f00780c */ /* 0x000fe20002781670 */
[----:B------:R-:W-:Y:S01]  /*11b60*/  MUFU.EX2 R69, R69 ;  /* 0x0000004500457308 */ /* 0x000fe20000000800 */
[----:B------:R-:W-:-:S02]  /*11b70*/  FMNMX.FTZ R11, R47, R11, !PT ;  /* 0x0000000b2f0b7209 */ /* 0x000fc40007810000 */
[----:B------:R-:W-:Y:S02]  /*11b80*/  FSEL R82, R82, -INF , !P4 ;  /* 0xff80000052527808 */ /* 0x000fe40006000000 */
[----:B------:R-:W-:Y:S02]  /*11b90*/  FMNMX.FTZ R11, R50, R11, !PT ;  /* 0x0000000b320b7209 */ /* 0x000fe40007810000 */
[C---:B------:R-:W-:Y:S01]  /*11ba0*/  ISETP.GT.AND P4, PT, R144.reuse, 0x71, P3 ;  /* 0x000000719000780c */ /* 0x040fe20001f84270 */
[----:B------:R-:W-:Y:S01]  /*11bb0*/  MUFU.EX2 R72, R72 ;  /* 0x0000004800487308 */ /* 0x000fe20000000800 */
[----:B------:R-:W-:Y:S02]  /*11bc0*/  FMNMX.FTZ R11, R51, R11, !PT ;  /* 0x0000000b330b7209 */ /* 0x000fe40007810000 */
[----:B------:R-:W-:Y:S02]  /*11bd0*/  ISETP.GT.AND P5, PT, R144, 0x78, P3 ;  /* 0x000000789000780c */ /* 0x000fe40001fa4270 */
[----:B------:R-:W-:-:S02]  /*11be0*/  FMNMX.FTZ R11, R54, R11, !PT ;  /* 0x0000000b360b7209 */ /* 0x000fc40007810000 */
[----:B------:R-:W-:Y:S01]  /*11bf0*/  ISETP.LT.OR P4, PT, R143, 0x72, P4 ;  /* 0x000000728f00780c */ /* 0x000fe20002781670 */
[----:B------:R-:W-:Y:S01]  /*11c00*/  MUFU.EX2 R73, R73 ;  /* 0x0000004900497308 */ /* 0x000fe20000000800 */
[----:B------:R-:W-:Y:S02]  /*11c10*/  FMNMX.FTZ R11, R55, R11, !PT ;  /* 0x0000000b370b7209 */ /* 0x000fe40007810000 */
[----:B------:R-:W-:Y:S02]  /*11c20*/  ISETP.GT.AND P3, PT, R144, 0x79, P3 ;  /* 0x000000799000780c */ /* 0x000fe40001f64270 */
[----:B------:R-:W-:Y:S02]  /*11c30*/  FMNMX.FTZ R11, R58, R11, !PT ;  /* 0x0000000b3a0b7209 */ /* 0x000fe40007810000 */
[----:B------:R-:W-:Y:S01]  /*11c40*/  ISETP.LT.OR P5, PT, R143, 0x79, P5 ;  /* 0x000000798f00780c */ /* 0x000fe20002fa1670 */
[----:B------:R-:W-:Y:S01]  /*11c50*/  MUFU.EX2 R76, R76 ;  /* 0x0000004c004c7308 */ /* 0x000fe20000000800 */
[----:B------:R-:W-:-:S02]  /*11c60*/  FMNMX.FTZ R11, R59, R11, !PT ;  /* 0x0000000b3b0b7209 */ /* 0x000fc40007810000 */
[----:B------:R-:W-:Y:S02]  /*11c70*/  FSEL R83, R83, -INF , !P4 ;  /* 0xff80000053537808 */ /* 0x000fe40006000000 */
[----:B------:R-:W-:Y:S02]  /*11c80*/  FMNMX.FTZ R11, R62, R11, !PT ;  /* 0x0000000b3e0b7209 */ /* 0x000fe40007810000 */
[----:B------:R-:W-:Y:S01]  /*11c90*/  ISETP.LT.OR P3, PT, R143, 0x7a, P3 ;  /* 0x0000007a8f00780c */ /* 0x000fe20001f61670 */
[----:B------:R-:W-:Y:S01]  /*11ca0*/  MUFU.EX2 R77, R77 ;  /* 0x0000004d004d7308 */ /* 0x000fe20000000800 */
[----:B------:R-:W-:Y:S02]  /*11cb0*/  FMNMX.FTZ R11, R63, R11, !PT ;  /* 0x0000000b3f0b7209 */ /* 0x000fe40007810000 */
[----:B------:R-:W-:Y:S02]  /*11cc0*/  FSEL R86, R86, -INF , !P5 ;  /* 0xff80000056567808 */ /* 0x000fe40006800000 */
[----:B------:R-:W-:-:S02]  /*11cd0*/  FMNMX.FTZ R11, R66, R11, !PT ;  /* 0x0000000b420b7209 */ /* 0x000fc40007810000 */
[----:B------:R-:W-:Y:S01]  /*11ce0*/  FSEL R87, R87, -INF , !P3 ;  /* 0xff80000057577808 */ /* 0x000fe20005800000 */
[----:B------:R-:W-:Y:S01]  /*11cf0*/  MUFU.EX2 R80, R80 ;  /* 0x0000005000507308 */ /* 0x000fe20000000800 */
[----:B------:R-:W-:Y:S02]  /*11d00*/  FMNMX.FTZ R11, R67, R11, !PT ;  /* 0x0000000b430b7209 */ /* 0x000fe40007810000 */
[----:B------:R-:W-:Y:S02]  /*11d10*/  F2FP.BF16.F32.PACK_AB R26, R29, R26 ;  /* 0x0000001a1d1a723e */ /* 0x000fe400000010ff */
[----:B------:R-:W-:Y:S02]  /*11d20*/  FMNMX.FTZ R11, R70, R11, !PT ;  /* 0x0000000b460b7209 */ /* 0x000fe40007810000 */
[----:B------:R-:W-:Y:S01]  /*11d30*/  F2FP.BF16.F32.PACK_AB R24, R25, R24 ;  /* 0x000000181918723e */ /* 0x000fe200000010ff */
[----:B------:R-:W-:Y:S01]  /*11d40*/  MUFU.EX2 R81, R81 ;  /* 0x0000005100517308 */ /* 0x000fe20000000800 */
[----:B------:R-:W-:-:S02]  /*11d50*/  FMNMX.FTZ R11, R71, R11, !PT ;  /* 0x0000000b470b7209 */ /* 0x000fc40007810000 */
[----:B------:R-:W-:Y:S02]  /*11d60*/  F2FP.BF16.F32.PACK_AB R32, R33, R32 ;  /* 0x000000202120723e */ /* 0x000fe400000010ff */
[----:B------:R-:W-:-:S03]  /*11d70*/  FMNMX.FTZ R11, R74, R11, !PT ;  /* 0x0000000b4a0b7209 */ /* 0x000fc60007810000 */
[----:B------:R-:W-:Y:S01]  /*11d80*/  MUFU.EX2 R84, R84 ;  /* 0x0000005400547308 */ /* 0x000fe20000000800 */
[----:B------:R-:W-:-:S04]  /*11d90*/  FMNMX.FTZ R11, R75, R11, !PT ;  /* 0x0000000b4b0b7209 */ /* 0x000fc80007810000 */
[----:B------:R-:W-:-:S03]  /*11da0*/  FMNMX.FTZ R11, R78, R11, !PT ;  /* 0x0000000b4e0b7209 */ /* 0x000fc60007810000 */
[----:B------:R-:W-:Y:S01]  /*11db0*/  MUFU.EX2 R0, R0 ;  /* 0x0000000000007308 */ /* 0x000fe20000000800 */
        /* <DEDUP_REMOVED lines=9> */
[C---:B------:R-:W-:Y:S01]  /*11e50*/  FSETP.NEU.FTZ.AND P3, PT, R11.reuse, -INF , PT ;  /* 0xff8000000b00780b */ /* 0x040fe20003f7d000 */
[----:B------:R-:W-:-:S05]  /*11e60*/  FMUL.FTZ R16, R11, UR41 ;  /* 0x000000290b107c20 */ /* 0x000fca0008410000 */
[----:B------:R-:W-:-:S05]  /*11e70*/  FSEL R16, R16, RZ, P3 ;  /* 0x000000ff10107208 */ /* 0x000fca0001800000 */
        /* <DEDUP_REMOVED lines=24> */
[----:B------:R-:W-:-:S06]  /*12000*/  F2FP.BF16.F32.PACK_AB R42, R45, R44 ;  /* 0x0000002c2d2a723e */ /* 0x000fcc00000010ff */
        /* <DEDUP_REMOVED lines=8> */
[----:B0-----:R-:W-:Y:S01]  /*12090*/  FSEL R26, R11, RZ, P3 ;  /* 0x000000ff0b1a7208 */ /* 0x001fe20001800000 */
        /* <DEDUP_REMOVED lines=10> */
[----:B------:R-:W-:Y:S01]  /*12140*/  FFMA.FTZ R26, R50, UR41, -R16 ;  /* 0x00000029321a7c23 */ /* 0x000fe20008010810 */
[----:B------:R-:W-:-:S03]  /*12150*/  F2FP.BF16.F32.PACK_AB R34, R37, R36 ;  /* 0x000000242522723e */ /* 0x000fc600000010ff */
[----:B------:R-:W0:Y:S08]  /*12160*/  MUFU.EX2 R6, R6 ;  /* 0x0000000600067308 */ /* 0x000e300000000800 */
[----:B------:R-:W1:Y:S08]  /*12170*/  MUFU.EX2 R25, R25 ;  /* 0x0000001900197308 */ /* 0x000e700000000800 */
[----:B------:R-:W3:Y:S01]  /*12180*/  MUFU.EX2 R35, R35 ;  /* 0x0000002300237308 */ /* 0x000ee20000000800 */
[----:B0-----:R-:W-:Y:S01]  /*12190*/  FFMA.FTZ R4, R6, R4, R18 ;  /* 0x0000000406047223 */ /* 0x001fe20000010012 */
[----:B------:R-:W-:-:S03]  /*121a0*/  FFMA.FTZ R18, R58, UR41, -R16 ;  /* 0x000000293a127c23 */ /* 0x000fc60008010810 */
[----:B------:R-:W-:Y:S01]  /*121b0*/  FADD.FTZ R4, R21, R4 ;  /* 0x0000000415047221 */ /* 0x000fe20000010000 */
[--C-:B------:R-:W-:Y:S01]  /*121c0*/  FFMA.FTZ R21, R59, UR41, -R16.reuse ;  /* 0x000000293b157c23 */ /* 0x100fe20008010810 */
[----:B------:R-:W-:Y:S01]  /*121d0*/  FFMA.FTZ R16, R87, UR41, -R16 ;  /* 0x0000002957107c23 */ /* 0x000fe20008010810 */
[----:B------:R-:W0:Y:S01]  /*121e0*/  MUFU.EX2 R27, R27 ;  /* 0x0000001b001b7308 */ /* 0x000e220000000800 */
[----:B------:R-:W-:-:S04]  /*121f0*/  FADD.FTZ R28, R28, R4 ;  /* 0x000000041c1c7221 */ /* 0x000fc80000010000 */
[----:B------:R-:W-:Y:S01]  /*12200*/  FADD.FTZ R28, R29, R28 ;  /* 0x0000001c1d1c7221 */ /* 0x000fe20000010000 */
[----:B------:R-:W-:Y:S01]  /*12210*/  FADD.FTZ R29, R40, R5 ;  /* 0x00000005281d7221 */ /* 0x000fe20000010000 */
[C---:B------:R-:W-:Y:S01]  /*12220*/  F2FP.BF16.F32.PACK_AB R40, R41.reuse, R40 ;  /* 0x000000282928723e */ /* 0x040fe200000010ff */
[----:B------:R-:W4:Y:S01]  /*12230*/  MUFU.EX2 R38, R38 ;  /* 0x0000002600267308 */ /* 0x000f220000000800 */
[----:B------:R-:W-:Y:S01]  /*12240*/  FADD.FTZ R28, R24, R28 ;  /* 0x0000001c181c7221 */ /* 0x000fe20000010000 */
[----:B------:R-:W-:-:S03]  /*12250*/  FADD.FTZ R29, R41, R29 ;  /* 0x0000001d291d7221 */ /* 0x000fc60000010000 */
[----:B-1----:R-:W-:Y:S01]  /*12260*/  FADD.FTZ R28, R25, R28 ;  /* 0x0000001c191c7221 */ /* 0x002fe20000010000 */
[----:B------:R-:W-:Y:S02]  /*12270*/  FADD.FTZ R29, R44, R29 ;  /* 0x0000001d2c1d7221 */ /* 0x000fe40000010000 */
[----:B------:R-:W1:Y:S01]  /*12280*/  MUFU.EX2 R43, R43 ;  /* 0x0000002b002b7308 */ /* 0x000e620000000800 */
[----:B---3--:R-:W-:Y:S01]  /*12290*/  FADD.FTZ R33, R35, R28 ;  /* 0x0000001c23217221 */ /* 0x008fe20000010000 */
[----:B------:R-:W-:Y:S01]  /*122a0*/  FADD.FTZ R28, R45, R29 ;  /* 0x0000001d2d1c7221 */ /* 0x000fe20000010000 */
[C---:B0-----:R-:W-:Y:S02]  /*122b0*/  F2FP.BF16.F32.PACK_AB R35, R27.reuse, R35 ;  /* 0x000000231b23723e */ /* 0x041fe400000010ff */
[----:B------:R-:W-:Y:S01]  /*122c0*/  FADD.FTZ R33, R27, R33 ;  /* 0x000000211b217221 */ /* 0x000fe20000010000 */
[----:B------:R-:W-:Y:S01]  /*122d0*/  FADD.FTZ R28, R48, R28 ;  /* 0x0000001c301c7221 */ /* 0x000fe20000010000 */
[----:B------:R-:W3:Y:S01]  /*122e0*/  LDL R27, [R1+0x24] ;  /* 0x00002400011b7983 */ /* 0x000ee20000100800 */
[----:B------:R-:W0:Y:S01]  /*122f0*/  MUFU.EX2 R39, R39 ;  /* 0x0000002700277308 */ /* 0x000e220000000800 */
[----:B------:R-:W-:Y:S01]  /*12300*/  FADD.FTZ R29, R30, R33 ;  /* 0x000000211e1d7221 */ /* 0x000fe20000010000 */
[----:B------:R-:W-:Y:S01]  /*12310*/  F2FP.BF16.F32.PACK_AB R33, R25, R24 ;  /* 0x000000181921723e */ /* 0x000fe200000010ff */
[----:B------:R-:W-:Y:S01]  /*12320*/  FADD.FTZ R28, R49, R28 ;  /* 0x0000001c311c7221 */ /* 0x000fe20000010000 */
[C---:B----4-:R-:W-:Y:S01]  /*12330*/  F2FP.BF16.F32.PACK_AB R41, R38.reuse, R30 ;  /* 0x0000001e2629723e */ /* 0x050fe200000010ff */
[----:B------:R-:W-:-:S02]  /*12340*/  FADD.FTZ R29, R38, R29 ;  /* 0x0000001d261d7221 */ /* 0x000fc40000010000 */
[----:B------:R-:W-:Y:S01]  /*12350*/  FADD.FTZ R28, R52, R28 ;  /* 0x0000001c341c7221 */ /* 0x000fe20000010000 */
[----:B------:R-:W4:Y:S01]  /*12360*/  MUFU.EX2 R26, R26 ;  /* 0x0000001a001a7308 */ /* 0x000f220000000800 */
[----:B-1----:R-:W-:-:S07]  /*12370*/  FADD.FTZ R25, R43, R29 ;  /* 0x0000001d2b197221 */ /* 0x002fce0000010000 */
[----:B------:R-:W1:Y:S01]  /*12380*/  MUFU.EX2 R4, R55 ;  /* 0x0000003700047308 */ /* 0x000e620000000800 */
[----:B0-----:R-:W-:Y:S01]  /*12390*/  FADD.FTZ R25, R39, R25 ;  /* 0x0000001927197221 */ /* 0x001fe20000010000 */
[----:B------:R-:W-:Y:S01]  /*123a0*/  FADD.FTZ R28, R53, R28 ;  /* 0x0000001c351c7221 */ /* 0x000fe20000010000 */
[----:B------:R-:W-:Y:S01]  /*123b0*/  F2FP.BF16.F32.PACK_AB R43, R39, R43 ;  /* 0x0000002b272b723e */ /* 0x000fe200000010ff */
[----:B--2---:R0:W-:Y:S02]  /*123c0*/  STSM.16.M88.4 [R145], R32 ;  /* 0x0000002091007844 */ /* 0x0041e40000000200 */
[----:B------:R-:W-:Y:S02]  /*123d0*/  FADD.FTZ R28, R56, R28 ;  /* 0x0000001c381c7221 */ /* 0x000fe40000010000 */
[----:B------:R-:W2:Y:S01]  /*123e0*/  MUFU.EX2 R18, R18 ;  /* 0x0000001200127308 */ /* 0x000ea20000000800 */
[----:B----4-:R-:W-:Y:S01]  /*123f0*/  FADD.FTZ R25, R26, R25 ;  /* 0x000000191a197221 */ /* 0x010fe20000010000 */
[----:B------:R-:W-:-:S03]  /*12400*/  FADD.FTZ R28, R57, R28 ;  /* 0x0000001c391c7221 */ /* 0x000fc60000010000 */
[----:B------:R-:W-:Y:S01]  /*12410*/  FADD.FTZ R25, R31, R25 ;  /* 0x000000191f197221 */ /* 0x000fe20000010000 */
[----:B------:R-:W-:Y:S02]  /*12420*/  FADD.FTZ R28, R60, R28 ;  /* 0x0000001c3c1c7221 */ /* 0x000fe40000010000 */
[----:B------:R-:W4:Y:S01]  /*12430*/  MUFU.EX2 R21, R21 ;  /* 0x0000001500157308 */ /* 0x000f220000000800 */
[----:B------:R-:W-:-:S04]  /*12440*/  FADD.FTZ R25, R51, R25 ;  /* 0x0000001933197221 */ /* 0x000fc80000010000 */
[----:B-1----:R-:W-:-:S03]  /*12450*/  FADD.FTZ R25, R4, R25 ;  /* 0x0000001904197221 */ /* 0x002fc60000010000 */
[----:B------:R-:W1:Y:S01]  /*12460*/  MUFU.EX2 R59, R62 ;  /* 0x0000003e003b7308 */ /* 0x000e620000000800 */
[----:B--2---:R-:W-:-:S07]  /*12470*/  FADD.FTZ R25, R18, R25 ;  /* 0x0000001912197221 */ /* 0x004fce0000010000 */
[----:B------:R-:W2:Y:S01]  /*12480*/  MUFU.EX2 R5, R66 ;  /* 0x0000004200057308 */ /* 0x000ea20000000800 */
[----:B----4-:R-:W-:Y:S01]  /*12490*/  FADD.FTZ R25, R21, R25 ;  /* 0x0000001915197221 */ /* 0x010fe20000010000 */
[----:B------:R-:W-:-:S06]  /*124a0*/  FADD.FTZ R28, R61, R28 ;  /* 0x0000001c3d1c7221 */ /* 0x000fcc0000010000 */
[----:B------:R-:W4:Y:S01]  /*124b0*/  MUFU.EX2 R67, R67 ;  /* 0x0000004300437308 */ /* 0x000f220000000800 */
[----:B-1----:R-:W-:Y:S01]  /*124c0*/  FADD.FTZ R25, R59, R25 ;  /* 0x000000193b197221 */ /* 0x002fe20000010000 */
[----:B------:R-:W-:-:S06]  /*124d0*/  FADD.FTZ R28, R64, R28 ;  /* 0x0000001c401c7221 */ /* 0x000fcc0000010000 */
[----:B------:R-:W1:Y:S01]  /*124e0*/  MUFU.EX2 R70, R70 ;  /* 0x0000004600467308 */ /* 0x000e620000000800 */
[----:B------:R-:W-:Y:S01]  /*124f0*/  FADD.FTZ R25, R63, R25 ;  /* 0x000000193f197221 */ /* 0x000fe20000010000 */
[----:B------:R-:W-:-:S06]  /*12500*/  FADD.FTZ R28, R65, R28 ;  /* 0x0000001c411c7221 */ /* 0x000fcc0000010000 */
[----:B------:R-:W5:Y:S01]  /*12510*/  MUFU.EX2 R71, R71 ;  /* 0x0000004700477308 */ /* 0x000f620000000800 */
[----:B--2---:R-:W-:Y:S01]  /*12520*/  FADD.FTZ R25, R5, R25 ;  /* 0x0000001905197221 */ /* 0x004fe20000010000 */
[----:B------:R-:W-:-:S06]  /*12530*/  FADD.FTZ R28, R68, R28 ;  /* 0x0000001c441c7221 */ /* 0x000fcc0000010000 */
[----:B------:R-:W2:Y:S01]  /*12540*/  MUFU.EX2 R24, R74 ;  /* 0x0000004a00187308 */ /* 0x000ea20000000800 */
[----:B----4-:R-:W-:Y:S01]  /*12550*/  FADD.FTZ R25, R67, R25 ;  /* 0x0000001943197221 */ /* 0x010fe20000010000 */
[----:B------:R-:W-:-:S06]  /*12560*/  FADD.FTZ R28, R69, R28 ;  /* 0x0000001c451c7221 */ /* 0x000fcc0000010000 */
[----:B------:R-:W4:Y:S01]  /*12570*/  MUFU.EX2 R75, R75 ;  /* 0x0000004b004b7308 */ /* 0x000f220000000800 */
[----:B-1----:R-:W-:Y:S01]  /*12580*/  FADD.FTZ R25, R70, R25 ;  /* 0x0000001946197221 */ /* 0x002fe20000010000 */
[----:B------:R-:W-:-:S06]  /*12590*/  FADD.FTZ R28, R72, R28 ;  /* 0x0000001c481c7221 */ /* 0x000fcc0000010000 */
[----:B------:R-:W1:Y:S01]  /*125a0*/  MUFU.EX2 R78, R78 ;  /* 0x0000004e004e7308 */ /* 0x000e620000000800 */
[----:B-----5:R-:W-:Y:S01]  /*125b0*/  FADD.FTZ R25, R71, R25 ;  /* 0x0000001947197221 */ /* 0x020fe20000010000 */
[----:B------:R-:W-:-:S06]  /*125c0*/  FADD.FTZ R28, R73, R28 ;  /* 0x0000001c491c7221 */ /* 0x000fcc0000010000 */
[----:B------:R-:W5:Y:S01]  /*125d0*/  MUFU.EX2 R79, R79 ;  /* 0x0000004f004f7308 */ /* 0x000f620000000800 */
[----:B--2---:R-:W-:Y:S01]  /*125e0*/  FADD.FTZ R25, R24, R25 ;  /* 0x0000001918197221 */ /* 0x004fe20000010000 */
[----:B------:R-:W-:-:S06]  /*125f0*/  FADD.FTZ R28, R76, R28 ;  /* 0x0000001c4c1c7221 */ /* 0x000fcc0000010000 */
[----:B------:R-:W2:Y:S01]  /*12600*/  MUFU.EX2 R82, R82 ;  /* 0x0000005200527308 */ /* 0x000ea20000000800 */
[----:B----4-:R-:W-:Y:S01]  /*12610*/  FADD.FTZ R25, R75, R25 ;  /* 0x000000194b197221 */ /* 0x010fe20000010000 */
[----:B------:R-:W-:Y:S02]  /*12620*/  F2FP.BF16.F32.PACK_AB R56, R57, R56 ;  /* 0x000000383938723e */ /* 0x000fe400000010ff */
[----:B------:R-:W-:Y:S01]  /*12630*/  F2FP.BF16.F32.PACK_AB R57, R21, R18 ;  /* 0x000000121539723e */ /* 0x000fe200000010ff */
[----:B------:R-:W-:-:S03]  /*12640*/  FADD.FTZ R21, R77, R28 ;  /* 0x0000001c4d157221 */ /* 0x000fc60000010000 */
[----:B------:R-:W4:Y:S01]  /*12650*/  MUFU.EX2 R83, R83 ;  /* 0x0000005300537308 */ /* 0x000f220000000800 */
[----:B------:R-:W-:Y:S01]  /*12660*/  F2FP.BF16.F32.PACK_AB R51, R4, R51 ;  /* 0x000000330433723e */ /* 0x000fe200000010ff */
[----:B-1----:R-:W-:Y:S01]  /*12670*/  FADD.FTZ R4, R78, R25 ;  /* 0x000000194e047221 */ /* 0x002fe20000010000 */
[----:B------:R-:W-:-:S03]  /*12680*/  FADD.FTZ R18, R80, R21 ;  /* 0x0000001550127221 */ /* 0x000fc60000010000 */
[----:B-----5:R-:W-:Y:S01]  /*12690*/  FADD.FTZ R21, R79, R4 ;  /* 0x000000044f157221 */ /* 0x020fe20000010000 */
[----:B------:R-:W-:-:S03]  /*126a0*/  FADD.FTZ R4, R81, R18 ;  /* 0x0000001251047221 */ /* 0x000fc60000010000 */
[----:B--2---:R-:W-:Y:S01]  /*126b0*/  FADD.FTZ R18, R82, R21 ;  /* 0x0000001552127221 */ /* 0x004fe20000010000 */
[----:B------:R-:W-:Y:S02]  /*126c0*/  F2FP.BF16.F32.PACK_AB R64, R65, R64 ;  /* 0x000000404140723e */ /* 0x000fe400000010ff */
[----:B------:R-:W-:Y:S01]  /*126d0*/  F2FP.BF16.F32.PACK_AB R65, R67, R5 ;  /* 0x000000054341723e */ /* 0x000fe200000010ff */
[----:B----4-:R-:W-:Y:S02]  /*126e0*/  FADD.FTZ R5, R83, R18 ;  /* 0x0000001253057221 */ /* 0x010fe40000010000 */
[----:B------:R-:W2:Y:S01]  /*126f0*/  LDL R18, [R1+0x18] ;  /* 0x0000180001127983 */ /* 0x000ea20000100800 */
[----:B------:R-:W-:Y:S08]  /*12700*/  MUFU.EX2 R86, R86 ;  /* 0x0000005600567308 */ /* 0x000ff00000000800 */
[----:B------:R-:W1:Y:S01]  /*12710*/  MUFU.EX2 R16, R16 ;  /* 0x0000001000107308 */ /* 0x000e620000000800 */
[----:B------:R-:W-:-:S02]  /*12720*/  F2FP.BF16.F32.PACK_AB R48, R49, R48 ;  /* 0x000000303130723e */ /* 0x000fc400000010ff */
[----:B------:R-:W-:Y:S02]  /*12730*/  F2FP.BF16.F32.PACK_AB R50, R53, R52 ;  /* 0x000000343532723e */ /* 0x000fe400000010ff */
[----:B------:R-:W-:Y:S02]  /*12740*/  F2FP.BF16.F32.PACK_AB R49, R31, R26 ;  /* 0x0000001a1f31723e */ /* 0x000fe400000010ff */
[----:B------:R-:W-:Y:S02]  /*12750*/  F2FP.BF16.F32.PACK_AB R58, R61, R60 ;  /* 0x0000003c3d3a723e */ /* 0x000fe400000010ff */
[----:B------:R-:W-:Y:S02]  /*12760*/  F2FP.BF16.F32.PACK_AB R59, R63, R59 ;  /* 0x0000003b3f3b723e */ /* 0x000fe400000010ff */
[----:B------:R-:W-:Y:S02]  /*12770*/  F2FP.BF16.F32.PACK_AB R72, R73, R72 ;  /* 0x000000484948723e */ /* 0x000fe400000010ff */
[----:B------:R-:W-:-:S02]  /*12780*/  F2FP.BF16.F32.PACK_AB R66, R69, R68 ;  /* 0x000000444542723e */ /* 0x000fc400000010ff */
[----:B------:R-:W-:Y:S02]  /*12790*/  F2FP.BF16.F32.PACK_AB R80, R81, R80 ;  /* 0x000000505150723e */ /* 0x000fe400000010ff */
[----:B------:R-:W-:Y:S02]  /*127a0*/  F2FP.BF16.F32.PACK_AB R67, R71, R70 ;  /* 0x000000464743723e */ /* 0x000fe400000010ff */
[----:B------:R-:W-:Y:S01]  /*127b0*/  F2FP.BF16.F32.PACK_AB R73, R75, R24 ;  /* 0x000000184b49723e */ /* 0x000fe200000010ff */
[----:B------:R0:W-:Y:S01]  /*127c0*/  STSM.16.M88.4 [R142], R40 ;  /* 0x000000288e007844 */ /* 0x0001e20000000200 */
[----:B------:R-:W-:Y:S02]  /*127d0*/  F2FP.BF16.F32.PACK_AB R74, R77, R76 ;  /* 0x0000004c4d4a723e */ /* 0x000fe400000010ff */
[----:B------:R-:W-:Y:S02]  /*127e0*/  F2FP.BF16.F32.PACK_AB R75, R79, R78 ;  /* 0x0000004e4f4b723e */ /* 0x000fe400000010ff */
[----:B------:R-:W-:Y:S01]  /*127f0*/  F2FP.BF16.F32.PACK_AB R81, R83, R82 ;  /* 0x000000525351723e */ /* 0x000fe200000010ff */
[----:B------:R0:W-:Y:S01]  /*12800*/  STSM.16.M88.4 [R141], R48 ;  /* 0x000000308d007844 */ /* 0x0001e20000000200 */
[----:B------:R-:W-:-:S02]  /*12810*/  F2FP.BF16.F32.PACK_AB R82, R0, R84 ;  /* 0x000000540052723e */ /* 0x000fc400000010ff */
[----:B-1----:R-:W-:Y:S01]  /*12820*/  F2FP.BF16.F32.PACK_AB R83, R16, R86 ;  /* 0x000000561053723e */ /* 0x002fe200000010ff */
[----:B------:R0:W-:Y:S01]  /*12830*/  STSM.16.M88.4 [R140+0x27800], R56 ;  /* 0x027800388c007844 */ /* 0x0001e20000000200 */
[----:B------:R-:W-:Y:S01]  /*12840*/  FADD.FTZ R21, R84, R4 ;  /* 0x0000000454157221 */ /* 0x000fe20000010000 */
[----:B------:R-:W-:Y:S01]  /*12850*/  FADD.FTZ R25, R86, R5 ;  /* 0x0000000556197221 */ /* 0x000fe20000010000 */
[-C--:B------:R-:W-:Y:S01]  /*12860*/  FMUL.FTZ R90, R90, R6.reuse ;  /* 0x000000065a5a7220 */ /* 0x080fe20000410000 */
[-C--:B------:R-:W-:Y:S01]  /*12870*/  FMUL.FTZ R91, R91, R6.reuse ;  /* 0x000000065b5b7220 */ /* 0x080fe20000410000 */
[----:B------:R-:W-:Y:S01]  /*12880*/  FADD.FTZ R5, R0, R21 ;  /* 0x0000001500057221 */ /* 0x000fe20000010000 */
[----:B------:R-:W-:Y:S01]  /*12890*/  FADD.FTZ R4, R16, R25 ;  /* 0x0000001910047221 */ /* 0x000fe20000010000 */
        /* <DEDUP_REMOVED lines=49> */
[----:B---3--:R0:W-:Y:S04]  /*12bb0*/  STSM.16.M88.4 [R27], R64 ;  /* 0x000000401b007844 */ /* 0x0081e80000000200 */
[----:B------:R0:W-:Y:S04]  /*12bc0*/  STSM.16.M88.4 [R142+0x6000], R72 ;  /* 0x006000488e007844 */ /* 0x0001e80000000200 */
[----:B------:R0:W-:Y:S01]  /*12bd0*/  STSM.16.M88.4 [R141+0x6000], R80 ;  /* 0x006000508d007844 */ /* 0x0001e20000000200 */
[----:B------:R1:W-:Y:S06]  /*12be0*/  MEMBAR.ALL.CTA ;  /* 0x0000000000007992 */ /* 0x0003ec0000008000 */
[----:B-1----:R-:W1:Y:S01]  /*12bf0*/  FENCE.VIEW.ASYNC.S ;  /* 0x00000000000073c6 */ /* 0x002e620000000000 */
[C---:B--2---:R-:W-:Y:S01]  /*12c00*/  ISETP.GT.AND P3, PT, R3.reuse, R18, PT ;  /* 0x000000120300720c */ /* 0x044fe20003f64270 */
[----:B------:R-:W-:-:S02]  /*12c10*/  VIADD R3, R3, 0xffffffff ;  /* 0xffffffff03037836 */ /* 0x000fc40000000000 */
[----:B------:R-:W-:Y:S01]  /*12c20*/  IMAD.MOV.U32 R18, RZ, RZ, R7 ;  /* 0x000000ffff127224 */ /* 0x000fe200078e0007 */
[----:B-1----:R-:W-:-:S09]  /*12c30*/  NOP ;  /* 0x0000000000007918 */ /* 0x002fd20000000000 */
[----:B0-----:R-:W-:Y:S05]  /*12c40*/  @P3 BRA `(.L_x_1537) ;  /* 0xffffffcc00103947 */ /* 0x001fea000383ffff */
[----:B------:R-:W-:Y:S02]  /*12c50*/  IMAD.MOV.U32 R6, RZ, RZ, R11 ;  /* 0x000000ffff067224 */ /* 0x000fe400078e000b */
[----:B------:R-:W-:Y:S02]  /*12c60*/  IMAD.MOV.U32 R0, RZ, RZ, R8 ;  /* 0x000000ffff007224 */ /* 0x000fe400078e0008 */
[----:B------:R-:W-:Y:S02]  /*12c70*/  IMAD.MOV.U32 R16, RZ, RZ, R20 ;  /* 0x000000ffff107224 */ /* 0x000fe400078e0014 */
[----:B------:R-:W-:-:S07]  /*12c80*/  IMAD.MOV.U32 R18, RZ, RZ, R7 ;  /* 0x000000ffff127224 */ /* 0x000fce00078e0007 */
.L_x_1519:
[----:B------:R-:W2:Y:S01]  /*12c90*/  LDL R11, [R1+0x1c] ;  /* 0x00001c00010b7983 */ /* 0x000ea20000100800 */
[----:B------:R-:W0:Y:S01]  /*12ca0*/  LDC R7, c[0x0][0x448] ;  /* 0x00011200ff077b82 */ /* 0x000e220000000800 */
[----:B------:R-:W-:-:S07]  /*12cb0*/  IADD3 R20, R139, 0x1, -R138 ;  /* 0x000000018b147810 */ /* 0x000fce0007ffe88a */
[----:B------:R-:W1:Y:S01]  /*12cc0*/  LDC R24, c[0x0][0x9e4] ;  /* 0x00027900ff187b82 */ /* 0x000e620000000800 */
[----:B0-----:R-:W-:Y:S02]  /*12cd0*/  ISETP.NE.AND P5, PT, R7, 0x1, PT ;  /* 0x000000010700780c */ /* 0x001fe40003fa5270 */
[----:B-1----:R-:W-:-:S11]  /*12ce0*/  ISETP.GE.AND P4, PT, R24, 0x1, PT ;  /* 0x000000011800780c */ /* 0x002fd60003f86270 */
[----:B------:R-:W0:Y:S08]  /*12cf0*/  @P5 LDC R8, c[0x0][0x44c] ;  /* 0x00011300ff085b82 */ /* 0x000e300000000800 */
[----:B------:R-:W1:Y:S01]  /*12d00*/  @P5 LDC R9, c[0x0][0x450] ;  /* 0x00011400ff095b82 */ /* 0x000e620000000800 */
[----:B--2---:R-:W-:-:S04]  /*12d10*/  VIADD R7, R11, 0xbf ;  /* 0x000000bf0b077836 */ /* 0x004fc80000000000 */
[----:B0-----:R-:W-:-:S05]  /*12d20*/  @P5 IMAD.HI.U32 R8, R7, R8, RZ ;  /* 0x0000000807085227 */ /* 0x001fca00078e00ff */
[----:B-1----:R-:W-:-:S05]  /*12d30*/  @P5 SHF.R.U32.HI R7, RZ, R9, R8 ;  /* 0x00000009ff075219 */ /* 0x002fca0000011608 */
[----:B------:R-:W-:-:S04]  /*12d40*/  IMAD.IADD R7, R7, 0x1, R20 ;  /* 0x0000000107077824 */ /* 0x000fc800078e0214 */
[----:B------:R-:W-:Y:S01]  /*12d50*/  IMAD.IADD R10, R7, 0x1, -R10 ;  /* 0x00000001070a7824 */ /* 0x000fe200078e0a0a */
        /* <DEDUP_REMOVED lines=11> */
.L_x_1540:
[----:B------:R-:W-:-:S13]  /*12e10*/  ISETP.NE.AND P2, PT, R24, 0x1, PT ;  /* 0x000000011800780c */ /* 0x000fda0003f45270 */
[----:B------:R-:W0:Y:S02]  /*12e20*/  @P2 LDC.64 R8, c[0x0][0x9e8] ;  /* 0x00027a00ff082b82 */ /* 0x000e240000000a00 */
[----:B0-----:R-:W-:-:S05]  /*12e30*/  @P2 IMAD.HI.U32 R8, R7, R8, RZ ;  /* 0x0000000807082227 */ /* 0x001fca00078e00ff */
[----:B------:R-:W-:-:S07]  /*12e40*/  @P2 SHF.R.U32.HI R7, RZ, R9, R8 ;  /* 0x00000009ff072219 */ /* 0x000fce0000011608 */
.L_x_1541:
[----:B------:R-:W-:Y:S05]  /*12e50*/  BSYNC B0 ;  /* 0x0000000000007941 */ /* 0x000fea0003800000 */
.L_x_1539:
[----:B------:R-:W-:-:S05]  /*12e60*/  IMAD R7, R7, R24, RZ ;  /* 0x0000001807077224 */ /* 0x000fca00078e02ff */
[----:B------:R-:W-:-:S07]  /*12e70*/  VIMNMX R10, R10, R7, !PT ;  /* 0x000000070a0a7248 */ /* 0x000fce0007fe0100 */
.L_x_1538:
[----:B------:R-:W2:Y:S01]  /*12e80*/  LDL R8, [R1+0x48] ;  /* 0x0000480001087983 */ /* 0x000ea20000100800 */
[----:B------:R-:W-:-:S05]  /*12e90*/  VIADD R10, R10, 0x7f ;  /* 0x0000007f0a0a7836 */ /* 0x000fca0000000000 */
[----:B------:R-:W-:-:S04]  /*12ea0*/  SHF.R.S32.HI R7, RZ, 0x1f, R10 ;  /* 0x0000001fff077819 */ /* 0x000fc8000001140a */
[----:B------:R-:W-:-:S04]  /*12eb0*/  LEA.HI R7, R7, R10, RZ, 0x7 ;  /* 0x0000000a07077211 */ /* 0x000fc800078f38ff */
[----:B------:R-:W-:-:S04]  /*12ec0*/  SHF.R.S32.HI R7, RZ, 0x7, R7 ;  /* 0x00000007ff077819 */ /* 0x000fc80000011407 */
[----:B--2---:R-:W-:-:S04]  /*12ed0*/  VIMNMX R143, R8, R7, !PT ;  /* 0x00000007088f7248 */ /* 0x004fc80007fe0100 */
[----:B------:R-:W-:-:S13]  /*12ee0*/  ISETP.GE.AND P2, PT, R3, R143, PT ;  /* 0x0000008f0300720c */ /* 0x000fda0003f46270 */
[----:B------:R-:W-:Y:S05]  /*12ef0*/  @!P2 BRA `(.L_x_1542) ;  /* 0x0000002000f0a947 */ /* 0x000fea0003800000 */
[----:B------:R-:W-:Y:S02]  /*12f00*/  IMAD.MOV.U32 R7, RZ, RZ, R6 ;  /* 0x000000ffff077224 */ /* 0x000fe400078e0006 */
[----:B------:R-:W-:Y:S02]  /*12f10*/  IMAD.MOV.U32 R8, RZ, RZ, R0 ;  /* 0x000000ffff087224 */ /* 0x000fe400078e0000 */
[----:B------:R-:W-:Y:S02]  /*12f20*/  IMAD.MOV.U32 R10, RZ, RZ, R18 ;  /* 0x000000ffff0a7224 */ /* 0x000fe400078e0012 */
[----:B------:R-:W-:-:S07]  /*12f30*/  IMAD.MOV.U32 R9, RZ, RZ, R16 ;  /* 0x000000ffff097224 */ /* 0x000fce00078e0010 */
.L_x_1552:
[----:B------:R-:W-:Y:S01]  /*12f40*/  VIADD R16, R9, 0x1 ;  /* 0x0000000109107836 */ /* 0x000fe20000000000 */
[----:B------:R-:W-:Y:S05]  /*12f50*/  YIELD ;  /* 0x0000000000007946 */ /* 0x000fea0003800000 */
[----:B------:R-:W-:-:S04]  /*12f60*/  ISETP.NE.AND P2, PT, R16, 0x2, PT ;  /* 0x000000021000780c */ /* 0x000fc80003f45270 */
[----:B------:R-:W-:Y:S02]  /*12f70*/  SEL R11, RZ, 0x1, P2 ;  /* 0x00000001ff0b7807 */ /* 0x000fe40001000000 */
[----:B------:R-:W-:Y:S02]  /*12f80*/  SEL R16, R16, RZ, P2 ;  /* 0x000000ff10107207 */ /* 0x000fe40001000000 */
[----:B------:R-:W-:Y:S02]  /*12f90*/  ISETP.NE.AND P2, PT, R157, RZ, PT ;  /* 0x000000ff9d00720c */ /* 0x000fe40003f45270 */
[----:B------:R-:W-:-:S11]  /*12fa0*/  LOP3.LUT R18, R10, R11, RZ, 0x3c, !PT ;  /* 0x0000000b0a127212 */ /* 0x000fd600078e3cff */
[----:B------:R-:W-:Y:S05]  /*12fb0*/  @P2 BRA `(.L_x_1543) ;  /* 0x0000000000302947 */ /* 0x000fea0003800000 */
[----:B------:R-:W-:Y:S05]  /*12fc0*/  @!P0 BRA `(.L_x_1544) ;  /* 0x0000000000048947 */ /* 0x000fea0003800000 */
[----:B------:R-:W-:Y:S01]  /*12fd0*/  BPT.TRAP 0x1 ;  /* 0x000000040000795c */ /* 0x000fe20000300000 */
.L_x_1544:
[----:B------:R-:W-:Y:S01]  /*12fe0*/  IMAD R0, R16, 0x8, R2 ;  /* 0x0000000810007824 */ /* 0x000fe200078e0202 */
[----:B------:R-:W-:-:S04]  /*12ff0*/  SHF.L.U32 R11, R18, 0x1f, RZ ;  /* 0x0000001f120b7819 */ /* 0x000fc800000006ff */
[----:B------:R0:W1:Y:S01]  /*13000*/  SYNCS.PHASECHK.TRANS64.TRYWAIT P3, [R0+URZ+0x2d830], R11 ;  /* 0x02d8300b000075a7 */ /* 0x000062000806017f */
[----:B------:R-:W-:Y:S05]  /*13010*/  @!P0 BRA `(.L_x_1545) ;  /* 0x0000000000048947 */ /* 0x000fea0003800000 */
[----:B------:R-:W-:Y:S01]  /*13020*/  BPT.TRAP 0x1 ;  /* 0x000000040000795c */ /* 0x000fe20000300000 */
.L_x_1545:
[----:B------:R-:W-:Y:S04]  /*13030*/  BSSY B0, `(.L_x_1543) ;  /* 0x0000004000007945 */ /* 0x000fe80003800000 */
[----:B-1----:R-:W-:Y:S05]  /*13040*/  @P3 BRA `(.L_x_1546) ;  /* 0x0000000000083947 */ /* 0x002fea0003800000 */
[----:B------:R-:W1:Y:S02]  /*13050*/  SYNCS.PHASECHK.TRANS64.TRYWAIT P3, [R0+URZ+0x2d830], R11 ;  /* 0x02d8300b000075a7 */ /* 0x000e64000806017f */
[----:B-1----:R-:W-:Y:S05]  /*13060*/  @!P3 BRA `(.L_x_1547) ;  /* 0x000001240068b947 */ /* 0x002fea0003800000 */
.L_x_1546:
[----:B------:R-:W-:Y:S05]  /*13070*/  BSYNC B0 ;  /* 0x0000000000007941 */ /* 0x000fea0003800000 */
.L_x_1543:
[----:B------:R-:W2:Y:S01]  /*13080*/  LDL R6, [R1+0x8] ;  /* 0x0000080001067983 */ /* 0x000ea20000100800 */
[----:B01----:R-:W0:Y:S01]  /*13090*/  S2R R0, SR_TID.X ;  /* 0x0000000000007919 */ /* 0x003e220000002100 */
        /* <DEDUP_REMOVED lines=8> */
[----:B------:R-:W-:Y:S01]  /*13120*/  R2UR UR9, R13 ;  /* 0x000000000d0972ca */ /* 0x000fe200000e0000 */
[----:B------:R-:W-:Y:S01]  /*13130*/  IMAD.MOV.U32 R29, RZ, RZ, -0x7fffffe0 ;  /* 0x80000020ff1d7424 */ /* 0x000fe200078e00ff */
[----:B------:R-:W-:Y:S02]  /*13140*/  R2UR UR15, R27 ;  /* 0x000000001b0f72ca */ /* 0x000fe400000e0000 */
[----:B------:R-:W-:Y:S02]  /*13150*/  R2UR UR19, R25 ;  /* 0x00000000191372ca */ /* 0x000fe400000e0000 */
[----:B------:R-:W-:-:S02]  /*13160*/  R2UR UR23, R27 ;  /* 0x000000001b1772ca */ /* 0x000fc400000e0000 */
[----:B------:R-:W-:Y:S02]  /*13170*/  R2UR UR27, R29 ;  /* 0x000000001d1b72ca */ /* 0x000fe400000e0000 */
[----:B------:R-:W-:Y:S02]  /*13180*/  R2UR UR12, R152 ;  /* 0x00000000980c72ca */ /* 0x000fe400000e0000 */
[----:B------:R-:W-:Y:S01]  /*13190*/  R2UR UR13, R153 ;  /* 0x00000000990d72ca */ /* 0x000fe200000e0000 */
[----:B------:R0:W-:Y:S01]  /*131a0*/  BAR.SYNC.DEFER_BLOCKING R0, 0x100 ;  /* 0x000400000000751d */ /* 0x0001e20000010000 */
[----:B------:R-:W-:Y:S01]  /*131b0*/  R2UR UR16, R150 ;  /* 0x00000000961072ca */ /* 0x000fe200000e0000 */
[----:B--2---:R-:W-:-:S04]  /*131c0*/  IMAD R20, R16, 0x600, R6 ;  /* 0x0000060010147824 */ /* 0x004fc800078e0206 */
[C---:B------:R-:W-:Y:S01]  /*131d0*/  VIADD R26, R20.reuse, 0x2 ;  /* 0x00000002141a7836 */ /* 0x040fe20000000000 */
[C---:B------:R-:W-:Y:S01]  /*131e0*/  R2UR UR10, R20.reuse ;  /* 0x00000000140a72ca */ /* 0x040fe200000e0000 */
[C---:B------:R-:W-:Y:S02]  /*131f0*/  VIADD R24, R20.reuse, 0x200 ;  /* 0x0000020014187836 */ /* 0x040fe40000000000 */
[----:B------:R-:W-:Y:S01]  /*13200*/  VIADD R28, R20, 0x400 ;  /* 0x00000400141c7836 */ /* 0x000fe20000000000 */
[----:B------:R-:W-:Y:S01]  /*13210*/  R2UR UR14, R26 ;  /* 0x000000001a0e72ca */ /* 0x000fe200000e0000 */
[----:B------:R-:W-:Y:S01]  /*13220*/  VIADD R26, R20, 0x202 ;  /* 0x00000202141a7836 */ /* 0x000fe20000000000 */
[----:B------:R-:W-:Y:S02]  /*13230*/  R2UR UR18, R24 ;  /* 0x00000000181272ca */ /* 0x000fe400000e0000 */
[----:B------:R-:W-:Y:S02]  /*13240*/  R2UR UR26, R28 ;  /* 0x000000001c1a72ca */ /* 0x000fe400000e0000 */
[----:B------:R-:W-:-:S02]  /*13250*/  R2UR UR22, R26 ;  /* 0x000000001a1672ca */ /* 0x000fc400000e0000 */
[----:B------:R-:W-:-:S06]  /*13260*/  WARPGROUP.ARRIVE ;  /* 0x00000000000079c5 */ /* 0x000fcc0000000000 */
[----:B------:R-:W-:Y:S01]  /*13270*/  HGMMA.64x128x16.F32.BF16 R24, gdesc[UR8], RZ, !UPT, gsb0 ;  /* 0x01e00000081879f0 */ /* 0x000fe2000c0018ff */
[----:B------:R-:W-:Y:S02]  /*13280*/  R2UR UR17, R151 ;  /* 0x00000000971172ca */ /* 0x000fe400000e0000 */
[----:B------:R-:W-:Y:S02]  /*13290*/  WARPGROUP.DEPBAR.LE gsb0, 0x0 ;  /* 0x00008000000079c5 */ /* 0x000fe40000010000 */
[----:B------:R-:W-:-:S07]  /*132a0*/  WARPGROUP.ARRIVE ;  /* 0x00000000000079c5 */ /* 0x000fce0000000000 */
        /* <DEDUP_REMOVED lines=26> */
.L_x_1549:
[----:B------:R-:W-:Y:S01]  /*13450*/  SHF.L.U32 R0, R10, 0x1f, RZ ;  /* 0x0000001f0a007819 */ /* 0x000fe200000006ff */
[----:B------:R-:W-:-:S04]  /*13460*/  IMAD R6, R9, 0x8, R2 ;  /* 0x0000000809067824 */ /* 0x000fc800078e0202 */
[----:B------:R0:W1:Y:S01]  /*13470*/  SYNCS.PHASECHK.TRANS64.TRYWAIT P2, [R6+URZ+0x2d850], R0 ;  /* 0x02d85000060075a7 */ /* 0x000062000804017f */
[----:B------:R-:W-:Y:S05]  /*13480*/  @!P0 BRA `(.L_x_1550) ;  /* 0x0000000000048947 */ /* 0x000fea0003800000 */
[----:B------:R-:W-:Y:S01]  /*13490*/  BPT.TRAP 0x1 ;  /* 0x000000040000795c */ /* 0x000fe20000300000 */
.L_x_1550:
[----:B-1----:R-:W-:Y:S05]  /*134a0*/  @P2 BRA `(.L_x_1548) ;  /* 0x0000000000082947 */ /* 0x002fea0003800000 */
[----:B------:R-:W1:Y:S02]  /*134b0*/  SYNCS.PHASECHK.TRANS64.TRYWAIT P2, [R6+URZ+0x2d850], R0 ;  /* 0x02d85000060075a7 */ /* 0x000e64000804017f */
[----:B-1----:R-:W-:Y:S05]  /*134c0*/  @!P2 BRA `(.L_x_1551) ;  /* 0x000001200064a947 */ /* 0x002fea0003800000 */
.L_x_1548:
[----:B01----:R-:W-:Y:S01]  /*134d0*/  VIADD R0, R2, 0x400 ;  /* 0x0000040002007836 */ /* 0x003fe20000000000 */
[----:B------:R-:W-:Y:S05]  /*134e0*/  WARPSYNC.ALL ;  /* 0x0000000000007948 */ /* 0x000fea0003800000 */
[----:B------:R-:W-:-:S04]  /*134f0*/  SHF.R.U32.HI R0, RZ, 0x4, R0 ;  /* 0x00000004ff007819 */ /* 0x000fc80000011600 */
[----:B------:R-:W-:-:S04]  /*13500*/  LOP3.LUT R0, R0, 0x3fff, RZ, 0xc0, !PT ;  /* 0x00003fff00007812 */ /* 0x000fc800078ec0ff */
[----:B------:R-:W-:Y:S01]  /*13510*/  LOP3.LUT R10, R0, 0x2000000, RZ, 0xfc, !PT ;  /* 0x02000000000a7812 */ /* 0x000fe200078efcff */
[----:B------:R-:W2:Y:S01]  /*13520*/  LDL R144, [R1+0x3c] ;  /* 0x00003c0001907983 */ /* 0x000ea20000100800 */
[----:B------:R-:W-:-:S03]  /*13530*/  FMNMX.FTZ R0, R24, R8, !PT ;  /* 0x0000000818007209 */ /* 0x000fc60007810000 */
[----:B------:R-:W-:Y:S01]  /*13540*/  IMAD R10, R9, 0x600, R10 ;  /* 0x00000600090a7824 */ /* 0x000fe200078e020a */
[----:B------:R-:W-:Y:S01]  /*13550*/  UMOV UR41, UR6 ;  /* 0x0000000600297c82 */ /* 0x000fe20008000000 */
[----:B------:R-:W-:Y:S01]  /*13560*/  IMAD.MOV.U32 R11, RZ, RZ, -0x7fffffe0 ;  /* 0x80000020ff0b7424 */ /* 0x000fe200078e00ff */
[----:B------:R-:W-:Y:S01]  /*13570*/  FMNMX.FTZ R0, R25, R0, !PT ;  /* 0x0000000019007209 */ /* 0x000fe20007810000 */
[C---:B------:R-:W-:Y:S01]  /*13580*/  VIADD R20, R10.reuse, 0x40 ;  /* 0x000000400a147836 */ /* 0x040fe20000000000 */
[----:B------:R-:W-:Y:S01]  /*13590*/  R2UR UR10, R10 ;  /* 0x000000000a0a72ca */ /* 0x000fe200000e0000 */
[----:B------:R-:W-:Y:S01]  /*135a0*/  WARPGROUP.ARRIVE ;  /* 0x00000000000079c5 */ /* 0x000fe20000000000 */
[----:B------:R-:W-:Y:S01]  /*135b0*/  FMNMX.FTZ R0, R28, R0, !PT ;  /* 0x000000001c007209 */ /* 0x000fe20007810000 */
[----:B------:R-:W-:Y:S01]  /*135c0*/  IMAD.MOV.U32 R21, RZ, RZ, -0x7fffffe0 ;  /* 0x80000020ff157424 */ /* 0x000fe200078e00ff */
[----:B------:R-:W-:Y:S01]  /*135d0*/  R2UR UR14, R20 ;  /* 0x00000000140e72ca */ /* 0x000fe200000e0000 */
[----:B------:R-:W-:Y:S01]  /*135e0*/  VIADD R20, R10, 0x80 ;  /* 0x000000800a147836 */ /* 0x000fe20000000000 */
[----:B------:R-:W-:-:S02]  /*135f0*/  FMNMX.FTZ R0, R29, R0, !PT ;  /* 0x000000001d007209 */ /* 0x000fc40007810000 */
[----:B------:R-:W-:Y:S02]  /*13600*/  R2UR UR11, R11 ;  /* 0x000000000b0b72ca */ /* 0x000fe400000e0000 */
[----:B------:R-:W-:Y:S02]  /*13610*/  FMNMX.FTZ R0, R32, R0, !PT ;  /* 0x0000000020007209 */ /* 0x000fe40007810000 */
[----:B------:R-:W-:Y:S01]  /*13620*/  R2UR UR18, R20 ;  /* 0x00000000141272ca */ /* 0x000fe200000e0000 */
[----:B------:R-:W-:Y:S01]  /*13630*/  VIADD R20, R10, 0xc0 ;  /* 0x000000c00a147836 */ /* 0x000fe20000000000 */
[----:B------:R-:W-:Y:S02]  /*13640*/  FMNMX.FTZ R0, R33, R0, !PT ;  /* 0x0000000021007209 */ /* 0x000fe40007810000 */
[----:B------:R-:W-:Y:S02]  /*13650*/  R2UR UR15, R21 ;  /* 0x00000000150f72ca */ /* 0x000fe400000e0000 */
[----:B------:R-:W-:-:S02]  /*13660*/  FMNMX.FTZ R0, R36, R0, !PT ;  /* 0x0000000024007209 */ /* 0x000fc40007810000 */
[----:B------:R-:W-:Y:S01]  /*13670*/  R2UR UR22, R20 ;  /* 0x00000000141672ca */ /* 0x000fe200000e0000 */
[----:B------:R-:W-:Y:S01]  /*13680*/  VIADD R20, R10, 0x100 ;  /* 0x000001000a147836 */ /* 0x000fe20000000000 */
[----:B------:R-:W-:Y:S02]  /*13690*/  FMNMX.FTZ R0, R37, R0, !PT ;  /* 0x0000000025007209 */ /* 0x000fe40007810000 */
[----:B------:R-:W-:Y:S02]  /*136a0*/  R2UR UR19, R21 ;  /* 0x00000000151372ca */ /* 0x000fe400000e0000 */
[----:B------:R-:W-:Y:S02]  /*136b0*/  FMNMX.FTZ R0, R40, R0, !PT ;  /* 0x0000000028007209 */ /* 0x000fe40007810000 */
[----:B------:R-:W-:Y:S01]  /*136c0*/  R2UR UR26, R20 ;  /* 0x00000000141a72ca */ /* 0x000fe200000e0000 */
[----:B------:R-:W-:Y:S01]  /*136d0*/  VIADD R20, R10, 0x140 ;  /* 0x000001400a147836 */ /* 0x000fe20000000000 */
[----:B------:R-:W-:-:S02]  /*136e0*/  FMNMX.FTZ R0, R41, R0, !PT ;  /* 0x0000000029007209 */ /* 0x000fc40007810000 */
[----:B------:R-:W-:Y:S02]  /*136f0*/  R2UR UR23, R21 ;  /* 0x00000000151772ca */ /* 0x000fe400000e0000 */
[----:B------:R-:W-:Y:S02]  /*13700*/  FMNMX.FTZ R0, R44, R0, !PT ;  /* 0x000000002c007209 */ /* 0x000fe40007810000 */
[----:B------:R-:W-:Y:S01]  /*13710*/  R2UR UR30, R20 ;  /* 0x00000000141e72ca */ /* 0x000fe200000e0000 */
[C---:B------:R-:W-:Y:S01]  /*13720*/  VIADD R20, R10.reuse, 0x180 ;  /* 0x000001800a147836 */ /* 0x040fe20000000000 */
[----:B------:R-:W-:Y:S01]  /*13730*/  FMNMX.FTZ R0, R45, R0, !PT ;  /* 0x000000002d007209 */ /* 0x000fe20007810000 */
[----:B------:R-:W-:Y:S01]  /*13740*/  VIADD R10, R10, 0x1c0 ;  /* 0x000001c00a0a7836 */ /* 0x000fe20000000000 */
[----:B------:R-:W-:Y:S02]  /*13750*/  R2UR UR27, R21 ;  /* 0x00000000151b72ca */ /* 0x000fe400000e0000 */
[----:B------:R-:W-:-:S02]  /*13760*/  FMNMX.FTZ R0, R48, R0, !PT ;  /* 0x0000000030007209 */ /* 0x000fc40007810000 */
[----:B------:R-:W-:Y:S02]  /*13770*/  R2UR UR34, R20 ;  /* 0x00000000142272ca */ /* 0x000fe400000e0000 */
[----:B------:R-:W-:Y:S02]  /*13780*/  FMNMX.FTZ R0, R49, R0, !PT ;  /* 0x0000000031007209 */ /* 0x000fe40007810000 */
[----:B------:R-:W-:Y:S02]  /*13790*/  R2UR UR46, R10 ;  /* 0x000000000a2e72ca */ /* 0x000fe400000e0000 */
[----:B------:R-:W-:Y:S02]  /*137a0*/  FMNMX.FTZ R0, R52, R0, !PT ;  /* 0x0000000034007209 */ /* 0x000fe40007810000 */
[----:B------:R-:W-:Y:S02]  /*137b0*/  R2UR UR31, R21 ;  /* 0x00000000151f72ca */ /* 0x000fe400000e0000 */
[----:B------:R-:W-:-:S02]  /*137c0*/  FMNMX.FTZ R0, R53, R0, !PT ;  /* 0x0000000035007209 */ /* 0x000fc40007810000 */
[----:B------:R-:W-:Y:S02]  /*137d0*/  R2UR UR35, R21 ;  /* 0x00000000152372ca */ /* 0x000fe400000e0000 */
[----:B------:R-:W-:Y:S01]  /*137e0*/  FMNMX.FTZ R0, R56, R0, !PT ;  /* 0x0000000038007209 */ /* 0x000fe20007810000 */
[----:B------:R-:W3:Y:S01]  /*137f0*/  LDL R21, [R1+0x20] ;  /* 0x0000200001157983 */ /* 0x000ee20000100800 */
[----:B------:R-:W-:Y:S02]  /*13800*/  R2UR UR47, R11 ;  /* 0x000000000b2f72ca */ /* 0x000fe400000e0000 */
        /* <DEDUP_REMOVED lines=50> */
[----:B0-----:R-:W-:Y:S01]  /*13b30*/  FFMA.FTZ R5, R20, R5, R8 ;  /* 0x0000000514057223 */ /* 0x001fe20000010008 */
[--C-:B------:R-:W-:Y:S01]  /*13b40*/  FFMA.FTZ R72, R72, UR41, -R6.reuse ;  /* 0x0000002948487c23 */ /* 0x100fe20008010806 */
[--C-:B------:R-:W-:Y:S01]  /*13b50*/  FFMA.FTZ R73, R73, UR41, -R6.reuse ;  /* 0x0000002949497c23 */ /* 0x100fe20008010806 */
[--C-:B------:R-:W-:Y:S01]  /*13b60*/  FFMA.FTZ R76, R76, UR41, -R6.reuse ;  /* 0x000000294c4c7c23 */ /* 0x100fe20008010806 */
[--C-:B------:R-:W-:Y:S01]  /*13b70*/  FFMA.FTZ R77, R77, UR41, -R6.reuse ;  /* 0x000000294d4d7c23 */ /* 0x100fe20008010806 */
[--C-:B------:R-:W-:Y:S01]  /*13b80*/  FFMA.FTZ R80, R80, UR41, -R6.reuse ;  /* 0x0000002950507c23 */ /* 0x100fe20008010806 */
[----:B------:R-:W-:Y:S01]  /*13b90*/  FFMA.FTZ R81, R81, UR41, -R6 ;  /* 0x0000002951517c23 */ /* 0x000fe20008010806 */
[----:B------:R-:W0:Y:S01]  /*13ba0*/  MUFU.EX2 R29, R29 ;  /* 0x0000001d001d7308 */ /* 0x000e220000000800 */
[C---:B-1----:R-:W-:Y:S01]  /*13bb0*/  FADD.FTZ R5, R25.reuse, R5 ;  /* 0x0000000519057221 */ /* 0x042fe20000010000 */
[----:B------:R-:W-:Y:S01]  /*13bc0*/  F2FP.BF16.F32.PACK_AB R8, R25, R8 ;  /* 0x000000081908723e */ /* 0x000fe200000010ff */
[----:B------:R-:W-:-:S02]  /*13bd0*/  IMAD.MOV.U32 R25, RZ, RZ, 0x40000040 ;  /* 0x40000040ff197424 */ /* 0x000fc400078e00ff */
[--C-:B------:R-:W-:Y:S01]  /*13be0*/  FFMA.FTZ R84, R84, UR41, -R6.reuse ;  /* 0x0000002954547c23 */ /* 0x100fe20008010806 */
[----:B------:R-:W-:Y:S01]  /*13bf0*/  FFMA.FTZ R85, R85, UR41, -R6 ;  /* 0x0000002955557c23 */ /* 0x000fe20008010806 */
[----:B------:R-:W-:Y:S02]  /*13c00*/  FMNMX.FTZ R6, R26, R7, !PT ;  /* 0x000000071a067209 */ /* 0x000fe40007810000 */
[----:B------:R-:W-:Y:S01]  /*13c10*/  R2UR UR9, R25 ;  /* 0x00000000190972ca */ /* 0x000fe200000e0000 */
[----:B----4-:R-:W-:Y:S01]  /*13c20*/  FADD.FTZ R5, R10, R5 ;  /* 0x000000050a057221 */ /* 0x010fe20000010000 */
[----:B------:R-:W-:Y:S01]  /*13c30*/  FMNMX.FTZ R6, R27, R6, !PT ;  /* 0x000000061b067209 */ /* 0x000fe20007810000 */
[----:B------:R-:W-:-:S03]  /*13c40*/  IMAD.MOV.U32 R25, RZ, RZ, 0x40000040 ;  /* 0x40000040ff197424 */ /* 0x000fc600078e00ff */
[----:B------:R-:W-:Y:S02]  /*13c50*/  FMNMX.FTZ R6, R30, R6, !PT ;  /* 0x000000061e067209 */ /* 0x000fe40007810000 */
[----:B------:R-:W-:Y:S01]  /*13c60*/  R2UR UR45, R25 ;  /* 0x00000000192d72ca */ /* 0x000fe200000e0000 */
[C---:B0-----:R-:W-:Y:S01]  /*13c70*/  FADD.FTZ R5, R29.reuse, R5 ;  /* 0x000000051d057221 */ /* 0x041fe20000010000 */
[----:B------:R-:W-:Y:S01]  /*13c80*/  F2FP.BF16.F32.PACK_AB R10, R29, R10 ;  /* 0x0000000a1d0a723e */ /* 0x000fe200000010ff */
[----:B------:R-:W-:Y:S01]  /*13c90*/  IMAD.MOV.U32 R29, RZ, RZ, 0x40000040 ;  /* 0x40000040ff1d7424 */ /* 0x000fe200078e00ff */
[----:B------:R-:W-:-:S04]  /*13ca0*/  FMNMX.FTZ R6, R31, R6, !PT ;  /* 0x000000061f067209 */ /* 0x000fc80007810000 */
[----:B------:R-:W-:Y:S01]  /*13cb0*/  R2UR UR13, R29 ;  /* 0x000000001d0d72ca */ /* 0x000fe200000e0000 */
        /* <DEDUP_REMOVED lines=14> */
[----:B------:R-:W-:Y:S02]  /*13da0*/  R2UR UR33, R29 ;  /* 0x000000001d2172ca */ /* 0x000fe400000e0000 */
[----:B------:R-:W-:-:S04]  /*13db0*/  FMNMX.FTZ R6, R43, R6, !PT ;  /* 0x000000062b067209 */ /* 0x000fc80007810000 */
[----:B------:R-:W-:-:S04]  /*13dc0*/  FMNMX.FTZ R6, R46, R6, !PT ;  /* 0x000000062e067209 */ /* 0x000fc80007810000 */
[----:B------:R-:W-:-:S04]  /*13dd0*/  FMNMX.FTZ R6, R47, R6, !PT ;  /* 0x000000062f067209 */ /* 0x000fc80007810000 */
[----:B------:R-:W-:Y:S02]  /*13de0*/  FMNMX.FTZ R6, R50, R6, !PT ;  /* 0x0000000632067209 */ /* 0x000fe40007810000 */
[----:B--2---:R-:W-:Y:S02]  /*13df0*/  LOP3.LUT R24, R144, 0x10000, RZ, 0xfc, !PT ;  /* 0x0001000090187812 */ /* 0x004fe400078efcff */
[----:B------:R-:W-:Y:S01]  /*13e00*/  FMNMX.FTZ R6, R51, R6, !PT ;  /* 0x0000000633067209 */ /* 0x000fe20007810000 */
[----:B------:R-:W0:Y:S01]  /*13e10*/  S2R R144, SR_TID.X ;  /* 0x0000000000907919 */ /* 0x000e220000002100 */
[C---:B------:R-:W-:Y:S01]  /*13e20*/  R2UR UR8, R24.reuse ;  /* 0x00000000180872ca */ /* 0x040fe200000e0000 */
[----:B------:R-:W-:Y:S01]  /*13e30*/  VIADD R28, R24, 0x2 ;  /* 0x00000002181c7836 */ /* 0x000fe20000000000 */
[----:B------:R-:W-:-:S04]  /*13e40*/  FMNMX.FTZ R6, R54, R6, !PT ;  /* 0x0000000636067209 */ /* 0x000fc80007810000 */
[----:B------:R-:W-:Y:S01]  /*13e50*/  R2UR UR12, R28 ;  /* 0x000000001c0c72ca */ /* 0x000fe200000e0000 */
[----:B------:R-:W-:Y:S01]  /*13e60*/  VIADD R28, R24, 0x4 ;  /* 0x00000004181c7836 */ /* 0x000fe20000000000 */
[----:B------:R-:W-:-:S04]  /*13e70*/  FMNMX.FTZ R6, R55, R6, !PT ;  /* 0x0000000637067209 */ /* 0x000fc80007810000 */
[----:B------:R-:W-:Y:S01]  /*13e80*/  R2UR UR16, R28 ;  /* 0x000000001c1072ca */ /* 0x000fe200000e0000 */
[----:B------:R-:W-:Y:S01]  /*13e90*/  HGMMA.64x96x16.F32.BF16 R88, gdesc[UR8].tnspB, R88, gsb0 ;  /* 0x41600000085879f0 */ /* 0x000fe20008001858 */
[----:B------:R-:W-:Y:S01]  /*13ea0*/  VIADD R28, R24, 0x6 ;  /* 0x00000006181c7836 */ /* 0x000fe20000000000 */
[----:B------:R-:W-:-:S04]  /*13eb0*/  FMNMX.FTZ R6, R58, R6, !PT ;  /* 0x000000063a067209 */ /* 0x000fc80007810000 */
[----:B------:R-:W-:Y:S01]  /*13ec0*/  R2UR UR20, R28 ;  /* 0x000000001c1472ca */ /* 0x000fe200000e0000 */
[----:B------:R-:W-:Y:S01]  /*13ed0*/  VIADD R28, R24, 0x600 ;  /* 0x00000600181c7836 */ /* 0x000fe20000000000 */
[----:B------:R-:W-:-:S04]  /*13ee0*/  FMNMX.FTZ R6, R59, R6, !PT ;  /* 0x000000063b067209 */ /* 0x000fc80007810000 */
[----:B------:R-:W-:Y:S01]  /*13ef0*/  R2UR UR24, R28 ;  /* 0x000000001c1872ca */ /* 0x000fe200000e0000 */
[----:B------:R-:W-:Y:S01]  /*13f00*/  VIADD R28, R24, 0x602 ;  /* 0x00000602181c7836 */ /* 0x000fe20000000000 */
[----:B------:R-:W-:-:S04]  /*13f10*/  FMNMX.FTZ R6, R62, R6, !PT ;  /* 0x000000063e067209 */ /* 0x000fc80007810000 */
[----:B------:R-:W-:Y:S01]  /*13f20*/  R2UR UR28, R28 ;  /* 0x000000001c1c72ca */ /* 0x000fe200000e0000 */
[C---:B------:R-:W-:Y:S01]  /*13f30*/  VIADD R28, R24.reuse, 0x604 ;  /* 0x00000604181c7836 */ /* 0x040fe20000000000 */
[----:B------:R-:W-:Y:S01]  /*13f40*/  FMNMX.FTZ R6, R63, R6, !PT ;  /* 0x000000063f067209 */ /* 0x000fe20007810000 */
[----:B------:R-:W-:Y:S01]  /*13f50*/  VIADD R24, R24, 0x606 ;  /* 0x0000060618187836 */ /* 0x000fe20000000000 */
[----:B0-----:R-:W-:Y:S02]  /*13f60*/  ISETP.GE.U32.AND P2, PT, R144, 0x180, PT ;  /* 0x000001809000780c */ /* 0x001fe40003f46070 */
[----:B------:R-:W-:Y:S02]  /*13f70*/  R2UR UR32, R28 ;  /* 0x000000001c2072ca */ /* 0x000fe400000e0000 */
[----:B------:R-:W-:Y:S02]  /*13f80*/  FMNMX.FTZ R6, R66, R6, !PT ;  /* 0x0000000642067209 */ /* 0x000fe40007810000 */
[----:B------:R-:W-:-:S02]  /*13f90*/  R2UR UR44, R24 ;  /* 0x00000000182c72ca */ /* 0x000fc400000e0000 */
        /* <DEDUP_REMOVED lines=12> */
[----:B0-----:R-:W-:Y:S01]  /*14060*/  FMNMX.FTZ R6, R6, R11, !PT ;  /* 0x0000000b06067209 */ /* 0x001fe20007810000 */
[----:B------:R-:W-:Y:S02]  /*14070*/  WARPGROUP.DEPBAR.LE gsb0, 0x0 ;  /* 0x00008000000079c5 */ /* 0x000fe40000010000 */
[----:B------:R-:W-:Y:S02]  /*14080*/  WARPGROUP.ARRIVE ;  /* 0x00000000000079c5 */ /* 0x000fe40000000000 */
[----:B------:R-:W0:Y:S04]  /*14090*/  SHFL.BFLY PT, R11, R6, 0x1, 0x1f ;  /* 0x0c201f00060b7f89 */ /* 0x000e2800000e0000 */
[----:B------:R-:W-:Y:S01]  /*140a0*/  HGMMA.64x96x16.F32.BF16 R88, gdesc[UR12].tnspB, R88, gsb0 ;  /* 0x416000000c5879f0 */ /* 0x000fe20008001858 */
[----:B0-----:R-:W-:-:S05]  /*140b0*/  FMNMX.FTZ R6, R6, R11, !PT ;  /* 0x0000000b06067209 */ /* 0x001fca0007810000 */
[C---:B------:R-:W-:Y:S01]  /*140c0*/  FMUL.FTZ R11, R6.reuse, UR41 ;  /* 0x00000029060b7c20 */ /* 0x040fe20008410000 */
[----:B------:R-:W-:Y:S02]  /*140d0*/  @!P1 IMAD R9, R9, 0x8, R2 ;  /* 0x0000000809099824 */ /* 0x000fe400078e0202 */
[----:B------:R-:W-:Y:S01]  /*140e0*/  FADD.FTZ R7, -R6, R7 ;  /* 0x0000000706077221 */ /* 0x000fe20000010100 */
        /* <DEDUP_REMOVED lines=32> */
[----:B------:R-:W-:Y:S01]  /*142f0*/  SHF.R.U32.HI R11, RZ, 0x7, R144 ;  /* 0x00000007ff0b7819 */ /* 0x000fe20000011690 */
[----:B------:R-:W-:Y:S01]  /*14300*/  MUFU.EX2 R26, R26 ;  /* 0x0000001a001a7308 */ /* 0x000fe20000000800 */
[----:B------:R-:W-:-:S02]  /*14310*/  WARPGROUP.DEPBAR.LE gsb0, 0x0 ;  /* 0x00008000000079c5 */ /* 0x000fc40000010000 */
[----:B------:R-:W-:Y:S01]  /*14320*/  WARPGROUP.ARRIVE ;  /* 0x00000000000079c5 */ /* 0x000fe20000000000 */
[----:B------:R-:W-:-:S04]  /*14330*/  VIADD R11, R11, 0x9 ;  /* 0x000000090b0b7836 */ /* 0x000fc80000000000 */
[----:B------:R-:W-:Y:S01]  /*14340*/  MUFU.EX2 R27, R27 ;  /* 0x0000001b001b7308 */ /* 0x000fe20000000800 */
[----:B------:R-:W-:Y:S02]  /*14350*/  @!P1 VIADD R9, R9, 0x2d860 ;  /* 0x0002d86009099836 */ /* 0x000fe40000000000 */
[----:B------:R-:W-:Y:S01]  /*14360*/  FMUL.FTZ R7, R7, UR41 ;  /* 0x0000002907077c20 */ /* 0x000fe20008410000 */
[----:B------:R-:W-:Y:S01]  /*14370*/  HGMMA.64x96x16.F32.BF16 R88, gdesc[UR16].tnspB, R88, gsb0 ;  /* 0x41600000105879f0 */ /* 0x000fe20008001858 */
[----:B------:R-:W-:-:S03]  /*14380*/  SEL R11, R11, 0x9, !P2 ;  /* 0x000000090b0b7807 */ /* 0x000fc60005000000 */
[----:B------:R-:W-:Y:S08]  /*14390*/  MUFU.EX2 R30, R30 ;  /* 0x0000001e001e7308 */ /* 0x000ff00000000800 */
[----:B------:R-:W0:Y:S01]  /*143a0*/  MUFU.EX2 R31, R31 ;  /* 0x0000001f001f7308 */ /* 0x000e220000000800 */
[----:B------:R-:W-:-:S07]  /*143b0*/  @!P1 PRMT R9, RZ, 0x654, R9 ;  /* 0x00000654ff099816 */ /* 0x000fce0000000009 */
[----:B------:R-:W-:Y:S08]  /*143c0*/  MUFU.EX2 R33, R33 ;  /* 0x0000002100217308 */ /* 0x000ff00000000800 */
[----:B------:R-:W-:Y:S01]  /*143d0*/  MUFU.EX2 R7, R7 ;  /* 0x0000000700077308 */ /* 0x000fe20000000800 */
        /* <DEDUP_REMOVED lines=17> */
[----:B-1----:R-:W-:-:S04]  /*144f0*/  @!P1 IMAD R11, R16, 0x8, R2 ;  /* 0x00000008100b9824 */ /* 0x002fc800078e0202 */
[----:B------:R-:W-:-:S05]  /*14500*/  @!P1 VIADD R11, R11, 0x2d840 ;  /* 0x0002d8400b0b9836 */ /* 0x000fca0000000000 */
[----:B------:R-:W-:-:S04]  /*14510*/  @!P1 PRMT R11, RZ, 0x654, R11 ;  /* 0x00000654ff0b9816 */ /* 0x000fc8000000000b */
[----:B------:R0:W-:Y:S01]  /*14520*/  @!P1 SYNCS.ARRIVE.TRANS64.RED.A1T0 RZ, [R11+URZ], RZ ;  /* 0x000000ff0bff99a7 */ /* 0x0001e2000810043f */
[----:B------:R1:W-:Y:S01]  /*14530*/  @!P1 SYNCS.ARRIVE.TRANS64.RED.A1T0 RZ, [R9+URZ], RZ ;  /* 0x000000ff09ff99a7 */ /* 0x0003e2000810043f */
[----:B0-----:R-:W-:Y:S02]  /*14540*/  F2FP.BF16.F32.PACK_AB R11, R31, R30 ;  /* 0x0000001e1f0b723e */ /* 0x001fe400000010ff */
[----:B-1----:R-:W-:-:S05]  /*14550*/  F2FP.BF16.F32.PACK_AB R9, R27, R26 ;  /* 0x0000001a1b09723e */ /* 0x002fca00000010ff */
[----:B------:R0:W-:Y:S02]  /*14560*/  STSM.16.M88.4 [R140+0x21800], R8 ;  /* 0x021800088c007844 */ /* 0x0001e40000000200 */
[----:B0-----:R0:W-:Y:S02]  /*14570*/  MUFU.EX2 R10, R36 ;  /* 0x00000024000a7308 */ /* 0x0011e40000000800 */
[----:B0-----:R-:W2:Y:S06]  /*14580*/  LDL R36, [R1+0x24] ;  /* 0x0000240001247983 */ /* 0x001eac0000100800 */
[----:B------:R-:W0:Y:S08]  /*14590*/  MUFU.EX2 R8, R32 ;  /* 0x0000002000087308 */ /* 0x000e300000000800 */
[----:B------:R-:W-:Y:S08]  /*145a0*/  MUFU.EX2 R37, R37 ;  /* 0x0000002500257308 */ /* 0x000ff00000000800 */
[----:B------:R-:W-:Y:S08]  /*145b0*/  MUFU.EX2 R34, R34 ;  /* 0x0000002200227308 */ /* 0x000ff00000000800 */
[----:B------:R-:W1:Y:S08]  /*145c0*/  MUFU.EX2 R35, R35 ;  /* 0x0000002300237308 */ /* 0x000e700000000800 */
[----:B------:R-:W-:Y:S08]  /*145d0*/  MUFU.EX2 R38, R38 ;  /* 0x0000002600267308 */ /* 0x000ff00000000800 */
[----:B------:R-:W4:Y:S01]  /*145e0*/  MUFU.EX2 R39, R39 ;  /* 0x0000002700277308 */ /* 0x000f220000000800 */
[----:B0-----:R-:W-:Y:S01]  /*145f0*/  FADD.FTZ R5, R8, R5 ;  /* 0x0000000508057221 */ /* 0x001fe20000010000 */
[----:B------:R-:W-:-:S03]  /*14600*/  FFMA.FTZ R4, R7, R4, R26 ;  /* 0x0000000407047223 */ /* 0x000fc6000001001a */
[C---:B------:R-:W-:Y:S01]  /*14610*/  FADD.FTZ R5, R33.reuse, R5 ;  /* 0x0000000521057221 */ /* 0x040fe20000010000 */
[----:B------:R-:W-:Y:S02]  /*14620*/  F2FP.BF16.F32.PACK_AB R8, R33, R8 ;  /* 0x000000082108723e */ /* 0x000fe400000010ff */
[----:B-1----:R-:W-:Y:S01]  /*14630*/  F2FP.BF16.F32.PACK_AB R9, R35, R34 ;  /* 0x000000222309723e */ /* 0x002fe200000010ff */
[----:B------:R-:W-:Y:S01]  /*14640*/  FADD.FTZ R5, R10, R5 ;  /* 0x000000050a057221 */ /* 0x000fe20000010000 */
[----:B------:R-:W-:Y:S01]  /*14650*/  F2FP.BF16.F32.PACK_AB R10, R37, R10 ;  /* 0x0000000a250a723e */ /* 0x000fe200000010ff */
[----:B------:R-:W-:Y:S01]  /*14660*/  FADD.FTZ R4, R27, R4 ;  /* 0x000000041b047221 */ /* 0x000fe20000010000 */
[----:B----4-:R-:W-:-:S03]  /*14670*/  F2FP.BF16.F32.PACK_AB R11, R39, R38 ;  /* 0x00000026270b723e */ /* 0x010fc600000010ff */
[----:B------:R-:W-:Y:S02]  /*14680*/  FADD.FTZ R4, R30, R4 ;  /* 0x000000041e047221 */ /* 0x000fe40000010000 */
[----:B---3--:R0:W-:Y:S01]  /*14690*/  STSM.16.M88.4 [R21], R8 ;  /* 0x0000000815007844 */ /* 0x0081e20000000200 */
[----:B------:R-:W-:Y:S01]  /*146a0*/  MUFU.EX2 R41, R41 ;  /* 0x0000002900297308 */ /* 0x000fe20000000800 */
[----:B------:R-:W-:-:S04]  /*146b0*/  FADD.FTZ R4, R31, R4 ;  /* 0x000000041f047221 */ /* 0x000fc80000010000 */
[----:B------:R-:W-:-:S03]  /*146c0*/  FADD.FTZ R4, R34, R4 ;  /* 0x0000000422047221 */ /* 0x000fc60000010000 */
[----:B0-----:R-:W0:Y:S01]  /*146d0*/  MUFU.EX2 R8, R40 ;  /* 0x0000002800087308 */ /* 0x001e220000000800 */
[----:B------:R-:W-:Y:S01]  /*146e0*/  FADD.FTZ R4, R35, R4 ;  /* 0x0000000423047221 */ /* 0x000fe20000010000 */
[----:B------:R-:W-:-:S06]  /*146f0*/  FADD.FTZ R5, R37, R5 ;  /* 0x0000000525057221 */ /* 0x000fcc0000010000 */
[----:B------:R-:W1:Y:S08]  /*14700*/  MUFU.EX2 R9, R42 ;  /* 0x0000002a00097308 */ /* 0x000e700000000800 */
[----:B------:R-:W3:Y:S01]  /*14710*/  MUFU.EX2 R10, R44 ;  /* 0x0000002c000a7308 */ /* 0x000ee20000000800 */
[----:B------:R-:W-:Y:S01]  /*14720*/  FADD.FTZ R4, R38, R4 ;  /* 0x0000000426047221 */ /* 0x000fe20000010000 */
[----:B0-----:R-:W-:-:S06]  /*14730*/  FADD.FTZ R5, R8, R5 ;  /* 0x0000000508057221 */ /* 0x001fcc0000010000 */
[----:B------:R-:W0:Y:S08]  /*14740*/  MUFU.EX2 R43, R43 ;  /* 0x0000002b002b7308 */ /* 0x000e300000000800 */
[----:B------:R-:W4:Y:S01]  /*14750*/  MUFU.EX2 R45, R45 ;  /* 0x0000002d002d7308 */ /* 0x000f220000000800 */
[----:B------:R-:W-:Y:S01]  /*14760*/  FADD.FTZ R4, R39, R4 ;  /* 0x0000000427047221 */ /* 0x000fe20000010000 */
[----:B------:R-:W-:-:S06]  /*14770*/  FADD.FTZ R5, R41, R5 ;  /* 0x0000000529057221 */ /* 0x000fcc0000010000 */
[----:B------:R-:W5:Y:S08]  /*14780*/  MUFU.EX2 R11, R46 ;  /* 0x0000002e000b7308 */ /* 0x000f700000000800 */
[----:B------:R-:W5:Y:S01]  /*14790*/  MUFU.EX2 R24, R48 ;  /* 0x0000003000187308 */ /* 0x000f620000000800 */
[----:B-1----:R-:W-:Y:S01]  /*147a0*/  FADD.FTZ R4, R9, R4 ;  /* 0x0000000409047221 */ /* 0x002fe20000010000 */
[----:B---3--:R-:W-:-:S06]  /*147b0*/  FADD.FTZ R5, R10, R5 ;  /* 0x000000050a057221 */ /* 0x008fcc0000010000 */
[----:B------:R-:W1:Y:S08]  /*147c0*/  MUFU.EX2 R47, R47 ;  /* 0x0000002f002f7308 */ /* 0x000e700000000800 */
[----:B------:R-:W3:Y:S01]  /*147d0*/  MUFU.EX2 R49, R49 ;  /* 0x0000003100317308 */ /* 0x000ee20000000800 */
[----:B0-----:R-:W-:Y:S01]  /*147e0*/  FADD.FTZ R4, R43, R4 ;  /* 0x000000042b047221 */ /* 0x001fe20000010000 */
[----:B----4-:R-:W-:-:S06]  /*147f0*/  FADD.FTZ R5, R45, R5 ;  /* 0x000000052d057221 */ /* 0x010fcc0000010000 */
[----:B------:R-:W0:Y:S08]  /*14800*/  MUFU.EX2 R25, R50 ;  /* 0x0000003200197308 */ /* 0x000e300000000800 */
[----:B------:R-:W4:Y:S01]  /*14810*/  MUFU.EX2 R26, R52 ;  /* 0x00000034001a7308 */ /* 0x000f220000000800 */
[----:B-----5:R-:W-:Y:S01]  /*14820*/  FADD.FTZ R4, R11, R4 ;  /* 0x000000040b047221 */ /* 0x020fe20000010000 */
[----:B------:R-:W-:-:S06]  /*14830*/  FADD.FTZ R5, R24, R5 ;  /* 0x0000000518057221 */ /* 0x000fcc0000010000 */
[----:B------:R-:W5:Y:S08]  /*14840*/  MUFU.EX2 R51, R51 ;  /* 0x0000003300337308 */ /* 0x000f700000000800 */
[----:B------:R-:W5:Y:S01]  /*14850*/  MUFU.EX2 R53, R53 ;  /* 0x0000003500357308 */ /* 0x000f620000000800 */
[----:B-1----:R-:W-:Y:S01]  /*14860*/  FADD.FTZ R4, R47, R4 ;  /* 0x000000042f047221 */ /* 0x002fe20000010000 */
[----:B---3--:R-:W-:-:S06]  /*14870*/  FADD.FTZ R5, R49, R5 ;  /* 0x0000000531057221 */ /* 0x008fcc0000010000 */
[----:B------:R-:W1:Y:S01]  /*14880*/  MUFU.EX2 R28, R56 ;  /* 0x00000038001c7308 */ /* 0x000e620000000800 */
[----:B0-----:R-:W-:Y:S01]  /*14890*/  FADD.FTZ R4, R25, R4 ;  /* 0x0000000419047221 */ /* 0x001fe20000010000 */
[----:B----4-:R-:W-:-:S06]  /*148a0*/  FADD.FTZ R21, R26, R5 ;  /* 0x000000051a157221 */ /* 0x010fcc0000010000 */
[----:B------:R-:W0:Y:S08]  /*148b0*/  MUFU.EX2 R27, R54 ;  /* 0x00000036001b7308 */ /* 0x000e300000000800 */
[----:B------:R-:W3:Y:S01]  /*148c0*/  MUFU.EX2 R57, R57 ;  /* 0x0000003900397308 */ /* 0x000ee20000000800 */
[----:B-----5:R-:W-:Y:S01]  /*148d0*/  FADD.FTZ R5, R51, R4 ;  /* 0x0000000433057221 */ /* 0x020fe20000010000 */
[----:B------:R-:W-:-:S06]  /*148e0*/  FADD.FTZ R4, R53, R21 ;  /* 0x0000001535047221 */ /* 0x000fcc0000010000 */
[----:B------:R-:W4:Y:S08]  /*148f0*/  MUFU.EX2 R55, R55 ;  /* 0x0000003700377308 */ /* 0x000f300000000800 */
[----:B------:R-:W5:Y:S01]  /*14900*/  MUFU.EX2 R60, R60 ;  /* 0x0000003c003c7308 */ /* 0x000f620000000800 */
[----:B-1----:R-:W-:-:S07]  /*14910*/  FADD.FTZ R4, R28, R4 ;  /* 0x000000041c047221 */ /* 0x002fce0000010000 */
[----:B------:R-:W1:Y:S08]  /*14920*/  MUFU.EX2 R29, R58 ;  /* 0x0000003a001d7308 */ /* 0x000e700000000800 */
[----:B------:R-:W1:Y:S01]  /*14930*/  MUFU.EX2 R61, R61 ;  /* 0x0000003d003d7308 */ /* 0x000e620000000800 */
[----:B0-----:R-:W-:Y:S01]  /*14940*/  FADD.FTZ R5, R27, R5 ;  /* 0x000000051b057221 */ /* 0x001fe20000010000 */
[----:B---3--:R-:W-:-:S06]  /*14950*/  FADD.FTZ R4, R57, R4 ;  /* 0x0000000439047221 */ /* 0x008fcc0000010000 */
[----:B------:R-:W0:Y:S08]  /*14960*/  MUFU.EX2 R59, R59 ;  /* 0x0000003b003b7308 */ /* 0x000e300000000800 */
[----:B------:R-:W3:Y:S01]  /*14970*/  MUFU.EX2 R64, R64 ;  /* 0x0000004000407308 */ /* 0x000ee20000000800 */
[----:B----4-:R-:W-:Y:S01]  /*14980*/  FADD.FTZ R5, R55, R5 ;  /* 0x0000000537057221 */ /* 0x010fe20000010000 */
[----:B-----5:R-:W-:-:S06]  /*14990*/  FADD.FTZ R4, R60, R4 ;  /* 0x000000043c047221 */ /* 0x020fcc0000010000 */
[----:B------:R-:W4:Y:S08]  /*149a0*/  MUFU.EX2 R62, R62 ;  /* 0x0000003e003e7308 */ /* 0x000f300000000800 */
[----:B------:R-:W5:Y:S01]  /*149b0*/  MUFU.EX2 R65, R65 ;  /* 0x0000004100417308 */ /* 0x000f620000000800 */
[----:B-1----:R-:W-:Y:S01]  /*149c0*/  FADD.FTZ R5, R29, R5 ;  /* 0x000000051d057221 */ /* 0x002fe20000010000 */
[----:B------:R-:W-:-:S06]  /*149d0*/  FADD.FTZ R4, R61, R4 ;  /* 0x000000043d047221 */ /* 0x000fcc0000010000 */
[----:B------:R-:W1:Y:S08]  /*149e0*/  MUFU.EX2 R31, R63 ;  /* 0x0000003f001f7308 */ /* 0x000e700000000800 */
[----:B------:R-:W2:Y:S01]  /*149f0*/  MUFU.EX2 R68, R68 ;  /* 0x0000004400447308 */ /* 0x000ea20000000800 */
        /* <DEDUP_REMOVED lines=9> */
[----:B--2---:R-:W-:-:S06]  /*14a90*/  FADD.FTZ R4, R68, R4 ;  /* 0x0000000444047221 */ /* 0x004fcc0000010000 */
        /* <DEDUP_REMOVED lines=13> */
[----:B------:R-:W-:Y:S01]  /*14b70*/  MUFU.EX2 R32, R80 ;  /* 0x0000005000207308 */ /* 0x000fe20000000800 */
[----:B0-----:R-:W-:Y:S01]  /*14b80*/  FADD.FTZ R5, R71, R5 ;  /* 0x0000000547057221 */ /* 0x001fe20000010000 */
[----:B---3--:R-:W-:-:S06]  /*14b90*/  FADD.FTZ R4, R76, R4 ;  /* 0x000000044c047221 */ /* 0x008fcc0000010000 */
[----:B------:R-:W0:Y:S01]  /*14ba0*/  MUFU.EX2 R78, R78 ;  /* 0x0000004e004e7308 */ /* 0x000e220000000800 */
[----:B------:R-:W-:-:S07]  /*14bb0*/  F2FP.BF16.F32.PACK_AB R8, R41, R8 ;  /* 0x000000082908723e */ /* 0x000fce00000010ff */
[----:B------:R-:W2:Y:S01]  /*14bc0*/  MUFU.EX2 R81, R81 ;  /* 0x0000005100517308 */ /* 0x000ea20000000800 */
[----:B------:R-:W-:Y:S02]  /*14bd0*/  F2FP.BF16.F32.PACK_AB R9, R43, R9 ;  /* 0x000000092b09723e */ /* 0x000fe400000010ff */
[----:B------:R-:W-:Y:S02]  /*14be0*/  F2FP.BF16.F32.PACK_AB R10, R45, R10 ;  /* 0x0000000a2d0a723e */ /* 0x000fe400000010ff */
[----:B------:R-:W-:-:S03]  /*14bf0*/  F2FP.BF16.F32.PACK_AB R11, R47, R11 ;  /* 0x0000000b2f0b723e */ /* 0x000fc600000010ff */
[----:B------:R-:W-:Y:S01]  /*14c00*/  MUFU.EX2 R84, R84 ;  /* 0x0000005400547308 */ /* 0x000fe20000000800 */
[----:B------:R-:W-:Y:S01]  /*14c10*/  F2FP.BF16.F32.PACK_AB R24, R49, R24 ;  /* 0x000000183118723e */ /* 0x000fe200000010ff */
[----:B----4-:R-:W-:Y:S01]  /*14c20*/  FADD.FTZ R5, R74, R5 ;  /* 0x000000054a057221 */ /* 0x010fe20000010000 */
[----:B------:R-:W-:Y:S02]  /*14c30*/  F2FP.BF16.F32.PACK_AB R25, R51, R25 ;  /* 0x000000193319723e */ /* 0x000fe400000010ff */
[----:B------:R-:W-:-:S03]  /*14c40*/  F2FP.BF16.F32.PACK_AB R26, R53, R26 ;  /* 0x0000001a351a723e */ /* 0x000fc600000010ff */
[----:B------:R-:W3:Y:S01]  /*14c50*/  MUFU.EX2 R79, R79 ;  /* 0x0000004f004f7308 */ /* 0x000ee20000000800 */
[----:B------:R-:W-:Y:S01]  /*14c60*/  F2FP.BF16.F32.PACK_AB R27, R55, R27 ;  /* 0x0000001b371b723e */ /* 0x000fe200000010ff */
[----:B-----5:R-:W-:Y:S01]  /*14c70*/  FADD.FTZ R21, R77, R4 ;  /* 0x000000044d157221 */ /* 0x020fe20000010000 */
[----:B------:R-:W-:Y:S01]  /*14c80*/  STSM.16.M88.4 [R142], R8 ;  /* 0x000000088e007844 */ /* 0x000fe20000000200 */
[----:B-1----:R-:W-:-:S04]  /*14c90*/  FADD.FTZ R5, R75, R5 ;  /* 0x000000054b057221 */ /* 0x002fc80000010000 */
[----:B------:R-:W-:Y:S01]  /*14ca0*/  MUFU.EX2 R85, R85 ;  /* 0x0000005500557308 */ /* 0x000fe20000000800 */
[----:B------:R1:W-:Y:S07]  /*14cb0*/  STSM.16.M88.4 [R141], R24 ;  /* 0x000000188d007844 */ /* 0x0003ee0000000200 */
[----:B------:R-:W4:Y:S01]  /*14cc0*/  MUFU.EX2 R33, R82 ;  /* 0x0000005200217308 */ /* 0x000f220000000800 */
[----:B0-----:R-:W-:-:S07]  /*14cd0*/  FADD.FTZ R4, R78, R5 ;  /* 0x000000054e047221 */ /* 0x001fce0000010000 */
[----:B------:R-:W0:Y:S01]  /*14ce0*/  MUFU.EX2 R83, R83 ;  /* 0x0000005300537308 */ /* 0x000e220000000800 */
[----:B-1----:R-:W-:-:S07]  /*14cf0*/  FADD.FTZ R26, R32, R21 ;  /* 0x00000015201a7221 */ /* 0x002fce0000010000 */
[----:B------:R-:W-:Y:S08]  /*14d00*/  MUFU.EX2 R86, R86 ;  /* 0x0000005600567308 */ /* 0x000ff00000000800 */
[----:B------:R-:W1:Y:S01]  /*14d10*/  MUFU.EX2 R87, R87 ;  /* 0x0000005700577308 */ /* 0x000e620000000800 */
[----:B--2---:R-:W-:Y:S01]  /*14d20*/  FADD.FTZ R5, R81, R26 ;  /* 0x0000001a51057221 */ /* 0x004fe20000010000 */
[----:B---3--:R-:W-:Y:S01]  /*14d30*/  FADD.FTZ R4, R79, R4 ;  /* 0x000000044f047221 */ /* 0x008fe20000010000 */
[----:B------:R-:W-:-:S02]  /*14d40*/  F2FP.BF16.F32.PACK_AB R28, R57, R28 ;  /* 0x0000001c391c723e */ /* 0x000fc400000010ff */
[----:B------:R-:W-:Y:S01]  /*14d50*/  FADD.FTZ R34, R84, R5 ;  /* 0x0000000554227221 */ /* 0x000fe20000010000 */
[----:B------:R-:W-:Y:S02]  /*14d60*/  F2FP.BF16.F32.PACK_AB R29, R59, R29 ;  /* 0x0000001d3b1d723e */ /* 0x000fe400000010ff */
[----:B------:R-:W-:Y:S02]  /*14d70*/  F2FP.BF16.F32.PACK_AB R30, R61, R60 ;  /* 0x0000003c3d1e723e */ /* 0x000fe400000010ff */
[----:B------:R-:W-:Y:S01]  /*14d80*/  F2FP.BF16.F32.PACK_AB R31, R31, R62 ;  /* 0x0000003e1f1f723e */ /* 0x000fe200000010ff */
[----:B----4-:R-:W-:Y:S01]  /*14d90*/  FADD.FTZ R4, R33, R4 ;  /* 0x0000000421047221 */ /* 0x010fe20000010000 */
[----:B------:R-:W-:Y:S01]  /*14da0*/  F2FP.BF16.F32.PACK_AB R8, R65, R64 ;  /* 0x000000404108723e */ /* 0x000fe200000010ff */
[----:B------:R-:W-:Y:S01]  /*14db0*/  FADD.FTZ R5, R85, R34 ;  /* 0x0000002255057221 */ /* 0x000fe20000010000 */
[----:B------:R-:W-:Y:S02]  /*14dc0*/  F2FP.BF16.F32.PACK_AB R9, R67, R66 ;  /* 0x000000424309723e */ /* 0x000fe400000010ff */
[----:B------:R-:W-:-:S02]  /*14dd0*/  F2FP.BF16.F32.PACK_AB R10, R69, R68 ;  /* 0x00000044450a723e */ /* 0x000fc400000010ff */
[----:B------:R-:W-:Y:S02]  /*14de0*/  F2FP.BF16.F32.PACK_AB R11, R71, R70 ;  /* 0x00000046470b723e */ /* 0x000fe400000010ff */
[----:B------:R-:W-:Y:S02]  /*14df0*/  F2FP.BF16.F32.PACK_AB R24, R73, R72 ;  /* 0x000000484918723e */ /* 0x000fe400000010ff */
[----:B------:R-:W-:Y:S02]  /*14e00*/  F2FP.BF16.F32.PACK_AB R25, R75, R74 ;  /* 0x0000004a4b19723e */ /* 0x000fe400000010ff */
[----:B------:R-:W-:Y:S02]  /*14e10*/  F2FP.BF16.F32.PACK_AB R26, R77, R76 ;  /* 0x0000004c4d1a723e */ /* 0x000fe400000010ff */
[----:B------:R-:W-:Y:S02]  /*14e20*/  F2FP.BF16.F32.PACK_AB R27, R79, R78 ;  /* 0x0000004e4f1b723e */ /* 0x000fe400000010ff */
[----:B------:R-:W-:-:S02]  /*14e30*/  F2FP.BF16.F32.PACK_AB R32, R81, R32 ;  /* 0x000000205120723e */ /* 0x000fc400000010ff */
[----:B0-----:R-:W-:Y:S02]  /*14e40*/  F2FP.BF16.F32.PACK_AB R33, R83, R33 ;  /* 0x000000215321723e */ /* 0x001fe400000010ff */
[----:B------:R-:W-:Y:S02]  /*14e50*/  F2FP.BF16.F32.PACK_AB R34, R85, R84 ;  /* 0x000000545522723e */ /* 0x000fe400000010ff */
[----:B-1----:R-:W-:Y:S01]  /*14e60*/  F2FP.BF16.F32.PACK_AB R35, R87, R86 ;  /* 0x000000565723723e */ /* 0x002fe200000010ff */
[----:B------:R-:W-:Y:S04]  /*14e70*/  STSM.16.M88.4 [R140+0x27800], R28 ;  /* 0x0278001c8c007844 */ /* 0x000fe80000000200 */
[----:B------:R0:W-:Y:S04]  /*14e80*/  STSM.16.M88.4 [R36], R8 ;  /* 0x0000000824007844 */ /* 0x0001e80000000200 */
[----:B------:R1:W-:Y:S04]  /*14e90*/  STSM.16.M88.4 [R142+0x6000], R24 ;  /* 0x006000188e007844 */ /* 0x0003e80000000200 */
[----:B------:R1:W-:Y:S01]  /*14ea0*/  STSM.16.M88.4 [R141+0x6000], R32 ;  /* 0x006000208d007844 */ /* 0x0003e20000000200 */
[----:B------:R-:W-:Y:S01]  /*14eb0*/  @!PT LDS RZ, [RZ] ;  /* 0x00000000fffff984 */ /* 0x000fe20000000800 */
[----:B------:R-:W-:Y:S01]  /*14ec0*/  @!PT LDS RZ, [RZ] ;  /* 0x00000000fffff984 */ /* 0x000fe20000000800 */
[----:B------:R-:W-:Y:S01]  /*14ed0*/  @!PT LDS RZ, [RZ] ;  /* 0x00000000fffff984 */ /* 0x000fe20000000800 */
[----:B------:R-:W-:Y:S01]  /*14ee0*/  @!PT LDS RZ, [RZ] ;  /* 0x00000000fffff984 */ /* 0x000fe20000000800 */
[----:B------:R2:W-:Y:S06]  /*14ef0*/  MEMBAR.ALL.CTA ;  /* 0x0000000000007992 */ /* 0x0005ec0000008000 */
[----:B--2---:R-:W2:Y:S01]  /*14f00*/  FENCE.VIEW.ASYNC.S ;  /* 0x00000000000073c6 */ /* 0x004ea20000000000 */
[----:B------:R-:W-:Y:S01]  /*14f10*/  ISETP.GT.AND P2, PT, R3, R143, PT ;  /* 0x0000008f0300720c */ /* 0x000fe20003f44270 */
[----:B------:R-:W-:Y:S01]  /*14f20*/  FADD.FTZ R21, R83, R4 ;  /* 0x0000000453157221 */ /* 0x000fe20000010000 */
[----:B------:R-:W-:-:S03]  /*14f30*/  FMUL.FTZ R90, R90, R7 ;  /* 0x000000075a5a7220 */ /* 0x000fc60000410000 */
        /* <DEDUP_REMOVED lines=49> */
[----:B------:R-:W-:-:S02]  /*15250*/  VIADD R3, R3, 0xffffffff ;  /* 0xffffffff03037836 */ /* 0x000fc40000000000 */
[----:B0-----:R-:W-:Y:S02]  /*15260*/  IMAD.MOV.U32 R10, RZ, RZ, R18 ;  /* 0x000000ffff0a7224 */ /* 0x001fe400078e0012 */
[----:B------:R-:W-:Y:S02]  /*15270*/  IMAD.MOV.U32 R9, RZ, RZ, R16 ;  /* 0x000000ffff097224 */ /* 0x000fe400078e0010 */
[----:B------:R-:W-:Y:S02]  /*15280*/  IMAD.MOV.U32 R7, RZ, RZ, R6 ;  /* 0x000000ffff077224 */ /* 0x000fe400078e0006 */
[----:B------:R-:W-:Y:S01]  /*15290*/  IMAD.MOV.U32 R8, RZ, RZ, R0 ;  /* 0x000000ffff087224 */ /* 0x000fe200078e0000 */
[----:B--2---:R-:W-:Y:S01]  /*152a0*/  NOP ;  /* 0x0000000000007918 */ /* 0x004fe20000000000 */
[----:B-1----:R-:W-:Y:S05]  /*152b0*/  @P2 BRA `(.L_x_1552) ;  /* 0xffffffdc00202947 */ /* 0x002fea000383ffff */
.L_x_1542:
[----:B------:R-:W2:Y:S02]  /*152c0*/  LDL R7, [R1+0x48] ;  /* 0x0000480001077983 */ /* 0x000ea40000100800 */
[----:B--2---:R-:W-:-:S13]  /*152d0*/  ISETP.GE.AND P2, PT, R3, R7, PT ;  /* 0x000000070300720c */ /* 0x004fda0003f46270 */
[----:B------:R-:W-:Y:S05]  /*152e0*/  @!P2 BRA `(.L_x_1553) ;  /* 0x000000340004a947 */ /* 0x000fea0003800000 */
[----:B------:R-:W-:Y:S02]  /*152f0*/  IMAD.MOV.U32 R7, RZ, RZ, R6 ;  /* 0x000000ffff077224 */ /* 0x000fe400078e0006 */
[----:B------:R-:W-:Y:S02]  /*15300*/  IMAD.MOV.U32 R8, RZ, RZ, R0 ;  /* 0x000000ffff087224 */ /* 0x000fe400078e0000 */
[----:B------:R-:W-:Y:S02]  /*15310*/  IMAD.MOV.U32 R10, RZ, RZ, R18 ;  /* 0x000000ffff0a7224 */ /* 0x000fe400078e0012 */
[----:B------:R-:W-:-:S07]  /*15320*/  IMAD.MOV.U32 R9, RZ, RZ, R16 ;  /* 0x000000ffff097224 */ /* 0x000fce00078e0010 */
.L_x_1571:
        /* <DEDUP_REMOVED lines=10> */
.L_x_1555:
[----:B------:R-:W-:Y:S01]  /*153d0*/  IMAD R0, R16, 0x8, R2 ;  /* 0x0000000810007824 */ /* 0x000fe200078e0202 */
[----:B------:R-:W-:-:S04]  /*153e0*/  SHF.L.U32 R11, R18, 0x1f, RZ ;  /* 0x0000001f120b7819 */ /* 0x000fc800000006ff */
[----:B------:R0:W1:Y:S01]  /*153f0*/  SYNCS.PHASECHK.TRANS64.TRYWAIT P3, [R0+URZ+0x2d830], R11 ;  /* 0x02d8300b000075a7 */ /* 0x000062000806017f */
[----:B------:R-:W-:Y:S05]  /*15400*/  @!P0 BRA `(.L_x_1556) ;  /* 0x0000000000048947 */ /* 0x000fea0003800000 */
[----:B------:R-:W-:Y:S01]  /*15410*/  BPT.TRAP 0x1 ;  /* 0x000000040000795c */ /* 0x000fe20000300000 */
.L_x_1556:
[----:B------:R-:W-:Y:S04]  /*15420*/  BSSY B0, `(.L_x_1554) ;  /* 0x0000004000007945 */ /* 0x000fe80003800000 */
[----:B-1----:R-:W-:Y:S05]  /*15430*/  @P3 BRA `(.L_x_1557) ;  /* 0x0000000000083947 */ /* 0x002fea0003800000 */
[----:B------:R-:W1:Y:S02]  /*15440*/  SYNCS.PHASECHK.TRANS64.TRYWAIT P3, [R0+URZ+0x2d830], R11 ;  /* 0x02d8300b000075a7 */ /* 0x000e64000806017f */
[----:B-1----:R-:W-:Y:S05]  /*15450*/  @!P3 BRA `(.L_x_1558) ;  /* 0x000001000094b947 */ /* 0x002fea0003800000 */
.L_x_1557:
[----:B------:R-:W-:Y:S05]  /*15460*/  BSYNC B0 ;  /* 0x0000000000007941 */ /* 0x000fea0003800000 */
.L_x_1554:
        /* <DEDUP_REMOVED lines=61> */
.L_x_1560:
[----:B------:R-:W-:Y:S01]  /*15840*/  SHF.L.U32 R0, R10, 0x1f, RZ ;  /* 0x0000001f0a007819 */ /* 0x000fe200000006ff */
[----:B------:R-:W-:-:S04]  /*15850*/  IMAD R6, R9, 0x8, R2 ;  /* 0x0000000809067824 */ /* 0x000fc800078e0202 */
[----:B------:R0:W1:Y:S01]  /*15860*/  SYNCS.PHASECHK.TRANS64.TRYWAIT P2, [R6+URZ+0x2d850], R0 ;  /* 0x02d85000060075a7 */ /* 0x000062000804017f */
[----:B------:R-:W-:Y:S05]  /*15870*/  @!P0 BRA `(.L_x_1561) ;  /* 0x0000000000048947 */ /* 0x000fea0003800000 */
[----:B------:R-:W-:Y:S01]  /*15880*/  BPT.TRAP 0x1 ;  /* 0x000000040000795c */ /* 0x000fe20000300000 */
.L_x_1561:
[----:B-1----:R-:W-:Y:S05]  /*15890*/  @P2 BRA `(.L_x_1559) ;  /* 0x0000000000082947 */ /* 0x002fea0003800000 */
[----:B------:R-:W1:Y:S02]  /*158a0*/  SYNCS.PHASECHK.TRANS64.TRYWAIT P2, [R6+URZ+0x2d850], R0 ;  /* 0x02d85000060075a7 */ /* 0x000e64000804017f */
[----:B-1----:R-:W-:Y:S05]  /*158b0*/  @!P2 BRA `(.L_x_1562) ;  /* 0x000000fc0090a947 */ /* 0x002fea0003800000 */
.L_x_1559:
[----:B------:R-:W2:Y:S01]  /*158c0*/  LDL R143, [R1+0x1c] ;  /* 0x00001c00018f7983 */ /* 0x000ea20000100800 */
[----:B------:R-:W3:Y:S03]  /*158d0*/  @P5 LDC R10, c[0x0][0x44c] ;  /* 0x00011300ff0a5b82 */ /* 0x000ee60000000800 */
[----:B------:R-:W2:Y:S05]  /*158e0*/  LDL R20, [R1+0x44] ;  /* 0x0000440001147983 */ /* 0x000eaa0000100800 */
[----:B01----:R-:W0:Y:S01]  /*158f0*/  @P5 LDC R6, c[0x0][0x450] ;  /* 0x00011400ff065b82 */ /* 0x003e220000000800 */
[----:B------:R-:W-:Y:S05]  /*15900*/  WARPSYNC.ALL ;  /* 0x0000000000007948 */ /* 0x000fea0003800000 */
[----:B--2---:R-:W-:-:S02]  /*15910*/  IMAD.IADD R0, R20, 0x1, R143 ;  /* 0x0000000114007824 */ /* 0x004fc400078e028f */
[----:B------:R-:W2:Y:S01]  /*15920*/  LDL R143, [R1+0x3c] ;  /* 0x00003c00018f7983 */ /* 0x000ea20000100800 */
[----:B------:R-:W-:Y:S01]  /*15930*/  IMAD.MOV.U32 R11, RZ, RZ, -0x7fffffe0 ;  /* 0x80000020ff0b7424 */ /* 0x000fe200078e00ff */
[----:B------:R-:W-:Y:S01]  /*15940*/  WARPGROUP.ARRIVE ;  /* 0x00000000000079c5 */ /* 0x000fe20000000000 */
[----:B---3--:R-:W-:-:S03]  /*15950*/  @P5 IMAD.HI.U32 R10, R0, R10, RZ ;  /* 0x0000000a000a5227 */ /* 0x008fc600078e00ff */
[C---:B------:R-:W-:Y:S01]  /*15960*/  R2UR UR11, R11.reuse ;  /* 0x000000000b0b72ca */ /* 0x040fe200000e0000 */
[----:B------:R-:W-:Y:S01]  /*15970*/  IMAD.MOV.U32 R21, RZ, RZ, -0x7fffffe0 ;  /* 0x80000020ff157424 */ /* 0x000fe200078e00ff */
[----:B0-----:R-:W-:Y:S01]  /*15980*/  @P5 SHF.R.U32.HI R0, RZ, R6, R10 ;  /* 0x00000006ff005219 */ /* 0x001fe2000001160a */
[----:B------:R-:W-:Y:S01]  /*15990*/  VIADD R6, R2, 0x400 ;  /* 0x0000040002067836 */ /* 0x000fe20000000000 */
[----:B------:R-:W-:Y:S01]  /*159a0*/  R2UR UR47, R11 ;  /* 0x000000000b2f72ca */ /* 0x000fe200000e0000 */
[----:B------:R-:W-:Y:S01]  /*159b0*/  IMAD.MOV.U32 R11, RZ, RZ, 0x40000040 ;  /* 0x40000040ff0b7424 */ /* 0x000fe200078e00ff */
[----:B------:R-:W-:Y:S01]  /*159c0*/  R2UR UR15, R21 ;  /* 0x00000000150f72ca */ /* 0x000fe200000e0000 */
[----:B------:R-:W0:Y:S01]  /*159d0*/  SHFL.IDX PT, R145, R0, RZ, 0x1c1f ;  /* 0x001c1fff00917589 */ /* 0x000e2200000e0000 */
[----:B------:R-:W-:Y:S01]  /*159e0*/  SHF.R.U32.HI R6, RZ, 0x4, R6 ;  /* 0x00000004ff067819 */ /* 0x000fe20000011606 */
[----:B------:R-:W-:Y:S01]  /*159f0*/  IMAD.SHL.U32 R144, R3, 0x80, RZ ;  /* 0x0000008003907824 */ /* 0x000fe200078e00ff */
[----:B------:R-:W-:Y:S01]  /*15a00*/  R2UR UR9, R11 ;  /* 0x000000000b0972ca */ /* 0x000fe200000e0000 */
[----:B------:R-:W-:Y:S01]  /*15a10*/  IMAD.MOV.U32 R11, RZ, RZ, 0x40000040 ;  /* 0x40000040ff0b7424 */ /* 0x000fe200078e00ff */
[----:B------:R-:W-:-:S02]  /*15a20*/  LOP3.LUT R6, R6, 0x3fff, RZ, 0xc0, !PT ;  /* 0x00003fff06067812 */ /* 0x000fc400078ec0ff */
[C---:B------:R-:W-:Y:S02]  /*15a30*/  R2UR UR19, R21.reuse ;  /* 0x00000000151372ca */ /* 0x040fe400000e0000 */
[----:B------:R-:W-:Y:S02]  /*15a40*/  LOP3.LUT R6, R6, 0x2000000, RZ, 0xfc, !PT ;  /* 0x0200000006067812 */ /* 0x000fe400078efcff */
[C---:B------:R-:W-:Y:S02]  /*15a50*/  R2UR UR23, R21.reuse ;  /* 0x00000000151772ca */ /* 0x040fe400000e0000 */
[----:B------:R-:W-:Y:S01]  /*15a60*/  R2UR UR27, R21 ;  /* 0x00000000151b72ca */ /* 0x000fe200000e0000 */
[----:B------:R-:W-:Y:S01]  /*15a70*/  IMAD R10, R9, 0x600, R6 ;  /* 0x00000600090a7824 */ /* 0x000fe200078e0206 */
[C---:B------:R-:W-:Y:S02]  /*15a80*/  R2UR UR31, R21.reuse ;  /* 0x00000000151f72ca */ /* 0x040fe400000e0000 */
[----:B------:R-:W-:Y:S01]  /*15a90*/  R2UR UR35, R21 ;  /* 0x00000000152372ca */ /* 0x000fe200000e0000 */
[C---:B------:R-:W-:Y:S01]  /*15aa0*/  VIADD R20, R10.reuse, 0x40 ;  /* 0x000000400a147836 */ /* 0x040fe20000000000 */
[----:B------:R-:W-:Y:S01]  /*15ab0*/  R2UR UR10, R10 ;  /* 0x000000000a0a72ca */ /* 0x000fe200000e0000 */
[----:B------:R-:W-:Y:S01]  /*15ac0*/  IMAD.MOV.U32 R21, RZ, RZ, 0x40000040 ;  /* 0x40000040ff157424 */ /* 0x000fe200078e00ff */
[----:B------:R-:W-:-:S02]  /*15ad0*/  R2UR UR45, R11 ;  /* 0x000000000b2d72ca */ /* 0x000fc400000e0000 */
[----:B------:R-:W-:Y:S01]  /*15ae0*/  R2UR UR14, R20 ;  /* 0x00000000140e72ca */ /* 0x000fe200000e0000 */
[----:B------:R-:W-:Y:S01]  /*15af0*/  VIADD R20, R10, 0x80 ;  /* 0x000000800a147836 */ /* 0x000fe20000000000 */
[----:B------:R-:W-:Y:S01]  /*15b00*/  R2UR UR13, R21 ;  /* 0x00000000150d72ca */ /* 0x000fe200000e0000 */
[----:B------:R-:W-:-:S03]  /*15b10*/  IMAD.MOV.U32 R21, RZ, RZ, 0x40000040 ;  /* 0x40000040ff157424 */ /* 0x000fc600078e00ff */
        /* <DEDUP_REMOVED lines=13> */
[C---:B------:R-:W-:Y:S01]  /*15bf0*/  VIADD R20, R10.reuse, 0x180 ;  /* 0x000001800a147836 */ /* 0x040fe20000000000 */
[----:B------:R-:W-:Y:S01]  /*15c00*/  R2UR UR29, R21 ;  /* 0x00000000151d72ca */ /* 0x000fe200000e0000 */
[----:B------:R-:W-:Y:S02]  /*15c10*/  VIADD R10, R10, 0x1c0 ;  /* 0x000001c00a0a7836 */ /* 0x000fe40000000000 */
[----:B------:R-:W-:Y:S01]  /*15c20*/  IMAD.MOV.U32 R21, RZ, RZ, 0x40000040 ;  /* 0x40000040ff157424 */ /* 0x000fe200078e00ff */
[----:B------:R-:W-:Y:S02]  /*15c30*/  R2UR UR34, R20 ;  /* 0x00000000142272ca */ /* 0x000fe400000e0000 */
[----:B------:R-:W-:Y:S02]  /*15c40*/  R2UR UR46, R10 ;  /* 0x000000000a2e72ca */ /* 0x000fe400000e0000 */
[----:B------:R-:W-:-:S02]  /*15c50*/  R2UR UR33, R21 ;  /* 0x00000000152172ca */ /* 0x000fc400000e0000 */
[----:B------:R-:W-:-:S04]  /*15c60*/  IADD3 R21, -R22, 0x1, -R144 ;  /* 0x0000000116157810 */ /* 0x000fc80007ffe990 */
[----:B------:R-:W-:Y:S02]  /*15c70*/  IADD3 R21, -R138, R21, R139 ;  /* 0x000000158a157210 */ /* 0x000fe40007ffe18b */
[----:B--2---:R-:W-:Y:S02]  /*15c80*/  LOP3.LUT R10, R143, 0x10000, RZ, 0xfc, !PT ;  /* 0x000100008f0a7812 */ /* 0x004fe400078efcff */
[----:B------:R-:W1:Y:S02]  /*15c90*/  S2R R143, SR_TID.X ;  /* 0x00000000008f7919 */ /* 0x000e640000002100 */
[C---:B------:R-:W-:Y:S01]  /*15ca0*/  R2UR UR8, R10.reuse ;  /* 0x000000000a0872ca */ /* 0x040fe200000e0000 */
[----:B------:R-:W-:-:S05]  /*15cb0*/  VIADD R20, R10, 0x2 ;  /* 0x000000020a147836 */ /* 0x000fca0000000000 */
[----:B------:R-:W-:Y:S01]  /*15cc0*/  R2UR UR12, R20 ;  /* 0x00000000140c72ca */ /* 0x000fe200000e0000 */
[----:B------:R-:W-:-:S05]  /*15cd0*/  VIADD R20, R10, 0x4 ;  /* 0x000000040a147836 */ /* 0x000fca0000000000 */
[----:B------:R-:W-:Y:S01]  /*15ce0*/  R2UR UR16, R20 ;  /* 0x00000000141072ca */ /* 0x000fe200000e0000 */
[----:B------:R-:W-:Y:S01]  /*15cf0*/  HGMMA.64x96x16.F32.BF16 R88, gdesc[UR8].tnspB, R88, gsb0 ;  /* 0x41600000085879f0 */ /* 0x000fe20008001858 */
[----:B------:R-:W-:Y:S01]  /*15d00*/  VIADD R20, R10, 0x6 ;  /* 0x000000060a147836 */ /* 0x000fe20000000000 */
[----:B------:R-:W-:-:S04]  /*15d10*/  ULOP3.LUT UR8, URZ, UR49, URZ, 0x33, !UPT ;  /* 0x000000313f087292 */ /* 0x000fc8000f8e333f */
[----:B------:R-:W-:Y:S01]  /*15d20*/  R2UR UR20, R20 ;  /* 0x00000000141472ca */ /* 0x000fe200000e0000 */
[----:B------:R-:W-:-:S05]  /*15d30*/  VIADD R20, R10, 0x600 ;  /* 0x000006000a147836 */ /* 0x000fca0000000000 */
[----:B------:R-:W-:Y:S01]  /*15d40*/  R2UR UR24, R20 ;  /* 0x00000000141872ca */ /* 0x000fe200000e0000 */
[----:B------:R-:W-:Y:S01]  /*15d50*/  VIADD R20, R10, 0x602 ;  /* 0x000006020a147836 */ /* 0x000fe20000000000 */
[----:B-1----:R-:W-:-:S04]  /*15d60*/  SHF.R.U32.HI R6, RZ, 0x7, R143 ;  /* 0x00000007ff067819 */ /* 0x002fc8000001168f */
[----:B------:R-:W-:Y:S01]  /*15d70*/  R2UR UR28, R20 ;  /* 0x00000000141c72ca */ /* 0x000fe200000e0000 */
[C---:B------:R-:W-:Y:S01]  /*15d80*/  VIADD R20, R10.reuse, 0x604 ;  /* 0x000006040a147836 */ /* 0x040fe20000000000 */
[----:B------:R-:W-:Y:S01]  /*15d90*/  ISETP.GE.U32.AND P2, PT, R143, 0x180, PT ;  /* 0x000001808f00780c */ /* 0x000fe20003f46070 */
[----:B------:R-:W-:Y:S02]  /*15da0*/  VIADD R10, R10, 0x606 ;  /* 0x000006060a0a7836 */ /* 0x000fe40000000000 */
[----:B------:R-:W-:Y:S01]  /*15db0*/  VIADD R6, R6, 0x9 ;  /* 0x0000000906067836 */ /* 0x000fe20000000000 */
[----:B------:R-:W-:Y:S01]  /*15dc0*/  R2UR UR32, R20 ;  /* 0x00000000142072ca */ /* 0x000fe200000e0000 */
[C---:B------:R-:W-:Y:S01]  /*15dd0*/  VIADD R143, R21.reuse, UR48 ;  /* 0x00000030158f7c36 */ /* 0x040fe20008000000 */
[----:B------:R-:W-:Y:S01]  /*15de0*/  R2UR UR44, R10 ;  /* 0x000000000a2c72ca */ /* 0x000fe200000e0000 */
[----:B------:R-:W-:Y:S01]  /*15df0*/  @!P1 IMAD R10, R16, 0x8, R2 ;  /* 0x00000008100a9824 */ /* 0x000fe200078e0202 */
[----:B------:R-:W-:Y:S01]  /*15e00*/  SEL R6, R6, 0x9, !P2 ;  /* 0x0000000906067807 */ /* 0x000fe20005000000 */
[----:B------:R-:W-:-:S02]  /*15e10*/  VIADD R21, R21, UR8 ;  /* 0x0000000815157c36 */ /* 0x000fc40008000000 */
[----:B------:R-:W-:Y:S02]  /*15e20*/  @!P1 VIADD R10, R10, 0x2d840 ;  /* 0x0002d8400a0a9836 */ /* 0x000fe40000000000 */
[----:B0-----:R-:W-:-:S03]  /*15e30*/  IMAD.IADD R20, R145, 0x1, R143 ;  /* 0x0000000191147824 */ /* 0x001fc600078e028f */
[----:B------:R-:W-:Y:S01]  /*15e40*/  @!P1 PRMT R10, RZ, 0x654, R10 ;  /* 0x00000654ff0a9816 */ /* 0x000fe2000000000a */
        /* <DEDUP_REMOVED lines=23> */
[----:B------:R1:W-:Y:S01]  /*15fc0*/  @!P1 SYNCS.ARRIVE.TRANS64.RED.A1T0 RZ, [R10+URZ], RZ ;  /* 0x000000ff0aff99a7 */ /* 0x0003e2000810043f */
[----:B0-----:R-:W-:Y:S01]  /*15fd0*/  IMAD.IADD R6, R145, 0x1, R21 ;  /* 0x0000000191067824 */ /* 0x001fe200078e0215 */
[----:B-1----:R-:W-:Y:S06]  /*15fe0*/  @!P4 BRA `(.L_x_1563) ;  /* 0x000000000058c947 */ /* 0x002fec0003800000 */
[----:B------:R-:W-:Y:S01]  /*15ff0*/  IADD3 R145, -R138, R139, R145 ;  /* 0x0000008b8a917210 */ /* 0x000fe20007ffe191 */
[----:B------:R-:W-:Y:S03]  /*16000*/  BSSY B0, `(.L_x_1564) ;  /* 0x0000010000007945 */ /* 0x000fe60003800000 */
        /* <DEDUP_REMOVED lines=10> */
.L_x_1565:
[----:B------:R-:W-:-:S05]  /*160b0*/  IMAD.U32 R154, RZ, RZ, UR5 ;  /* 0x00000005ff9a7e24 */ /* 0x000fca000f8e00ff */
[----:B------:R-:W-:-:S13]  /*160c0*/  ISETP.NE.AND P2, PT, R154, 0x1, PT ;  /* 0x000000019a00780c */ /* 0x000fda0003f45270 */
[----:B------:R-:W0:Y:S02]  /*160d0*/  @P2 LDC.64 R10, c[0x0][0x9e8] ;  /* 0x00027a00ff0a2b82 */ /* 0x000e240000000a00 */
[----:B0-----:R-:W-:-:S05]  /*160e0*/  @P2 IMAD.HI.U32 R10, R145, R10, RZ ;  /* 0x0000000a910a2227 */ /* 0x001fca00078e00ff */
[----:B------:R-:W-:-:S07]  /*160f0*/  @P2 SHF.R.U32.HI R145, RZ, R11, R10 ;  /* 0x0000000bff912219 */ /* 0x000fce000001160a */
.L_x_1566:
[----:B------:R-:W-:Y:S05]  /*16100*/  BSYNC B0 ;  /* 0x0000000000007941 */ /* 0x000fea0003800000 */
.L_x_1564:
[----:B------:R-:W-:-:S04]  /*16110*/  IMAD R145, R145, R154, -R144 ;  /* 0x0000009a91917224 */ /* 0x000fc800078e0a90 */
[----:B------:R-:W-:-:S05]  /*16120*/  IMAD.IADD R145, R145, 0x1, -R22 ;  /* 0x0000000191917824 */ /* 0x000fca00078e0a16 */
[----:B------:R-:W-:Y:S02]  /*16130*/  VIMNMX R6, R6, R145, !PT ;  /* 0x0000009106067248 */ /* 0x000fe40007fe0100 */
[----:B------:R-:W-:-:S07]  /*16140*/  VIADDMNMX R20, R145, R154, R20, PT ;  /* 0x0000009a91147246 */ /* 0x000fce0003800114 */
.L_x_1563:
[----:B------:R-:W-:Y:S01]  /*16150*/  ISETP.GT.AND P3, PT, R3, -0x1, PT ;  /* 0xffffffff0300780c */ /* 0x000fe20003f64270 */
[----:B------:R-:W0:Y:S03]  /*16160*/  SHFL.IDX PT, R0, R0, 0x1, 0x1c1f ;  /* 0x003c1f0000007f89 */ /* 0x000e2600000e0000 */
[----:B------:R-:W-:-:S04]  /*16170*/  ISETP.GT.AND P2, PT, R6, RZ, P3 ;  /* 0x000000ff0600720c */ /* 0x000fc80001f44270 */
[----:B------:R-:W-:-:S04]  /*16180*/  ISETP.LT.OR P2, PT, R20, 0x1, P2 ;  /* 0x000000011400780c */ /* 0x000fc80001741670 */
[----:B------:R-:W-:Y:S02]  /*16190*/  FSEL R24, R24, -INF , !P2 ;  /* 0xff80000018187808 */ /* 0x000fe40005000000 */
[----:B------:R-:W-:-:S04]  /*161a0*/  ISETP.GT.AND P2, PT, R6, 0x1, P3 ;  /* 0x000000010600780c */ /* 0x000fc80001f44270 */
[----:B------:R-:W-:-:S04]  /*161b0*/  ISETP.LT.OR P2, PT, R20, 0x2, P2 ;  /* 0x000000021400780c */ /* 0x000fc80001741670 */
[----:B------:R-:W-:Y:S02]  /*161c0*/  FSEL R25, R25, -INF , !P2 ;  /* 0xff80000019197808 */ /* 0x000fe40005000000 */
[----:B------:R-:W-:Y:S01]  /*161d0*/  ISETP.GT.AND P2, PT, R6, 0x8, P3 ;  /* 0x000000080600780c */ /* 0x000fe20001f44270 */
[--C-:B0-----:R-:W-:Y:S02]  /*161e0*/  IMAD.IADD R143, R143, 0x1, R0.reuse ;  /* 0x000000018f8f7824 */ /* 0x101fe400078e0200 */
[----:B------:R-:W-:Y:S01]  /*161f0*/  IMAD.IADD R21, R21, 0x1, R0 ;  /* 0x0000000115157824 */ /* 0x000fe200078e0200 */
[----:B------:R-:W-:-:S04]  /*16200*/  ISETP.LT.OR P2, PT, R20, 0x9, P2 ;  /* 0x000000091400780c */ /* 0x000fc80001741670 */
[----:B------:R-:W-:Y:S02]  /*16210*/  FSEL R28, R28, -INF , !P2 ;  /* 0xff8000001c1c7808 */ /* 0x000fe40005000000 */
[----:B------:R-:W-:-:S04]  /*16220*/  ISETP.GT.AND P2, PT, R6, 0x9, P3 ;  /* 0x000000090600780c */ /* 0x000fc80001f44270 */
        /* <DEDUP_REMOVED lines=85> */
[----:B------:R-:W-:Y:S01]  /*16780*/  FSEL R85, R85, -INF , !P2 ;  /* 0xff80000055557808 */ /* 0x000fe20005000000 */
[----:B------:R-:W-:Y:S08]  /*16790*/  @!P4 BRA `(.L_x_1567) ;  /* 0x000000000058c947 */ /* 0x000ff00003800000 */
        /* <DEDUP_REMOVED lines=12> */
.L_x_1569:
[----:B------:R-:W-:-:S05]  /*16860*/  IMAD.U32 R6, RZ, RZ, UR5 ;  /* 0x00000005ff067e24 */ /* 0x000fca000f8e00ff */
[----:B------:R-:W-:-:S13]  /*16870*/  ISETP.NE.AND P2, PT, R6, 0x1, PT ;  /* 0x000000010600780c */ /* 0x000fda0003f45270 */
[----:B------:R-:W0:Y:S02]  /*16880*/  @P2 LDC.64 R10, c[0x0][0x9e8] ;  /* 0x00027a00ff0a2b82 */ /* 0x000e240000000a00 */
[----:B0-----:R-:W-:-:S05]  /*16890*/  @P2 IMAD.HI.U32 R10, R0, R10, RZ ;  /* 0x0000000a000a2227 */ /* 0x001fca00078e00ff */
[----:B------:R-:W-:-:S07]  /*168a0*/  @P2 SHF.R.U32.HI R0, RZ, R11, R10 ;  /* 0x0000000bff002219 */ /* 0x000fce000001160a */
.L_x_1570:
[----:B------:R-:W-:Y:S05]  /*168b0*/  BSYNC B0 ;  /* 0x0000000000007941 */ /* 0x000fea0003800000 */
.L_x_1568:
[----:B------:R-:W-:-:S04]  /*168c0*/  IMAD R0, R0, R6, -R144 ;  /* 0x0000000600007224 */ /* 0x000fc800078e0a90 */
[----:B------:R-:W-:-:S05]  /*168d0*/  IMAD.IADD R0, R0, 0x1, -R22 ;  /* 0x0000000100007824 */ /* 0x000fca00078e0a16 */
[----:B------:R-:W-:Y:S02]  /*168e0*/  VIMNMX R21, R21, R0, !PT ;  /* 0x0000000015157248 */ /* 0x000fe40007fe0100 */
[----:B------:R-:W-:-:S07]  /*168f0*/  VIADDMNMX R143, R0, R6, R143, PT ;  /* 0x00000006008f7246 */ /* 0x000fce000380018f */
.L_x_1567:
[----:B------:R-:W-:Y:S01]  /*16900*/  @!P1 IMAD R0, R9, 0x8, R2 ;  /* 0x0000000809009824 */ /* 0x000fe200078e0202 */
        /* <DEDUP_REMOVED lines=47> */
[----:B------:R-:W-:Y:S01]  /*16c00*/  ISETP.GT.AND P2, PT, R21, 0x1, P3 ;  /* 0x000000011500780c */ /* 0x000fe20001f44270 */
[----:B------:R-:W-:Y:S02]  /*16c10*/  MUFU.EX2 R20, R8 ;  /* 0x0000000800147308 */ /* 0x000fe40000000800 */
        /* <DEDUP_REMOVED lines=46> */
[----:B------:R-:W0:Y:S01]  /*16f00*/  MUFU.EX2 R24, R24 ;  /* 0x0000001800187308 */ /* 0x000e220000000800 */
[----:B------:R-:W-:-:S04]  /*16f10*/  ISETP.GT.AND P2, PT, R21, 0x18, P3 ;  /* 0x000000181500780c */ /* 0x000fc80001f44270 */
[----:B------:R-:W-:-:S03]  /*16f20*/  ISETP.LT.OR P2, PT, R143, 0x19, P2 ;  /* 0x000000198f00780c */ /* 0x000fc60001741670 */
[----:B------:R-:W1:Y:S01]  /*16f30*/  MUFU.EX2 R8, R25 ;  /* 0x0000001900087308 */ /* 0x000e620000000800 */
[----:B------:R-:W-:Y:S02]  /*16f40*/  FSEL R38, R38, -INF , !P2 ;  /* 0xff80000026267808 */ /* 0x000fe40005000000 */
[----:B------:R-:W-:-:S04]  /*16f50*/  ISETP.GT.AND P2, PT, R21, 0x19, P3 ;  /* 0x000000191500780c */ /* 0x000fc80001f44270 */
[----:B------:R-:W-:Y:S01]  /*16f60*/  ISETP.LT.OR P2, PT, R143, 0x1a, P2 ;  /* 0x0000001a8f00780c */ /* 0x000fe20001741670 */
[----:B------:R-:W3:Y:S01]  /*16f70*/  MUFU.EX2 R10, R28 ;  /* 0x0000001c000a7308 */ /* 0x000ee20000000800 */
[----:B0-----:R-:W-:Y:S02]  /*16f80*/  FFMA.FTZ R5, R20, R5, R24 ;  /* 0x0000000514057223 */ /* 0x001fe40000010018 */
[----:B------:R-:W-:Y:S02]  /*16f90*/  FSEL R39, R39, -INF , !P2 ;  /* 0xff80000027277808 */ /* 0x000fe40005000000 */
[----:B------:R-:W-:-:S03]  /*16fa0*/  ISETP.GT.AND P2, PT, R21, 0x20, P3 ;  /* 0x000000201500780c */ /* 0x000fc60001f44270 */
[----:B------:R-:W0:Y:S01]  /*16fb0*/  MUFU.EX2 R29, R29 ;  /* 0x0000001d001d7308 */ /* 0x000e220000000800 */
[----:B------:R-:W-:Y:S01]  /*16fc0*/  ISETP.LT.OR P2, PT, R143, 0x21, P2 ;  /* 0x000000218f00780c */ /* 0x000fe20001741670 */
[C---:B-1----:R-:W-:Y:S01]  /*16fd0*/  FADD.FTZ R5, R8.reuse, R5 ;  /* 0x0000000508057221 */ /* 0x042fe20000010000 */
[----:B------:R-:W-:Y:S02]  /*16fe0*/  F2FP.BF16.F32.PACK_AB R8, R8, R24 ;  /* 0x000000180808723e */ /* 0x000fe400000010ff */
[----:B------:R-:W-:Y:S02]  /*16ff0*/  FSEL R42, R42, -INF , !P2 ;  /* 0xff8000002a2a7808 */ /* 0x000fe40005000000 */
[----:B------:R-:W-:Y:S01]  /*17000*/  ISETP.GT.AND P2, PT, R21, 0x21, P3 ;  /* 0x000000211500780c */ /* 0x000fe20001f44270 */
[----:B------:R-:W1:Y:S01]  /*17010*/  MUFU.EX2 R32, R32 ;  /* 0x0000002000207308 */ /* 0x000e620000000800 */
[----:B---3--:R-:W-:Y:S02]  /*17020*/  FADD.FTZ R5, R10, R5 ;  /* 0x000000050a057221 */ /* 0x008fe40000010000 */
[----:B------:R-:W-:-:S04]  /*17030*/  ISETP.LT.OR P2, PT, R143, 0x22, P2 ;  /* 0x000000228f00780c */ /* 0x000fc80001741670 */
[----:B------:R-:W-:Y:S01]  /*17040*/  FSEL R43, R43, -INF , !P2 ;  /* 0xff8000002b2b7808 */ /* 0x000fe20005000000 */
[----:B------:R-:W3:Y:S01]  /*17050*/  MUFU.EX2 R33, R33 ;  /* 0x0000002100217308 */ /* 0x000ee20000000800 */
[----:B------:R-:W-:Y:S01]  /*17060*/  ISETP.GT.AND P2, PT, R21, 0x28, P3 ;  /* 0x000000281500780c */ /* 0x000fe20001f44270 */
[C---:B0-----:R-:W-:Y:S01]  /*17070*/  FADD.FTZ R5, R29.reuse, R5 ;  /* 0x000000051d057221 */ /* 0x041fe20000010000 */
[----:B------:R-:W-:Y:S02]  /*17080*/  F2FP.BF16.F32.PACK_AB R10, R29, R10 ;  /* 0x0000000a1d0a723e */ /* 0x000fe400000010ff */
[----:B------:R-:W-:-:S03]  /*17090*/  ISETP.LT.OR P2, PT, R143, 0x29, P2 ;  /* 0x000000298f00780c */ /* 0x000fc60001741670 */
[----:B------:R-:W0:Y:S01]  /*170a0*/  MUFU.EX2 R36, R36 ;  /* 0x0000002400247308 */ /* 0x000e220000000800 */
[----:B------:R-:W-:Y:S01]  /*170b0*/  FSEL R46, R46, -INF , !P2 ;  /* 0xff8000002e2e7808 */ /* 0x000fe20005000000 */
[----:B-1----:R-:W-:Y:S01]  /*170c0*/  FADD.FTZ R5, R32, R5 ;  /* 0x0000000520057221 */ /* 0x002fe20000010000 */
[----:B------:R-:W-:-:S04]  /*170d0*/  ISETP.GT.AND P2, PT, R21, 0x29, P3 ;  /* 0x000000291500780c */ /* 0x000fc80001f44270 */
[----:B------:R-:W-:Y:S01]  /*170e0*/  ISETP.LT.OR P2, PT, R143, 0x2a, P2 ;  /* 0x0000002a8f00780c */ /* 0x000fe20001741670 */
[----:B------:R-:W1:Y:S01]  /*170f0*/  MUFU.EX2 R37, R37 ;  /* 0x0000002500257308 */ /* 0x000e620000000800 */
[C---:B---3--:R-:W-:Y:S01]  /*17100*/  FADD.FTZ R5, R33.reuse, R5 ;  /* 0x0000000521057221 */ /* 0x048fe20000010000 */
[----:B------:R-:W-:Y:S02]  /*17110*/  F2FP.BF16.F32.PACK_AB R32, R33, R32 ;  /* 0x000000202120723e */ /* 0x000fe400000010ff */
[----:B------:R-:W-:Y:S02]  /*17120*/  FSEL R47, R47, -INF , !P2 ;  /* 0xff8000002f2f7808 */ /* 0x000fe40005000000 */
[----:B------:R-:W-:Y:S02]  /*17130*/  ISETP.GT.AND P2, PT, R21, 0x30, P3 ;  /* 0x000000301500780c */ /* 0x000fe40001f44270 */
[----:B------:R-:W-:Y:S01]  /*17140*/  MUFU.EX2 R40, R40 ;  /* 0x0000002800287308 */ /* 0x000fe20000000800 */
[----:B0-----:R-:W-:Y:S01]  /*17150*/  FADD.FTZ R5, R36, R5 ;  /* 0x0000000524057221 */ /* 0x001fe20000010000 */
[----:B------:R-:W-:-:S04]  /*17160*/  ISETP.LT.OR P2, PT, R143, 0x31, P2 ;  /* 0x000000318f00780c */ /* 0x000fc80001741670 */
[----:B------:R-:W-:Y:S02]  /*17170*/  FSEL R50, R50, -INF , !P2 ;  /* 0xff80000032327808 */ /* 0x000fe40005000000 */
[----:B------:R-:W-:Y:S01]  /*17180*/  ISETP.GT.AND P2, PT, R21, 0x31, P3 ;  /* 0x000000311500780c */ /* 0x000fe20001f44270 */
[----:B------:R-:W-:Y:S01]  /*17190*/  MUFU.EX2 R41, R41 ;  /* 0x0000002900297308 */ /* 0x000fe20000000800 */
[----:B-1----:R-:W-:Y:S02]  /*171a0*/  FADD.FTZ R5, R37, R5 ;  /* 0x0000000525057221 */ /* 0x002fe40000010000 */
[----:B------:R-:W-:-:S04]  /*171b0*/  ISETP.LT.OR P2, PT, R143, 0x32, P2 ;  /* 0x000000328f00780c */ /* 0x000fc80001741670 */
[----:B------:R-:W-:Y:S01]  /*171c0*/  FSEL R51, R51, -INF , !P2 ;  /* 0xff80000033337808 */ /* 0x000fe20005000000 */
[----:B------:R-:W-:Y:S01]  /*171d0*/  MUFU.EX2 R44, R44 ;  /* 0x0000002c002c7308 */ /* 0x000fe20000000800 */
[----:B------:R-:W-:-:S04]  /*171e0*/  ISETP.GT.AND P2, PT, R21, 0x38, P3 ;  /* 0x000000381500780c */ /* 0x000fc80001f44270 */
[----:B------:R-:W-:-:S03]  /*171f0*/  ISETP.LT.OR P2, PT, R143, 0x39, P2 ;  /* 0x000000398f00780c */ /* 0x000fc60001741670 */
[----:B------:R-:W0:Y:S01]  /*17200*/  MUFU.EX2 R45, R45 ;  /* 0x0000002d002d7308 */ /* 0x000e220000000800 */
[----:B------:R-:W-:Y:S02]  /*17210*/  FSEL R54, R54, -INF , !P2 ;  /* 0xff80000036367808 */ /* 0x000fe40005000000 */
[----:B------:R-:W-:-:S04]  /*17220*/  ISETP.GT.AND P2, PT, R21, 0x39, P3 ;  /* 0x000000391500780c */ /* 0x000fc80001f44270 */
[----:B------:R-:W-:Y:S01]  /*17230*/  ISETP.LT.OR P2, PT, R143, 0x3a, P2 ;  /* 0x0000003a8f00780c */ /* 0x000fe20001741670 */
[----:B------:R-:W-:Y:S03]  /*17240*/  MUFU.EX2 R48, R48 ;  /* 0x0000003000307308 */ /* 0x000fe60000000800 */
[----:B------:R-:W-:Y:S02]  /*17250*/  FSEL R55, R55, -INF , !P2 ;  /* 0xff80000037377808 */ /* 0x000fe40005000000 */
[----:B------:R-:W-:-:S03]  /*17260*/  ISETP.GT.AND P2, PT, R21, 0x40, P3 ;  /* 0x000000401500780c */ /* 0x000fc60001f44270 */
[----:B------:R-:W-:Y:S01]  /*17270*/  MUFU.EX2 R49, R49 ;  /* 0x0000003100317308 */ /* 0x000fe20000000800 */
[----:B------:R-:W-:-:S04]  /*17280*/  ISETP.LT.OR P2, PT, R143, 0x41, P2 ;  /* 0x000000418f00780c */ /* 0x000fc80001741670 */
[----:B------:R-:W-:Y:S02]  /*17290*/  FSEL R58, R58, -INF , !P2 ;  /* 0xff8000003a3a7808 */ /* 0x000fe40005000000 */
[----:B------:R-:W-:Y:S01]  /*172a0*/  ISETP.GT.AND P2, PT, R21, 0x41, P3 ;  /* 0x000000411500780c */ /* 0x000fe20001f44270 */
[----:B------:R-:W-:Y:S03]  /*172b0*/  MUFU.EX2 R52, R52 ;  /* 0x0000003400347308 */ /* 0x000fe60000000800 */
[----:B------:R-:W-:-:S04]  /*172c0*/  ISETP.LT.OR P2, PT, R143, 0x42, P2 ;  /* 0x000000428f00780c */ /* 0x000fc80001741670 */
[----:B------:R-:W-:Y:S01]  /*172d0*/  FSEL R59, R59, -INF , !P2 ;  /* 0xff8000003b3b7808 */ /* 0x000fe20005000000 */
[----:B------:R-:W-:Y:S01]  /*172e0*/  MUFU.EX2 R53, R53 ;  /* 0x0000003500357308 */ /* 0x000fe20000000800 */
[----:B------:R-:W-:-:S04]  /*172f0*/  ISETP.GT.AND P2, PT, R21, 0x48, P3 ;  /* 0x000000481500780c */ /* 0x000fc80001f44270 */
[----:B------:R-:W-:-:S03]  /*17300*/  ISETP.LT.OR P2, PT, R143, 0x49, P2 ;  /* 0x000000498f00780c */ /* 0x000fc60001741670 */
[----:B------:R-:W-:Y:S01]  /*17310*/  MUFU.EX2 R56, R56 ;  /* 0x0000003800387308 */ /* 0x000fe20000000800 */
        /* <DEDUP_REMOVED lines=48> */
[----:B------:R-:W-:-:S04]  /*17620*/  ISETP.GT.AND P2, PT, R21, RZ, P3 ;  /* 0x000000ff1500720c */ /* 0x000fc80001f44270 */
[----:B------:R-:W-:-:S03]  /*17630*/  ISETP.LT.OR P2, PT, R143, 0x1, P2 ;  /* 0x000000018f00780c */ /* 0x000fc60001741670 */
[----:B------:R-:W-:Y:S01]  /*17640*/  MUFU.EX2 R85, R85 ;  /* 0x0000005500557308 */ /* 0x000fe20000000800 */
[----:B------:R-:W-:Y:S02]  /*17650*/  FSEL R26, R26, -INF , !P2 ;  /* 0xff8000001a1a7808 */ /* 0x000fe40005000000 */
        /* <DEDUP_REMOVED lines=38> */
[----:B------:R-:W1:Y:S02]  /*178c0*/  SHFL.BFLY PT, R9, R6, 0x2, 0x1f ;  /* 0x0c401f0006097f89 */ /* 0x000e6400000e0000 */
[----:B-1----:R-:W-:-:S05]  /*178d0*/  FMNMX.FTZ R6, R6, R9, !PT ;  /* 0x0000000906067209 */ /* 0x002fca0007810000 */
[----:B------:R-:W1:Y:S02]  /*178e0*/  SHFL.BFLY PT, R9, R6, 0x1, 0x1f ;  /* 0x0c201f0006097f89 */ /* 0x000e6400000e0000 */
[----:B-1----:R-:W-:-:S04]  /*178f0*/  FMNMX.FTZ R6, R6, R9, !PT ;  /* 0x0000000906067209 */ /* 0x002fc80007810000 */
        /* <DEDUP_REMOVED lines=29> */
[----:B------:R-:W-:Y:S01]  /*17ad0*/  FFMA.FTZ R86, R86, UR41, -R24 ;  /* 0x0000002956567c23 */ /* 0x000fe20008010818 */
[----:B0-----:R-:W-:-:S03]  /*17ae0*/  F2FP.BF16.F32.PACK_AB R42, R45, R44 ;  /* 0x0000002c2d2a723e */ /* 0x001fc600000010ff */
[----:B------:R-:W0:Y:S01]  /*17af0*/  MUFU.EX2 R27, R27 ;  /* 0x0000001b001b7308 */ /* 0x000e220000000800 */
[----:B-1----:R-:W-:-:S07]  /*17b00*/  F2FP.BF16.F32.PACK_AB R9, R25, R21 ;  /* 0x000000151909723e */ /* 0x002fce00000010ff */
[----:B------:R-:W-:Y:S08]  /*17b10*/  MUFU.EX2 R28, R28 ;  /* 0x0000001c001c7308 */ /* 0x000ff00000000800 */
[----:B------:R-:W-:Y:S01]  /*17b20*/  MUFU.EX2 R30, R30 ;  /* 0x0000001e001e7308 */ /* 0x000fe20000000800 */
[----:B0-----:R-:W-:-:S05]  /*17b30*/  F2FP.BF16.F32.PACK_AB R11, R27, R26 ;  /* 0x0000001a1b0b723e */ /* 0x001fca00000010ff */
        /* <DEDUP_REMOVED lines=8> */
[----:B------:R-:W-:-:S02]  /*17bc0*/  FADD.FTZ R10, -R10, R7 ;  /* 0x000000070a0a7221 */ /* 0x000fc40000010100 */
[----:B------:R-:W-:Y:S01]  /*17bd0*/  MUFU.EX2 R29, R29 ;  /* 0x0000001d001d7308 */ /* 0x000fe20000000800 */
[----:B------:R-:W-:Y:S01]  /*17be0*/  F2FP.BF16.F32.PACK_AB R34, R37, R36 ;  /* 0x000000242522723e */ /* 0x000fe200000010ff */
[----:B------:R-:W-:Y:S01]  /*17bf0*/  FMUL.FTZ R7, R10, UR41 ;  /* 0x000000290a077c20 */ /* 0x000fe20008410000 */
[----:B------:R-:W-:-:S05]  /*17c00*/  FFMA.FTZ R10, R50, UR41, -R24 ;  /* 0x00000029320a7c23 */ /* 0x000fca0008010818 */
[----:B------:R-:W-:Y:S08]  /*17c10*/  MUFU.EX2 R8, R8 ;  /* 0x0000000800087308 */ /* 0x000ff00000000800 */
        /* <DEDUP_REMOVED lines=15> */
[----:B------:R-:W-:Y:S01]  /*17d10*/  FADD.FTZ R27, R41, R27 ;  /* 0x0000001b291b7221 */ /* 0x000fe20000010000 */
[----:B------:R-:W-:Y:S02]  /*17d20*/  F2FP.BF16.F32.PACK_AB R41, R30, R28 ;  /* 0x0000001c1e29723e */ /* 0x000fe400000010ff */
[----:B-1----:R-:W-:Y:S01]  /*17d30*/  FADD.FTZ R26, R9, R26 ;  /* 0x0000001a091a7221 */ /* 0x002fe20000010000 */
[----:B------:R-:W-:Y:S02]  /*17d40*/  FADD.FTZ R27, R44, R27 ;  /* 0x0000001b2c1b7221 */ /* 0x000fe40000010000 */
[----:B------:R-:W1:Y:S01]  /*17d50*/  MUFU.EX2 R51, R51 ;  /* 0x0000003300337308 */ /* 0x000e620000000800 */
[----:B---3--:R-:W-:Y:S01]  /*17d60*/  FADD.FTZ R33, R35, R26 ;  /* 0x0000001a23217221 */ /* 0x008fe20000010000 */
[----:B------:R-:W-:Y:S01]  /*17d70*/  FADD.FTZ R26, R45, R27 ;  /* 0x0000001b2d1a7221 */ /* 0x000fe20000010000 */
[----:B0-----:R-:W-:-:S02]  /*17d80*/  F2FP.BF16.F32.PACK_AB R35, R11, R35 ;  /* 0x000000230b23723e */ /* 0x001fc400000010ff */
[----:B------:R-:W-:Y:S01]  /*17d90*/  FADD.FTZ R33, R11, R33 ;  /* 0x000000210b217221 */ /* 0x000fe20000010000 */
[----:B------:R-:W-:Y:S02]  /*17da0*/  FADD.FTZ R26, R48, R26 ;  /* 0x0000001a301a7221 */ /* 0x000fe40000010000 */
[----:B------:R-:W0:Y:S01]  /*17db0*/  MUFU.EX2 R4, R55 ;  /* 0x0000003700047308 */ /* 0x000e220000000800 */
[----:B------:R-:W-:Y:S01]  /*17dc0*/  FADD.FTZ R27, R28, R33 ;  /* 0x000000211c1b7221 */ /* 0x000fe20000010000 */
[----:B------:R-:W-:Y:S01]  /*17dd0*/  F2FP.BF16.F32.PACK_AB R33, R9, R8 ;  /* 0x000000080921723e */ /* 0x000fe200000010ff */
[----:B------:R-:W-:Y:S02]  /*17de0*/  FADD.FTZ R26, R49, R26 ;  /* 0x0000001a311a7221 */ /* 0x000fe40000010000 */
[----:B------:R-:W-:Y:S02]  /*17df0*/  FADD.FTZ R27, R30, R27 ;  /* 0x0000001b1e1b7221 */ /* 0x000fe40000010000 */
[----:B------:R-:W-:Y:S01]  /*17e00*/  FADD.FTZ R26, R52, R26 ;  /* 0x0000001a341a7221 */ /* 0x000fe20000010000 */
[----:B------:R-:W3:Y:S01]  /*17e10*/  MUFU.EX2 R21, R21 ;  /* 0x0000001500157308 */ /* 0x000ee20000000800 */
[----:B------:R-:W-:-:S07]  /*17e20*/  FADD.FTZ R9, R43, R27 ;  /* 0x0000001b2b097221 */ /* 0x000fce0000010000 */
[----:B------:R-:W5:Y:S01]  /*17e30*/  MUFU.EX2 R25, R25 ;  /* 0x0000001900197308 */ /* 0x000f620000000800 */
[----:B------:R-:W-:Y:S01]  /*17e40*/  FADD.FTZ R9, R31, R9 ;  /* 0x000000091f097221 */ /* 0x000fe20000010000 */
[----:B------:R-:W-:Y:S01]  /*17e50*/  FADD.FTZ R26, R53, R26 ;  /* 0x0000001a351a7221 */ /* 0x000fe20000010000 */
[----:B------:R-:W2:Y:S05]  /*17e60*/  LDL R27, [R1+0x24] ;  /* 0x00002400011b7983 */ /* 0x000eaa0000100800 */
[----:B------:R-:W5:Y:S01]  /*17e70*/  MUFU.EX2 R59, R62 ;  /* 0x0000003e003b7308 */ /* 0x000f620000000800 */
[----:B----4-:R-:W-:Y:S01]  /*17e80*/  FADD.FTZ R9, R10, R9 ;  /* 0x000000090a097221 */ /* 0x010fe20000010000 */
[----:B------:R-:W-:-:S06]  /*17e90*/  FADD.FTZ R26, R56, R26 ;  /* 0x0000001a381a7221 */ /* 0x000fcc0000010000 */
[----:B------:R-:W4:Y:S01]  /*17ea0*/  MUFU.EX2 R63, R63 ;  /* 0x0000003f003f7308 */ /* 0x000f220000000800 */
[----:B------:R-:W-:Y:S01]  /*17eb0*/  FADD.FTZ R9, R29, R9 ;  /* 0x000000091d097221 */ /* 0x000fe20000010000 */
[----:B------:R-:W-:-:S06]  /*17ec0*/  FADD.FTZ R26, R57, R26 ;  /* 0x0000001a391a7221 */ /* 0x000fcc0000010000 */
[----:B------:R-:W4:Y:S01]  /*17ed0*/  MUFU.EX2 R5, R66 ;  /* 0x0000004200057308 */ /* 0x000f220000000800 */
[----:B-1----:R-:W-:Y:S01]  /*17ee0*/  FADD.FTZ R9, R51, R9 ;  /* 0x0000000933097221 */ /* 0x002fe20000010000 */
[----:B------:R-:W-:-:S06]  /*17ef0*/  FADD.FTZ R26, R60, R26 ;  /* 0x0000001a3c1a7221 */ /* 0x000fcc0000010000 */
[----:B------:R-:W1:Y:S01]  /*17f00*/  MUFU.EX2 R67, R67 ;  /* 0x0000004300437308 */ /* 0x000e620000000800 */
[----:B0-----:R-:W-:-:S07]  /*17f10*/  FADD.FTZ R9, R4, R9 ;  /* 0x0000000904097221 */ /* 0x001fce0000010000 */
[----:B------:R-:W0:Y:S01]  /*17f20*/  MUFU.EX2 R70, R70 ;  /* 0x0000004600467308 */ /* 0x000e220000000800 */
[----:B---3--:R-:W-:Y:S01]  /*17f30*/  FADD.FTZ R9, R21, R9 ;  /* 0x0000000915097221 */ /* 0x008fe20000010000 */
[----:B------:R-:W-:-:S06]  /*17f40*/  FADD.FTZ R26, R61, R26 ;  /* 0x0000001a3d1a7221 */ /* 0x000fcc0000010000 */
[----:B------:R-:W3:Y:S01]  /*17f50*/  MUFU.EX2 R71, R71 ;  /* 0x0000004700477308 */ /* 0x000ee20000000800 */
[----:B-----5:R-:W-:Y:S01]  /*17f60*/  FADD.FTZ R9, R25, R9 ;  /* 0x0000000919097221 */ /* 0x020fe20000010000 */
[----:B------:R-:W-:-:S06]  /*17f70*/  FADD.FTZ R26, R64, R26 ;  /* 0x0000001a401a7221 */ /* 0x000fcc0000010000 */
[----:B------:R-:W-:Y:S01]  /*17f80*/  MUFU.EX2 R75, R75 ;  /* 0x0000004b004b7308 */ /* 0x000fe20000000800 */
[----:B------:R-:W-:Y:S01]  /*17f90*/  FADD.FTZ R9, R59, R9 ;  /* 0x000000093b097221 */ /* 0x000fe20000010000 */
[----:B------:R-:W-:-:S06]  /*17fa0*/  FADD.FTZ R26, R65, R26 ;  /* 0x0000001a411a7221 */ /* 0x000fcc0000010000 */
[----:B------:R-:W-:Y:S01]  /*17fb0*/  MUFU.EX2 R78, R78 ;  /* 0x0000004e004e7308 */ /* 0x000fe20000000800 */
[----:B----4-:R-:W-:Y:S01]  /*17fc0*/  FADD.FTZ R9, R63, R9 ;  /* 0x000000093f097221 */ /* 0x010fe20000010000 */
[----:B------:R-:W-:-:S06]  /*17fd0*/  FADD.FTZ R26, R68, R26 ;  /* 0x0000001a441a7221 */ /* 0x000fcc0000010000 */
[----:B------:R-:W-:Y:S01]  /*17fe0*/  MUFU.EX2 R79, R79 ;  /* 0x0000004f004f7308 */ /* 0x000fe20000000800 */
[----:B------:R-:W-:-:S07]  /*17ff0*/  FADD.FTZ R9, R5, R9 ;  /* 0x0000000905097221 */ /* 0x000fce0000010000 */
[----:B------:R-:W4:Y:S01]  /*18000*/  MUFU.EX2 R8, R74 ;  /* 0x0000004a00087308 */ /* 0x000f220000000800 */
[----:B-1----:R-:W-:Y:S01]  /*18010*/  FADD.FTZ R9, R67, R9 ;  /* 0x0000000943097221 */ /* 0x002fe20000010000 */
[----:B------:R-:W-:-:S06]  /*18020*/  FADD.FTZ R26, R69, R26 ;  /* 0x0000001a451a7221 */ /* 0x000fcc0000010000 */
[----:B------:R-:W1:Y:S01]  /*18030*/  MUFU.EX2 R82, R82 ;  /* 0x0000005200527308 */ /* 0x000e620000000800 */
[----:B0-----:R-:W-:Y:S01]  /*18040*/  FADD.FTZ R9, R70, R9 ;  /* 0x0000000946097221 */ /* 0x001fe20000010000 */
[----:B------:R-:W-:-:S06]  /*18050*/  FADD.FTZ R26, R72, R26 ;  /* 0x0000001a481a7221 */ /* 0x000fcc0000010000 */
[----:B------:R-:W0:Y:S01]  /*18060*/  MUFU.EX2 R83, R83 ;  /* 0x0000005300537308 */ /* 0x000e220000000800 */
[----:B---3--:R-:W-:Y:S01]  /*18070*/  FADD.FTZ R9, R71, R9 ;  /* 0x0000000947097221 */ /* 0x008fe20000010000 */
[C---:B------:R-:W-:Y:S01]  /*18080*/  FADD.FTZ R26, R73.reuse, R26 ;  /* 0x0000001a491a7221 */ /* 0x040fe20000010000 */
[----:B------:R-:W-:Y:S01]  /*18090*/  F2FP.BF16.F32.PACK_AB R72, R73, R72 ;  /* 0x000000484948723e */ /* 0x000fe200000010ff */
[----:B--2---:R2:W-:Y:S01]  /*180a0*/  STSM.16.M88.4 [R144], R32 ;  /* 0x0000002090007844 */ /* 0x0045e20000000200 */
[----:B----4-:R-:W-:Y:S01]  /*180b0*/  FADD.FTZ R9, R8, R9 ;  /* 0x0000000908097221 */ /* 0x010fe20000010000 */
[C---:B------:R-:W-:Y:S02]  /*180c0*/  F2FP.BF16.F32.PACK_AB R73, R75.reuse, R8 ;  /* 0x000000084b49723e */ /* 0x040fe400000010ff */
[----:B------:R-:W3:Y:S01]  /*180d0*/  LDL R8, [R1+0x48] ;  /* 0x0000480001087983 */ /* 0x000ee20000100800 */
[----:B------:R-:W-:Y:S01]  /*180e0*/  FADD.FTZ R26, R76, R26 ;  /* 0x0000001a4c1a7221 */ /* 0x000fe20000010000 */
[----:B------:R-:W-:Y:S01]  /*180f0*/  MUFU.EX2 R86, R86 ;  /* 0x0000005600567308 */ /* 0x000fe20000000800 */
[----:B------:R-:W-:Y:S01]  /*18100*/  FADD.FTZ R9, R75, R9 ;  /* 0x000000094b097221 */ /* 0x000fe20000010000 */
[----:B------:R-:W-:Y:S01]  /*18110*/  F2FP.BF16.F32.PACK_AB R51, R4, R51 ;  /* 0x000000330433723e */ /* 0x000fe200000010ff */
[----:B------:R-:W-:-:S05]  /*18120*/  FADD.FTZ R11, R77, R26 ;  /* 0x0000001a4d0b7221 */ /* 0x000fca0000010000 */
[----:B------:R-:W4:Y:S01]  /*18130*/  MUFU.EX2 R24, R24 ;  /* 0x0000001800187308 */ /* 0x000f220000000800 */
[----:B------:R-:W-:Y:S01]  /*18140*/  FADD.FTZ R4, R78, R9 ;  /* 0x000000094e047221 */ /* 0x000fe20000010000 */
[----:B------:R-:W-:Y:S02]  /*18150*/  F2FP.BF16.F32.PACK_AB R48, R49, R48 ;  /* 0x000000303130723e */ /* 0x000fe400000010ff */
[----:B------:R-:W-:Y:S01]  /*18160*/  F2FP.BF16.F32.PACK_AB R49, R29, R10 ;  /* 0x0000000a1d31723e */ /* 0x000fe200000010ff */
[----:B------:R-:W-:Y:S01]  /*18170*/  FADD.FTZ R10, R80, R11 ;  /* 0x0000000b500a7221 */ /* 0x000fe20000010000 */
[----:B------:R-:W-:Y:S01]  /*18180*/  FADD.FTZ R11, R79, R4 ;  /* 0x000000044f0b7221 */ /* 0x000fe20000010000 */
[----:B------:R-:W-:Y:S02]  /*18190*/  F2FP.BF16.F32.PACK_AB R43, R31, R43 ;  /* 0x0000002b1f2b723e */ /* 0x000fe400000010ff */
[----:B------:R-:W-:Y:S01]  /*181a0*/  F2FP.BF16.F32.PACK_AB R50, R53, R52 ;  /* 0x000000343532723e */ /* 0x000fe200000010ff */
[----:B-1----:R-:W-:Y:S01]  /*181b0*/  FADD.FTZ R4, R82, R11 ;  /* 0x0000000b52047221 */ /* 0x002fe20000010000 */
[----:B------:R-:W-:-:S02]  /*181c0*/  F2FP.BF16.F32.PACK_AB R56, R57, R56 ;  /* 0x000000383938723e */ /* 0x000fc400000010ff */
[----:B------:R-:W-:Y:S01]  /*181d0*/  F2FP.BF16.F32.PACK_AB R64, R65, R64 ;  /* 0x000000404140723e */ /* 0x000fe200000010ff */
[----:B------:R-:W-:Y:S01]  /*181e0*/  FADD.FTZ R9, R81, R10 ;  /* 0x0000000a51097221 */ /* 0x000fe20000010000 */
[----:B------:R-:W-:Y:S02]  /*181f0*/  F2FP.BF16.F32.PACK_AB R58, R61, R60 ;  /* 0x0000003c3d3a723e */ /* 0x000fe400000010ff */
[----:B------:R-:W-:Y:S02]  /*18200*/  F2FP.BF16.F32.PACK_AB R57, R25, R21 ;  /* 0x000000151939723e */ /* 0x000fe400000010ff */
[----:B------:R-:W-:Y:S02]  /*18210*/  F2FP.BF16.F32.PACK_AB R59, R63, R59 ;  /* 0x0000003b3f3b723e */ /* 0x000fe400000010ff */
[----:B------:R-:W-:Y:S01]  /*18220*/  F2FP.BF16.F32.PACK_AB R65, R67, R5 ;  /* 0x000000054341723e */ /* 0x000fe200000010ff */
[----:B0-----:R-:W-:Y:S01]  /*18230*/  FADD.FTZ R5, R83, R4 ;  /* 0x0000000453057221 */ /* 0x001fe20000010000 */
[----:B------:R-:W-:-:S02]  /*18240*/  F2FP.BF16.F32.PACK_AB R66, R69, R68 ;  /* 0x000000444542723e */ /* 0x000fc400000010ff */
        /* <DEDUP_REMOVED lines=8> */
[----:B----4-:R-:W-:Y:S01]  /*182d0*/  F2FP.BF16.F32.PACK_AB R83, R24, R86 ;  /* 0x000000561853723e */ /* 0x010fe200000010ff */
[----:B------:R2:W-:Y:S01]  /*182e0*/  STSM.16.M88.4 [R140+0x27800], R56 ;  /* 0x027800388c007844 */ /* 0x0005e20000000200 */
[----:B------:R-:W-:Y:S01]  /*182f0*/  FADD.FTZ R84, R84, R9 ;  /* 0x0000000954547221 */ /* 0x000fe20000010000 */
[----:B------:R-:W-:Y:S01]  /*18300*/  FADD.FTZ R9, R86, R5 ;  /* 0x0000000556097221 */ /* 0x000fe20000010000 */
[-C--:B------:R-:W-:Y:S01]  /*18310*/  FMUL.FTZ R90, R90, R7.reuse ;  /* 0x000000075a5a7220 */ /* 0x080fe20000410000 */
[-C--:B------:R-:W-:Y:S01]  /*18320*/  FMUL.FTZ R91, R91, R7.reuse ;  /* 0x000000075b5b7220 */ /* 0x080fe20000410000 */
[-C--:B------:R-:W-:Y:S01]  /*18330*/  FMUL.FTZ R94, R94, R7.reuse ;  /* 0x000000075e5e7220 */ /* 0x080fe20000410000 */
        /* <DEDUP_REMOVED lines=50> */
[----:B------:R2:W-:Y:S04]  /*18660*/  STSM.16.M88.4 [R27], R64 ;  /* 0x000000401b007844 */ /* 0x0005e80000000200 */
[----:B------:R2:W-:Y:S04]  /*18670*/  STSM.16.M88.4 [R142+0x6000], R72 ;  /* 0x006000488e007844 */ /* 0x0005e80000000200 */
[----:B------:R2:W-:Y:S01]  /*18680*/  STSM.16.M88.4 [R141+0x6000], R80 ;  /* 0x006000508d007844 */ /* 0x0005e20000000200 */
[----:B------:R0:W-:Y:S06]  /*18690*/  MEMBAR.ALL.CTA ;  /* 0x0000000000007992 */ /* 0x0001ec0000008000 */
[----:B0-----:R-:W0:Y:S01]  /*186a0*/  FENCE.VIEW.ASYNC.S ;  /* 0x00000000000073c6 */ /* 0x001e220000000000 */
[C---:B---3--:R-:W-:Y:S01]  /*186b0*/  ISETP.GT.AND P2, PT, R3.reuse, R8, PT ;  /* 0x000000080300720c */ /* 0x048fe20003f44270 */
[----:B------:R-:W-:-:S02]  /*186c0*/  VIADD R3, R3, 0xffffffff ;  /* 0xffffffff03037836 */ /* 0x000fc40000000000 */
[----:B------:R-:W-:Y:S01]  /*186d0*/  IMAD.MOV.U32 R8, RZ, RZ, R0 ;  /* 0x000000ffff087224 */ /* 0x000fe200078e0000 */
[----:B0-----:R-:W-:-:S09]  /*186e0*/  NOP ;  /* 0x0000000000007918 */ /* 0x001fd20000000000 */
[----:B--2---:R-:W-:Y:S05]  /*186f0*/  @P2 BRA `(.L_x_1571) ;  /* 0xffffffcc000c2947 */ /* 0x004fea000383ffff */
.L_x_1553:
[----:B------:R-:W-:Y:S05]  /*18700*/  WARPSYNC.ALL ;  /* 0x0000000000007948 */ /* 0x000fea0003800000 */
[----:B------:R-:W-:Y:S06]  /*18710*/  BAR.ARV 0x8, 0x200 ;  /* 0x0208000000007b1d */ /* 0x000fec0000002000 */
[----:B------:R-:W-:Y:S05]  /*18720*/  @!P0 BRA `(.L_x_1572) ;  /* 0x0000000000048947 */ /* 0x000fea0003800000 */
[----:B------:R-:W-:Y:S01]  /*18730*/  BPT.TRAP 0x1 ;  /* 0x000000040000795c */ /* 0x000fe20000300000 */
.L_x_1572:
[----:B------:R-:W-:Y:S01]  /*18740*/  IMAD R7, R16, 0x8, R2 ;  /* 0x0000000810077824 */ /* 0x000fe200078e0202 */
[----:B------:R-:W-:-:S04]  /*18750*/  SHF.L.U32 R10, R18, 0x1f, RZ ;  /* 0x0000001f120a7819 */ /* 0x000fc800000006ff */
[----:B------:R0:W1:Y:S01]  /*18760*/  SYNCS.PHASECHK.TRANS64.TRYWAIT P2, [R7+URZ+0x2d850], R10 ;  /* 0x02d8500a070075a7 */ /* 0x000062000804017f */
[----:B------:R-:W-:Y:S05]  /*18770*/  @!P0 BRA `(.L_x_1573) ;  /* 0x0000000000048947 */ /* 0x000fea0003800000 */
[----:B------:R-:W-:Y:S01]  /*18780*/  BPT.TRAP 0x1 ;  /* 0x000000040000795c */ /* 0x000fe20000300000 */
.L_x_1573:
[----:B------:R-:W2:Y:S01]  /*18790*/  LDL.LU R3, [R1+0x3c] ;  /* 0x00003c0001037983 */ /* 0x000ea20000300800 */
[----:B------:R-:W-:Y:S02]  /*187a0*/  VIADD R2, R2, 0x400 ;  /* 0x0000040002027836 */ /* 0x000fe40000000000 */
[----:B------:R-:W-:-:S03]  /*187b0*/  IMAD.MOV.U32 R9, RZ, RZ, 0x40000040 ;  /* 0x40000040ff097424 */ /* 0x000fc600078e00ff */
[----:B------:R-:W-:-:S04]  /*187c0*/  SHF.R.U32.HI R2, RZ, 0x4, R2 ;  /* 0x00000004ff027819 */ /* 0x000fc80000011602 */
[----:B------:R-:W-:Y:S02]  /*187d0*/  LOP3.LUT R2, R2, 0x3fff, RZ, 0xc0, !PT ;  /* 0x00003fff02027812 */ /* 0x000fe400078ec0ff */
[----:B--2---:R-:W-:Y:S02]  /*187e0*/  LOP3.LUT R8, R3, 0x10000, RZ, 0xfc, !PT ;  /* 0x0001000003087812 */ /* 0x004fe400078efcff */
[----:B------:R-:W-:Y:S01]  /*187f0*/  LOP3.LUT R3, R2, 0x2000000, RZ, 0xfc, !PT ;  /* 0x0200000002037812 */ /* 0x000fe200078efcff */
[----:B-1----:R-:W-:Y:S06]  /*18800*/  @P2 BRA `(.L_x_1574) ;  /* 0x0000000000082947 */ /* 0x002fec0003800000 */
[----:B------:R-:W1:Y:S02]  /*18810*/  SYNCS.PHASECHK.TRANS64.TRYWAIT P0, [R7+URZ+0x2d850], R10 ;  /* 0x02d8500a070075a7 */ /* 0x000e64000800017f */
[----:B-1----:R-:W-:Y:S05]  /*18820*/  @!P0 BRA `(.L_x_1575) ;  /* 0x000000cc00c88947 */ /* 0x002fea0003800000 */
.L_x_1574:
[----:B------:R-:W-:Y:S01]  /*18830*/  IMAD R2, R16, 0x600, R3 ;  /* 0x0000060010027824 */ /* 0x000fe200078e0203 */
[----:B------:R-:W2:Y:S01]  /*18840*/  LDL.LU R15, [R1+0x5c] ;  /* 0x00005c00010f7983 */ /* 0x000ea20000300800 */
[----:B------:R-:W-:Y:S01]  /*18850*/  IMAD.MOV.U32 R3, RZ, RZ, -0x7fffffe0 ;  /* 0x80000020ff037424 */ /* 0x000fe200078e00ff */
[----:B------:R-:W-:Y:S05]  /*18860*/  WARPSYNC.ALL ;  /* 0x0000000000007948 */ /* 0x000fea0003800000 */
[C---:B------:R-:W-:Y:S01]  /*18870*/  R2UR UR4, R8.reuse ;  /* 0x00000000080472ca */ /* 0x040fe200000e0000 */
[----:B------:R-:W-:Y:S01]  /*18880*/  WARPGROUP.ARRIVE ;  /* 0x00000000000079c5 */ /* 0x000fe20000000000 */
[----:B------:R-:W-:Y:S01]  /*18890*/  R2UR UR5, R9 ;  /* 0x00000000090572ca */ /* 0x000fe200000e0000 */
[----:B01----:R-:W-:Y:S01]  /*188a0*/  VIADD R10, R8, 0x2 ;  /* 0x00000002080a7836 */ /* 0x003fe20000000000 */
[C---:B------:R-:W-:Y:S01]  /*188b0*/  R2UR UR6, R2.reuse ;  /* 0x00000000020672ca */ /* 0x040fe200000e0000 */
[----:B------:R-:W-:Y:S01]  /*188c0*/  VIADD R12, R2, 0x40 ;  /* 0x00000040020c7836 */ /* 0x000fe20000000000 */
[----:B------:R-:W-:Y:S01]  /*188d0*/  R2UR UR7, R3 ;  /* 0x00000000030772ca */ /* 0x000fe200000e0000 */
[----:B------:R-:W-:-:S02]  /*188e0*/  IMAD.MOV.U32 R11, RZ, RZ, 0x40000040 ;  /* 0x40000040ff0b7424 */ /* 0x000fc400078e00ff */
[----:B------:R-:W-:Y:S02]  /*188f0*/  IMAD.MOV.U32 R13, RZ, RZ, -0x7fffffe0 ;  /* 0x80000020ff0d7424 */ /* 0x000fe400078e00ff */
[----:B------:R-:W-:Y:S02]  /*18900*/  IMAD.MOV.U32 R9, RZ, RZ, 0x40000040 ;  /* 0x40000040ff097424 */ /* 0x000fe400078e00ff */
[----:B------:R-:W-:Y:S02]  /*18910*/  IMAD.MOV.U32 R3, RZ, RZ, -0x7fffffe0 ;  /* 0x80000020ff037424 */ /* 0x000fe400078e00ff */
[----:B------:R-:W-:Y:S02]  /*18920*/  VIADD R16, R16, 0x1 ;  /* 0x0000000110107836 */ /* 0x000fe40000000000 */
[----:B------:R-:W-:Y:S02]  /*18930*/  IMAD.U32 R14, RZ, RZ, UR41 ;  /* 0x00000029ff0e7e24 */ /* 0x000fe4000f8e00ff */
[----:B------:R-:W-:Y:S01]  /*18940*/  HGMMA.64x96x16.F32.BF16 R88, gdesc[UR4].tnspB, R88, gsb0 ;  /* 0x41600000045879f0 */ /* 0x000fe20008001858 */
[----:B------:R-:W-:Y:S01]  /*18950*/  R2UR UR4, R10 ;  /* 0x000000000a0472ca */ /* 0x000fe200000e0000 */
[----:B------:R-:W-:Y:S01]  /*18960*/  VIADD R10, R8, 0x4 ;  /* 0x00000004080a7836 */ /* 0x000fe20000000000 */
[----:B------:R-:W-:Y:S01]  /*18970*/  R2UR UR5, R11 ;  /* 0x000000000b0572ca */ /* 0x000fe200000e0000 */
[----:B------:R-:W-:Y:S01]  /*18980*/  IMAD.MOV.U32 R11, RZ, RZ, 0x40000040 ;  /* 0x40000040ff0b7424 */ /* 0x000fe200078e00ff */
[----:B------:R-:W-:Y:S01]  /*18990*/  R2UR UR6, R12 ;  /* 0x000000000c0672ca */ /* 0x000fe200000e0000 */
[----:B------:R-:W-:Y:S01]  /*189a0*/  VIADD R12, R2, 0x80 ;  /* 0x00000080020c7836 */ /* 0x000fe20000000000 */
[----:B------:R-:W-:Y:S01]  /*189b0*/  R2UR UR7, R13 ;  /* 0x000000000d0772ca */ /* 0x000fe200000e0000 */
[----:B------:R-:W-:Y:S01]  /*189c0*/  IMAD.MOV.U32 R13, RZ, RZ, -0x7fffffe0 ;  /* 0x80000020ff0d7424 */ /* 0x000fe200078e00ff */
[----:B------:R-:W-:-:S04]  /*189d0*/  ISETP.NE.AND P2, PT, R16, 0x2, PT ;  /* 0x000000021000780c */ /* 0x000fc80003f45270 */
[----:B------:R-:W-:Y:S01]  /*189e0*/  SEL R16, R16, RZ, P2 ;  /* 0x000000ff10107207 */ /* 0x000fe20001000000 */
[----:B------:R-:W-:Y:S02]  /*189f0*/  WARPGROUP.DEPBAR.LE gsb0, 0x0 ;  /* 0x00008000000079c5 */ /* 0x000fe40000010000 */
[----:B------:R-:W-:-:S06]  /*18a00*/  WARPGROUP.ARRIVE ;  /* 0x00000000000079c5 */ /* 0x000fcc0000000000 */
        /* <DEDUP_REMOVED lines=19> */
[----:B------:R-:W-:Y:S02]  /*18b40*/  IMAD.MOV.U32 R13, RZ, RZ, -0x7fffffe0 ;  /* 0x80000020ff0d7424 */ /* 0x000fe400078e00ff */
[----:B--2---:R-:W-:-:S05]  /*18b50*/  VIADD R15, R15, 0x1 ;  /* 0x000000010f0f7836 */ /* 0x004fca0000000000 */
[----:B------:R-:W-:Y:S01]  /*18b60*/  STL [R1+0x5c], R15 ;  /* 0x00005c0f01007387 */ /* 0x000fe20000100800 */
        /* <DEDUP_REMOVED lines=28> */
[----:B------:R-:W-:Y:S01]  /*18d30*/  R2UR UR5, R11 ;  /* 0x000000000b0572ca */ /* 0x000fe200000e0000 */
[----:B------:R-:W-:Y:S01]  /*18d40*/  @!P1 VIADD R11, R7, 0x2d860 ;  /* 0x0002d860070b9836 */ /* 0x000fe20000000000 */
[----:B------:R-:W-:Y:S01]  /*18d50*/  R2UR UR6, R12 ;  /* 0x000000000c0672ca */ /* 0x000fe200000e0000 */
[----:B------:R-:W-:Y:S01]  /*18d60*/  IMAD.U32 R7, RZ, RZ, UR41 ;  /* 0x00000029ff077e24 */ /* 0x000fe2000f8e00ff */
[----:B------:R-:W-:Y:S02]  /*18d70*/  R2UR UR7, R13 ;  /* 0x000000000d0772ca */ /* 0x000fe400000e0000 */
[----:B------:R-:W-:Y:S01]  /*18d80*/  @!P1 PRMT R11, RZ, 0x654, R11 ;  /* 0x00000654ff0b9816 */ /* 0x000fe2000000000b */
[----:B------:R-:W-:-:S02]  /*18d90*/  WARPGROUP.DEPBAR.LE gsb0, 0x0 ;  /* 0x00008000000079c5 */ /* 0x000fc40000010000 */
[----:B------:R-:W-:-:S08]  /*18da0*/  WARPGROUP.ARRIVE ;  /* 0x00000000000079c5 */ /* 0x000fd00000000000 */
[----:B------:R-:W-:Y:S01]  /*18db0*/  HGMMA.64x96x16.F32.BF16 R88, gdesc[UR4].tnspB, R88, gsb0 ;  /* 0x41600000045879f0 */ /* 0x000fe20008001858 */
[----:B------:R-:W-:Y:S02]  /*18dc0*/  R2UR UR4, R8 ;  /* 0x00000000080472ca */ /* 0x000fe400000e0000 */
[----:B------:R-:W-:Y:S02]  /*18dd0*/  R2UR UR5, R9 ;  /* 0x00000000090572ca */ /* 0x000fe400000e0000 */
[----:B------:R-:W-:Y:S02]  /*18de0*/  R2UR UR6, R2 ;  /* 0x00000000020672ca */ /* 0x000fe400000e0000 */
[----:B------:R-:W-:Y:S01]  /*18df0*/  R2UR UR7, R3 ;  /* 0x00000000030772ca */ /* 0x000fe200000e0000 */
[----:B------:R-:W0:Y:S04]  /*18e00*/  SHFL.BFLY PT, R2, R5, 0x2, 0x1f ;  /* 0x0c401f0005027f89 */ /* 0x000e2800000e0000 */
[----:B------:R-:W1:Y:S01]  /*18e10*/  SHFL.BFLY PT, R3, R4, 0x2, 0x1f ;  /* 0x0c401f0004037f89 */ /* 0x000e6200000e0000 */
[----:B0-----:R-:W-:Y:S01]  /*18e20*/  FADD.FTZ R2, R2, R5 ;  /* 0x0000000502027221 */ /* 0x001fe20000010000 */
[----:B------:R-:W-:-:S02]  /*18e30*/  IMAD.MOV.U32 R5, RZ, RZ, RZ ;  /* 0x000000ffff057224 */ /* 0x000fc400078e00ff */
[----:B-1----:R-:W-:Y:S01]  /*18e40*/  FADD.FTZ R8, R3, R4 ;  /* 0x0000000403087221 */ /* 0x002fe20000010000 */
[----:B------:R-:W-:Y:S01]  /*18e50*/  IMAD.MOV.U32 R4, RZ, RZ, -0x800000 ;  /* 0xff800000ff047424 */ /* 0x000fe200078e00ff */
[----:B------:R-:W0:Y:S04]  /*18e60*/  SHFL.BFLY PT, R3, R2, 0x1, 0x1f ;  /* 0x0c201f0002037f89 */ /* 0x000e2800000e0000 */
[----:B------:R-:W1:Y:S01]  /*18e70*/  SHFL.BFLY PT, R9, R8, 0x1, 0x1f ;  /* 0x0c201f0008097f89 */ /* 0x000e6200000e0000 */
[----:B0-----:R-:W-:Y:S01]  /*18e80*/  FADD.FTZ R12, R2, R3 ;  /* 0x00000003020c7221 */ /* 0x001fe20000010000 */
[----:B------:R-:W-:Y:S01]  /*18e90*/  IMAD.MOV.U32 R2, RZ, RZ, RZ ;  /* 0x000000ffff027224 */ /* 0x000fe200078e00ff */
[----:B------:R-:W-:Y:S01]  /*18ea0*/  SEL R3, RZ, 0x1, P2 ;  /* 0x00000001ff037807 */ /* 0x000fe20001000000 */
[----:B-1----:R-:W-:-:S02]  /*18eb0*/  FADD.FTZ R13, R8, R9 ;  /* 0x00000009080d7221 */ /* 0x002fc40000010000 */
[----:B------:R-:W-:Y:S02]  /*18ec0*/  FSETP.NE.FTZ.AND P0, PT, R12, RZ, PT ;  /* 0x000000ff0c00720b */ /* 0x000fe40003f15000 */
[----:B------:R-:W-:Y:S01]  /*18ed0*/  LOP3.LUT R18, R18, R3, RZ, 0x3c, !PT ;  /* 0x0000000312127212 */ /* 0x000fe200078e3cff */
[----:B------:R-:W-:Y:S01]  /*18ee0*/  IMAD.MOV.U32 R3, RZ, RZ, -0x800000 ;  /* 0xff800000ff037424 */ /* 0x000fe200078e00ff */
[----:B------:R-:W-:-:S09]  /*18ef0*/  FSETP.NE.FTZ.AND P3, PT, R13, RZ, PT ;  /* 0x000000ff0d00720b */ /* 0x000fd20003f75000 */
[----:B------:R-:W0:Y:S01]  /*18f00*/  @P0 MUFU.LG2 R9, R12 ;  /* 0x0000000c00090308 */ /* 0x000e220000000c00 */
[----:B------:R-:W-:-:S03]  /*18f10*/  @P0 FMUL.FTZ R7, R7, 0.69314718246459960938 ;  /* 0x3f31721807070820 */ /* 0x000fc60000410000 */
[----:B------:R-:W-:-:S04]  /*18f20*/  @P3 FMUL.FTZ R14, R14, 0.69314718246459960938 ;  /* 0x3f3172180e0e3820 */ /* 0x000fc80000410000 */
[----:B------:R-:W1:Y:S08]  /*18f30*/  @P3 MUFU.LG2 R10, R13 ;  /* 0x0000000d000a3308 */ /* 0x000e700000000c00 */
[----:B------:R-:W2:Y:S01]  /*18f40*/  @P0 MUFU.RCP R5, R12 ;  /* 0x0000000c00050308 */ /* 0x000ea20000001000 */
[----:B0-----:R-:W-:-:S04]  /*18f50*/  @P0 FMUL.FTZ R8, R9, 0.69314718246459960938 ;  /* 0x3f31721809080820 */ /* 0x001fc80000410000 */
[----:B------:R-:W-:Y:S01]  /*18f60*/  @P0 FFMA.FTZ R3, R7, R0, R8 ;  /* 0x0000000007030223 */ /* 0x000fe20000010008 */
[----:B------:R-:W-:Y:S02]  /*18f70*/  WARPGROUP.DEPBAR.LE gsb0, 0x0 ;  /* 0x00008000000079c5 */ /* 0x000fe40000010000 */
[----:B------:R-:W-:Y:S01]  /*18f80*/  WARPGROUP.ARRIVE ;  /* 0x00000000000079c5 */ /* 0x000fe20000000000 */
[----:B------:R-:W0:Y:S01]  /*18f90*/  @P3 MUFU.RCP R2, R13 ;  /* 0x0000000d00023308 */ /* 0x000e220000001000 */
[----:B-1----:R-:W-:Y:S01]  /*18fa0*/  @P3 FMUL.FTZ R9, R10, 0.69314718246459960938 ;  /* 0x3f3172180a093820 */ /* 0x002fe20000410000 */
[----:B------:R-:W-:-:S03]  /*18fb0*/  PLOP3.LUT P0, PT, PT, PT, PT, 0x8, 0x0 ;  /* 0x000000000000781c */ /* 0x000fc60003f0e170 */
[----:B------:R-:W-:Y:S01]  /*18fc0*/  HGMMA.64x96x16.F32.BF16 R88, gdesc[UR4].tnspB, R88, gsb0 ;  /* 0x41600000045879f0 */ /* 0x000fe20008001858 */
[----:B------:R-:W-:Y:S02]  /*18fd0*/  @P3 FFMA.FTZ R4, R14, R6, R9 ;  /* 0x000000060e043223 */ /* 0x000fe40000010009 */
        /* <DEDUP_REMOVED lines=50> */
.L_x_1466:
[----:B------:R-:W-:Y:S05]  /*19300*/  WARPSYNC.ALL ;  /* 0x0000000000007948 */ /* 0x000fea0003800000 */
[----:B------:R-:W0:Y:S08]  /*19310*/  S2UR UR5, SR_CgaCtaId ;  /* 0x00000000000579c3 */ /* 0x000e300000008800 */
[----:B------:R-:W-:Y:S06]  /*19320*/  BAR.SYNC.DEFER_BLOCKING 0x5, 0x200 ;  /* 0x0148000000007b1d */ /* 0x000fec0000010000 */
[----:B------:R-:W-:Y:S01]  /*19330*/  UMOV UR4, 0x400 ;  /* 0x0000040000047882 */ /* 0x000fe20000000000 */
[----:B------:R-:W-:Y:S01]  /*19340*/  BSSY B0, `(.L_x_1576) ;  /* 0x00002c5000007945 */ /* 0x000fe20003800000 */
[----:B0-----:R-:W-:-:S06]  /*19350*/  ULEA UR4, UR5, UR4, 0x18 ;  /* 0x0000000405047291 */ /* 0x001fcc000f8ec03f */
[----:B------:R-:W-:-:S05]  /*19360*/  IMAD.U32 R2, RZ, RZ, UR4 ;  /* 0x00000004ff027e24 */ /* 0x000fca000f8e00ff */
[----:B------:R0:W1:Y:S01]  /*19370*/  LDS.128 R72, [R2+0x2d8d0] ;  /* 0x02d8d00002487984 */ /* 0x0000620000000c00 */
[----:B------:R-:W-:Y:S06]  /*19380*/  BAR.ARV 0x4, 0x200 ;  /* 0x0108000000007b1d */ /* 0x000fec0000002000 */
[----:B------:R-:W-:Y:S05]  /*19390*/  @P0 BRA `(.L_x_1577) ;  /* 0x0000002000240947 */ /* 0x000fea0003800000 */
[----:B------:R-:W2:Y:S01]  /*193a0*/  LDL R0, [R1+0x6c] ;  /* 0x00006c0001007983 */ /* 0x000ea20000100800 */
[----:B------:R-:W-:Y:S01]  /*193b0*/  ULDC UR4, c[0x0][0xad4] ;  /* 0x0002b50000047ab9 */ /* 0x000fe20000000800 */
[----:B------:R-:W3:Y:S02]  /*193c0*/  LDC R44, c[0x0][0xbe8] ;  /* 0x0002fa00ff2c7b82 */ /* 0x000ee40000000800 */
[----:B------:R-:W4:Y:S04]  /*193d0*/  LDL.LU R36, [R1+0x54] ;  /* 0x0000540001247983 */ /* 0x000f280000300800 */
[----:B------:R-:W3:Y:S01]  /*193e0*/  LDL R42, [R1+0x58] ;  /* 0x00005800012a7983 */ /* 0x000ee20000100800 */
[----:B------:R-:W0:Y:S01]  /*193f0*/  S2R R5, SR_SWINHI ;  /* 0x0000000000057919 */ /* 0x000e220000002f00 */
[----:B------:R-:W-:-:S02]  /*19400*/  MOV R34, R2 ;  /* 0x0000000200227202 */ /* 0x000fc40000000f00 */
[----:B0-----:R-:W-:-:S03]  /*19410*/  MOV R35, R5 ;  /* 0x0000000500237202 */ /* 0x001fc60000000f00 */
[----:B--2---:R-:W-:-:S03]  /*19420*/  IMAD.WIDE R8, R0, 0x2, R34 ;  /* 0x0000000200087825 */ /* 0x004fc600078e0222 */
[C---:B------:R-:W-:Y:S02]  /*19430*/  LOP3.LUT R5, R8.reuse, 0x180, RZ, 0xc0, !PT ;  /* 0x0000018008057812 */ /* 0x040fe400078ec0ff */
[C---:B------:R-:W-:Y:S02]  /*19440*/  IADD3 R10, P2, R8.reuse, 0x3020, RZ ;  /* 0x00003020080a7810 */ /* 0x040fe40007f5e0ff */
[----:B------:R-:W-:Y:S02]  /*19450*/  SHF.R.U64 R5, R5, 0x3, RZ ;  /* 0x0000000305057819 */ /* 0x000fe400000012ff */
[C---:B------:R-:W-:Y:S02]  /*19460*/  IADD3 R11, P4, R8.reuse, 0x20, RZ ;  /* 0x00000020080b7810 */ /* 0x040fe40007f9e0ff */
[C---:B------:R-:W-:Y:S02]  /*19470*/  IADD3 R31, P3, R8.reuse, 0x3000, RZ ;  /* 0x00003000081f7810 */ /* 0x040fe40007f7e0ff */
[----:B------:R-:W-:-:S02]  /*19480*/  IADD3 R12, P1, R8, 0x6000, RZ ;  /* 0x00006000080c7810 */ /* 0x000fc40007f3e0ff */
[----:B------:R-:W-:Y:S02]  /*19490*/  IADD3 R37, P0, R8, 0x6020, RZ ;  /* 0x0000602008257810 */ /* 0x000fe40007f1e0ff */
[----:B------:R-:W-:Y:S02]  /*194a0*/  LOP3.LUT R8, R5, R8, RZ, 0x3c, !PT ;  /* 0x0000000805087212 */ /* 0x000fe400078e3cff */
[----:B------:R-:W-:Y:S01]  /*194b0*/  LOP3.LUT R5, R10, 0x180, RZ, 0xc0, !PT ;  /* 0x000001800a057812 */ /* 0x000fe200078ec0ff */
[----:B------:R-:W-:Y:S01]  /*194c0*/  IMAD.X R15, RZ, RZ, R9, P0 ;  /* 0x000000ffff0f7224 */ /* 0x000fe200000e0609 */
[----:B----4-:R-:W-:Y:S02]  /*194d0*/  ISETP.NE.AND P0, PT, R36, RZ, PT ;  /* 0x000000ff2400720c */ /* 0x010fe40003f05270 */
[----:B------:R-:W-:-:S04]  /*194e0*/  SHF.R.U64 R5, R5, 0x3, RZ ;  /* 0x0000000305057819 */ /* 0x000fc800000012ff */
[----:B------:R-:W-:Y:S02]  /*194f0*/  LOP3.LUT R28, R5, R10, RZ, 0x3c, !PT ;  /* 0x0000000a051c7212 */ /* 0x000fe400078e3cff */
[----:B------:R-:W-:Y:S01]  /*19500*/  SEL R5, R36, UR4, P0 ;  /* 0x0000000424057c07 */ /* 0x000fe20008000000 */
[----:B------:R-:W-:Y:S05]  /*19510*/  WARPSYNC.ALL ;  /* 0x0000000000007948 */ /* 0x000fea0003800000 */
[----:B------:R-:W-:Y:S01]  /*19520*/  LOP3.LUT R0, R11, 0x180, RZ, 0xc0, !PT ;  /* 0x000001800b007812 */ /* 0x000fe200078ec0ff */
[--C-:B------:R-:W-:Y:S01]  /*19530*/  IMAD.X R25, RZ, RZ, R9.reuse, P4 ;  /* 0x000000ffff197224 */ /* 0x100fe200020e0609 */
[----:B------:R-:W-:Y:S01]  /*19540*/  LOP3.LUT R14, R37, 0x180, RZ, 0xc0, !PT ;  /* 0x00000180250e7812 */ /* 0x000fe200078ec0ff */
[--C-:B------:R-:W-:Y:S01]  /*19550*/  IMAD.X R27, RZ, RZ, R9.reuse, P3 ;  /* 0x000000ffff1b7224 */ /* 0x100fe200018e0609 */
[----:B------:R-:W-:Y:S01]  /*19560*/  SHF.R.U64 R0, R0, 0x3, RZ ;  /* 0x0000000300007819 */ /* 0x000fe200000012ff */
[--C-:B------:R-:W-:Y:S01]  /*19570*/  IMAD.X R29, RZ, RZ, R9.reuse, P2 ;  /* 0x000000ffff1d7224 */ /* 0x100fe200010e0609 */
[----:B------:R-:W-:Y:S01]  /*19580*/  MOV R30, R8 ;  /* 0x00000008001e7202 */ /* 0x000fe20000000f00 */
[----:B------:R-:W-:Y:S01]  /*19590*/  IMAD.X R13, RZ, RZ, R9, P1 ;  /* 0x000000ffff0d7224 */ /* 0x000fe200008e0609 */
[----:B------:R-:W-:Y:S01]  /*195a0*/  LOP3.LUT R24, R0, R11, RZ, 0x3c, !PT ;  /* 0x0000000b00187212 */ /* 0x000fe200078e3cff */
[----:B------:R-:W-:Y:S01]  /*195b0*/  ULDC.64 UR4, c[0x0][0xc00] ;  /* 0x0003000000047ab9 */ /* 0x000fe20000000a00 */
[----:B------:R-:W-:Y:S01]  /*195c0*/  LOP3.LUT R0, R31, 0x180, RZ, 0xc0, !PT ;  /* 0x000001801f007812 */ /* 0x000fe200078ec0ff */
[----:B------:R-:W-:Y:S01]  /*195d0*/  ULDC.64 UR6, c[0x0][0xc08] ;  /* 0x0003020000067ab9 */ /* 0x000fe20000000a00 */
[----:B------:R-:W-:-:S02]  /*195e0*/  LOP3.LUT R11, R12, 0x180, RZ, 0xc0, !PT ;  /* 0x000001800c0b7812 */ /* 0x000fc400078ec0ff */
[----:B------:R-:W-:Y:S02]  /*195f0*/  SHF.R.U64 R0, R0, 0x3, RZ ;  /* 0x0000000300007819 */ /* 0x000fe400000012ff */
[----:B------:R-:W-:Y:S02]  /*19600*/  SHF.R.U64 R11, R11, 0x3, RZ ;  /* 0x000000030b0b7819 */ /* 0x000fe400000012ff */
[----:B------:R-:W-:Y:S02]  /*19610*/  LOP3.LUT R26, R0, R31, RZ, 0x3c, !PT ;  /* 0x0000001f001a7212 */ /* 0x000fe400078e3cff */
[----:B------:R-:W-:Y:S02]  /*19620*/  SHF.R.U64 R14, R14, 0x3, RZ ;  /* 0x000000030e0e7819 */ /* 0x000fe400000012ff */
[----:B------:R-:W-:Y:S02]  /*19630*/  LOP3.LUT R12, R11, R12, RZ, 0x3c, !PT ;  /* 0x0000000c0b0c7212 */ /* 0x000fe400078e3cff */
[----:B------:R-:W-:-:S02]  /*19640*/  F2FP.BF16.F32.PACK_AB R8, R7, R6 ;  /* 0x000000060708723e */ /* 0x000fc400000010ff */
[----:B------:R-:W-:Y:S02]  /*19650*/  F2FP.BF16.F32.PACK_AB R9, R91, R90 ;  /* 0x0000005a5b09723e */ /* 0x000fe400000010ff */
[----:B------:R-:W-:Y:S02]  /*19660*/  F2FP.BF16.F32.PACK_AB R10, R93, R92 ;  /* 0x0000005c5d0a723e */ /* 0x000fe400000010ff */
[----:B------:R-:W-:Y:S01]  /*19670*/  F2FP.BF16.F32.PACK_AB R11, R95, R94 ;  /* 0x0000005e5f0b723e */ /* 0x000fe200000010ff */
[----:B------:R-:W-:Y:S01]  /*19680*/  BAR.SYNC.DEFER_BLOCKING 0x1, 0x180 ;  /* 0x0046000000007b1d */ /* 0x000fe20000010000 */
[----:B------:R-:W-:Y:S02]  /*19690*/  MOV R41, R24 ;  /* 0x0000001800297202 */ /* 0x000fe40000000f00 */
[----:B------:R-:W-:Y:S02]  /*196a0*/  MOV R0, R26 ;  /* 0x0000001a00007202 */ /* 0x000fe40000000f00 */
[----:B------:R-:W-:-:S02]  /*196b0*/  LOP3.LUT R14, R14, R37, RZ, 0x3c, !PT ;  /* 0x000000250e0e7212 */ /* 0x000fc400078e3cff */
[----:B------:R-:W-:Y:S01]  /*196c0*/  F2FP.BF16.F32.PACK_AB R24, R97, R96 ;  /* 0x000000606118723e */ /* 0x000fe200000010ff */
[----:B------:R-:W3:Y:S01]  /*196d0*/  LDC.64 R36, c[0x0][0xc00] ;  /* 0x00030000ff247b82 */ /* 0x000ee20000000a00 */
[----:B------:R-:W-:Y:S02]  /*196e0*/  F2FP.BF16.F32.PACK_AB R25, R99, R98 ;  /* 0x000000626319723e */ /* 0x000fe400000010ff */
[----:B------:R-:W-:Y:S02]  /*196f0*/  F2FP.BF16.F32.PACK_AB R26, R101, R100 ;  /* 0x00000064651a723e */ /* 0x000fe400000010ff */
[----:B------:R-:W-:Y:S02]  /*19700*/  F2FP.BF16.F32.PACK_AB R27, R103, R102 ;  /* 0x00000066671b723e */ /* 0x000fe400000010ff */
[----:B------:R-:W-:Y:S02]  /*19710*/  MOV R40, R28 ;  /* 0x0000001c00287202 */ /* 0x000fe40000000f00 */
[----:B------:R-:W-:-:S02]  /*19720*/  F2FP.BF16.F32.PACK_AB R28, R105, R104 ;  /* 0x00000068691c723e */ /* 0x000fc400000010ff */
[----:B------:R-:W-:Y:S02]  /*19730*/  F2FP.BF16.F32.PACK_AB R29, R33, R32 ;  /* 0x00000020211d723e */ /* 0x000fe400000010ff */
[----:B------:R-:W-:Y:S01]  /*19740*/  F2FP.BF16.F32.PACK_AB R31, R111, R110 ;  /* 0x0000006e6f1f723e */ /* 0x000fe200000010ff */
[----:B------:R0:W-:Y:S01]  /*19750*/  STSM.16.M88.4 [R30], R8 ;  /* 0x000000081e007844 */ /* 0x0001e20000000200 */
[----:B------:R-:W-:Y:S02]  /*19760*/  MOV R39, R12 ;  /* 0x0000000c00277202 */ /* 0x000fe40000000f00 */
[----:B------:R-:W-:Y:S01]  /*19770*/  MOV R38, R14 ;  /* 0x0000000e00267202 */ /* 0x000fe20000000f00 */
[----:B------:R2:W-:Y:S01]  /*19780*/  STSM.16.M88.4 [R41], R24 ;  /* 0x0000001829007844 */ /* 0x0005e20000000200 */
        /* <DEDUP_REMOVED lines=8> */
[----:B------:R-:W-:Y:S02]  /*19810*/  F2FP.BF16.F32.PACK_AB R11, R119, R118 ;  /* 0x00000076770b723e */ /* 0x000fe400000010ff */
[----:B--2---:R-:W-:Y:S02]  /*19820*/  F2FP.BF16.F32.PACK_AB R24, R129, R128 ;  /* 0x000000808118723e */ /* 0x004fe400000010ff */
[----:B------:R-:W-:Y:S02]  /*19830*/  F2FP.BF16.F32.PACK_AB R25, R131, R130 ;  /* 0x000000828319723e */ /* 0x000fe400000010ff */
[----:B------:R-:W-:Y:S02]  /*19840*/  F2FP.BF16.F32.PACK_AB R26, R133, R132 ;  /* 0x00000084851a723e */ /* 0x000fe400000010ff */
[----:B------:R-:W-:Y:S01]  /*19850*/  F2FP.BF16.F32.PACK_AB R27, R135, R134 ;  /* 0x00000086871b723e */ /* 0x000fe200000010ff */
[----:B------:R0:W-:Y:S04]  /*19860*/  STSM.16.M88.4 [R0], R28 ;  /* 0x0000001c00007844 */ /* 0x0001e80000000200 */
[----:B------:R2:W-:Y:S04]  /*19870*/  STSM.16.M88.4 [R40], R8 ;  /* 0x0000000828007844 */ /* 0x0005e80000000200 */
[----:B------:R4:W-:Y:S04]  /*19880*/  STSM.16.M88.4 [R39], R12 ;  /* 0x0000000c27007844 */ /* 0x0009e80000000200 */
[----:B------:R1:W-:Y:S01]  /*19890*/  STSM.16.M88.4 [R38], R24 ;  /* 0x0000001826007844 */ /* 0x0003e20000000200 */
[----:B------:R-:W-:Y:S01]  /*198a0*/  BAR.SYNC.DEFER_BLOCKING 0x1, 0x180 ;  /* 0x0046000000007b1d */ /* 0x000fe20000010000 */
[----:B------:R-:W-:-:S04]  /*198b0*/  ISETP.NE.U32.AND P3, PT, RZ, UR4, PT ;  /* 0x00000004ff007c0c */ /* 0x000fc8000bf65070 */
[----:B------:R-:W-:Y:S01]  /*198c0*/  ISETP.NE.AND.EX P3, PT, RZ, UR5, PT, P3 ;  /* 0x00000005ff007c0c */ /* 0x000fe2000bf65330 */
[----:B0-----:R-:W-:Y:S02]  /*198d0*/  IMAD.MOV.U32 R0, RZ, RZ, RZ ;  /* 0x000000ffff007224 */ /* 0x001fe400078e00ff */
[----:B---3--:R-:W-:-:S10]  /*198e0*/  IMAD.WIDE R28, R42, 0x4, R36 ;  /* 0x000000042a1c7825 */ /* 0x008fd400078e0224 */
[----:B------:R-:W5:Y:S01]  /*198f0*/  @P3 LDG.E R0, desc[UR38][R28.64] ;  /* 0x000000261c003981 */ /* 0x000f62000c1e1900 */
[----:B------:R-:W-:-:S04]  /*19900*/  ISETP.NE.U32.AND P0, PT, RZ, UR6, PT ;  /* 0x00000006ff007c0c */ /* 0x000fc8000bf05070 */
[----:B------:R-:W-:-:S13]  /*19910*/  ISETP.NE.AND.EX P0, PT, RZ, UR7, PT, P0 ;  /* 0x00000007ff007c0c */ /* 0x000fda000bf05300 */
[----:B--2---:R-:W0:Y:S01]  /*19920*/  @P0 LDC.64 R8, c[0x0][0xc08] ;  /* 0x00030200ff080b82 */ /* 0x004e220000000a00 */
[----:B------:R-:W-:Y:S01]  /*19930*/  ULDC UR6, c[0x0][0xa88] ;  /* 0x0002a20000067ab9 */ /* 0x000fe20000000800 */
[----:B----4-:R-:W-:Y:S01]  /*19940*/  IMAD.MOV.U32 R14, RZ, RZ, 0x9b8 ;  /* 0x000009b8ff0e7424 */ /* 0x010fe200078e00ff */
[----:B------:R-:W-:Y:S01]  /*19950*/  ISETP.GT.AND P1, PT, R5, 0x1, PT ;  /* 0x000000010500780c */ /* 0x000fe20003f24270 */
[----:B------:R-:W-:-:S03]  /*19960*/  IMAD.U32 R31, RZ, RZ, UR6 ;  /* 0x00000006ff1f7e24 */ /* 0x000fc6000f8e00ff */
[----:B------:R-:W-:-:S04]  /*19970*/  SEL R14, R14, 0x978, P1 ;  /* 0x000009780e0e7807 */ /* 0x000fc80000800000 */
[----:B------:R2:W3:Y:S01]  /*19980*/  LDC.64 R10, c[0x0][R14+0x218] ;  /* 0x000086000e0a7b82 */ /* 0x0004e20000000a00 */
[----:B0-----:R-:W-:-:S07]  /*19990*/  @P0 IMAD.WIDE R8, R42, 0x4, R8 ;  /* 0x000000042a080825 */ /* 0x001fce00078e0208 */
[----:B------:R2:W0:Y:S01]  /*199a0*/  LDC.64 R12, c[0x0][R14+0x228] ;  /* 0x00008a000e0c7b82 */ /* 0x0004220000000a00 */
[----:B------:R4:W5:Y:S07]  /*199b0*/  @P0 LDG.E R31, desc[UR38][R8.64] ;  /* 0x00000026081f0981 */ /* 0x00096e000c1e1900 */
[----:B----4-:R2:W4:Y:S01]  /*199c0*/  LDC.64 R8, c[0x0][R14+0x220] ;  /* 0x000088000e087b82 */ /* 0x0105220000000a00 */
[----:B------:R-:W-:Y:S01]  /*199d0*/  ISETP.NE.AND P2, PT, R44, 0x1, PT ;  /* 0x000000012c00780c */ /* 0x000fe20003f45270 */
[----:B-1-3--:R-:W-:-:S12]  /*199e0*/  @P0 BRA `(.L_x_1578) ;  /* 0x0000000000100947 */ /* 0x00afd80003800000 */
[----:B------:R-:W-:Y:S05]  /*199f0*/  @!P3 BRA `(.L_x_1578) ;  /* 0x00000000000cb947 */ /* 0x000fea0003800000 */
[----:B------:R-:W3:Y:S04]  /*19a00*/  LDG.E R24, desc[UR38][R28.64] ;  /* 0x000000261c187981 */ /* 0x000ee8000c1e1900 */
[----:B-----5:R-:W3:Y:S02]  /*19a10*/  LDG.E R31, desc[UR38][R28.64+0x4] ;  /* 0x000004261c1f7981 */ /* 0x020ee4000c1e1900 */
[----:B---3--:R-:W-:-:S07]  /*19a20*/  IMAD.IADD R31, R31, 0x1, -R24 ;  /* 0x000000011f1f7824 */ /* 0x008fce00078e0a18 */
.L_x_1578:
[----:B------:R-:W3:Y:S04]  /*19a30*/  LDL R51, [R1+0x50] ;  /* 0x0000500001337983 */ /* 0x000ee80000100800 */
[----:B------:R-:W3:Y:S04]  /*19a40*/  LDL R28, [R1+0x44] ;  /* 0x00004400011c7983 */ /* 0x000ee80000100800 */
[----:B------:R-:W3:Y:S04]  /*19a50*/  LDL R52, [R1+0x1c] ;  /* 0x00001c0001347983 */ /* 0x000ee80000100800 */
[----:B------:R-:W3:Y:S01]  /*19a60*/  LDL R50, [R1+0x60] ;  /* 0x0000600001327983 */ /* 0x000ee20000100800 */
[----:B--2---:R-:W1:Y:S03]  /*19a70*/  LDC.64 R14, c[0x0][R14+0x210] ;  /* 0x000084000e0e7b82 */ /* 0x004e660000000a00 */
[----:B------:R-:W2:Y:S04]  /*19a80*/  LDL R36, [R1+0x68] ;  /* 0x0000680001247983 */ /* 0x000ea80000100800 */
[----:B------:R-:W2:Y:S01]  /*19a90*/  LDL R30, [R1+0x64] ;  /* 0x00006400011e7983 */ /* 0x000ea20000100800 */
[----:B------:R-:W-:Y:S01]  /*19aa0*/  ISETP.NE.U32.AND P0, PT, RZ, UR4, PT ;  /* 0x00000004ff007c0c */ /* 0x000fe2000bf05070 */
[----:B------:R-:W0:Y:S03]  /*19ab0*/  @P2 LDC R26, c[0x0][0xbec] ;  /* 0x0002fb00ff1a2b82 */ /* 0x000e260000000800 */
[----:B------:R-:W-:-:S02]  /*19ac0*/  ISETP.NE.AND.EX P0, PT, RZ, UR5, PT, P0 ;  /* 0x00000005ff007c0c */ /* 0x000fc4000bf05300 */
[----:B------:R-:W-:-:S03]  /*19ad0*/  SHF.R.S32.HI R5, RZ, 0x1f, R42 ;  /* 0x0000001fff057819 */ /* 0x000fc6000001142a */
[----:B------:R-:W1:Y:S01]  /*19ae0*/  @P2 LDC R39, c[0x0][0xbf0] ;  /* 0x0002fc00ff272b82 */ /* 0x000e620000000800 */
[----:B------:R-:W-:-:S07]  /*19af0*/  SEL R45, R42, RZ, !P0 ;  /* 0x000000ff2a2d7207 */ /* 0x000fce0004000000 */
[----:B------:R-:W0:Y:S01]  /*19b00*/  LDC.64 R24, c[0x0][0xba8] ;  /* 0x0002ea00ff187b82 */ /* 0x000e220000000a00 */
[----:B------:R-:W-:Y:S01]  /*19b10*/  SEL R5, R5, RZ, !P0 ;  /* 0x000000ff05057207 */ /* 0x000fe20004000000 */
[----:B----4-:R-:W-:-:S04]  /*19b20*/  IMAD R9, R9, R45, RZ ;  /* 0x0000002d09097224 */ /* 0x010fc800078e02ff */
[C---:B------:R-:W-:Y:S02]  /*19b30*/  IMAD R37, R8.reuse, R5, R9 ;  /* 0x0000000508257224 */ /* 0x040fe400078e0209 */
[----:B------:R-:W-:Y:S01]  /*19b40*/  IMAD.WIDE.U32 R8, R8, R45, RZ ;  /* 0x0000002d08087225 */ /* 0x000fe200078e00ff */
[----:B-----5:R-:W-:Y:S01]  /*19b50*/  SHF.R.S32.HI R47, RZ, 0x1f, R0 ;  /* 0x0000001fff2f7819 */ /* 0x020fe20000011400 */
[----:B0-----:R-:W0:Y:S08]  /*19b60*/  @!P1 LDC R24, c[0x0][0xb50] ;  /* 0x0002d400ff189b82 */ /* 0x001e300000000800 */
[----:B------:R-:W4:Y:S01]  /*19b70*/  @!P1 LDC R25, c[0x0][0xb54] ;  /* 0x0002d500ff199b82 */ /* 0x000f220000000800 */
[----:B------:R-:W-:-:S02]  /*19b80*/  IMAD R46, R31, R44, RZ ;  /* 0x0000002c1f2e7224 */ /* 0x000fc400078e02ff */
[-C--:B---3--:R-:W-:Y:S02]  /*19b90*/  IMAD R27, R11, R51.reuse, RZ ;  /* 0x000000330b1b7224 */ /* 0x088fe400078e02ff */
[----:B------:R-:W-:-:S04]  /*19ba0*/  IMAD.WIDE.U32 R10, R10, R51, RZ ;  /* 0x000000330a0a7225 */ /* 0x000fc800078e00ff */
[----:B------:R-:W-:Y:S01]  /*19bb0*/  IMAD.IADD R29, R28, 0x1, R52 ;  /* 0x000000011c1d7824 */ /* 0x000fe200078e0234 */
[----:B------:R-:W-:Y:S01]  /*19bc0*/  IADD3 R10, P0, P3, R8, R10, R0 ;  /* 0x0000000a080a7210 */ /* 0x000fe20007b1e000 */
[----:B------:R-:W-:Y:S02]  /*19bd0*/  IMAD.IADD R28, R11, 0x1, R27 ;  /* 0x000000010b1c7824 */ /* 0x000fe400078e021b */
[----:B------:R-:W-:Y:S01]  /*19be0*/  @P2 IMAD.HI.U32 R8, R29, R26, RZ ;  /* 0x0000001a1d082227 */ /* 0x000fe200078e00ff */
[----:B------:R-:W-:-:S03]  /*19bf0*/  SEL R5, R50, RZ, P1 ;  /* 0x000000ff32057207 */ /* 0x000fc60000800000 */
[----:B------:R-:W-:Y:S02]  /*19c00*/  IMAD.IADD R11, R9, 0x1, R37 ;  /* 0x00000001090b7824 */ /* 0x000fe400078e0225 */
[----:B------:R-:W-:Y:S01]  /*19c10*/  IMAD.MOV.U32 R9, RZ, RZ, R29 ;  /* 0x000000ffff097224 */ /* 0x000fe200078e001d */
[----:B-1----:R-:W-:Y:S01]  /*19c20*/  @P2 SHF.R.U32.HI R9, RZ, R39, R8 ;  /* 0x00000027ff092219 */ /* 0x002fe20000011608 */
[-C--:B------:R-:W-:Y:S02]  /*19c30*/  IMAD R27, R13, R5.reuse, RZ ;  /* 0x000000050d1b7224 */ /* 0x080fe400078e02ff */
[----:B------:R-:W-:-:S04]  /*19c40*/  IMAD.WIDE.U32 R12, R12, R5, RZ ;  /* 0x000000050c0c7225 */ /* 0x000fc800078e00ff */
[----:B------:R-:W-:Y:S01]  /*19c50*/  IMAD.MOV R5, RZ, RZ, -R9 ;  /* 0x000000ffff057224 */ /* 0x000fe200078e0a09 */
[----:B------:R-:W-:Y:S01]  /*19c60*/  IADD3.X R11, R11, R28, R47, P0, P3 ;  /* 0x0000001c0b0b7210 */ /* 0x000fe200007e642f */
[----:B------:R-:W-:Y:S01]  /*19c70*/  IMAD.IADD R27, R13, 0x1, R27 ;  /* 0x000000010d1b7824 */ /* 0x000fe200078e021b */
[----:B------:R-:W-:Y:S01]  /*19c80*/  IADD3 R12, P0, P3, R9, R10, R12 ;  /* 0x0000000a090c7210 */ /* 0x000fe20007b1e00c */
[----:B------:R-:W-:Y:S01]  /*19c90*/  IMAD R5, R44, R5, R29 ;  /* 0x000000052c057224 */ /* 0x000fe200078e021d */
[----:B------:R-:W-:-:S04]  /*19ca0*/  SHF.R.S32.HI R8, RZ, 0x1f, R9 ;  /* 0x0000001fff087819 */ /* 0x000fc80000011409 */
[----:B------:R-:W-:Y:S01]  /*19cb0*/  IADD3.X R13, R8, R11, R27, P0, P3 ;  /* 0x0000000b080d7210 */ /* 0x000fe200007e641b */
[-C--:B------:R-:W-:Y:S01]  /*19cc0*/  IMAD R8, R15, R5.reuse, RZ ;  /* 0x000000050f087224 */ /* 0x080fe200078e02ff */
[----:B------:R-:W-:Y:S01]  /*19cd0*/  SHF.R.S32.HI R9, RZ, 0x1f, R5 ;  /* 0x0000001fff097819 */ /* 0x000fe20000011405 */
[----:B------:R-:W-:-:S04]  /*19ce0*/  IMAD.WIDE.U32 R12, R14, R5, R12 ;  /* 0x000000050e0c7225 */ /* 0x000fc800078e000c */
[----:B------:R-:W-:Y:S01]  /*19cf0*/  IMAD R9, R14, R9, R8 ;  /* 0x000000090e097224 */ /* 0x000fe200078e0208 */
[----:B0-----:R-:W-:-:S03]  /*19d00*/  LEA R24, P0, R12, R24, 0x2 ;  /* 0x000000180c187211 */ /* 0x001fc600078010ff */
[----:B------:R-:W-:-:S05]  /*19d10*/  IMAD.IADD R5, R13, 0x1, R9 ;  /* 0x000000010d057824 */ /* 0x000fca00078e0209 */
[----:B----4-:R-:W-:Y:S01]  /*19d20*/  LEA.HI.X R5, R12, R25, R5, 0x2, P0 ;  /* 0x000000190c057211 */ /* 0x010fe200000f1405 */
[----:B------:R-:W-:Y:S01]  /*19d30*/  SHFL.IDX PT, R8, R24, RZ, 0x1c1f ;  /* 0x001c1fff18087589 */ /* 0x000fe200000e0000 */
[----:B--2---:R-:W-:-:S03]  /*19d40*/  IMAD.IADD R25, R36, 0x1, R52 ;  /* 0x0000000124197824 */ /* 0x004fc600078e0234 */
[----:B------:R-:W0:Y:S04]  /*19d50*/  SHFL.IDX PT, R9, R5, RZ, 0x1c1f ;  /* 0x001c1fff05097589 */ /* 0x000e2800000e0000 */
[----:B------:R-:W-:Y:S04]  /*19d60*/  SHFL.IDX PT, R10, R24, 0x1, 0x1c1f ;  /* 0x003c1f00180a7f89 */ /* 0x000fe800000e0000 */
[----:B------:R-:W1:Y:S01]  /*19d70*/  SHFL.IDX PT, R11, R5, 0x1, 0x1c1f ;  /* 0x003c1f00050b7f89 */ /* 0x000e6200000e0000 */
        /* <DEDUP_REMOVED lines=9> */
[----:B------:R-:W-:Y:S01]  /*19e10*/  ULDC.64 UR4, c[0x0][0xaa0] ;  /* 0x0002a80000047ab9 */ /* 0x000fe20000000a00 */
        /* <DEDUP_REMOVED lines=9> */
[C---:B------:R-:W-:Y:S01]  /*19eb0*/  IADD3 R6, P5, R34.reuse, 0x7800, RZ ;  /* 0x0000780022067810 */ /* 0x040fe20007fbe0ff */
[----:B------:R-:W-:Y:S01]  /*19ec0*/  IMAD R47, R47, UR4, RZ ;  /* 0x000000042f2f7c24 */ /* 0x000fe2000f8e02ff */
[----:B------:R-:W-:Y:S02]  /*19ed0*/  IADD3 R25, P0, R34, 0x1800, RZ ;  /* 0x0000180022197810 */ /* 0x000fe40007f1e0ff */
[----:B------:R-:W-:Y:S02]  /*19ee0*/  LOP3.LUT R3, R6, 0x180, RZ, 0xc0, !PT ;  /* 0x0000018006037812 */ /* 0x000fe400078ec0ff */
[----:B------:R-:W-:Y:S01]  /*19ef0*/  IADD3 R29, P1, R34, 0x3000, RZ ;  /* 0x00003000221d7810 */ /* 0x000fe20007f3e0ff */
[----:B------:R-:W-:Y:S01]  /*19f00*/  IMAD.WIDE.U32 R12, R0, UR4, RZ ;  /* 0x00000004000c7c25 */ /* 0x000fe2000f8e00ff */
[----:B------:R-:W-:Y:S02]  /*19f10*/  SHF.R.U64 R3, R3, 0x3, RZ ;  /* 0x0000000303037819 */ /* 0x000fe400000012ff */
[----:B------:R-:W-:Y:S01]  /*19f20*/  IADD3 R33, P3, R34, 0x4800, RZ ;  /* 0x0000480022217810 */ /* 0x000fe20007f7e0ff */
[----:B------:R-:W-:Y:S01]  /*19f30*/  IMAD.X R41, RZ, RZ, R35, P5 ;  /* 0x000000ffff297224 */ /* 0x000fe200028e0623 */
[----:B------:R-:W-:-:S02]  /*19f40*/  LOP3.LUT R40, R3, R6, RZ, 0x3c, !PT ;  /* 0x0000000603287212 */ /* 0x000fc400078e3cff */
[----:B------:R-:W1:Y:S01]  /*19f50*/  @P2 LDC R3, c[0x0][0xbec] ;  /* 0x0002fb00ff032b82 */ /* 0x000e620000000800 */
[----:B------:R-:W-:Y:S01]  /*19f60*/  IADD3 R37, P4, R34, 0x6000, RZ ;  /* 0x0000600022257810 */ /* 0x000fe20007f9e0ff */
[----:B------:R-:W-:Y:S01]  /*19f70*/  IMAD R47, R0, UR5, R47 ;  /* 0x00000005002f7c24 */ /* 0x000fe2000f8e022f */
[----:B------:R-:W-:Y:S01]  /*19f80*/  LOP3.LUT R24, R25, 0x180, RZ, 0xc0, !PT ;  /* 0x0000018019187812 */ /* 0x000fe200078ec0ff */
[----:B------:R-:W-:Y:S01]  /*19f90*/  IMAD R0, R15, 0x60, R10 ;  /* 0x000000600f007824 */ /* 0x000fe200078e020a */
[----:B------:R-:W-:Y:S01]  /*19fa0*/  LOP3.LUT R28, R29, 0x180, RZ, 0xc0, !PT ;  /* 0x000001801d1c7812 */ /* 0x000fe200078ec0ff */
[----:B------:R-:W5:Y:S01]  /*19fb0*/  LD.E.128 R40, desc[UR38][R40.64] ;  /* 0x0000002628287980 */ /* 0x000f62000c101d00 */
[----:B------:R-:W-:Y:S02]  /*19fc0*/  LOP3.LUT R32, R33, 0x180, RZ, 0xc0, !PT ;  /* 0x0000018021207812 */ /* 0x000fe400078ec0ff */
[----:B------:R-:W-:Y:S02]  /*19fd0*/  LOP3.LUT R36, R37, 0x180, RZ, 0xc0, !PT ;  /* 0x0000018025247812 */ /* 0x000fe400078ec0ff */
[----:B------:R-:W-:Y:S01]  /*19fe0*/  LOP3.LUT R5, R34, 0x180, RZ, 0xc0, !PT ;  /* 0x0000018022057812 */ /* 0x000fe200078ec0ff */
[----:B------:R-:W-:Y:S01]  /*19ff0*/  IMAD.IADD R13, R13, 0x1, R47 ;  /* 0x000000010d0d7824 */ /* 0x000fe200078e022f */
[----:B------:R-:W-:Y:S01]  /*1a000*/  SHF.R.U64 R24, R24, 0x3, RZ ;  /* 0x0000000318187819 */ /* 0x000fe200000012ff */
[----:B------:R-:W-:Y:S01]  /*1a010*/  ULDC.64 UR4, c[0x0][0xae8] ;  /* 0x0002ba0000047ab9 */ /* 0x000fe20000000a00 */
[----:B------:R-:W-:Y:S01]  /*1a020*/  SHF.R.U64 R28, R28, 0x3, RZ ;  /* 0x000000031c1c7819 */ /* 0x000fe200000012ff */
[----:B------:R-:W-:Y:S01]  /*1a030*/  IMAD.IADD R14, R52, 0x1, R0 ;  /* 0x00000001340e7824 */ /* 0x000fe200078e0200 */
[----:B------:R-:W-:-:S02]  /*1a040*/  SHF.R.U64 R32, R32, 0x3, RZ ;  /* 0x0000000320207819 */ /* 0x000fc400000012ff */
[----:B------:R-:W-:Y:S02]  /*1a050*/  SHF.R.U64 R36, R36, 0x3, RZ ;  /* 0x0000000324247819 */ /* 0x000fe400000012ff */
[----:B------:R-:W-:Y:S01]  /*1a060*/  SHF.R.U64 R5, R5, 0x3, RZ ;  /* 0x0000000305057819 */ /* 0x000fe200000012ff */
[----:B------:R-:W-:Y:S01]  /*1a070*/  IMAD.WIDE.U32 R12, R51, UR4, R12 ;  /* 0x00000004330c7c25 */ /* 0x000fe2000f8e000c */
[----:B------:R-:W-:Y:S02]  /*1a080*/  LOP3.LUT R24, R24, R25, RZ, 0x3c, !PT ;  /* 0x0000001918187212 */ /* 0x000fe400078e3cff */
[----:B------:R-:W-:Y:S01]  /*1a090*/  LOP3.LUT R28, R28, R29, RZ, 0x3c, !PT ;  /* 0x0000001d1c1c7212 */ /* 0x000fe200078e3cff */
[----:B-1----:R-:W-:Y:S01]  /*1a0a0*/  @P2 IMAD.HI.U32 R0, R14, R3, RZ ;  /* 0x000000030e002227 */ /* 0x002fe200078e00ff */
[----:B------:R-:W-:Y:S02]  /*1a0b0*/  LOP3.LUT R32, R32, R33, RZ, 0x3c, !PT ;  /* 0x0000002120207212 */ /* 0x000fe400078e3cff */
[----:B------:R-:W-:Y:S01]  /*1a0c0*/  LOP3.LUT R36, R36, R37, RZ, 0x3c, !PT ;  /* 0x0000002524247212 */ /* 0x000fe200078e3cff */
[--C-:B------:R-:W-:Y:S01]  /*1a0d0*/  IMAD.X R25, RZ, RZ, R35.reuse, P0 ;  /* 0x000000ffff197224 */ /* 0x100fe200000e0623 */
[----:B------:R-:W-:Y:S01]  /*1a0e0*/  LOP3.LUT R4, R5, R34, RZ, 0x3c, !PT ;  /* 0x0000002205047212 */ /* 0x000fe200078e3cff */
[----:B------:R-:W-:Y:S01]  /*1a0f0*/  IMAD.X R29, RZ, RZ, R35, P1 ;  /* 0x000000ffff1d7224 */ /* 0x000fe200008e0623 */
[----:B------:R-:W-:Y:S01]  /*1a100*/  SHF.R.S32.HI R8, RZ, 0x1f, R45 ;  /* 0x0000001fff087819 */ /* 0x000fe2000001142d */
[----:B------:R-:W-:-:S02]  /*1a110*/  IMAD.X R33, RZ, RZ, R35, P3 ;  /* 0x000000ffff217224 */ /* 0x000fc400018e0623 */
[--C-:B------:R-:W-:Y:S01]  /*1a120*/  IMAD.X R37, RZ, RZ, R35.reuse, P4 ;  /* 0x000000ffff257224 */ /* 0x100fe200020e0623 */
[----:B------:R-:W5:Y:S01]  /*1a130*/  LD.E.128 R24, desc[UR38][R24.64] ;  /* 0x0000002618187980 */ /* 0x000f62000c101d00 */
[----:B------:R-:W-:Y:S02]  /*1a140*/  IMAD.MOV.U32 R5, RZ, RZ, R35 ;  /* 0x000000ffff057224 */ /* 0x000fe400078e0023 */
[----:B------:R-:W-:Y:S01]  /*1a150*/  IMAD R13, R51, UR5, R13 ;  /* 0x00000005330d7c24 */ /* 0x000fe2000f8e020d */
[----:B------:R-:W-:Y:S01]  /*1a160*/  ULDC.64 UR4, c[0x0][0xaf0] ;  /* 0x0002bc0000047ab9 */ /* 0x000fe20000000a00 */
[----:B------:R-:W-:Y:S01]  /*1a170*/  IMAD.MOV.U32 R3, RZ, RZ, R14 ;  /* 0x000000ffff037224 */ /* 0x000fe200078e000e */
[----:B0-----:R-:W-:Y:S01]  /*1a180*/  @P2 SHF.R.U32.HI R3, RZ, R11, R0 ;  /* 0x0000000bff032219 */ /* 0x001fe20000011600 */
[----:B------:R-:W-:Y:S01]  /*1a190*/  IMAD R8, R8, UR4, RZ ;  /* 0x0000000408087c24 */ /* 0x000fe2000f8e02ff */
[----:B------:R-:W5:Y:S01]  /*1a1a0*/  LD.E.128 R4, desc[UR38][R4.64] ;  /* 0x0000002604047980 */ /* 0x000f62000c101d00 */
[----:B------:R-:W-:Y:S01]  /*1a1b0*/  IMAD.WIDE.U32 R12, R45, UR4, R12 ;  /* 0x000000042d0c7c25 */ /* 0x000fe2000f8e000c */
[----:B------:R-:W-:-:S02]  /*1a1c0*/  SHF.R.S32.HI R0, RZ, 0x1f, R3 ;  /* 0x0000001fff007819 */ /* 0x000fc40000011403 */
[----:B------:R-:W5:Y:S01]  /*1a1d0*/  LD.E.128 R28, desc[UR38][R28.64] ;  /* 0x000000261c1c7980 */ /* 0x000f62000c101d00 */
[----:B------:R-:W-:Y:S01]  /*1a1e0*/  IMAD R11, R45, UR5, R8 ;  /* 0x000000052d0b7c24 */ /* 0x000fe2000f8e0208 */
[----:B------:R-:W-:Y:S02]  /*1a1f0*/  ULDC.64 UR4, c[0x0][0xae0] ;  /* 0x0002b80000047ab9 */ /* 0x000fe40000000a00 */
[----:B------:R-:W5:Y:S01]  /*1a200*/  LD.E.128 R32, desc[UR38][R32.64] ;  /* 0x0000002620207980 */ /* 0x000f62000c101d00 */
[----:B------:R-:W-:-:S03]  /*1a210*/  IMAD.MOV R15, RZ, RZ, -R3 ;  /* 0x000000ffff0f7224 */ /* 0x000fc600078e0a03 */
[----:B------:R-:W5:Y:S01]  /*1a220*/  LD.E.128 R36, desc[UR38][R36.64] ;  /* 0x0000002624247980 */ /* 0x000f62000c101d00 */
        /* <DEDUP_REMOVED lines=8> */
[----:B------:R-:W-:Y:S02]  /*1a2b0*/  IMAD R11, R44, R15, R14 ;  /* 0x0000000f2c0b7224 */ /* 0x000fe400078e020e */
[----:B------:R-:W-:-:S04]  /*1a2c0*/  IMAD.WIDE.U32 R12, R3, UR4, R12 ;  /* 0x00000004030c7c25 */ /* 0x000fc8000f8e000c */
[----:B------:R-:W-:Y:S01]  /*1a2d0*/  IMAD R15, R3, UR5, R0 ;  /* 0x00000005030f7c24 */ /* 0x000fe2000f8e0200 */
[----:B------:R-:W-:Y:S01]  /*1a2e0*/  SHF.R.S32.HI R3, RZ, 0x1f, R11 ;  /* 0x0000001fff037819 */ /* 0x000fe2000001140b */
        /* <DEDUP_REMOVED lines=20> */
.L_x_1804:
[----:B------:R-:W-:Y:S01]  /*1a430*/  IMAD.IADD R45, R10, 0x1, R52 ;  /* 0x000000010a2d7824 */ /* 0x000fe200078e0234 */
        /* <DEDUP_REMOVED lines=16> */
.L_x_1582:
[----:B------:R-:W-:Y:S05]  /*1a540*/  BSYNC B1 ;  /* 0x0000000000017941 */ /* 0x000fea0003800000 */
.L_x_1581:
[----:B------:R-:W-:-:S03]  /*1a550*/  UMOV UR4, 0xffffffff ;  /* 0xffffffff00047882 */ /* 0x000fc60000000000 */
[----:B------:R-:W-:Y:S05]  /*1a560*/  BRA.DIV UR4, `(.L_x_1583) ;  /* 0x000000b204c07947 */ /* 0x000fea000b800000 */
[----:B-1----:R1:W4:Y:S04]  /*1a570*/  SHFL.IDX PT, R3, R8, 0x1, 0x1c1f ;  /* 0x003c1f0008037f89 */ /* 0x00232800000e0000 */
[----:B--2---:R1:W2:Y:S02]  /*1a580*/  SHFL.IDX PT, R14, R0, 0x1, 0x1c1f ;  /* 0x003c1f00000e7f89 */ /* 0x0042a400000e0000 */
.L_x_1808:
[----:B---3-5:R-:W-:-:S05]  /*1a590*/  VIADD R5, R45, 0x60 ;  /* 0x000000602d057836 */ /* 0x028fca0000000000 */
[----:B------:R-:W-:-:S13]  /*1a5a0*/  ISETP.GE.AND P0, PT, R5, R46, PT ;  /* 0x0000002e0500720c */ /* 0x000fda0003f06270 */
[----:B------:R-:W-:Y:S05]  /*1a5b0*/  @P0 BRA `(.L_x_1584) ;  /* 0x0000001800740947 */ /* 0x000fea0003800000 */
[----:B------:R-:W-:Y:S02]  /*1a5c0*/  ULDC UR4, c[0x0][0xac8] ;  /* 0x0002b20000047ab9 */ /* 0x000fe40000000800 */
[----:B------:R-:W-:Y:S02]  /*1a5d0*/  ISETP.GE.AND P1, PT, R9, UR4, PT ;  /* 0x0000000409007c0c */ /* 0x000fe4000bf26270 */
[----:B------:R-:W-:-:S11]  /*1a5e0*/  ISETP.GE.AND P2, PT, R48, UR4, PT ;  /* 0x0000000430007c0c */ /* 0x000fd6000bf46270 */
[----:B----4-:R-:W-:Y:S02]  /*1a5f0*/  @!P1 IMAD.MOV.U32 R15, RZ, RZ, R3 ;  /* 0x000000ffff0f9224 */ /* 0x010fe400078e0003 */
[----:B--2---:R-:W-:Y:S01]  /*1a600*/  @!P2 LEA R6, P0, R48, R14, 0x1 ;  /* 0x0000000e3006a211 */ /* 0x004fe200078008ff */
[----:B------:R-:W-:-:S03]  /*1a610*/  @!P1 IMAD.WIDE R4, R9, 0x2, R14 ;  /* 0x0000000209049825 */ /* 0x000fc600078e020e */
        /* <DEDUP_REMOVED lines=9> */
.L_x_1579:
        /* <DEDUP_REMOVED lines=9> */
[----:B------:R-:W-:Y:S02]  /*1a740*/  IMAD.MOV.U32 R3, RZ, RZ, R29 ;  /* 0x000000ffff037224 */ /* 0x000fe400078e001d */
[----:B------:R-:W-:-:S04]  /*1a750*/  IMAD.WIDE.U32 R4, R51, UR4, R4 ;  /* 0x0000000433047c25 */ /* 0x000fc8000f8e0004 */
[----:B------:R-:W-:Y:S01]  /*1a760*/  IMAD R5, R51, UR5, R5 ;  /* 0x0000000533057c24 */ /* 0x000fe2000f8e0205 */
[----:B------:R-:W-:Y:S02]  /*1a770*/  ULDC.64 UR4, c[0x0][0xb40] ;  /* 0x0002d00000047ab9 */ /* 0x000fe40000000a00 */
        /* <DEDUP_REMOVED lines=33> */
.L_x_1811:
[----:B------:R-:W-:Y:S01]  /*1a990*/  ISETP.GE.AND P0, PT, R25, R46, PT ;  /* 0x0000002e1900720c */ /* 0x000fe20003f06270 */
[----:B------:R-:W-:-:S12]  /*1a9a0*/  BSSY B1, `(.L_x_1586) ;  /* 0x0000051000017945 */ /* 0x000fd80003800000 */
[----:B------:R-:W-:Y:S05]  /*1a9b0*/  @P0 BRA `(.L_x_1587) ;  /* 0x00000004003c0947 */ /* 0x000fea0003800000 */
[----:B------:R-:W-:Y:S01]  /*1a9c0*/  ULDC UR4, c[0x0][0xac8] ;  /* 0x0002b20000047ab9 */ /* 0x000fe20000000800 */
[C---:B------:R-:W-:Y:S01]  /*1a9d0*/  VIADD R15, R22.reuse, 0x8 ;  /* 0x00000008160f7836 */ /* 0x040fe20000000000 */
[C---:B------:R-:W-:Y:S01]  /*1a9e0*/  ISETP.GE.AND P0, PT, R22.reuse, UR4, PT ;  /* 0x0000000416007c0c */ /* 0x040fe2000bf06270 */
[C---:B------:R-:W-:Y:S01]  /*1a9f0*/  VIADD R12, R22.reuse, 0x10 ;  /* 0x00000010160c7836 */ /* 0x040fe20000000000 */
[----:B------:R-:W-:Y:S01]  /*1aa00*/  SHF.R.S32.HI R8, RZ, 0x1f, R22 ;  /* 0x0000001fff087819 */ /* 0x000fe20000011416 */
[C---:B------:R-:W-:Y:S01]  /*1aa10*/  VIADD R29, R22.reuse, 0x20 ;  /* 0x00000020161d7836 */ /* 0x040fe20000000000 */
[----:B------:R-:W-:Y:S01]  /*1aa20*/  ISETP.GE.AND P1, PT, R15, UR4, PT ;  /* 0x000000040f007c0c */ /* 0x000fe2000bf26270 */
[----:B------:R-:W-:Y:S01]  /*1aa30*/  VIADD R24, R22, 0x8 ;  /* 0x0000000816187836 */ /* 0x000fe20000000000 */
[----:B------:R-:W-:Y:S01]  /*1aa40*/  ISETP.GE.AND P4, PT, R12, UR4, PT ;  /* 0x000000040c007c0c */ /* 0x000fe2000bf86270 */
[C---:B------:R-:W-:Y:S02]  /*1aa50*/  VIADD R13, R22.reuse, 0x10 ;  /* 0x00000010160d7836 */ /* 0x040fe40000000000 */
[C---:B------:R-:W-:Y:S01]  /*1aa60*/  VIADD R30, R22.reuse, 0x18 ;  /* 0x00000018161e7836 */ /* 0x040fe20000000000 */
[----:B------:R-:W-:Y:S01]  /*1aa70*/  SHF.R.S32.HI R24, RZ, 0x1f, R24 ;  /* 0x0000001fff187819 */ /* 0x000fe20000011418 */
[C---:B------:R-:W-:Y:S01]  /*1aa80*/  VIADD R28, R22.reuse, 0x28 ;  /* 0x00000028161c7836 */ /* 0x040fe20000000000 */
[----:B------:R-:W-:Y:S01]  /*1aa90*/  SHF.R.S32.HI R13, RZ, 0x1f, R13 ;  /* 0x0000001fff0d7819 */ /* 0x000fe2000001140d */
[C---:B------:R-:W-:Y:S01]  /*1aaa0*/  VIADD R31, R22.reuse, 0x20 ;  /* 0x00000020161f7836 */ /* 0x040fe20000000000 */
[C---:B--2---:R-:W-:Y:S01]  /*1aab0*/  @!P0 LEA R4, P2, R22.reuse, R14, 0x2 ;  /* 0x0000000e16048211 */ /* 0x044fe200078410ff */
[----:B------:R-:W-:Y:S01]  /*1aac0*/  VIADD R34, R22, 0x18 ;  /* 0x0000001816227836 */ /* 0x000fe20000000000 */
[----:B------:R-:W-:-:S02]  /*1aad0*/  ISETP.GE.AND P3, PT, R30, UR4, PT ;  /* 0x000000041e007c0c */ /* 0x000fc4000bf66270 */
[-C--:B-1----:R-:W-:Y:S02]  /*1aae0*/  @!P0 LEA.HI.X R5, R22, R3.reuse, R8, 0x2, P2 ;  /* 0x0000000316058211 */ /* 0x082fe400010f1408 */
[-C--:B------:R-:W-:Y:S02]  /*1aaf0*/  @!P1 LEA R8, P2, R15, R14.reuse, 0x2 ;  /* 0x0000000e0f089211 */ /* 0x080fe400078410ff */
[----:B------:R-:W-:Y:S01]  /*1ab00*/  @!P4 LEA R10, P5, R12, R14, 0x2 ;  /* 0x0000000e0c0ac211 */ /* 0x000fe200078a10ff */
[----:B------:R1:W-:Y:S01]  /*1ab10*/  @!P0 ST.E.64 desc[UR38][R4.64], R6 ;  /* 0x0000000604008985 */ /* 0x0003e2000c101b26 */
[----:B------:R-:W-:Y:S02]  /*1ab20*/  ISETP.GE.AND P0, PT, R29, UR4, PT ;  /* 0x000000041d007c0c */ /* 0x000fe4000bf06270 */
[-C--:B------:R-:W-:Y:S01]  /*1ab30*/  @!P1 LEA.HI.X R9, R15, R3.reuse, R24, 0x2, P2 ;  /* 0x000000030f099211 */ /* 0x080fe200010f1418 */
[----:B------:R-:W-:Y:S01]  /*1ab40*/  VIADD R15, R22, 0x30 ;  /* 0x00000030160f7836 */ /* 0x000fe20000000000 */
[----:B------:R-:W-:-:S02]  /*1ab50*/  @!P4 LEA.HI.X R11, R12, R3, R13, 0x2, P5 ;  /* 0x000000030c0bc211 */ /* 0x000fc400028f140d */
[----:B------:R-:W-:Y:S01]  /*1ab60*/  ISETP.GE.AND P2, PT, R28, UR4, PT ;  /* 0x000000041c007c0c */ /* 0x000fe2000bf46270 */
[----:B------:R2:W-:Y:S01]  /*1ab70*/  @!P1 ST.E.64 desc[UR38][R8.64], R92 ;  /* 0x0000005c08009985 */ /* 0x0005e2000c101b26 */
[----:B------:R-:W-:Y:S02]  /*1ab80*/  SHF.R.S32.HI R31, RZ, 0x1f, R31 ;  /* 0x0000001fff1f7819 */ /* 0x000fe4000001141f */
[-C--:B------:R-:W-:Y:S01]  /*1ab90*/  @!P3 LEA R12, P5, R30, R14.reuse, 0x2 ;  /* 0x0000000e1e0cb211 */ /* 0x080fe200078a10ff */
[----:B------:R-:W-:Y:S01]  /*1aba0*/  @!P4 ST.E.64 desc[UR38][R10.64], R96 ;  /* 0x000000600a00c985 */ /* 0x000fe2000c101b26 */
[----:B------:R-:W-:Y:S02]  /*1abb0*/  SHF.R.S32.HI R34, RZ, 0x1f, R34 ;  /* 0x0000001fff227819 */ /* 0x000fe40000011422 */
[----:B------:R-:W-:Y:S02]  /*1abc0*/  @!P0 LEA R24, P4, R29, R14, 0x2 ;  /* 0x0000000e1d188211 */ /* 0x000fe400078810ff */
[----:B------:R-:W-:-:S02]  /*1abd0*/  ISETP.GE.AND P1, PT, R15, UR4, PT ;  /* 0x000000040f007c0c */ /* 0x000fc4000bf26270 */
[-C--:B------:R-:W-:Y:S01]  /*1abe0*/  @!P0 LEA.HI.X R25, R29, R3.reuse, R31, 0x2, P4 ;  /* 0x000000031d198211 */ /* 0x080fe200020f141f */
[----:B------:R-:W-:Y:S01]  /*1abf0*/  VIADD R31, R22, 0x28 ;  /* 0x00000028161f7836 */ /* 0x000fe20000000000 */
[-C--:B------:R-:W-:Y:S01]  /*1ac00*/  @!P3 LEA.HI.X R13, R30, R3.reuse, R34, 0x2, P5 ;  /* 0x000000031e0db211 */ /* 0x080fe200028f1422 */
[----:B------:R-:W-:Y:S01]  /*1ac10*/  VIADD R30, R22, 0x38 ;  /* 0x00000038161e7836 */ /* 0x000fe20000000000 */
[-C--:B-1----:R-:W-:Y:S01]  /*1ac20*/  @!P2 LEA R4, P5, R28, R14.reuse, 0x2 ;  /* 0x0000000e1c04a211 */ /* 0x082fe200078a10ff */
[----:B------:R-:W-:Y:S01]  /*1ac30*/  VIADD R29, R22, 0x40 ;  /* 0x00000040161d7836 */ /* 0x000fe20000000000 */
[----:B------:R-:W-:Y:S01]  /*1ac40*/  SHF.R.S32.HI R31, RZ, 0x1f, R31 ;  /* 0x0000001fff1f7819 */ /* 0x000fe2000001141f */
[----:B------:R1:W-:Y:S01]  /*1ac50*/  @!P3 ST.E.64 desc[UR38][R12.64], R100 ;  /* 0x000000640c00b985 */ /* 0x0003e2000c101b26 */
[----:B------:R-:W-:Y:S01]  /*1ac60*/  ISETP.GE.AND P3, PT, R30, UR4, PT ;  /* 0x000000041e007c0c */ /* 0x000fe2000bf66270 */
[----:B--2---:R-:W-:Y:S01]  /*1ac70*/  VIADD R9, R22, 0x48 ;  /* 0x0000004816097836 */ /* 0x004fe20000000000 */
[----:B------:R-:W-:Y:S01]  /*1ac80*/  @!P2 LEA.HI.X R5, R28, R3, R31, 0x2, P5 ;  /* 0x000000031c05a211 */ /* 0x000fe200028f141f */
[C---:B------:R-:W-:Y:S01]  /*1ac90*/  VIADD R28, R22.reuse, 0x30 ;  /* 0x00000030161c7836 */ /* 0x040fe20000000000 */
[----:B------:R-:W-:Y:S01]  /*1aca0*/  @!P0 ST.E.64 desc[UR38][R24.64], R104 ;  /* 0x0000006818008985 */ /* 0x000fe2000c101b26 */
[----:B------:R-:W-:Y:S01]  /*1acb0*/  @!P1 LEA R6, P4, R15, R14, 0x2 ;  /* 0x0000000e0f069211 */ /* 0x000fe200078810ff */
[----:B------:R-:W-:Y:S01]  /*1acc0*/  VIADD R31, R22, 0x38 ;  /* 0x00000038161f7836 */ /* 0x000fe20000000000 */
[----:B------:R-:W-:Y:S01]  /*1acd0*/  ISETP.GE.AND P0, PT, R29, UR4, PT ;  /* 0x000000041d007c0c */ /* 0x000fe2000bf06270 */
[----:B------:R2:W-:Y:S01]  /*1ace0*/  @!P2 ST.E.64 desc[UR38][R4.64], R108 ;  /* 0x0000006c0400a985 */ /* 0x0005e2000c101b26 */
[----:B------:R-:W-:-:S02]  /*1acf0*/  SHF.R.S32.HI R28, RZ, 0x1f, R28 ;  /* 0x0000001fff1c7819 */ /* 0x000fc4000001141c */
[----:B------:R-:W-:Y:S02]  /*1ad00*/  ISETP.GE.AND P2, PT, R9, UR4, PT ;  /* 0x0000000409007c0c */ /* 0x000fe4000bf46270 */
[----:B------:R-:W-:Y:S01]  /*1ad10*/  @!P1 LEA.HI.X R7, R15, R3, R28, 0x2, P4 ;  /* 0x000000030f079211 */ /* 0x000fe200020f141c */
[----:B------:R-:W-:Y:S01]  /*1ad20*/  VIADD R15, R22, 0x50 ;  /* 0x00000050160f7836 */ /* 0x000fe20000000000 */
[----:B-1----:R-:W-:Y:S01]  /*1ad30*/  @!P3 LEA R12, P5, R30, R14, 0x2 ;  /* 0x0000000e1e0cb211 */ /* 0x002fe200078a10ff */
[----:B------:R-:W-:Y:S01]  /*1ad40*/  VIADD R28, R22, 0x58 ;  /* 0x00000058161c7836 */ /* 0x000fe20000000000 */
[----:B------:R-:W-:Y:S01]  /*1ad50*/  SHF.R.S32.HI R31, RZ, 0x1f, R31 ;  /* 0x0000001fff1f7819 */ /* 0x000fe2000001141f */
[----:B------:R1:W-:Y:S01]  /*1ad60*/  @!P1 ST.E.64 desc[UR38][R6.64], R20 ;  /* 0x0000001406009985 */ /* 0x0003e2000c101b26 */
[----:B------:R-:W-:Y:S02]  /*1ad70*/  ISETP.GE.AND P1, PT, R15, UR4, PT ;  /* 0x000000040f007c0c */ /* 0x000fe4000bf26270 */
[----:B------:R-:W-:-:S02]  /*1ad80*/  SHF.R.S32.HI R8, RZ, 0x1f, R29 ;  /* 0x0000001fff087819 */ /* 0x000fc4000001141d */
[CC--:B------:R-:W-:Y:S02]  /*1ad90*/  @!P0 LEA R10, P4, R29.reuse, R14.reuse, 0x2 ;  /* 0x0000000e1d0a8211 */ /* 0x0c0fe400078810ff */
[-C--:B------:R-:W-:Y:S02]  /*1ada0*/  @!P3 LEA.HI.X R13, R30, R3.reuse, R31, 0x2, P5 ;  /* 0x000000031e0db211 */ /* 0x080fe400028f141f */
[----:B------:R-:W-:Y:S02]  /*1adb0*/  ISETP.GE.AND P5, PT, R28, UR4, PT ;  /* 0x000000041c007c0c */ /* 0x000fe4000bfa6270 */
[----:B------:R-:W-:Y:S01]  /*1adc0*/  @!P0 LEA.HI.X R11, R29, R3, R8, 0x2, P4 ;  /* 0x000000031d0b8211 */ /* 0x000fe200020f1408 */
[----:B------:R3:W-:Y:S01]  /*1add0*/  @!P3 ST.E.64 desc[UR38][R12.64], R116 ;  /* 0x000000740c00b985 */ /* 0x0007e2000c101b26 */
[----:B--2---:R-:W-:Y:S02]  /*1ade0*/  SHF.R.S32.HI R4, RZ, 0x1f, R9 ;  /* 0x0000001fff047819 */ /* 0x004fe40000011409 */
[----:B------:R-:W-:Y:S01]  /*1adf0*/  @!P2 LEA R8, P4, R9, R14, 0x2 ;  /* 0x0000000e0908a211 */ /* 0x000fe200078810ff */
[----:B------:R3:W-:Y:S01]  /*1ae00*/  @!P0 ST.E.64 desc[UR38][R10.64], R120 ;  /* 0x000000780a008985 */ /* 0x0007e2000c101b26 */
[----:B-1----:R-:W-:-:S02]  /*1ae10*/  SHF.R.S32.HI R6, RZ, 0x1f, R15 ;  /* 0x0000001fff067819 */ /* 0x002fc4000001140f */
[----:B------:R-:W-:Y:S02]  /*1ae20*/  @!P2 LEA.HI.X R9, R9, R3, R4, 0x2, P4 ;  /* 0x000000030909a211 */ /* 0x000fe400020f1404 */
[----:B------:R-:W-:-:S03]  /*1ae30*/  @!P1 LEA R4, P4, R15, R14, 0x2 ;  /* 0x0000000e0f049211 */ /* 0x000fc600078810ff */
[----:B------:R3:W-:Y:S01]  /*1ae40*/  @!P2 ST.E.64 desc[UR38][R8.64], R124 ;  /* 0x0000007c0800a985 */ /* 0x0007e2000c101b26 */
[-C--:B------:R-:W-:Y:S02]  /*1ae50*/  @!P1 LEA.HI.X R5, R15, R3.reuse, R6, 0x2, P4 ;  /* 0x000000030f059211 */ /* 0x080fe400020f1406 */
[----:B------:R-:W-:Y:S02]  /*1ae60*/  SHF.R.S32.HI R6, RZ, 0x1f, R28 ;  /* 0x0000001fff067819 */ /* 0x000fe4000001141c */
[C---:B------:R-:W-:Y:S01]  /*1ae70*/  @!P5 LEA R14, P4, R28.reuse, R14, 0x2 ;  /* 0x0000000e1c0ed211 */ /* 0x040fe200078810ff */
[----:B------:R3:W-:Y:S03]  /*1ae80*/  @!P1 ST.E.64 desc[UR38][R4.64], R128 ;  /* 0x0000008004009985 */ /* 0x0007e6000c101b26 */
[----:B------:R-:W-:-:S05]  /*1ae90*/  @!P5 LEA.HI.X R15, R28, R3, R6, 0x2, P4 ;  /* 0x000000031c0fd211 */ /* 0x000fca00020f1406 */
[----:B------:R3:W-:Y:S04]  /*1aea0*/  @!P5 ST.E.64 desc[UR38][R14.64], R132 ;  /* 0x000000840e00d985 */ /* 0x0007e8000c101b26 */
.L_x_1587:
[----:B------:R-:W-:Y:S05]  /*1aeb0*/  BSYNC B1 ;  /* 0x0000000000017941 */ /* 0x000fea0003800000 */
.L_x_1586:
[----:B------:R-:W-:-:S03]  /*1aec0*/  UMOV UR4, 0xffffffff ;  /* 0xffffffff00047882 */ /* 0x000fc60000000000 */
[----:B------:R-:W-:Y:S05]  /*1aed0*/  BRA.DIV UR4, `(.L_x_1588) ;  /* 0x000000aa04e07947 */ /* 0x000fea000b800000 */
[----:B-1----:R1:W4:Y:S04]  /*1aee0*/  SHFL.IDX PT, R3, R26, 0x1, 0x1c1f ;  /* 0x003c1f001a037f89 */ /* 0x00232800000e0000 */
[----:B--23--:R1:W2:Y:S02]  /*1aef0*/  SHFL.IDX PT, R14, R0, 0x1, 0x1c1f ;  /* 0x003c1f00000e7f89 */ /* 0x00c2a400000e0000 */
.L_x_1815:
[----:B------:R-:W-:-:S13]  /*1af00*/  ISETP.GE.AND P0, PT, R27, R46, PT ;  /* 0x0000002e1b00720c */ /* 0x000fda0003f06270 */
[----:B------:R-:W-:Y:S05]  /*1af10*/  @P0 BRA `(.L_x_1584) ;  /* 0x00000010001c0947 */ /* 0x000fea0003800000 */
[C---:B------:R-:W-:Y:S01]  /*1af20*/  VIADD R11, R22.reuse, 0x8 ;  /* 0x00000008160b7836 */ /* 0x040fe20000000000 */
[----:B------:R-:W-:Y:S01]  /*1af30*/  ULDC UR4, c[0x0][0xac8] ;  /* 0x0002b20000047ab9 */ /* 0x000fe20000000800 */
[C---:B------:R-:W-:Y:S01]  /*1af40*/  VIADD R10, R22.reuse, 0x10 ;  /* 0x00000010160a7836 */ /* 0x040fe20000000000 */
[C---:B------:R-:W-:Y:S01]  /*1af50*/  ISETP.GE.AND P5, PT, R22.reuse, UR4, PT ;  /* 0x0000000416007c0c */ /* 0x040fe2000bfa6270 */
[C---:B------:R-:W-:Y:S01]  /*1af60*/  VIADD R13, R22.reuse, 0x8 ;  /* 0x00000008160d7836 */ /* 0x040fe20000000000 */
[----:B------:R-:W-:Y:S01]  /*1af70*/  ISETP.GE.AND P3, PT, R11, UR4, PT ;  /* 0x000000040b007c0c */ /* 0x000fe2000bf66270 */
[----:B------:R-:W-:Y:S01]  /*1af80*/  VIADD R12, R22, 0x18 ;  /* 0x00000018160c7836 */ /* 0x000fe20000000000 */
[----:B------:R-:W-:Y:S01]  /*1af90*/  ISETP.GE.AND P4, PT, R10, UR4, PT ;  /* 0x000000040a007c0c */ /* 0x000fe2000bf86270 */
[C---:B------:R-:W-:Y:S01]  /*1afa0*/  VIADD R20, R22.reuse, 0x20 ;  /* 0x0000002016147836 */ /* 0x040fe20000000000 */
[----:B01----:R-:W-:Y:S01]  /*1afb0*/  SHF.R.S32.HI R0, RZ, 0x1f, R22 ;  /* 0x0000001fff007819 */ /* 0x003fe20000011416 */
[C---:B------:R-:W-:Y:S01]  /*1afc0*/  VIADD R26, R22.reuse, 0x30 ;  /* 0x00000030161a7836 */ /* 0x040fe20000000000 */
[----:B------:R-:W-:Y:S01]  /*1afd0*/  SHF.R.S32.HI R13, RZ, 0x1f, R13 ;  /* 0x0000001fff0d7819 */ /* 0x000fe2000001140d */
[----:B------:R-:W-:Y:S01]  /*1afe0*/  VIADD R24, R22, 0x38 ;  /* 0x0000003816187836 */ /* 0x000fe20000000000 */
[----:B------:R-:W-:Y:S01]  /*1aff0*/  ISETP.GE.AND P2, PT, R12, UR4, PT ;  /* 0x000000040c007c0c */ /* 0x000fe2000bf46270 */
[----:B------:R-:W-:-:S02]  /*1b000*/  VIADD R15, R22, 0x28 ;  /* 0x00000028160f7836 */ /* 0x000fc40000000000 */
[CC--:B--2---:R-:W-:Y:S01]  /*1b010*/  @!P5 LEA R4, P0, R22.reuse, R14.reuse, 0x2 ;  /* 0x0000000e1604d211 */ /* 0x0c4fe200078010ff */
[C---:B------:R-:W-:Y:S01]  /*1b020*/  VIADD R25, R22.reuse, 0x20 ;  /* 0x0000002016197836 */ /* 0x040fe20000000000 */
[CC--:B------:R-:W-:Y:S01]  /*1b030*/  @!P3 LEA R6, P1, R11.reuse, R14.reuse, 0x2 ;  /* 0x0000000e0b06b211 */ /* 0x0c0fe200078210ff */
[C---:B------:R-:W-:Y:S01]  /*1b040*/  VIADD R21, R22.reuse, 0x40 ;  /* 0x0000004016157836 */ /* 0x040fe20000000000 */
[CC--:B----4-:R-:W-:Y:S01]  /*1b050*/  @!P5 LEA.HI.X R5, R22.reuse, R3.reuse, R0, 0x2, P0 ;  /* 0x000000031605d211 */ /* 0x0d0fe200000f1400 */
[C---:B------:R-:W-:Y:S01]  /*1b060*/  VIADD R0, R22.reuse, 0x28 ;  /* 0x0000002816007836 */ /* 0x040fe20000000000 */
[-C--:B------:R-:W-:Y:S01]  /*1b070*/  @!P3 LEA.HI.X R7, R11, R3.reuse, R13, 0x2, P1 ;  /* 0x000000030b07b211 */ /* 0x080fe200008f140d */
[----:B------:R-:W-:Y:S01]  /*1b080*/  VIADD R11, R22, 0x10 ;  /* 0x00000010160b7836 */ /* 0x000fe20000000000 */
[----:B------:R-:W-:Y:S01]  /*1b090*/  ISETP.GE.AND P0, PT, R20, UR4, PT ;  /* 0x0000000414007c0c */ /* 0x000fe2000bf06270 */
[----:B------:R0:W-:Y:S01]  /*1b0a0*/  @!P5 ST.E.64 desc[UR38][R4.64], R90 ;  /* 0x0000005a0400d985 */ /* 0x0001e2000c101b26 */
[----:B------:R-:W-:Y:S01]  /*1b0b0*/  @!P4 LEA R8, P5, R10, R14, 0x2 ;  /* 0x0000000e0a08c211 */ /* 0x000fe200078a10ff */
[----:B------:R-:W-:Y:S01]  /*1b0c0*/  VIADD R13, R22, 0x18 ;  /* 0x00000018160d7836 */ /* 0x000fe20000000000 */
[----:B------:R-:W-:Y:S01]  /*1b0d0*/  SHF.R.S32.HI R11, RZ, 0x1f, R11 ;  /* 0x0000001fff0b7819 */ /* 0x000fe2000001140b */
[----:B------:R1:W-:Y:S01]  /*1b0e0*/  @!P3 ST.E.64 desc[UR38][R6.64], R94 ;  /* 0x0000005e0600b985 */ /* 0x0003e2000c101b26 */
[----:B------:R-:W-:Y:S01]  /*1b0f0*/  ISETP.GE.AND P1, PT, R0, UR4, PT ;  /* 0x0000000400007c0c */ /* 0x000fe2000bf26270 */
[----:B------:R-:W-:Y:S01]  /*1b100*/  VIADD R28, R22, 0x30 ;  /* 0x00000030161c7836 */ /* 0x000fe20000000000 */
[----:B------:R-:W-:-:S02]  /*1b110*/  @!P4 LEA.HI.X R9, R10, R3, R11, 0x2, P5 ;  /* 0x000000030a09c211 */ /* 0x000fc400028f140b */
[----:B------:R-:W-:Y:S02]  /*1b120*/  SHF.R.S32.HI R13, RZ, 0x1f, R13 ;  /* 0x0000001fff0d7819 */ /* 0x000fe4000001140d */
[CC--:B------:R-:W-:Y:S01]  /*1b130*/  @!P2 LEA R10, P5, R12.reuse, R14.reuse, 0x2 ;  /* 0x0000000e0c0aa211 */ /* 0x0c0fe200078a10ff */
[----:B------:R2:W-:Y:S01]  /*1b140*/  @!P4 ST.E.64 desc[UR38][R8.64], R98 ;  /* 0x000000620800c985 */ /* 0x0005e2000c101b26 */
[----:B------:R-:W-:Y:S02]  /*1b150*/  SHF.R.S32.HI R25, RZ, 0x1f, R25 ;  /* 0x0000001fff197819 */ /* 0x000fe40000011419 */
[----:B------:R-:W-:Y:S02]  /*1b160*/  @!P2 LEA.HI.X R11, R12, R3, R13, 0x2, P5 ;  /* 0x000000030c0ba211 */ /* 0x000fe400028f140d */
[-C--:B------:R-:W-:Y:S02]  /*1b170*/  @!P0 LEA R12, P4, R20, R14.reuse, 0x2 ;  /* 0x0000000e140c8211 */ /* 0x080fe400078810ff */
[----:B0-----:R-:W-:Y:S01]  /*1b180*/  @!P1 LEA R4, P5, R0, R14, 0x2 ;  /* 0x0000000e00049211 */ /* 0x001fe200078a10ff */
[----:B------:R0:W-:Y:S01]  /*1b190*/  @!P2 ST.E.64 desc[UR38][R10.64], R102 ;  /* 0x000000660a00a985 */ /* 0x0001e2000c101b26 */
[----:B------:R-:W-:-:S02]  /*1b1a0*/  ISETP.GE.AND P2, PT, R26, UR4, PT ;  /* 0x000000041a007c0c */ /* 0x000fc4000bf46270 */
[----:B------:R-:W-:Y:S02]  /*1b1b0*/  SHF.R.S32.HI R15, RZ, 0x1f, R15 ;  /* 0x0000001fff0f7819 */ /* 0x000fe4000001140f */
[----:B------:R-:W-:Y:S02]  /*1b1c0*/  ISETP.GE.AND P3, PT, R24, UR4, PT ;  /* 0x0000000418007c0c */ /* 0x000fe4000bf66270 */
[-C--:B------:R-:W-:Y:S01]  /*1b1d0*/  @!P0 LEA.HI.X R13, R20, R3.reuse, R25, 0x2, P4 ;  /* 0x00000003140d8211 */ /* 0x080fe200020f1419 */
[----:B------:R-:W-:Y:S01]  /*1b1e0*/  VIADD R25, R22, 0x38 ;  /* 0x0000003816197836 */ /* 0x000fe20000000000 */
[----:B------:R-:W-:Y:S01]  /*1b1f0*/  @!P1 LEA.HI.X R5, R0, R3, R15, 0x2, P5 ;  /* 0x0000000300059211 */ /* 0x000fe200028f140f */
[C---:B------:R-:W-:Y:S01]  /*1b200*/  VIADD R15, R22.reuse, 0x48 ;  /* 0x00000048160f7836 */ /* 0x040fe20000000000 */
[----:B------:R-:W-:Y:S01]  /*1b210*/  ISETP.GE.AND P4, PT, R21, UR4, PT ;  /* 0x0000000415007c0c */ /* 0x000fe2000bf86270 */
[----:B------:R3:W-:Y:S01]  /*1b220*/  @!P0 ST.E.64 desc[UR38][R12.64], R32 ;  /* 0x000000200c008985 */ /* 0x0007e2000c101b26 */
[----:B------:R-:W-:Y:S01]  /*1b230*/  VIADD R20, R22, 0x50 ;  /* 0x0000005016147836 */ /* 0x000fe20000000000 */
[----:B-1----:R-:W-:-:S02]  /*1b240*/  @!P2 LEA R6, P5, R26, R14, 0x2 ;  /* 0x0000000e1a06a211 */ /* 0x002fc400078a10ff */
[----:B------:R-:W-:Y:S01]  /*1b250*/  ISETP.GE.AND P0, PT, R15, UR4, PT ;  /* 0x000000040f007c0c */ /* 0x000fe2000bf06270 */
[----:B------:R1:W-:Y:S01]  /*1b260*/  @!P1 ST.E.64 desc[UR38][R4.64], R110 ;  /* 0x0000006e04009985 */ /* 0x0003e2000c101b26 */
[----:B------:R-:W-:Y:S02]  /*1b270*/  SHF.R.S32.HI R28, RZ, 0x1f, R28 ;  /* 0x0000001fff1c7819 */ /* 0x000fe4000001141c */
[----:B--2---:R-:W-:Y:S02]  /*1b280*/  @!P3 LEA R8, P1, R24, R14, 0x2 ;  /* 0x0000000e1808b211 */ /* 0x004fe400078210ff */
[----:B------:R-:W-:Y:S02]  /*1b290*/  SHF.R.S32.HI R25, RZ, 0x1f, R25 ;  /* 0x0000001fff197819 */ /* 0x000fe40000011419 */
[----:B------:R-:W-:Y:S02]  /*1b2a0*/  @!P2 LEA.HI.X R7, R26, R3, R28, 0x2, P5 ;  /* 0x000000031a07a211 */ /* 0x000fe400028f141c */
[----:B------:R-:W-:-:S02]  /*1b2b0*/  ISETP.GE.AND P5, PT, R20, UR4, PT ;  /* 0x0000000414007c0c */ /* 0x000fc4000bfa6270 */
[-C--:B------:R-:W-:Y:S01]  /*1b2c0*/  @!P3 LEA.HI.X R9, R24, R3.reuse, R25, 0x2, P1 ;  /* 0x000000031809b211 */ /* 0x080fe200008f1419 */
[----:B------:R2:W-:Y:S01]  /*1b2d0*/  @!P2 ST.E.64 desc[UR38][R6.64], R114 ;  /* 0x000000720600a985 */ /* 0x0005e2000c101b26 */
[----:B------:R-:W-:Y:S02]  /*1b2e0*/  SHF.R.S32.HI R0, RZ, 0x1f, R21 ;  /* 0x0000001fff007819 */ /* 0x000fe40000011415 */
[CC--:B0-----:R-:W-:Y:S01]  /*1b2f0*/  @!P4 LEA R10, P1, R21.reuse, R14.reuse, 0x2 ;  /* 0x0000000e150ac211 */ /* 0x0c1fe200078210ff */
[----:B------:R2:W-:Y:S01]  /*1b300*/  @!P3 ST.E.64 desc[UR38][R8.64], R118 ;  /* 0x000000760800b985 */ /* 0x0005e2000c101b26 */
[----:B---3--:R-:W-:Y:S02]  /*1b310*/  SHF.R.S32.HI R12, RZ, 0x1f, R15 ;  /* 0x0000001fff0c7819 */ /* 0x008fe4000001140f */
[----:B------:R-:W-:Y:S02]  /*1b320*/  @!P4 LEA.HI.X R11, R21, R3, R0, 0x2, P1 ;  /* 0x00000003150bc211 */ /* 0x000fe400008f1400 */
[----:B-1----:R-:W-:-:S02]  /*1b330*/  @!P0 LEA R4, P1, R15, R14, 0x2 ;  /* 0x0000000e0f048211 */ /* 0x002fc400078210ff */
[----:B------:R-:W-:Y:S01]  /*1b340*/  SHF.R.S32.HI R0, RZ, 0x1f, R20 ;  /* 0x0000001fff007819 */ /* 0x000fe20000011414 */
[----:B------:R2:W-:Y:S01]  /*1b350*/  @!P4 ST.E.64 desc[UR38][R10.64], R122 ;  /* 0x0000007a0a00c985 */ /* 0x0005e2000c101b26 */
[----:B------:R-:W-:Y:S02]  /*1b360*/  @!P0 LEA.HI.X R5, R15, R3, R12, 0x2, P1 ;  /* 0x000000030f058211 */ /* 0x000fe400008f140c */
[----:B------:R-:W-:-:S03]  /*1b370*/  @!P5 LEA R12, P1, R20, R14, 0x2 ;  /* 0x0000000e140cd211 */ /* 0x000fc600078210ff */
[----:B------:R2:W-:Y:S01]  /*1b380*/  @!P0 ST.E.64 desc[UR38][R4.64], R126 ;  /* 0x0000007e04008985 */ /* 0x0005e2000c101b26 */
[----:B------:R-:W-:Y:S01]  /*1b390*/  @!P5 LEA.HI.X R13, R20, R3, R0, 0x2, P1 ;  /* 0x00000003140dd211 */ /* 0x000fe200008f1400 */
[----:B------:R-:W-:-:S04]  /*1b3a0*/  VIADD R0, R22, 0x58 ;  /* 0x0000005816007836 */ /* 0x000fc80000000000 */
[----:B------:R2:W-:Y:S01]  /*1b3b0*/  @!P5 ST.E.64 desc[UR38][R12.64], R130 ;  /* 0x000000820c00d985 */ /* 0x0005e2000c101b26 */
[----:B------:R-:W-:-:S13]  /*1b3c0*/  ISETP.GE.AND P0, PT, R0, UR4, PT ;  /* 0x0000000400007c0c */ /* 0x000fda000bf06270 */
[----:B--2---:R-:W-:Y:S05]  /*1b3d0*/  @P0 BRA `(.L_x_1584) ;  /* 0x0000000800ec0947 */ /* 0x004fea0003800000 */
[----:B------:R-:W-:Y:S02]  /*1b3e0*/  LEA R14, P0, R0, R14, 0x2 ;  /* 0x0000000e000e7211 */ /* 0x000fe400078010ff */
[----:B------:R-:W-:-:S04]  /*1b3f0*/  SHF.R.S32.HI R4, RZ, 0x1f, R0 ;  /* 0x0000001fff047819 */ /* 0x000fc80000011400 */
[----:B------:R-:W-:-:S05]  /*1b400*/  LEA.HI.X R15, R0, R3, R4, 0x2, P0 ;  /* 0x00000003000f7211 */ /* 0x000fca00000f1404 */
[----:B------:R0:W-:Y:S01]  /*1b410*/  ST.E.64 desc[UR38][R14.64], R134 ;  /* 0x000000860e007985 */ /* 0x0001e2000c101b26 */
[----:B------:R-:W-:Y:S05]  /*1b420*/  BRA `(.L_x_1584) ;  /* 0x0000000800d87947 */ /* 0x000fea0003800000 */
.L_x_1577:
[----:B------:R-:W2:Y:S01]  /*1b430*/  LDL R0, [R1+0x58] ;  /* 0x0000580001007983 */ /* 0x000ea20000100800 */
[----:B------:R-:W-:Y:S01]  /*1b440*/  ULDC.64 UR4, c[0x0][0xc08] ;  /* 0x0003020000047ab9 */ /* 0x000fe20000000a00 */
[----:B------:R-:W2:Y:S01]  /*1b450*/  LDC.64 R4, c[0x0][0xc00] ;  /* 0x00030000ff047b82 */ /* 0x000ea20000000a00 */
[----:B------:R-:W-:Y:S01]  /*1b460*/  ISETP.NE.U32.AND P0, PT, RZ, UR4, PT ;  /* 0x00000004ff007c0c */ /* 0x000fe2000bf05070 */
[----:B------:R-:W3:Y:S01]  /*1b470*/  LDL R8, [R1+0x54] ;  /* 0x0000540001087983 */ /* 0x000ee20000100800 */
[----:B------:R-:W-:Y:S02]  /*1b480*/  IMAD.MOV.U32 R3, RZ, RZ, RZ ;  /* 0x000000ffff037224 */ /* 0x000fe400078e00ff */
[----:B------:R-:W-:Y:S01]  /*1b490*/  ISETP.NE.AND.EX P1, PT, RZ, UR5, PT, P0 ;  /* 0x00000005ff007c0c */ /* 0x000fe2000bf25300 */
[----:B------:R-:W-:Y:S02]  /*1b4a0*/  ULDC.64 UR4, c[0x0][0xc00] ;  /* 0x0003000000047ab9 */ /* 0x000fe40000000a00 */
[----:B------:R-:W-:-:S04]  /*1b4b0*/  ISETP.NE.U32.AND P0, PT, RZ, UR4, PT ;  /* 0x00000004ff007c0c */ /* 0x000fc8000bf05070 */
[----:B------:R-:W-:-:S06]  /*1b4c0*/  ISETP.NE.AND.EX P0, PT, RZ, UR5, PT, P0 ;  /* 0x00000005ff007c0c */ /* 0x000fcc000bf05300 */
[----:B------:R-:W4:Y:S01]  /*1b4d0*/  @P1 LDC.64 R6, c[0x0][0xc08] ;  /* 0x00030200ff061b82 */ /* 0x000f220000000a00 */
[----:B------:R-:W-:Y:S02]  /*1b4e0*/  ULDC UR4, c[0x0][0xa88] ;  /* 0x0002a20000047ab9 */ /* 0x000fe40000000800 */
[----:B------:R-:W-:Y:S01]  /*1b4f0*/  IMAD.U32 R10, RZ, RZ, UR4 ;  /* 0x00000004ff0a7e24 */ /* 0x000fe2000f8e00ff */
[----:B------:R-:W0:Y:S01]  /*1b500*/  S2R R9, SR_TID.X ;  /* 0x0000000000097919 */ /* 0x000e220000002100 */
[----:B--2---:R-:W-:-:S04]  /*1b510*/  IMAD.WIDE R4, R0, 0x4, R4 ;  /* 0x0000000400047825 */ /* 0x004fc800078e0204 */
[----:B----4-:R-:W-:Y:S01]  /*1b520*/  @P1 IMAD.WIDE R6, R0, 0x4, R6 ;  /* 0x0000000400061825 */ /* 0x010fe200078e0206 */
[----:B------:R2:W5:Y:S04]  /*1b530*/  @P0 LDG.E R3, desc[UR38][R4.64] ;  /* 0x0000002604030981 */ /* 0x000568000c1e1900 */
[----:B------:R2:W5:Y:S01]  /*1b540*/  @P1 LDG.E R10, desc[UR38][R6.64] ;  /* 0x00000026060a1981 */ /* 0x000562000c1e1900 */
[----:B---3--:R-:W-:Y:S01]  /*1b550*/  ISETP.NE.AND P2, PT, R8, RZ, PT ;  /* 0x000000ff0800720c */ /* 0x008fe20003f45270 */
[----:B0-----:R-:W-:Y:S01]  /*1b560*/  VIADD R30, R9, 0xffffff80 ;  /* 0xffffff80091e7836 */ /* 0x001fe20000000000 */
[----:B------:R-:W-:-:S04]  /*1b570*/  SHF.R.S32.HI R28, RZ, 0x1f, R0 ;  /* 0x0000001fff1c7819 */ /* 0x000fc80000011400 */
[----:B------:R-:W-:-:S07]  /*1b580*/  ISETP.GT.AND P3, PT, R30, 0xbf, PT ;  /* 0x000000bf1e00780c */ /* 0x000fce0003f64270 */
[----:B------:R-:W0:Y:S02]  /*1b590*/  @!P2 LDC R8, c[0x0][0xad4] ;  /* 0x0002b500ff08ab82 */ /* 0x000e240000000800 */
[----:B0-----:R2:W-:Y:S01]  /*1b5a0*/  @!P2 STL [R1+0x54], R8 ;  /* 0x000054080100a387 */ /* 0x0015e20000100800 */
[----:B------:R-:W-:Y:S01]  /*1b5b0*/  ISETP.GT.AND P2, PT, R8, 0x1, PT ;  /* 0x000000010800780c */ /* 0x000fe20003f44270 */
[----:B------:R-:W-:-:S12]  /*1b5c0*/  @P1 BRA `(.L_x_1589) ;  /* 0x0000000000101947 */ /* 0x000fd80003800000 */
[----:B------:R-:W-:Y:S05]  /*1b5d0*/  @!P0 BRA `(.L_x_1589) ;  /* 0x00000000000c8947 */ /* 0x000fea0003800000 */
[----:B--2---:R-:W2:Y:S04]  /*1b5e0*/  LDG.E R7, desc[UR38][R4.64] ;  /* 0x0000002604077981 */ /* 0x004ea8000c1e1900 */
[----:B-----5:R-:W2:Y:S02]  /*1b5f0*/  LDG.E R10, desc[UR38][R4.64+0x4] ;  /* 0x00000426040a7981 */ /* 0x020ea4000c1e1900 */
[----:B--2---:R-:W-:-:S07]  /*1b600*/  IMAD.IADD R10, R10, 0x1, -R7 ;  /* 0x000000010a0a7824 */ /* 0x004fce00078e0a07 */
.L_x_1589:
[----:B------:R-:W-:Y:S01]  /*1b610*/  BSSY B1, `(.L_x_1590) ;  /* 0x0000038000017945 */ /* 0x000fe20003800000 */
[----:B------:R-:W-:Y:S02]  /*1b620*/  SEL R29, R0, RZ, !P0 ;  /* 0x000000ff001d7207 */ /* 0x000fe40004000000 */
[----:B------:R-:W-:Y:S02]  /*1b630*/  SEL R28, R28, RZ, !P0 ;  /* 0x000000ff1c1c7207 */ /* 0x000fe40004000000 */
[----:B-----5:R-:W-:Y:S01]  /*1b640*/  SHF.R.S32.HI R26, RZ, 0x1f, R3 ;  /* 0x0000001fff1a7819 */ /* 0x020fe20000011403 */
[----:B------:R-:W-:Y:S06]  /*1b650*/  @P3 BRA `(.L_x_1591) ;  /* 0x0000000000cc3947 */ /* 0x000fec0003800000 */
[----:B--2---:R-:W2:Y:S01]  /*1b660*/  LDL R4, [R1+0x1c] ;  /* 0x00001c0001047983 */ /* 0x004ea20000100800 */
[----:B------:R-:W0:Y:S02]  /*1b670*/  LDC R33, c[0x0][0xbe8] ;  /* 0x0002fa00ff217b82 */ /* 0x000e240000000800 */
[----:B0-----:R-:W-:Y:S01]  /*1b680*/  IMAD R0, R10, R33, RZ ;  /* 0x000000210a007224 */ /* 0x001fe200078e02ff */
[----:B--2---:R-:W-:-:S04]  /*1b690*/  IADD3 R31, R4, -0x80, R9 ;  /* 0xffffff80041f7810 */ /* 0x004fc80007ffe009 */
[----:B------:R-:W-:-:S13]  /*1b6a0*/  ISETP.GE.AND P0, PT, R31, R0, PT ;  /* 0x000000001f00720c */ /* 0x000fda0003f06270 */
[----:B------:R-:W-:Y:S05]  /*1b6b0*/  @P0 BRA `(.L_x_1591) ;  /* 0x0000000000b40947 */ /* 0x000fea0003800000 */
[----:B------:R-:W2:Y:S01]  /*1b6c0*/  LDL R20, [R1+0x50] ;  /* 0x0000500001147983 */ /* 0x000ea20000100800 */
[----:B------:R-:W-:Y:S01]  /*1b6d0*/  IMAD.MOV.U32 R24, RZ, RZ, 0x9b8 ;  /* 0x000009b8ff187424 */ /* 0x000fe200078e00ff */
[----:B------:R-:W-:Y:S01]  /*1b6e0*/  ISETP.GT.AND P0, PT, R8, 0x1, PT ;  /* 0x000000010800780c */ /* 0x000fe20003f04270 */
[----:B------:R-:W0:Y:S01]  /*1b6f0*/  LDC.64 R4, c[0x0][0xba8] ;  /* 0x0002ea00ff047b82 */ /* 0x000e220000000a00 */
[----:B------:R-:W3:Y:S01]  /*1b700*/  LDL.LU R32, [R1+0x60] ;  /* 0x0000600001207983 */ /* 0x000ee20000300800 */
[----:B------:R-:W-:Y:S01]  /*1b710*/  ISETP.NE.AND P1, PT, R33, 0x1, PT ;  /* 0x000000012100780c */ /* 0x000fe20003f25270 */
[----:B------:R-:W-:Y:S01]  /*1b720*/  IMAD.MOV.U32 R25, RZ, RZ, R31 ;  /* 0x000000ffff197224 */ /* 0x000fe200078e001f */
[----:B------:R-:W-:-:S04]  /*1b730*/  SEL R24, R24, 0x978, P0 ;  /* 0x0000097818187807 */ /* 0x000fc80000000000 */
[----:B------:R-:W4:Y:S08]  /*1b740*/  LDC.64 R14, c[0x0][R24+0x220] ;  /* 0x00008800180e7b82 */ /* 0x000f300000000a00 */
[----:B------:R-:W2:Y:S08]  /*1b750*/  LDC.64 R12, c[0x0][R24+0x218] ;  /* 0x00008600180c7b82 */ /* 0x000eb00000000a00 */
[----:B------:R-:W5:Y:S08]  /*1b760*/  LDC.64 R8, c[0x0][R24+0x228] ;  /* 0x00008a0018087b82 */ /* 0x000f700000000a00 */
[----:B------:R-:W1:Y:S08]  /*1b770*/  LDC.64 R6, c[0x0][R24+0x210] ;  /* 0x0000840018067b82 */ /* 0x000e700000000a00 */
[----:B------:R-:W5:Y:S08]  /*1b780*/  @P1 LDC R0, c[0x0][0xbec] ;  /* 0x0002fb00ff001b82 */ /* 0x000f700000000800 */
[----:B------:R-:W1:Y:S01]  /*1b790*/  @P1 LDC R35, c[0x0][0xbf0] ;  /* 0x0002fc00ff231b82 */ /* 0x000e620000000800 */
[----:B----4-:R-:W-:-:S07]  /*1b7a0*/  IMAD R11, R15, R29, RZ ;  /* 0x0000001d0f0b7224 */ /* 0x010fce00078e02ff */
[----:B0-----:R-:W0:Y:S01]  /*1b7b0*/  @!P0 LDC R4, c[0x0][0xb50] ;  /* 0x0002d400ff048b82 */ /* 0x001e220000000800 */
[----:B------:R-:W-:Y:S02]  /*1b7c0*/  IMAD R15, R14, R28, R11 ;  /* 0x0000001c0e0f7224 */ /* 0x000fe400078e020b */
[----:B-----5:R-:W-:-:S05]  /*1b7d0*/  @P1 IMAD.HI.U32 R0, R31, R0, RZ ;  /* 0x000000001f001227 */ /* 0x020fca00078e00ff */
[----:B------:R-:W4:Y:S01]  /*1b7e0*/  @!P0 LDC R5, c[0x0][0xb54] ;  /* 0x0002d500ff058b82 */ /* 0x000f220000000800 */
[----:B-1----:R-:W-:-:S05]  /*1b7f0*/  @P1 SHF.R.U32.HI R25, RZ, R35, R0 ;  /* 0x00000023ff191219 */ /* 0x002fca0000011600 */
[----:B------:R-:W-:Y:S02]  /*1b800*/  IMAD.MOV R0, RZ, RZ, -R25 ;  /* 0x000000ffff007224 */ /* 0x000fe400078e0a19 */
[-C--:B--2---:R-:W-:Y:S02]  /*1b810*/  IMAD R27, R13, R20.reuse, RZ ;  /* 0x000000140d1b7224 */ /* 0x084fe400078e02ff */
[----:B------:R-:W-:Y:S01]  /*1b820*/  IMAD.WIDE.U32 R12, R12, R20, RZ ;  /* 0x000000140c0c7225 */ /* 0x000fe200078e00ff */
[----:B---3--:R-:W-:-:S03]  /*1b830*/  SEL R11, R32, RZ, P0 ;  /* 0x000000ff200b7207 */ /* 0x008fc60000000000 */
[----:B------:R-:W-:-:S04]  /*1b840*/  IMAD.WIDE.U32 R20, R14, R29, RZ ;  /* 0x0000001d0e147225 */ /* 0x000fc800078e00ff */
[----:B------:R-:W-:Y:S01]  /*1b850*/  IMAD.IADD R27, R13, 0x1, R27 ;  /* 0x000000010d1b7824 */ /* 0x000fe200078e021b */
[----:B------:R-:W-:Y:S01]  /*1b860*/  IADD3 R12, P1, P3, R20, R12, R3 ;  /* 0x0000000c140c7210 */ /* 0x000fe20007b3e003 */
[----:B------:R-:W-:Y:S02]  /*1b870*/  IMAD.IADD R15, R21, 0x1, R15 ;  /* 0x00000001150f7824 */ /* 0x000fe400078e020f */
[-C--:B------:R-:W-:Y:S02]  /*1b880*/  IMAD R13, R9, R11.reuse, RZ ;  /* 0x0000000b090d7224 */ /* 0x080fe400078e02ff */
[----:B------:R-:W-:-:S04]  /*1b890*/  IMAD.WIDE.U32 R8, R8, R11, RZ ;  /* 0x0000000b08087225 */ /* 0x000fc800078e00ff */
[----:B------:R-:W-:Y:S01]  /*1b8a0*/  IMAD R11, R33, R0, R31 ;  /* 0x00000000210b7224 */ /* 0x000fe200078e021f */
[----:B------:R-:W-:Y:S01]  /*1b8b0*/  IADD3.X R0, R15, R27, R26, P1, P3 ;  /* 0x0000001b0f007210 */ /* 0x000fe20000fe641a */
[----:B------:R-:W-:Y:S01]  /*1b8c0*/  IMAD.IADD R13, R9, 0x1, R13 ;  /* 0x00000001090d7824 */ /* 0x000fe200078e020d */
[----:B------:R-:W-:Y:S02]  /*1b8d0*/  IADD3 R8, P0, P1, R25, R12, R8 ;  /* 0x0000000c19087210 */ /* 0x000fe4000791e008 */
[----:B------:R-:W-:-:S04]  /*1b8e0*/  SHF.R.S32.HI R25, RZ, 0x1f, R25 ;  /* 0x0000001fff197819 */ /* 0x000fc80000011419 */
[----:B------:R-:W-:Y:S01]  /*1b8f0*/  IADD3.X R9, R25, R0, R13, P0, P1 ;  /* 0x0000000019097210 */ /* 0x000fe200007e240d */
[----:B------:R-:W-:Y:S01]  /*1b900*/  IMAD R0, R7, R11, RZ ;  /* 0x0000000b07007224 */ /* 0x000fe200078e02ff */
[----:B------:R-:W-:-:S05]  /*1b910*/  SHF.R.S32.HI R13, RZ, 0x1f, R11 ;  /* 0x0000001fff0d7819 */ /* 0x000fca000001140b */
[C---:B------:R-:W-:Y:S02]  /*1b920*/  IMAD R13, R6.reuse, R13, R0 ;  /* 0x0000000d060d7224 */ /* 0x040fe400078e0200 */
[----:B------:R-:W-:-:S04]  /*1b930*/  IMAD.WIDE.U32 R6, R6, R11, R8 ;  /* 0x0000000b06067225 */ /* 0x000fc800078e0008 */
[----:B------:R-:W-:Y:S01]  /*1b940*/  IMAD.IADD R0, R7, 0x1, R13 ;  /* 0x0000000107007824 */ /* 0x000fe200078e020d */
[----:B0-----:R-:W-:Y:S01]  /*1b950*/  LEA R4, P0, R6, R4, 0x2 ;  /* 0x0000000406047211 */ /* 0x001fe200078010ff */
[----:B------:R-:W-:-:S03]  /*1b960*/  IMAD.MOV.U32 R7, RZ, RZ, -0x800000 ;  /* 0xff800000ff077424 */ /* 0x000fc600078e00ff */
[----:B----4-:R-:W-:-:S05]  /*1b970*/  LEA.HI.X R5, R6, R5, R0, 0x2, P0 ;  /* 0x0000000506057211 */ /* 0x010fca00000f1400 */
[----:B------:R0:W-:Y:S04]  /*1b980*/  STG.E desc[UR38][R4.64], R7 ;  /* 0x0000000704007986 */ /* 0x0001e8000c101926 */
.L_x_1591:
[----:B------:R-:W-:Y:S05]  /*1b990*/  BSYNC B1 ;  /* 0x0000000000017941 */ /* 0x000fea0003800000 */
.L_x_1590:
[----:B------:R-:W-:Y:S05]  /*1b9a0*/  @P2 BRA `(.L_x_1584) ;  /* 0x0000000400782947 */ /* 0x000fea0003800000 */
[----:B------:R-:W3:Y:S01]  /*1b9b0*/  LDL.LU R12, [R1+0x50] ;  /* 0x00005000010c7983 */ /* 0x000ee20000300800 */
[----:B------:R-:W4:Y:S01]  /*1b9c0*/  LDC R21, c[0x0][0xbe8] ;  /* 0x0002fa00ff157b82 */ /* 0x000f220000000800 */
[----:B0-2---:R-:W-:Y:S01]  /*1b9d0*/  SHF.R.S32.HI R5, RZ, 0x1f, R30 ;  /* 0x0000001fff057819 */ /* 0x005fe2000001141e */
[----:B------:R-:W-:Y:S01]  /*1b9e0*/  ULDC.64 UR4, c[0x0][0xaa0] ;  /* 0x0002a80000047ab9 */ /* 0x000fe20000000a00 */
[----:B------:R-:W2:Y:S01]  /*1b9f0*/  LDL R27, [R1+0x1c] ;  /* 0x00001c00011b7983 */ /* 0x000ea20000100800 */
        /* <DEDUP_REMOVED lines=13> */
[----:B----4-:R-:W-:-:S13]  /*1bad0*/  ISETP.NE.AND P0, PT, R21, 0x1, PT ;  /* 0x000000011500780c */ /* 0x010fda0003f05270 */
[----:B------:R-:W0:Y:S08]  /*1bae0*/  @P0 LDC R8, c[0x0][0xbec] ;  /* 0x0002fb00ff080b82 */ /* 0x000e300000000800 */
[----:B------:R-:W4:Y:S01]  /*1baf0*/  @P0 LDC R11, c[0x0][0xbf0] ;  /* 0x0002fc00ff0b0b82 */ /* 0x000f220000000800 */
[----:B---3--:R-:W-:-:S04]  /*1bb00*/  IMAD.WIDE.U32 R4, R12, UR4, R4 ;  /* 0x000000040c047c25 */ /* 0x008fc8000f8e0004 */
[----:B--2---:R-:W-:Y:S02]  /*1bb10*/  IMAD.IADD R9, R27, 0x1, R0 ;  /* 0x000000011b097824 */ /* 0x004fe400078e0200 */
[----:B------:R-:W-:Y:S01]  /*1bb20*/  IMAD R5, R12, UR5, R5 ;  /* 0x000000050c057c24 */ /* 0x000fe2000f8e0205 */
[----:B------:R-:W-:Y:S01]  /*1bb30*/  ULDC.64 UR4, c[0x0][0xae0] ;  /* 0x0002b80000047ab9 */ /* 0x000fe20000000a00 */
[----:B0-----:R-:W-:-:S04]  /*1bb40*/  @P0 IMAD.HI.U32 R0, R9, R8, RZ ;  /* 0x0000000809000227 */ /* 0x001fc800078e00ff */
[----:B------:R-:W-:Y:S01]  /*1bb50*/  IMAD.MOV.U32 R3, RZ, RZ, R9 ;  /* 0x000000ffff037224 */ /* 0x000fe200078e0009 */
[----:B----4-:R-:W-:Y:S01]  /*1bb60*/  @P0 SHF.R.U32.HI R3, RZ, R11, R0 ;  /* 0x0000000bff030219 */ /* 0x010fe20000011600 */
        /* <DEDUP_REMOVED lines=27> */
.L_x_1818:
[----:B------:R-:W-:Y:S01]  /*1bd20*/  IMAD R21, R10, R21, RZ ;  /* 0x000000150a157224 */ /* 0x000fe200078e02ff */
[----:B------:R-:W-:Y:S01]  /*1bd30*/  BSSY B1, `(.L_x_1593) ;  /* 0x0000011000017945 */ /* 0x000fe20003800000 */
[----:B------:R-:W-:-:S05]  /*1bd40*/  IMAD.IADD R6, R25, 0x1, R27 ;  /* 0x0000000119067824 */ /* 0x000fca00078e021b */
[----:B------:R-:W-:-:S13]  /*1bd50*/  ISETP.GE.AND P0, PT, R6, R21, PT ;  /* 0x000000150600720c */ /* 0x000fda0003f06270 */
[----:B------:R-:W-:Y:S05]  /*1bd60*/  @P0 BRA `(.L_x_1594) ;  /* 0x0000000000340947 */ /* 0x000fea0003800000 */
[----:B------:R-:W-:Y:S02]  /*1bd70*/  ULDC UR4, c[0x0][0xac8] ;  /* 0x0002b20000047ab9 */ /* 0x000fe40000000800 */
[----:B------:R-:W-:Y:S02]  /*1bd80*/  ISETP.GE.AND P2, PT, R9, UR4, PT ;  /* 0x0000000409007c0c */ /* 0x000fe4000bf46270 */
[----:B------:R-:W-:Y:S02]  /*1bd90*/  ISETP.GE.AND P3, PT, R7, UR4, PT ;  /* 0x0000000407007c0c */ /* 0x000fe4000bf66270 */
[----:B------:R-:W-:-:S09]  /*1bda0*/  ISETP.GE.AND P4, PT, R20, UR4, PT ;  /* 0x0000000414007c0c */ /* 0x000fd2000bf86270 */
[----:B--2---:R-:W-:Y:S02]  /*1bdb0*/  @!P2 IMAD.MOV.U32 R15, RZ, RZ, R3 ;  /* 0x000000ffff0fa224 */ /* 0x004fe400078e0003 */
[-C--:B---3--:R-:W-:Y:S02]  /*1bdc0*/  @!P3 LEA R12, P0, R7, R14.reuse, 0x1 ;  /* 0x0000000e070cb211 */ /* 0x088fe400078008ff */
[C---:B------:R-:W-:Y:S01]  /*1bdd0*/  @!P4 LEA R26, P1, R20.reuse, R14, 0x1 ;  /* 0x0000000e141ac211 */ /* 0x040fe200078208ff */
[----:B------:R-:W-:Y:S01]  /*1bde0*/  @!P2 IMAD.WIDE R10, R9, 0x2, R14 ;  /* 0x00000002090aa825 */ /* 0x000fe200078e020e */
[-C--:B------:R-:W-:Y:S02]  /*1bdf0*/  @!P3 LEA.HI.X R13, R7, R3.reuse, R8, 0x1, P0 ;  /* 0x00000003070db211 */ /* 0x080fe400000f0c08 */
[----:B------:R-:W-:Y:S02]  /*1be00*/  @!P4 LEA.HI.X R27, R20, R3, R24, 0x1, P1 ;  /* 0x00000003141bc211 */ /* 0x000fe400008f0c18 */
[----:B------:R4:W-:Y:S04]  /*1be10*/  @!P2 ST.E.128 desc[UR38][R10.64], RZ ;  /* 0x000000ff0a00a985 */ /* 0x0009e8000c101d26 */
[----:B------:R4:W-:Y:S04]  /*1be20*/  @!P3 ST.E.128 desc[UR38][R12.64], RZ ;  /* 0x000000ff0c00b985 */ /* 0x0009e8000c101d26 */
[----:B------:R4:W-:Y:S02]  /*1be30*/  @!P4 ST.E.128 desc[UR38][R26.64], RZ ;  /* 0x000000ff1a00c985 */ /* 0x0009e4000c101d26 */
.L_x_1594:
[----:B------:R-:W-:Y:S05]  /*1be40*/  BSYNC B1 ;  /* 0x0000000000017941 */ /* 0x000fea0003800000 */
.L_x_1593:
[----:B------:R-:W-:-:S03]  /*1be50*/  UMOV UR4, 0xffffffff ;  /* 0xffffffff00047882 */ /* 0x000fc60000000000 */
[----:B------:R-:W-:Y:S05]  /*1be60*/  BRA.DIV UR4, `(.L_x_1595) ;  /* 0x0000009e04787947 */ /* 0x000fea000b800000 */
[----:B--2---:R2:W0:Y:S04]  /*1be70*/  SHFL.IDX PT, R3, R4, 0x1, 0x1c1f ;  /* 0x003c1f0004037f89 */ /* 0x00442800000e0000 */
[----:B---3--:R2:W3:Y:S02]  /*1be80*/  SHFL.IDX PT, R14, R0, 0x1, 0x1c1f ;  /* 0x003c1f00000e7f89 */ /* 0x0084e400000e0000 */
.L_x_1822:
[----:B0-2---:R-:W-:-:S05]  /*1be90*/  VIADD R0, R6, 0x60 ;  /* 0x0000006006007836 */ /* 0x005fca0000000000 */
[----:B------:R-:W-:-:S13]  /*1bea0*/  ISETP.GE.AND P0, PT, R0, R21, PT ;  /* 0x000000150000720c */ /* 0x000fda0003f06270 */
[----:B------:R-:W-:Y:S05]  /*1beb0*/  @P0 BRA `(.L_x_1584) ;  /* 0x0000000000340947 */ /* 0x000fea0003800000 */
[----:B------:R-:W-:Y:S02]  /*1bec0*/  ULDC UR4, c[0x0][0xac8] ;  /* 0x0002b20000047ab9 */ /* 0x000fe40000000800 */
[----:B------:R-:W-:Y:S02]  /*1bed0*/  ISETP.GE.AND P2, PT, R9, UR4, PT ;  /* 0x0000000409007c0c */ /* 0x000fe4000bf46270 */
[----:B------:R-:W-:Y:S02]  /*1bee0*/  ISETP.GE.AND P3, PT, R7, UR4, PT ;  /* 0x0000000407007c0c */ /* 0x000fe4000bf66270 */
[----:B------:R-:W-:-:S09]  /*1bef0*/  ISETP.GE.AND P4, PT, R20, UR4, PT ;  /* 0x0000000414007c0c */ /* 0x000fd2000bf86270 */
[----:B------:R-:W-:Y:S02]  /*1bf00*/  @!P2 IMAD.MOV.U32 R15, RZ, RZ, R3 ;  /* 0x000000ffff0fa224 */ /* 0x000fe400078e0003 */
[-C--:B---3--:R-:W-:Y:S02]  /*1bf10*/  @!P3 LEA R6, P0, R7, R14.reuse, 0x1 ;  /* 0x0000000e0706b211 */ /* 0x088fe400078008ff */
[C---:B----4-:R-:W-:Y:S01]  /*1bf20*/  @!P4 LEA R10, P1, R20.reuse, R14, 0x1 ;  /* 0x0000000e140ac211 */ /* 0x050fe200078208ff */
[----:B------:R-:W-:Y:S01]  /*1bf30*/  @!P2 IMAD.WIDE R4, R9, 0x2, R14 ;  /* 0x000000020904a825 */ /* 0x000fe200078e020e */
[-C--:B------:R-:W-:Y:S02]  /*1bf40*/  @!P3 LEA.HI.X R7, R7, R3.reuse, R8, 0x1, P0 ;  /* 0x000000030707b211 */ /* 0x080fe400000f0c08 */
[----:B------:R-:W-:Y:S02]  /*1bf50*/  @!P4 LEA.HI.X R11, R20, R3, R24, 0x1, P1 ;  /* 0x00000003140bc211 */ /* 0x000fe400008f0c18 */
[----:B------:R0:W-:Y:S04]  /*1bf60*/  @!P2 ST.E.128 desc[UR38][R4.64], RZ ;  /* 0x000000ff0400a985 */ /* 0x0001e8000c101d26 */
[----:B------:R0:W-:Y:S04]  /*1bf70*/  @!P3 ST.E.128 desc[UR38][R6.64], RZ ;  /* 0x000000ff0600b985 */ /* 0x0001e8000c101d26 */
[----:B------:R0:W-:Y:S02]  /*1bf80*/  @!P4 ST.E.128 desc[UR38][R10.64], RZ ;  /* 0x000000ff0a00c985 */ /* 0x0001e4000c101d26 */
.L_x_1584:
[----:B------:R-:W-:Y:S05]  /*1bf90*/  BSYNC B0 ;  /* 0x0000000000007941 */ /* 0x000fea0003800000 */
.L_x_1576:
[----:B------:R-:W-:Y:S02]  /*1bfa0*/  ULDC UR4, c[0x0][0xc3c] ;  /* 0x00030f0000047ab9 */ /* 0x000fe40000000800 */
[----:B-1----:R-:W-:-:S13]  /*1bfb0*/  ISETP.GE.AND P0, PT, R75, UR4, PT ;  /* 0x000000044b007c0c */ /* 0x002fda000bf06270 */
[----:B------:R-:W-:Y:S05]  /*1bfc0*/  @!P0 BRA `(.L_x_1596) ;  /* 0xfffffe5000ec8947 */ /* 0x000fea000383ffff */
[----:B------:R-:W-:Y:S05]  /*1bfd0*/  BRA `(.L_x_1380) ;  /* 0x0000008c00c87947 */ /* 0x000fea0003800000 */
.L_x_1378:
[----:B------:R-:W-:-:S08]  /*1bfe0*/  NOP ;  /* 0x0000000000007918 */ /* 0x000fd00000000000 */
[----:B------:R-:W0:-:S00]  /*1bff0*/  USETMAXREG.DEALLOC.CTAPOOL 0x20 ;  /* 0x00000020000079c8 */ /* 0x000e0000080e0500 */
        /* <DEDUP_REMOVED lines=14> */
.L_x_1597:
[----:B------:R-:W0:Y:S01]  /*1c0e0*/  S2R R0, SR_TID.X ;  /* 0x0000000000007919 */ /* 0x000e220000002100 */
[----:B------:R-:W-:Y:S01]  /*1c0f0*/  ULDC UR4, c[0x0][0xc3c] ;  /* 0x00030f0000047ab9 */ /* 0x000fe20000000800 */
[----:B------:R-:W-:Y:S01]  /*1c100*/  IMAD.MOV.U32 R6, RZ, RZ, RZ ;  /* 0x000000ffff067224 */ /* 0x000fe200078e00ff */
[----:B------:R-:W1:Y:S01]  /*1c110*/  S2UR UR6, SR_CTAID.X ;  /* 0x00000000000679c3 */ /* 0x000e620000002500 */
[----:B------:R-:W-:Y:S01]  /*1c120*/  ULDC UR5, c[0x0][0xc38] ;  /* 0x00030e0000057ab9 */ /* 0x000fe20000000800 */
[----:B0-----:R-:W-:-:S04]  /*1c130*/  LOP3.LUT R0, R0, 0x1f, RZ, 0xc0, !PT ;  /* 0x0000001f00007812 */ /* 0x001fc800078ec0ff */
[----:B------:R-:W-:-:S04]  /*1c140*/  ISETP.NE.AND P0, PT, R0, 0x1f, PT ;  /* 0x0000001f0000780c */ /* 0x000fc80003f05270 */
[----:B------:R-:W-:-:S13]  /*1c150*/  ISETP.GE.OR P1, PT, R0, UR4, !P0 ;  /* 0x0000000400007c0c */ /* 0x000fda000c726670 */
[----:B------:R-:W0:Y:S08]  /*1c160*/  @!P1 LDC.64 R4, c[0x0][0xc80] ;  /* 0x00032000ff049b82 */ /* 0x000e300000000a00 */
[----:B------:R-:W2:Y:S01]  /*1c170*/  @!P1 LDC.64 R2, c[0x0][0xc78] ;  /* 0x00031e00ff029b82 */ /* 0x000ea20000000a00 */
[----:B0-----:R-:W-:-:S05]  /*1c180*/  @!P1 IMAD.WIDE.U32 R4, R0, 0x4, R4 ;  /* 0x0000000400049825 */ /* 0x001fca00078e0004 */
[----:B------:R-:W3:Y:S01]  /*1c190*/  @!P1 LDG.E R25, desc[UR38][R4.64] ;  /* 0x0000002604199981 */ /* 0x000ee2000c1e1900 */
[----:B--2---:R-:W-:-:S05]  /*1c1a0*/  @!P1 IMAD.WIDE.U32 R2, R0, 0x4, R2 ;  /* 0x0000000400029825 */ /* 0x004fca00078e0002 */
        /* <DEDUP_REMOVED lines=25> */
[----:B-1----:R-:W-:Y:S01]  /*1c340*/  ISETP.GT.AND P6, PT, R7, UR6, PT ;  /* 0x0000000607007c0c */ /* 0x002fe2000bfc4270 */
[----:B------:R-:W-:-:S12]  /*1c350*/  IMAD.MOV.U32 R4, RZ, RZ, R7 ;  /* 0x000000ffff047224 */ /* 0x000fd800078e0007 */
[----:B------:R-:W-:Y:S05]  /*1c360*/  @P6 BRA `(.L_x_1599) ;  /* 0x0000000000a06947 */ /* 0x000fea0003800000 */
[----:B------:R-:W-:Y:S01]  /*1c370*/  IMAD.MOV.U32 R7, RZ, RZ, R4 ;  /* 0x000000ffff077224 */ /* 0x000fe200078e0004 */
[----:B------:R-:W-:Y:S01]  /*1c380*/  UMOV UR4, URZ ;  /* 0x0000003f00047c82 */ /* 0x000fe20008000000 */
[----:B------:R-:W-:-:S05]  /*1c390*/  ULDC UR5, c[0x0][0xc38] ;  /* 0x00030e0000057ab9 */ /* 0x000fca0000000800 */
.L_x_1601:
        /* <DEDUP_REMOVED lines=37> */
.L_x_1599:
        /* <DEDUP_REMOVED lines=13> */
.L_x_1602:
        /* <DEDUP_REMOVED lines=62> */
.L_x_1603:
        /* <DEDUP_REMOVED lines=62> */
.L_x_1604:
[----:B------:R-:W-:-:S05]  /*1ce80*/  LOP3.LUT R2, RZ, R2, RZ, 0x33, !PT ;  /* 0x00000002ff027212 */ /* 0x000fca00078e33ff */
[----:B------:R-:W-:Y:S01]  /*1ce90*/  IMAD.IADD R25, R25, 0x1, R2 ;  /* 0x0000000119197824 */ /* 0x000fe200078e0202 */
[----:B------:R-:W-:Y:S06]  /*1cea0*/  BRA `(.L_x_1605) ;  /* 0x00000000000c7947 */ /* 0x000fec0003800000 */
.L_x_1600:
[----:B------:R-:W-:Y:S02]  /*1ceb0*/  IMAD.MOV.U32 R25, RZ, RZ, RZ ;  /* 0x000000ffff197224 */ /* 0x000fe400078e00ff */
[----:B------:R-:W-:Y:S02]  /*1cec0*/  IMAD.U32 R24, RZ, RZ, UR6 ;  /* 0x00000006ff187e24 */ /* 0x000fe4000f8e00ff */
[----:B------:R-:W-:-:S07]  /*1ced0*/  IMAD.MOV.U32 R26, RZ, RZ, RZ ;  /* 0x000000ffff1a7224 */ /* 0x000fce00078e00ff */
.L_x_1605:
[----:B------:R-:W-:-:S13]  /*1cee0*/  ISETP.NE.AND P0, PT, R0, RZ, PT ;  /* 0x000000ff0000720c */ /* 0x000fda0003f05270 */
[----:B------:R-:W0:Y:S01]  /*1cef0*/  @!P0 S2R R3, SR_CgaCtaId ;  /* 0x0000000000038919 */ /* 0x000e220000008800 */
[----:B------:R-:W-:-:S04]  /*1cf00*/  @!P0 MOV R0, 0x400 ;  /* 0x0000040000008802 */ /* 0x000fc80000000f00 */
[----:B0-----:R-:W-:-:S05]  /*1cf10*/  @!P0 LEA R0, R3, R0, 0x18 ;  /* 0x0000000003008211 */ /* 0x001fca00078ec0ff */
[----:B------:R1:W-:Y:S01]  /*1cf20*/  @!P0 STS.128 [R0+0x2d8d0], R24 ;  /* 0x02d8d01800008388 */ /* 0x0003e20000000c00 */
[----:B------:R-:W-:Y:S06]  /*1cf30*/  BAR.ARV 0x5, 0x200 ;  /* 0x0148000000007b1d */ /* 0x000fec0000002000 */
.L_x_1598:
        /* <DEDUP_REMOVED lines=11> */
[----:B------:R-:W-:Y:S01]  /*1cff0*/  IMAD.MOV.U32 R29, RZ, RZ, RZ ;  /* 0x000000ffff1d7224 */ /* 0x000fe200078e00ff */
[----:B------:R-:W-:Y:S01]  /*1d000*/  ULDC.64 UR40, c[0x0][0x198] ;  /* 0x0000660000287ab9 */ /* 0x000fe20000000a00 */
[----:B------:R-:W-:Y:S01]  /*1d010*/  IMAD.MOV.U32 R18, RZ, RZ, RZ ;  /* 0x000000ffff127224 */ /* 0x000fe200078e00ff */
[----:B------:R-:W-:Y:S01]  /*1d020*/  ULDC UR37, c[0x0][0xc] ;  /* 0x0000030000257ab9 */ /* 0x000fe20000000800 */
[----:B------:R-:W-:Y:S01]  /*1d030*/  IMAD.MOV.U32 R28, RZ, RZ, 0x1 ;  /* 0x00000001ff1c7424 */ /* 0x000fe200078e00ff */
        /* <DEDUP_REMOVED lines=12> */
[----:B------:R-:W-:Y:S01]  /*1d100*/  SHF.R.U32.HI R3, RZ, 0x2, R5 ;  /* 0x00000002ff037819 */ /* 0x000fe20000011605 */
[----:B------:R-:W-:-:S03]  /*1d110*/  IMAD.MOV.U32 R5, RZ, RZ, 0x1 ;  /* 0x00000001ff057424 */ /* 0x000fc600078e00ff */
[----:B------:R-:W-:Y:S01]  /*1d120*/  LOP3.LUT R2, R3, 0x60, R2, 0xf8, !PT ;  /* 0x0000006003027812 */ /* 0x000fe200078ef802 */
[----:B------:R-:W-:Y:S01]  /*1d130*/  IMAD R3, R4, 0x2, R17 ;  /* 0x0000000204037824 */ /* 0x000fe200078e0211 */
[----:B------:R3:W-:Y:S01]  /*1d140*/  STL [R1], R5 ;  /* 0x0000000501007387 */ /* 0x0007e20000100800 */
[C---:B------:R-:W-:Y:S02]  /*1d150*/  LOP3.LUT R2, R0.reuse, 0x20, RZ, 0xfc, !PT ;  /* 0x0000002000027812 */ /* 0x040fe400078efcff */
[----:B------:R-:W-:Y:S01]  /*1d160*/  LOP3.LUT R0, R0, 0x40, RZ, 0xfc, !PT ;  /* 0x0000004000007812 */ /* 0x000fe200078efcff */
[----:B------:R3:W-:Y:S06]  /*1d170*/  STL [R1+0xc], R3 ;  /* 0x00000c0301007387 */ /* 0x0007ec0000100800 */
.L_x_1770:
[----:B------:R-:W-:Y:S05]  /*1d180*/  YIELD ;  /* 0x0000000000007946 */ /* 0x000fea0003800000 */
[----:B------:R-:W-:Y:S01]  /*1d190*/  ULDC.64 UR4, c[0x0][0xa28] ;  /* 0x00028a0000047ab9 */ /* 0x000fe20000000a00 */
[----:B------:R-:W-:Y:S02]  /*1d1a0*/  CS2R R6, SRZ ;  /* 0x0000000000067805 */ /* 0x000fe4000001ff00 */
[----:B------:R-:W-:Y:S01]  /*1d1b0*/  ISETP.NE.U32.AND P0, PT, RZ, UR4, PT ;  /* 0x00000004ff007c0c */ /* 0x000fe2000bf05070 */
[----:B0-----:R-:W0:Y:S01]  /*1d1c0*/  LDC.64 R10, c[0x0][0xa00] ;  /* 0x00028000ff0a7b82 */ /* 0x001e220000000a00 */
[----:B------:R-:W-:Y:S01]  /*1d1d0*/  IMAD.MOV.U32 R0, RZ, RZ, RZ ;  /* 0x000000ffff007224 */ /* 0x000fe200078e00ff */
[----:B------:R-:W-:Y:S01]  /*1d1e0*/  ULDC.64 UR6, c[0x0][0xa08] ;  /* 0x0002820000067ab9 */ /* 0x000fe20000000a00 */
[----:B------:R-:W-:Y:S01]  /*1d1f0*/  ISETP.NE.AND.EX P0, PT, RZ, UR5, PT, P0 ;  /* 0x00000005ff007c0c */ /* 0x000fe2000bf05300 */
[----:B------:R-:W-:Y:S01]  /*1d200*/  ULDC.64 UR4, c[0x0][0xa18] ;  /* 0x0002860000047ab9 */ /* 0x000fe20000000a00 */
[----:B------:R-:W-:-:S03]  /*1d210*/  ULDC.64 UR8, c[0x0][0xa10] ;  /* 0x0002840000087ab9 */ /* 0x000fc60000000a00 */
[----:B-1-3--:R-:W1:Y:S08]  /*1d220*/  LDC.64 R4, c[0x0][0xa08] ;  /* 0x00028200ff047b82 */ /* 0x00ae700000000a00 */
[----:B--2---:R-:W2:Y:S02]  /*1d230*/  @P0 LDC.64 R2, c[0x0][0xa28] ;  /* 0x00028a00ff020b82 */ /* 0x004ea40000000a00 */
[----:B--2---:R-:W-:-:S05]  /*1d240*/  @P0 IMAD.WIDE R2, R27, 0x4, R2 ;  /* 0x000000041b020825 */ /* 0x004fca00078e0202 */
[----:B------:R2:W5:Y:S01]  /*1d250*/  @P0 LDG.E R7, desc[UR38][R2.64] ;  /* 0x0000002602070981 */ /* 0x000562000c1e1900 */
[----:B------:R-:W-:Y:S01]  /*1d260*/  ISETP.NE.U32.AND P0, PT, RZ, UR4, PT ;  /* 0x00000004ff007c0c */ /* 0x000fe2000bf05070 */
[C---:B0-----:R-:W-:Y:S01]  /*1d270*/  IMAD.WIDE R10, R27.reuse, 0x4, R10 ;  /* 0x000000041b0a7825 */ /* 0x041fe200078e020a */
[----:B------:R-:W-:Y:S02]  /*1d280*/  ISETP.NE.U32.AND P2, PT, RZ, UR6, PT ;  /* 0x00000006ff007c0c */ /* 0x000fe4000bf45070 */
[----:B------:R-:W-:Y:S01]  /*1d290*/  ISETP.NE.AND.EX P0, PT, RZ, UR5, PT, P0 ;  /* 0x00000005ff007c0c */ /* 0x000fe2000bf05300 */
[----:B------:R-:W-:Y:S01]  /*1d2a0*/  ULDC.64 UR4, c[0x0][0xa00] ;  /* 0x0002800000047ab9 */ /* 0x000fe20000000a00 */
[----:B------:R-:W-:Y:S01]  /*1d2b0*/  ISETP.NE.U32.AND P4, PT, RZ, UR8, PT ;  /* 0x00000008ff007c0c */ /* 0x000fe2000bf85070 */
[----:B------:R-:W-:Y:S01]  /*1d2c0*/  IMAD.MOV.U32 R12, RZ, RZ, RZ ;  /* 0x000000ffff0c7224 */ /* 0x000fe200078e00ff */
[----:B------:R-:W-:Y:S01]  /*1d2d0*/  ISETP.NE.U32.AND P1, PT, RZ, UR4, PT ;  /* 0x00000004ff007c0c */ /* 0x000fe2000bf25070 */
[----:B--2---:R-:W0:Y:S01]  /*1d2e0*/  LDC.64 R2, c[0x0][0xa10] ;  /* 0x00028400ff027b82 */ /* 0x004e220000000a00 */
[----:B-1----:R-:W-:-:S02]  /*1d2f0*/  IMAD.WIDE R4, R27, 0x4, R4 ;  /* 0x000000041b047825 */ /* 0x002fc400078e0204 */
[----:B------:R-:W-:-:S05]  /*1d300*/  ISETP.NE.AND.EX P3, PT, RZ, UR5, PT, P1 ;  /* 0x00000005ff007c0c */ /* 0x000fca000bf65310 */
[----:B------:R-:W1:Y:S01]  /*1d310*/  @P0 LDC.64 R8, c[0x0][0xa18] ;  /* 0x00028600ff080b82 */ /* 0x000e620000000a00 */
[----:B------:R-:W-:Y:S01]  /*1d320*/  ULDC UR4, c[0x0][0x288] ;  /* 0x0000a20000047ab9 */ /* 0x000fe20000000800 */
[----:B------:R-:W-:Y:S02]  /*1d330*/  ISETP.NE.AND.EX P1, PT, RZ, UR7, PT, P2 ;  /* 0x00000007ff007c0c */ /* 0x000fe4000bf25320 */
[----:B------:R-:W-:-:S04]  /*1d340*/  ISETP.NE.AND.EX P2, PT, RZ, UR9, PT, P4 ;  /* 0x00000009ff007c0c */ /* 0x000fc8000bf45340 */
[----:B------:R-:W2:Y:S07]  /*1d350*/  @P3 LDG.E R0, desc[UR38][R10.64] ;  /* 0x000000260a003981 */ /* 0x000eae000c1e1900 */
[----:B------:R-:W5:Y:S01]  /*1d360*/  @P1 LDG.E R12, desc[UR38][R4.64] ;  /* 0x00000026040c1981 */ /* 0x000f62000c1e1900 */
        /* <DEDUP_REMOVED lines=13> */
[----:B------:R-:W-:Y:S02]  /*1d440*/  ULDC UR5, c[0x0][0x348] ;  /* 0x0000d20000057ab9 */ /* 0x000fe40000000800 */
[----:B0-----:R-:W-:Y:S02]  /*1d450*/  IMAD.U32 R8, RZ, RZ, UR5 ;  /* 0x00000005ff087e24 */ /* 0x001fe4000f8e00ff */
[----:B------:R-:W-:Y:S01]  /*1d460*/  IMAD.U32 R9, RZ, RZ, UR4 ;  /* 0x00000004ff097e24 */ /* 0x000fe2000f8e00ff */
[----:B--2---:R0:W-:Y:S01]  /*1d470*/  STL [R1+0x18], R0 ;  /* 0x0000180001007387 */ /* 0x0041e20000100800 */
[----:B------:R-:W-:Y:S01]  /*1d480*/  IMAD.MOV.U32 R13, RZ, RZ, R0 ;  /* 0x000000ffff0d7224 */ /* 0x000fe200078e0000 */
[----:B------:R-:W-:Y:S06]  /*1d490*/  @P0 BRA `(.L_x_1607) ;  /* 0x0000000000140947 */ /* 0x000fec0003800000 */
[----:B------:R-:W-:Y:S05]  /*1d4a0*/  @!P3 BRA `(.L_x_1607) ;  /* 0x000000000010b947 */ /* 0x000fea0003800000 */
[----:B0-----:R-:W2:Y:S04]  /*1d4b0*/  LDG.E R0, desc[UR38][R10.64] ;  /* 0x000000260a007981 */ /* 0x001ea8000c1e1900 */
[----:B------:R-:W2:Y:S02]  /*1d4c0*/  LDG.E R10, desc[UR38][R10.64+0x4] ;  /* 0x000004260a0a7981 */ /* 0x000ea4000c1e1900 */
[----:B--2---:R-:W-:-:S05]  /*1d4d0*/  IMAD.IADD R13, R10, 0x1, -R0 ;  /* 0x000000010a0d7824 */ /* 0x004fca00078e0a00 */
[----:B------:R1:W-:Y:S02]  /*1d4e0*/  STL [R1+0x18], R13 ;  /* 0x0000180d01007387 */ /* 0x0003e40000100800 */
.L_x_1607:
        /* <DEDUP_REMOVED lines=14> */
.L_x_1608:
[----:B------:R-:W-:Y:S05]  /*1d5d0*/  @!P1 BRA `(.L_x_1609) ;  /* 0x00000000000c9947 */ /* 0x000fea0003800000 */
[----:B------:R-:W2:Y:S04]  /*1d5e0*/  LDG.E R9, desc[UR38][R4.64] ;  /* 0x0000002604097981 */ /* 0x000ea8000c1e1900 */
[----:B------:R-:W2:Y:S02]  /*1d5f0*/  LDG.E R4, desc[UR38][R4.64+0x4] ;  /* 0x0000042604047981 */ /* 0x000ea4000c1e1900 */
[----:B--2---:R-:W-:-:S07]  /*1d600*/  IMAD.IADD R9, R4, 0x1, -R9 ;  /* 0x0000000104097824 */ /* 0x004fce00078e0a09 */
.L_x_1609:
[----:B0-----:R-:W2:Y:S04]  /*1d610*/  @P2 LDG.E R4, desc[UR38][R2.64] ;  /* 0x0000002602042981 */ /* 0x001ea8000c1e1900 */
[----:B------:R0:W2:Y:S01]  /*1d620*/  @P2 LDG.E R5, desc[UR38][R2.64+0x4] ;  /* 0x0000042602052981 */ /* 0x0000a2000c1e1900 */
[----:B------:R-:W-:Y:S02]  /*1d630*/  IMAD R14, R25, 0xc0, RZ ;  /* 0x000000c0190e7824 */ /* 0x000fe400078e02ff */
[----:B-----5:R-:W-:Y:S02]  /*1d640*/  IMAD.IADD R7, R9, 0x1, -R7 ;  /* 0x0000000109077824 */ /* 0x020fe400078e0a07 */
[----:B------:R-:W-:Y:S01]  /*1d650*/  VIADD R10, R14, 0xbf ;  /* 0x000000bf0e0a7836 */ /* 0x000fe20000000000 */
[----:B------:R3:W-:Y:S01]  /*1d660*/  STL [R1+0x10], R14 ;  /* 0x0000100e01007387 */ /* 0x0007e20000100800 */
[----:B0-----:R-:W0:Y:S02]  /*1d670*/  LDC R2, c[0x0][0x448] ;  /* 0x00011200ff027b82 */ /* 0x001e240000000800 */
[----:B0-----:R-:W-:-:S13]  /*1d680*/  ISETP.NE.AND P1, PT, R2, 0x1, PT ;  /* 0x000000010200780c */ /* 0x001fda0003f25270 */
[----:B------:R-:W0:Y:S08]  /*1d690*/  @P1 LDC R3, c[0x0][0x44c] ;  /* 0x00011300ff031b82 */ /* 0x000e300000000800 */
[----:B------:R-:W4:Y:S01]  /*1d6a0*/  @P1 LDC R2, c[0x0][0x450] ;  /* 0x00011400ff021b82 */ /* 0x000f220000000800 */
[----:B0-----:R-:W-:-:S05]  /*1d6b0*/  @P1 IMAD.HI.U32 R3, R10, R3, RZ ;  /* 0x000000030a031227 */ /* 0x001fca00078e00ff */
[----:B----4-:R-:W-:Y:S01]  /*1d6c0*/  @P1 SHF.R.U32.HI R10, RZ, R2, R3 ;  /* 0x00000002ff0a1219 */ /* 0x010fe20000011603 */
[----:B--2---:R-:W-:-:S04]  /*1d6d0*/  @P2 IMAD.IADD R8, R5, 0x1, -R4 ;  /* 0x0000000105082824 */ /* 0x004fc800078e0a04 */
[----:B------:R-:W-:-:S04]  /*1d6e0*/  IMAD.IADD R19, R7, 0x1, R8 ;  /* 0x0000000107137824 */ /* 0x000fc800078e0208 */
[C---:B------:R-:W-:Y:S01]  /*1d6f0*/  VIADD R4, R19.reuse, 0x7f ;  /* 0x0000007f13047836 */ /* 0x040fe20000000000 */
[----:B------:R-:W-:-:S04]  /*1d700*/  IADD3 R9, R19, 0x1, -R13 ;  /* 0x0000000113097810 */ /* 0x000fc80007ffe80d */
[----:B------:R-:W-:Y:S01]  /*1d710*/  SHF.R.S32.HI R2, RZ, 0x1f, R4 ;  /* 0x0000001fff027819 */ /* 0x000fe20000011404 */
[----:B------:R-:W-:-:S03]  /*1d720*/  IMAD.IADD R10, R9, 0x1, R10 ;  /* 0x00000001090a7824 */ /* 0x000fc600078e020a */
[----:B------:R-:W-:Y:S02]  /*1d730*/  LEA.HI R4, R2, R4, RZ, 0x7 ;  /* 0x0000000402047211 */ /* 0x000fe400078f38ff */
[----:B------:R-:W0:Y:S02]  /*1d740*/  LDC.64 R2, c[0x0][0x9e0] ;  /* 0x00027800ff027b82 */ /* 0x000e240000000a00 */
[----:B------:R-:W-:-:S05]  /*1d750*/  SHF.R.S32.HI R12, RZ, 0x7, R4 ;  /* 0x00000007ff0c7819 */ /* 0x000fca0000011404 */
[----:B------:R3:W-:Y:S01]  /*1d760*/  STL [R1+0x44], R12 ;  /* 0x0000440c01007387 */ /* 0x0007e20000100800 */
[----:B0-----:R-:W-:Y:S01]  /*1d770*/  ISETP.GE.AND P3, PT, R3, 0x1, PT ;  /* 0x000000010300780c */ /* 0x001fe20003f66270 */
[----:B------:R-:W-:-:S12]  /*1d780*/  IMAD.IADD R2, R10, 0x1, R2 ;  /* 0x000000010a027824 */ /* 0x000fd800078e0202 */
[----:B---3--:R-:W-:Y:S05]  /*1d790*/  @!P3 BRA `(.L_x_1610) ;  /* 0x000000000048b947 */ /* 0x008fea0003800000 */
        /* <DEDUP_REMOVED lines=11> */
.L_x_1612:
[----:B------:R-:W-:-:S13]  /*1d850*/  ISETP.NE.AND P0, PT, R3, 0x1, PT ;  /* 0x000000010300780c */ /* 0x000fda0003f05270 */
[----:B------:R-:W0:Y:S02]  /*1d860*/  @P0 LDC.64 R4, c[0x0][0x9e8] ;  /* 0x00027a00ff040b82 */ /* 0x000e240000000a00 */
[----:B0-----:R-:W-:-:S05]  /*1d870*/  @P0 IMAD.HI.U32 R4, R11, R4, RZ ;  /* 0x000000040b040227 */ /* 0x001fca00078e00ff */
[----:B------:R-:W-:-:S07]  /*1d880*/  @P0 SHF.R.U32.HI R11, RZ, R5, R4 ;  /* 0x00000005ff0b0219 */ /* 0x000fce0000011604 */
.L_x_1613:
[----:B------:R-:W-:Y:S05]  /*1d890*/  BSYNC B0 ;  /* 0x0000000000007941 */ /* 0x000fea0003800000 */
.L_x_1611:
[----:B------:R-:W-:-:S05]  /*1d8a0*/  IMAD R11, R11, R3, R3 ;  /* 0x000000030b0b7224 */ /* 0x000fca00078e0203 */
[----:B------:R-:W-:-:S07]  /*1d8b0*/  VIMNMX R2, R2, R11, PT ;  /* 0x0000000b02027248 */ /* 0x000fce0003fe0100 */
.L_x_1610:
[----:B------:R-:W0:Y:S01]  /*1d8c0*/  @P1 LDC R10, c[0x0][0x44c] ;  /* 0x00011300ff0a1b82 */ /* 0x000e220000000800 */
[----:B------:R-:W-:Y:S01]  /*1d8d0*/  VIADD R2, R2, 0x7f ;  /* 0x0000007f02027836 */ /* 0x000fe20000000000 */
[----:B------:R-:W-:Y:S01]  /*1d8e0*/  ULDC UR4, c[0x0][0x9dc] ;  /* 0x0002770000047ab9 */ /* 0x000fe20000000800 */
[----:B------:R-:W-:Y:S02]  /*1d8f0*/  IMAD.MOV.U32 R4, RZ, RZ, R14 ;  /* 0x000000ffff047224 */ /* 0x000fe400078e000e */
[----:B------:R-:W-:-:S03]  /*1d900*/  IMAD.IADD R19, R19, 0x1, -R13 ;  /* 0x0000000113137824 */ /* 0x000fc600078e0a0d */
[----:B------:R-:W2:Y:S01]  /*1d910*/  @P1 LDC R5, c[0x0][0x450] ;  /* 0x00011400ff051b82 */ /* 0x000ea20000000800 */
[----:B0-----:R-:W-:-:S05]  /*1d920*/  @P1 IMAD.HI.U32 R10, R14, R10, RZ ;  /* 0x0000000a0e0a1227 */ /* 0x001fca00078e00ff */
[----:B--2---:R-:W-:Y:S02]  /*1d930*/  @P1 SHF.R.U32.HI R4, RZ, R5, R10 ;  /* 0x00000005ff041219 */ /* 0x004fe4000001160a */
[----:B------:R-:W-:-:S03]  /*1d940*/  SHF.R.S32.HI R5, RZ, 0x1f, R2 ;  /* 0x0000001fff057819 */ /* 0x000fc60000011402 */
[----:B------:R-:W-:Y:S01]  /*1d950*/  IMAD.IADD R11, R19, 0x1, R4 ;  /* 0x00000001130b7824 */ /* 0x000fe200078e0204 */
[----:B------:R-:W-:-:S03]  /*1d960*/  LEA.HI R5, R5, R2, RZ, 0x7 ;  /* 0x0000000205057211 */ /* 0x000fc600078f38ff */
[----:B------:R-:W-:Y:S01]  /*1d970*/  VIADD R2, R11, -UR4 ;  /* 0x800000040b027c36 */ /* 0x000fe20008000000 */
[----:B------:R-:W-:-:S04]  /*1d980*/  SHF.R.S32.HI R5, RZ, 0x7, R5 ;  /* 0x00000007ff057819 */ /* 0x000fc80000011405 */
[----:B------:R-:W-:Y:S01]  /*1d990*/  VIMNMX R10, R12, R5, PT ;  /* 0x000000050c0a7248 */ /* 0x000fe20003fe0100 */
        /* <DEDUP_REMOVED lines=11> */
.L_x_1616:
[----:B------:R-:W-:-:S13]  /*1da50*/  ISETP.NE.AND P0, PT, R3, 0x1, PT ;  /* 0x000000010300780c */ /* 0x000fda0003f05270 */
[----:B------:R-:W0:Y:S02]  /*1da60*/  @P0 LDC.64 R4, c[0x0][0x9e8] ;  /* 0x00027a00ff040b82 */ /* 0x000e240000000a00 */
[----:B0-----:R-:W-:-:S05]  /*1da70*/  @P0 IMAD.HI.U32 R4, R11, R4, RZ ;  /* 0x000000040b040227 */ /* 0x001fca00078e00ff */
[----:B------:R-:W-:-:S07]  /*1da80*/  @P0 SHF.R.U32.HI R11, RZ, R5, R4 ;  /* 0x00000005ff0b0219 */ /* 0x000fce0000011604 */
.L_x_1617:
[----:B------:R-:W-:Y:S05]  /*1da90*/  BSYNC B0 ;  /* 0x0000000000007941 */ /* 0x000fea0003800000 */
.L_x_1615:
[----:B------:R-:W-:-:S05]  /*1daa0*/  IMAD R3, R11, R3, RZ ;  /* 0x000000030b037224 */ /* 0x000fca00078e02ff */
[----:B------:R-:W-:-:S07]  /*1dab0*/  VIMNMX R2, R2, R3, !PT ;  /* 0x0000000302027248 */ /* 0x000fce0007fe0100 */
.L_x_1614:
[----:B------:R-:W-:Y:S01]  /*1dac0*/  SHF.R.S32.HI R3, RZ, 0x1f, R2 ;  /* 0x0000001fff037819 */ /* 0x000fe20000011402 */
[----:B------:R-:W-:Y:S01]  /*1dad0*/  BSSY B0, `(.L_x_1618) ;  /* 0x0000027000007945 */ /* 0x000fe20003800000 */
[----:B------:R-:W-:Y:S01]  /*1dae0*/  LOP3.LUT R14, R0, 0xff, RZ, 0xc0, !PT ;  /* 0x000000ff000e7812 */ /* 0x000fe200078ec0ff */
[----:B-1----:R-:W-:Y:S01]  /*1daf0*/  IMAD.MOV.U32 R13, RZ, RZ, RZ ;  /* 0x000000ffff0d7224 */ /* 0x002fe200078e00ff */
[----:B------:R-:W-:Y:S02]  /*1db00*/  LEA.HI R3, R3, R2, RZ, 0x7 ;  /* 0x0000000203037211 */ /* 0x000fe400078f38ff */
[----:B------:R-:W-:Y:S01]  /*1db10*/  SHF.R.U32.HI R0, RZ, 0x10, R0 ;  /* 0x00000010ff007819 */ /* 0x000fe20000011600 */
[----:B------:R0:W-:Y:S01]  /*1db20*/  STL [R1+0x38], R14 ;  /* 0x0000380e01007387 */ /* 0x0001e20000100800 */
[----:B------:R-:W-:-:S04]  /*1db30*/  SHF.R.S32.HI R3, RZ, 0x7, R3 ;  /* 0x00000007ff037819 */ /* 0x000fc80000011403 */
[----:B------:R-:W-:-:S04]  /*1db40*/  VIMNMX R4, RZ, R3, !PT ;  /* 0x00000003ff047248 */ /* 0x000fc80007fe0100 */
[----:B------:R-:W-:-:S13]  /*1db50*/  ISETP.GT.AND P0, PT, R10, R4, PT ;  /* 0x000000040a00720c */ /* 0x000fda0003f04270 */
[----:B0-----:R-:W-:Y:S05]  /*1db60*/  @!P0 BRA `(.L_x_1619) ;  /* 0x0000000000748947 */ /* 0x001fea0003800000 */
[----:B------:R-:W-:Y:S01]  /*1db70*/  ISETP.NE.AND P0, PT, R0, RZ, PT ;  /* 0x000000ff0000720c */ /* 0x000fe20003f05270 */
[----:B------:R-:W-:-:S03]  /*1db80*/  ULDC UR4, c[0x0][0x9f0] ;  /* 0x00027c0000047ab9 */ /* 0x000fc60000000800 */
[----:B------:R-:W-:-:S04]  /*1db90*/  SEL R5, R0, UR4, P0 ;  /* 0x0000000400057c07 */ /* 0x000fc80008000000 */
[----:B------:R-:W-:Y:S02]  /*1dba0*/  IABS R12, R5 ;  /* 0x00000005000c7213 */ /* 0x000fe40000000000 */
[----:B------:R-:W-:Y:S02]  /*1dbb0*/  IADD3 R11, R5, -0x1, R10 ;  /* 0xffffffff050b7810 */ /* 0x000fe40007ffe00a */
[----:B------:R-:W0:Y:S03]  /*1dbc0*/  I2F.RP R2, R12 ;  /* 0x0000000c00027306 */ /* 0x000e260000209400 */
[----:B------:R-:W-:-:S05]  /*1dbd0*/  IMAD.IADD R11, R11, 0x1, -R4 ;  /* 0x000000010b0b7824 */ /* 0x000fca00078e0a04 */
[----:B0-----:R-:W0:Y:S02]  /*1dbe0*/  MUFU.RCP R2, R2 ;  /* 0x0000000200027308 */ /* 0x001e240000001000 */
[----:B0-----:R-:W-:-:S06]  /*1dbf0*/  VIADD R2, R2, 0xffffffe ;  /* 0x0ffffffe02027836 */ /* 0x001fcc0000000000 */
[----:B------:R0:W1:Y:S02]  /*1dc00*/  F2I.FTZ.U32.TRUNC.NTZ R3, R2 ;  /* 0x0000000200037305 */ /* 0x000064000021f000 */
[----:B0-----:R-:W-:-:S04]  /*1dc10*/  LOP3.LUT R2, R11, R5, RZ, 0x3c, !PT ;  /* 0x000000050b027212 */ /* 0x001fc800078e3cff */
[----:B------:R-:W-:Y:S01]  /*1dc20*/  ISETP.GE.AND P3, PT, R2, RZ, PT ;  /* 0x000000ff0200720c */ /* 0x000fe20003f66270 */
[----:B-1----:R-:W-:-:S04]  /*1dc30*/  IMAD.MOV R2, RZ, RZ, -R3 ;  /* 0x000000ffff027224 */ /* 0x002fc800078e0a03 */
[----:B------:R-:W-:Y:S02]  /*1dc40*/  IMAD R13, R2, R12, RZ ;  /* 0x0000000c020d7224 */ /* 0x000fe400078e02ff */
[----:B------:R-:W-:-:S04]  /*1dc50*/  IMAD.MOV.U32 R2, RZ, RZ, RZ ;  /* 0x000000ffff027224 */ /* 0x000fc800078e00ff */
[----:B------:R-:W-:Y:S01]  /*1dc60*/  IMAD.HI.U32 R13, R3, R13, R2 ;  /* 0x0000000d030d7227 */ /* 0x000fe200078e0002 */
[----:B------:R-:W-:Y:S02]  /*1dc70*/  IABS R2, R11 ;  /* 0x0000000b00027213 */ /* 0x000fe40000000000 */
[----:B------:R-:W-:-:S03]  /*1dc80*/  IABS R3, R5 ;  /* 0x0000000500037213 */ /* 0x000fc60000000000 */
[----:B------:R-:W-:-:S04]  /*1dc90*/  IMAD.HI.U32 R13, R13, R2, RZ ;  /* 0x000000020d0d7227 */ /* 0x000fc800078e00ff */
[----:B------:R-:W-:-:S04]  /*1dca0*/  IMAD.MOV R3, RZ, RZ, -R3 ;  /* 0x000000ffff037224 */ /* 0x000fc800078e0a03 */
        /* <DEDUP_REMOVED lines=9> */
.L_x_1619:
[----:B------:R-:W-:Y:S05]  /*1dd40*/  BSYNC B0 ;  /* 0x0000000000007941 */ /* 0x000fea0003800000 */
.L_x_1618:
[-C--:B------:R-:W-:Y:S01]  /*1dd50*/  IMAD R4, R14, R13.reuse, R4 ;  /* 0x0000000d0e047224 */ /* 0x080fe200078e0204 */
[----:B------:R-:W-:Y:S04]  /*1dd60*/  BSSY B0, `(.L_x_1620) ;  /* 0x0000156000007945 */ /* 0x000fe80003800000 */
[C---:B------:R-:W-:Y:S01]  /*1dd70*/  VIADDMNMX R10, R4.reuse, R13, R10, PT ;  /* 0x0000000d040a7246 */ /* 0x040fe2000380010a */
[----:B------:R-:W-:-:S04]  /*1dd80*/  IMAD R4, R4, 0x80, -R7 ;  /* 0x0000008004047824 */ /* 0x000fc800078e0a07 */
[----:B------:R-:W-:Y:S01]  /*1dd90*/  IMAD R10, R10, 0x80, -R7 ;  /* 0x000000800a0a7824 */ /* 0x000fe200078e0a07 */
[----:B------:R-:W-:-:S04]  /*1dda0*/  VIMNMX R4, RZ, R4, !PT ;  /* 0x00000004ff047248 */ /* 0x000fc80007fe0100 */
[----:B------:R-:W-:-:S04]  /*1ddb0*/  VIMNMX R10, R10, R8, PT ;  /* 0x000000080a0a7248 */ /* 0x000fc80003fe0100 */
[----:B------:R-:W-:Y:S02]  /*1ddc0*/  ISETP.GT.AND P0, PT, R10, R4, PT ;  /* 0x000000040a00720c */ /* 0x000fe40003f04270 */
[----:B------:R-:W-:-:S11]  /*1ddd0*/  SHF.R.U32.HI R4, RZ, 0x7, R4 ;  /* 0x00000007ff047819 */ /* 0x000fd60000011604 */
[----:B------:R-:W-:-:S05]  /*1dde0*/  @P0 VIADD R2, R10, 0x7f ;  /* 0x0000007f0a020836 */ /* 0x000fca0000000000 */
[----:B------:R-:W-:-:S04]  /*1ddf0*/  @P0 SHF.R.S32.HI R3, RZ, 0x1f, R2 ;  /* 0x0000001fff030819 */ /* 0x000fc80000011402 */
[----:B------:R-:W-:Y:S01]  /*1de00*/  @P0 LEA.HI R2, R3, R2, RZ, 0x7 ;  /* 0x0000000203020211 */ /* 0x000fe200078f38ff */
[----:B------:R-:W-:-:S03]  /*1de10*/  IMAD.MOV.U32 R3, RZ, RZ, R4 ;  /* 0x000000ffff037224 */ /* 0x000fc600078e0004 */
[----:B------:R-:W-:Y:S02]  /*1de20*/  @P0 SHF.R.S32.HI R3, RZ, 0x7, R2 ;  /* 0x00000007ff030819 */ /* 0x000fe40000011402 */
[----:B------:R-:W-:Y:S02]  /*1de30*/  PLOP3.LUT P0, PT, PT, PT, PT, 0x80, 0x0 ;  /* 0x000000000000781c */ /* 0x000fe40003f0f070 */
[----:B------:R-:W-:-:S13]  /*1de40*/  ISETP.GT.AND P1, PT, R3, R4, PT ;  /* 0x000000040300720c */ /* 0x000fda0003f24270 */
[----:B------:R-:W-:Y:S05]  /*1de50*/  @!P1 BRA `(.L_x_1621) ;  /* 0x0000001400189947 */ /* 0x000fea0003800000 */
[----:B------:R-:W-:Y:S01]  /*1de60*/  UMOV UR4, 0xffffffff ;  /* 0xffffffff00047882 */ /* 0x000fe20000000000 */
[----:B------:R-:W-:Y:S02]  /*1de70*/  SEL R2, R27, RZ, !P2 ;  /* 0x000000ff1b027207 */ /* 0x000fe40005000000 */
[----:B------:R-:W-:Y:S05]  /*1de80*/  BRA.DIV UR4, `(.L_x_1622) ;  /* 0x0000007e04b87947 */ /* 0x000fea000b800000 */
[----:B------:R-:W0:Y:S02]  /*1de90*/  S2R R5, SR_TID.X ;  /* 0x0000000000057919 */ /* 0x000e240000002100 */
[----:B0-----:R-:W-:-:S04]  /*1dea0*/  SHF.R.U32.HI R5, RZ, 0x5, R5 ;  /* 0x00000005ff057819 */ /* 0x001fc80000011605 */
[----:B------:R-:W-:-:S05]  /*1deb0*/  LOP3.LUT R5, R5, 0x3, RZ, 0xc0, !PT ;  /* 0x0000000305057812 */ /* 0x000fca00078ec0ff */
[----:B------:R0:W1:Y:S02]  /*1dec0*/  SHFL.IDX PT, R14, R5, RZ, 0x1f ;  /* 0x00001fff050e7589 */ /* 0x00006400000e0000 */
.L_x_1825:
[----:B-1----:R-:W-:Y:S02]  /*1ded0*/  ISETP.NE.AND P0, PT, R14, RZ, PT ;  /* 0x000000ff0e00720c */ /* 0x002fe40003f05270 */
[----:B------:R-:W-:-:S11]  /*1dee0*/  PLOP3.LUT P6, PT, PT, PT, PT, 0x8, 0x0 ;  /* 0x000000000000781c */ /* 0x000fd60003fce170 */
[----:B------:R-:W-:Y:S05]  /*1def0*/  @P0 BRA `(.L_x_1623) ;  /* 0x00000000000c0947 */ /* 0x000fea0003800000 */
[----:B------:R-:W-:-:S03]  /*1df00*/  UMOV UR4, 0xffffffff ;  /* 0xffffffff00047882 */ /* 0x000fc60000000000 */
[----:B------:R-:W-:Y:S05]  /*1df10*/  BRA.DIV UR4, `(.L_x_1624) ;  /* 0x0000007e04c87947 */ /* 0x000fea000b800000 */
[----:B------:R-:W-:-:S13]  /*1df20*/  ELECT P6, URZ, PT ;  /* 0x00000000003f782f */ /* 0x000fda00038c0000 */
.L_x_1623:
[----:B0-----:R-:W2:Y:S01]  /*1df30*/  LDL R5, [R1+0x2c] ;  /* 0x00002c0001057983 */ /* 0x001ea20000100800 */
[----:B------:R-:W-:Y:S01]  /*1df40*/  BSSY B1, `(.L_x_1625) ;  /* 0x0000008000017945 */ /* 0x000fe20003800000 */
[----:B--2---:R-:W-:-:S05]  /*1df50*/  VIADD R5, R5, 0x1 ;  /* 0x0000000105057836 */ /* 0x004fca0000000000 */
[----:B------:R-:W-:-:S04]  /*1df60*/  LEA.HI R7, R5, R5, RZ, 0x1 ;  /* 0x0000000505077211 */ /* 0x000fc800078f08ff */
[----:B------:R-:W-:-:S05]  /*1df70*/  LOP3.LUT R7, R7, 0xfffffffe, RZ, 0xc0, !PT ;  /* 0xfffffffe07077812 */ /* 0x000fca00078ec0ff */
[----:B------:R-:W-:-:S05]  /*1df80*/  IMAD.IADD R5, R5, 0x1, -R7 ;  /* 0x0000000105057824 */ /* 0x000fca00078e0a07 */
[----:B------:R-:W-:-:S04]  /*1df90*/  SHF.L.U32 R5, R5, 0x1f, RZ ;  /* 0x0000001f05057819 */ /* 0x000fc800000006ff */
[----:B------:R-:W0:Y:S02]  /*1dfa0*/  SYNCS.PHASECHK.TRANS64.TRYWAIT P0, [R17+URZ+0x2d820], R5 ;  /* 0x02d82005110075a7 */ /* 0x000e24000800017f */
[----:B0-----:R-:W-:Y:S05]  /*1dfb0*/  @!P0 BRA `(.L_x_1626) ;  /* 0x0000007c00c08947 */ /* 0x001fea0003800000 */
.L_x_1828:
[----:B------:R-:W-:Y:S05]  /*1dfc0*/  BSYNC B1 ;  /* 0x0000000000017941 */ /* 0x000fea0003800000 */
.L_x_1625:
[----:B------:R-:W-:Y:S04]  /*1dfd0*/  BSSY B1, `(.L_x_1627) ;  /* 0x000008c000017945 */ /* 0x000fe80003800000 */
[----:B------:R-:W-:Y:S05]  /*1dfe0*/  @!P6 BRA `(.L_x_1628) ;  /* 0x000000080028e947 */ /* 0x000fea0003800000 */
[----:B------:R-:W2:Y:S01]  /*1dff0*/  LDL R8, [R1] ;  /* 0x0000000001087983 */ /* 0x000ea20000100800 */
        /* <DEDUP_REMOVED lines=8> */
.L_x_1829:
[----:B------:R-:W-:Y:S05]  /*1e080*/  BSYNC B2 ;  /* 0x0000000000027941 */ /* 0x000fea0003800000 */
.L_x_1629:
[----:B------:R-:W-:Y:S04]  /*1e090*/  BSSY B2, `(.L_x_1631) ;  /* 0x0000009000027945 */ /* 0x000fe80003800000 */
[----:B------:R-:W-:Y:S05]  /*1e0a0*/  @P1 BRA `(.L_x_1632) ;  /* 0x00000000001c1947 */ /* 0x000fea0003800000 */
[----:B0-----:R-:W0:Y:S02]  /*1e0b0*/  S2R R5, SR_TID.X ;  /* 0x0000000000057919 */ /* 0x001e240000002100 */
[----:B0-----:R-:W-:Y:S01]  /*1e0c0*/  LOP3.LUT R7, R5, 0x1f, RZ, 0xc0, !PT ;  /* 0x0000001f05077812 */ /* 0x001fe200078ec0ff */
[----:B------:R-:W-:-:S03]  /*1e0d0*/  IMAD.MOV.U32 R5, RZ, RZ, 0x6000 ;  /* 0x00006000ff057424 */ /* 0x000fc600078e00ff */
[----:B------:R-:W-:Y:S01]  /*1e0e0*/  ISETP.NE.AND P0, PT, R7, RZ, PT ;  /* 0x000000ff0700720c */ /* 0x000fe20003f05270 */
[----:B------:R2:W-:-:S12]  /*1e0f0*/  SYNCS.ARRIVE.TRANS64 RZ, [R11+URZ+0x2d890], R5 ;  /* 0x02d890050bff79a7 */ /* 0x0005d8000800003f */
[----:B--2---:R-:W-:Y:S05]  /*1e100*/  @!P0 BRA `(.L_x_1632) ;  /* 0x0000000000048947 */ /* 0x004fea0003800000 */
[----:B------:R-:W-:Y:S01]  /*1e110*/  BPT.TRAP 0x1 ;  /* 0x000000040000795c */ /* 0x000fe20000300000 */
.L_x_1632:
[----:B------:R-:W-:Y:S05]  /*1e120*/  BSYNC B2 ;  /* 0x0000000000027941 */ /* 0x000fea0003800000 */
.L_x_1631:
        /* <DEDUP_REMOVED lines=8> */
[----:B0-----:R-:W-:Y:S01]  /*1e1b0*/  VIADD R5, R11, 0x2d890 ;  /* 0x0002d8900b057836 */ /* 0x001fe20000000000 */
[----:B------:R-:W-:Y:S01]  /*1e1c0*/  UMOV UR6, 0x0 ;  /* 0x0000000000067882 */ /* 0x000fe20000000000 */
[----:B------:R-:W-:Y:S01]  /*1e1d0*/  VIADD R12, R8, 0x15400 ;  /* 0x00015400080c7836 */ /* 0x000fe20000000000 */
[----:B------:R-:W-:-:S09]  /*1e1e0*/  UMOV UR7, 0x12f00000 ;  /* 0x12f0000000077882 */ /* 0x000fd20000000000 */
.L_x_1633:
        /* <DEDUP_REMOVED lines=16> */
.L_x_1634:
        /* <DEDUP_REMOVED lines=16> */
.L_x_1635:
        /* <DEDUP_REMOVED lines=13> */
.L_x_1830:
[----:B------:R-:W-:Y:S05]  /*1e4c0*/  BSYNC B2 ;  /* 0x0000000000027941 */ /* 0x000fea0003800000 */
.L_x_1636:
[----:B------:R-:W-:Y:S01]  /*1e4d0*/  BSSY B2, `(.L_x_1638) ;  /* 0x000000b000027945 */ /* 0x000fe20003800000 */
[----:B------:R-:W-:Y:S02]  /*1e4e0*/  IMAD.MOV.U32 R12, RZ, RZ, 0x0 ;  /* 0x00000000ff0c7424 */ /* 0x000fe400078e00ff */
[----:B------:R-:W-:Y:S01]  /*1e4f0*/  IMAD.MOV.U32 R13, RZ, RZ, 0x12f00000 ;  /* 0x12f00000ff0d7424 */ /* 0x000fe200078e00ff */
[----:B------:R-:W-:Y:S06]  /*1e500*/  @P1 BRA `(.L_x_1639) ;  /* 0x00000000001c1947 */ /* 0x000fec0003800000 */
[----:B------:R-:W2:Y:S02]  /*1e510*/  S2R R5, SR_TID.X ;  /* 0x0000000000057919 */ /* 0x000ea40000002100 */
[----:B--2---:R-:W-:Y:S01]  /*1e520*/  LOP3.LUT R21, R5, 0x1f, RZ, 0xc0, !PT ;  /* 0x0000001f05157812 */ /* 0x004fe200078ec0ff */
[----:B------:R-:W-:-:S03]  /*1e530*/  IMAD.MOV.U32 R5, RZ, RZ, 0x6000 ;  /* 0x00006000ff057424 */ /* 0x000fc600078e00ff */
[----:B------:R-:W-:Y:S01]  /*1e540*/  ISETP.NE.AND P0, PT, R21, RZ, PT ;  /* 0x000000ff1500720c */ /* 0x000fe20003f05270 */
[----:B------:R2:W-:-:S12]  /*1e550*/  SYNCS.ARRIVE.TRANS64 RZ, [R11+URZ+0x2d8b0], R5 ;  /* 0x02d8b0050bff79a7 */ /* 0x0005d8000800003f */
[----:B--2---:R-:W-:Y:S05]  /*1e560*/  @!P0 BRA `(.L_x_1639) ;  /* 0x0000000000048947 */ /* 0x004fea0003800000 */
[----:B------:R-:W-:Y:S01]  /*1e570*/  BPT.TRAP 0x1 ;  /* 0x000000040000795c */ /* 0x000fe20000300000 */
.L_x_1639:
[----:B------:R-:W-:Y:S05]  /*1e580*/  BSYNC B2 ;  /* 0x0000000000027941 */ /* 0x000fea0003800000 */
.L_x_1638:
[----:B------:R-:W-:Y:S01]  /*1e590*/  R2UR UR10, R20 ;  /* 0x00000000140a72ca */ /* 0x000fe200000e0000 */
[----:B------:R-:W-:Y:S01]  /*1e5a0*/  UIADD3 UR4, UP0, UR40, 0x670, URZ ;  /* 0x0000067028047890 */ /* 0x000fe2000ff1e03f */
[----:B------:R-:W-:Y:S01]  /*1e5b0*/  R2UR UR6, R12 ;  /* 0x000000000c0672ca */ /* 0x000fe200000e0000 */
[----:B01----:R-:W-:Y:S01]  /*1e5c0*/  VIADD R11, R11, 0x2d8b0 ;  /* 0x0002d8b00b0b7836 */ /* 0x003fe20000000000 */
[----:B------:R-:W-:Y:S01]  /*1e5d0*/  R2UR UR7, R13 ;  /* 0x000000000d0772ca */ /* 0x000fe200000e0000 */
[----:B------:R-:W-:Y:S01]  /*1e5e0*/  VIADD R5, R8, 0x400 ;  /* 0x0000040008057836 */ /* 0x000fe20000000000 */
[----:B------:R-:W-:Y:S01]  /*1e5f0*/  PLOP3.LUT P0, PT, PT, PT, PT, 0x80, 0x0 ;  /* 0x000000000000781c */ /* 0x000fe20003f0f070 */
[----:B------:R-:W-:-:S12]  /*1e600*/  UIADD3.X UR5, URZ, UR41, URZ, UP0, !UPT ;  /* 0x000000293f057290 */ /* 0x000fd800087fe43f */
.L_x_1640:
        /* <DEDUP_REMOVED lines=15> */
.L_x_1641:
        /* <DEDUP_REMOVED lines=15> */
.L_x_1642:
        /* <DEDUP_REMOVED lines=10> */
.L_x_1628:
[----:B------:R-:W-:Y:S05]  /*1e890*/  BSYNC B1 ;  /* 0x0000000000017941 */ /* 0x000fea0003800000 */
.L_x_1627:
[----:B0-----:R-:W2:Y:S01]  /*1e8a0*/  LDL.LU R5, [R1] ;  /* 0x0000000001057983 */ /* 0x001ea20000300800 */
[----:B------:R-:W-:Y:S01]  /*1e8b0*/  VIADD R29, R29, 0x1 ;  /* 0x000000011d1d7836 */ /* 0x000fe20000000000 */
[----:B------:R-:W-:Y:S01]  /*1e8c0*/  PLOP3.LUT P0, PT, PT, PT, PT, 0x8, 0x0 ;  /* 0x000000000000781c */ /* 0x000fe20003f0e170 */
[----:B------:R-:W-:-:S03]  /*1e8d0*/  VIADD R11, R3, 0xfffffffe ;  /* 0xfffffffe030b7836 */ /* 0x000fc60000000000 */
[----:B------:R-:W-:Y:S02]  /*1e8e0*/  ISETP.NE.AND P1, PT, R29, 0x2, PT ;  /* 0x000000021d00780c */ /* 0x000fe40003f25270 */
[----:B------:R-:W-:Y:S02]  /*1e8f0*/  ISETP.GE.AND P2, PT, R11, R4, PT ;  /* 0x000000040b00720c */ /* 0x000fe40003f46270 */
[----:B------:R-:W-:Y:S02]  /*1e900*/  SEL R3, RZ, 0x1, P1 ;  /* 0x00000001ff037807 */ /* 0x000fe40000800000 */
[----:B------:R-:W-:Y:S02]  /*1e910*/  SEL R29, R29, RZ, P1 ;  /* 0x000000ff1d1d7207 */ /* 0x000fe40000800000 */
[----:B--2---:R-:W-:-:S05]  /*1e920*/  LOP3.LUT R5, R5, R3, RZ, 0x3c, !PT ;  /* 0x0000000305057212 */ /* 0x004fca00078e3cff */
[----:B------:R0:W-:Y:S02]  /*1e930*/  STL [R1], R5 ;  /* 0x0000000501007387 */ /* 0x0001e40000100800 */
[----:B------:R-:W-:Y:S05]  /*1e940*/  @!P2 BRA `(.L_x_1621) ;  /* 0x00000008005ca947 */ /* 0x000fea0003800000 */
.L_x_1659:
[----:B------:R-:W-:Y:S05]  /*1e950*/  YIELD ;  /* 0x0000000000007946 */ /* 0x000fea0003800000 */
[----:B------:R-:W-:Y:S04]  /*1e960*/  BSSY B1, `(.L_x_1643) ;  /* 0x000008b000017945 */ /* 0x000fe80003800000 */
[----:B-1----:R-:W-:Y:S05]  /*1e970*/  @!P6 BRA `(.L_x_1644) ;  /* 0x000000080024e947 */ /* 0x002fea0003800000 */
[----:B0-----:R-:W2:Y:S01]  /*1e980*/  LDL R5, [R1] ;  /* 0x0000000001057983 */ /* 0x001ea20000100800 */
[----:B------:R-:W-:Y:S01]  /*1e990*/  IMAD R10, R29, 0x8, R17 ;  /* 0x000000081d0a7824 */ /* 0x000fe200078e0211 */
[----:B------:R-:W0:Y:S01]  /*1e9a0*/  S2R R3, SR_TID.X ;  /* 0x0000000000037919 */ /* 0x000e220000002100 */
[----:B------:R-:W-:Y:S01]  /*1e9b0*/  BSSY B2, `(.L_x_1645) ;  /* 0x0000006000027945 */ /* 0x000fe20003800000 */
[----:B0-----:R-:W-:-:S04]  /*1e9c0*/  LOP3.LUT R3, R3, 0x7f, RZ, 0xc0, !PT ;  /* 0x0000007f03037812 */ /* 0x001fc800078ec0ff */
[----:B------:R-:W-:Y:S02]  /*1e9d0*/  ISETP.NE.AND P2, PT, R3, RZ, PT ;  /* 0x000000ff0300720c */ /* 0x000fe40003f45270 */
[----:B--2---:R-:W-:-:S04]  /*1e9e0*/  SHF.L.U32 R8, R5, 0x1f, RZ ;  /* 0x0000001f05087819 */ /* 0x004fc800000006ff */
[----:B------:R-:W0:Y:S02]  /*1e9f0*/  SYNCS.PHASECHK.TRANS64.TRYWAIT P1, [R10+URZ+0x2d8a0], R8 ;  /* 0x02d8a0080a0075a7 */ /* 0x000e24000802017f */
[----:B0-----:R-:W-:Y:S05]  /*1ea00*/  @!P1 BRA `(.L_x_1646) ;  /* 0x0000007400689947 */ /* 0x001fea0003800000 */
.L_x_1831:
[----:B------:R-:W-:Y:S05]  /*1ea10*/  BSYNC B2 ;  /* 0x0000000000027941 */ /* 0x000fea0003800000 */
.L_x_1645:
[----:B------:R-:W-:Y:S04]  /*1ea20*/  BSSY B2, `(.L_x_1647) ;  /* 0x0000009000027945 */ /* 0x000fe80003800000 */
[----:B------:R-:W-:Y:S05]  /*1ea30*/  @P2 BRA `(.L_x_1648) ;  /* 0x00000000001c2947 */ /* 0x000fea0003800000 */
[----:B------:R-:W1:Y:S02]  /*1ea40*/  S2R R3, SR_TID.X ;  /* 0x0000000000037919 */ /* 0x000e640000002100 */
[----:B-1----:R-:W-:Y:S01]  /*1ea50*/  LOP3.LUT R5, R3, 0x1f, RZ, 0xc0, !PT ;  /* 0x0000001f03057812 */ /* 0x002fe200078ec0ff */
[----:B------:R-:W-:-:S03]  /*1ea60*/  IMAD.MOV.U32 R3, RZ, RZ, 0x6000 ;  /* 0x00006000ff037424 */ /* 0x000fc600078e00ff */
[----:B------:R-:W-:Y:S01]  /*1ea70*/  ISETP.NE.AND P1, PT, R5, RZ, PT ;  /* 0x000000ff0500720c */ /* 0x000fe20003f25270 */
[----:B------:R1:W-:-:S12]  /*1ea80*/  SYNCS.ARRIVE.TRANS64 RZ, [R10+URZ+0x2d890], R3 ;  /* 0x02d890030aff79a7 */ /* 0x0003d8000800003f */
[----:B-1----:R-:W-:Y:S05]  /*1ea90*/  @!P1 BRA `(.L_x_1648) ;  /* 0x0000000000049947 */ /* 0x002fea0003800000 */
[----:B------:R-:W-:Y:S01]  /*1eaa0*/  BPT.TRAP 0x1 ;  /* 0x000000040000795c */ /* 0x000fe20000300000 */
.L_x_1648:
[----:B------:R-:W-:Y:S05]  /*1eab0*/  BSYNC B2 ;  /* 0x0000000000027941 */ /* 0x000fea0003800000 */
.L_x_1647:
        /* <DEDUP_REMOVED lines=11> */
.L_x_1649:
        /* <DEDUP_REMOVED lines=10> */
[----:B------:R-:W-:Y:S01]  /*1ec10*/  IMAD.MOV.U32 R20, RZ, RZ, 0x20 ;  /* 0x00000020ff147424 */ /* 0x000fe200078e00ff */
[----:B------:R-:W-:Y:S01]  /*1ec20*/  PLOP3.LUT P1, PT, PT, PT, PT, 0x80, 0x0 ;  /* 0x000000000000781c */ /* 0x000fe20003f2f070 */
[----:B------:R-:W-:Y:S01]  /*1ec30*/  VIADD R12, R7, 0x17400 ;  /* 0x00017400070c7836 */ /* 0x000fe20000000000 */
[----:B------:R-:W-:Y:S01]  /*1ec40*/  UMOV UR6, 0x0 ;  /* 0x0000000000067882 */ /* 0x000fe20000000000 */
[----:B------:R-:W-:Y:S01]  /*1ec50*/  UMOV UR7, 0x12f00000 ;  /* 0x12f0000000077882 */ /* 0x000fe20000000000 */
[----:B------:R-:W-:-:S15]  /*1ec60*/  R2UR UR10, R20 ;  /* 0x00000000140a72ca */ /* 0x000fde00000e0000 */
.L_x_1650:
        /* <DEDUP_REMOVED lines=16> */
.L_x_1651:
        /* <DEDUP_REMOVED lines=10> */
[----:B------:R-:W1:Y:S01]  /*1ee10*/  SYNCS.PHASECHK.TRANS64.TRYWAIT P1, [R10+URZ+0x2d8c0], R8 ;  /* 0x02d8c0080a0075a7 */ /* 0x000e62000802017f */
[----:B------:R-:W-:Y:S04]  /*1ee20*/  BSSY B2, `(.L_x_1652) ;  /* 0x0000002000027945 */ /* 0x000fe80003800000 */
[----:B-1----:R-:W-:Y:S05]  /*1ee30*/  @!P1 BRA `(.L_x_1653) ;  /* 0x0000007000709947 */ /* 0x002fea0003800000 */
.L_x_1832:
[----:B------:R-:W-:Y:S05]  /*1ee40*/  BSYNC B2 ;  /* 0x0000000000027941 */ /* 0x000fea0003800000 */
.L_x_1652:
        /* <DEDUP_REMOVED lines=11> */
.L_x_1655:
[----:B------:R-:W-:Y:S05]  /*1ef00*/  BSYNC B2 ;  /* 0x0000000000027941 */ /* 0x000fea0003800000 */
.L_x_1654:
        /* <DEDUP_REMOVED lines=8> */
.L_x_1656:
        /* <DEDUP_REMOVED lines=15> */
.L_x_1657:
        /* <DEDUP_REMOVED lines=15> */
.L_x_1658:
        /* <DEDUP_REMOVED lines=10> */
.L_x_1644:
[----:B------:R-:W-:Y:S05]  /*1f210*/  BSYNC B1 ;  /* 0x0000000000017941 */ /* 0x000fea0003800000 */
.L_x_1643:
        /* <DEDUP_REMOVED lines=10> */
.L_x_1621:
[----:B------:R-:W-:Y:S05]  /*1f2c0*/  BSYNC B0 ;  /* 0x0000000000007941 */ /* 0x000fea0003800000 */
.L_x_1620:
[----:B------:R-:W2:Y:S01]  /*1f2d0*/  LDL R7, [R1+0x10] ;  /* 0x0000100001077983 */ /* 0x000ea20000100800 */
[----:B------:R-:W3:Y:S01]  /*1f2e0*/  LDC R2, c[0x0][0x448] ;  /* 0x00011200ff027b82 */ /* 0x000ee20000000800 */
[----:B------:R-:W-:Y:S07]  /*1f2f0*/  @!P0 WARPSYNC.ALL ;  /* 0x0000000000008948 */ /* 0x000fee0003800000 */
[----:B------:R-:W-:Y:S01]  /*1f300*/  @!P0 BAR.SYNC.DEFER_BLOCKING 0xc, 0x200 ;  /* 0x0308000000008b1d */ /* 0x000fe20000010000 */
[----:B---3--:R-:W-:-:S13]  /*1f310*/  ISETP.NE.AND P1, PT, R2, 0x1, PT ;  /* 0x000000010200780c */ /* 0x008fda0003f25270 */
[----:B------:R-:W3:Y:S08]  /*1f320*/  @P1 LDC R4, c[0x0][0x44c] ;  /* 0x00011300ff041b82 */ /* 0x000ef00000000800 */
[----:B------:R-:W4:Y:S01]  /*1f330*/  @P1 LDC R2, c[0x0][0x450] ;  /* 0x00011400ff021b82 */ /* 0x000f220000000800 */
[----:B--2---:R-:W-:-:S04]  /*1f340*/  VIADD R3, R7, 0xbf ;  /* 0x000000bf07037836 */ /* 0x004fc80000000000 */
[----:B---3--:R-:W-:-:S05]  /*1f350*/  @P1 IMAD.HI.U32 R4, R3, R4, RZ ;  /* 0x0000000403041227 */ /* 0x008fca00078e00ff */
[----:B----4-:R-:W-:-:S05]  /*1f360*/  @P1 SHF.R.U32.HI R3, RZ, R2, R4 ;  /* 0x00000002ff031219 */ /* 0x010fca0000011604 */
[----:B------:R-:W-:Y:S02]  /*1f370*/  IMAD.IADD R9, R9, 0x1, R3 ;  /* 0x0000000109097824 */ /* 0x000fe400078e0203 */
[----:B------:R-:W2:Y:S02]  /*1f380*/  LDC.64 R2, c[0x0][0x9e0] ;  /* 0x00027800ff027b82 */ /* 0x000ea40000000a00 */
[----:B--2---:R-:W-:Y:S01]  /*1f390*/  ISETP.GE.AND P2, PT, R3, 0x1, PT ;  /* 0x000000010300780c */ /* 0x004fe20003f46270 */
[----:B------:R-:W-:-:S12]  /*1f3a0*/  IMAD.IADD R2, R9, 0x1, R2 ;  /* 0x0000000109027824 */ /* 0x000fd800078e0202 */
[----:B------:R-:W-:Y:S05]  /*1f3b0*/  @!P2 BRA `(.L_x_1660) ;  /* 0x000000000048a947 */ /* 0x000fea0003800000 */
[C---:B------:R-:W-:Y:S01]  /*1f3c0*/  ISETP.GT.AND P0, PT, R9.reuse, RZ, PT ;  /* 0x000000ff0900720c */ /* 0x040fe20003f04270 */
[----:B------:R-:W-:Y:S01]  /*1f3d0*/  BSSY B0, `(.L_x_1661) ;  /* 0x000000e000007945 */ /* 0x000fe20003800000 */
[----:B------:R-:W-:-:S11]  /*1f3e0*/  VIADD R6, R9, 0xffffffff ;  /* 0xffffffff09067836 */ /* 0x000fd60000000000 */
[----:B------:R-:W-:Y:S05]  /*1f3f0*/  @P0 BRA `(.L_x_1662) ;  /* 0x00000000001c0947 */ /* 0x000fea0003800000 */
[----:B------:R-:W-:Y:S01]  /*1f400*/  ISETP.NE.AND P0, PT, R3, 0x1, PT ;  /* 0x000000010300780c */ /* 0x000fe20003f05270 */
[----:B------:R-:W-:-:S12]  /*1f410*/  IMAD.MOV R6, RZ, RZ, -R9 ;  /* 0x000000ffff067224 */ /* 0x000fd800078e0a09 */
[----:B0-----:R-:W0:Y:S02]  /*1f420*/  @P0 LDC.64 R4, c[0x0][0x9e8] ;  /* 0x00027a00ff040b82 */ /* 0x001e240000000a00 */
[----:B0-----:R-:W-:-:S05]  /*1f430*/  @P0 IMAD.HI.U32 R4, R6, R4, RZ ;  /* 0x0000000406040227 */ /* 0x001fca00078e00ff */
[----:B------:R-:W-:-:S04]  /*1f440*/  @P0 SHF.R.U32.HI R6, RZ, R5, R4 ;  /* 0x00000005ff060219 */ /* 0x000fc80000011604 */
[----:B------:R-:W-:Y:S01]  /*1f450*/  LOP3.LUT R6, RZ, R6, RZ, 0x33, !PT ;  /* 0x00000006ff067212 */ /* 0x000fe200078e33ff */
[----:B------:R-:W-:Y:S06]  /*1f460*/  BRA `(.L_x_1663) ;  /* 0x0000000000107947 */ /* 0x000fec0003800000 */
.L_x_1662:
[----:B------:R-:W-:-:S13]  /*1f470*/  ISETP.NE.AND P0, PT, R3, 0x1, PT ;  /* 0x000000010300780c */ /* 0x000fda0003f05270 */
[----:B0-----:R-:W0:Y:S02]  /*1f480*/  @P0 LDC.64 R4, c[0x0][0x9e8] ;  /* 0x00027a00ff040b82 */ /* 0x001e240000000a00 */
[----:B0-----:R-:W-:-:S05]  /*1f490*/  @P0 IMAD.HI.U32 R4, R6, R4, RZ ;  /* 0x0000000406040227 */ /* 0x001fca00078e00ff */
[----:B------:R-:W-:-:S07]  /*1f4a0*/  @P0 SHF.R.U32.HI R6, RZ, R5, R4 ;  /* 0x00000005ff060219 */ /* 0x000fce0000011604 */
.L_x_1663:
[----:B------:R-:W-:Y:S05]  /*1f4b0*/  BSYNC B0 ;  /* 0x0000000000007941 */ /* 0x000fea0003800000 */
.L_x_1661:
[----:B------:R-:W-:-:S05]  /*1f4c0*/  IMAD R6, R6, R3, R3 ;  /* 0x0000000306067224 */ /* 0x000fca00078e0203 */
[----:B------:R-:W-:-:S07]  /*1f4d0*/  VIMNMX R2, R2, R6, PT ;  /* 0x0000000602027248 */ /* 0x000fce0003fe0100 */
.L_x_1660:
[----:B-1----:R-:W2:Y:S01]  /*1f4e0*/  LDL R8, [R1+0x44] ;  /* 0x0000440001087983 */ /* 0x002ea20000100800 */
[----:B0-----:R-:W0:Y:S01]  /*1f4f0*/  @P1 LDC R5, c[0x0][0x44c] ;  /* 0x00011300ff051b82 */ /* 0x001e220000000800 */
[----:B------:R-:W-:Y:S01]  /*1f500*/  VIADD R2, R2, 0x7f ;  /* 0x0000007f02027836 */ /* 0x000fe20000000000 */
[----:B------:R-:W-:Y:S01]  /*1f510*/  ULDC UR4, c[0x0][0x9dc] ;  /* 0x0002770000047ab9 */ /* 0x000fe20000000800 */
[----:B------:R-:W-:-:S05]  /*1f520*/  IMAD.MOV.U32 R6, RZ, RZ, R7 ;  /* 0x000000ffff067224 */ /* 0x000fca00078e0007 */
[----:B------:R-:W1:Y:S01]  /*1f530*/  @P1 LDC R4, c[0x0][0x450] ;  /* 0x00011400ff041b82 */ /* 0x000e620000000800 */
[----:B0-----:R-:W-:-:S05]  /*1f540*/  @P1 IMAD.HI.U32 R5, R7, R5, RZ ;  /* 0x0000000507051227 */ /* 0x001fca00078e00ff */
[----:B-1----:R-:W-:Y:S02]  /*1f550*/  @P1 SHF.R.U32.HI R6, RZ, R4, R5 ;  /* 0x00000004ff061219 */ /* 0x002fe40000011605 */
[----:B------:R-:W-:-:S03]  /*1f560*/  SHF.R.S32.HI R4, RZ, 0x1f, R2 ;  /* 0x0000001fff047819 */ /* 0x000fc60000011402 */
[----:B------:R-:W-:Y:S01]  /*1f570*/  IMAD.IADD R7, R19, 0x1, R6 ;  /* 0x0000000113077824 */ /* 0x000fe200078e0206 */
[----:B------:R-:W-:-:S03]  /*1f580*/  LEA.HI R4, R4, R2, RZ, 0x7 ;  /* 0x0000000204047211 */ /* 0x000fc600078f38ff */
[----:B------:R-:W-:Y:S01]  /*1f590*/  VIADD R2, R7, -UR4 ;  /* 0x8000000407027c36 */ /* 0x000fe20008000000 */
[----:B------:R-:W-:-:S05]  /*1f5a0*/  SHF.R.S32.HI R9, RZ, 0x7, R4 ;  /* 0x00000007ff097819 */ /* 0x000fca0000011404 */
[----:B------:R0:W-:Y:S01]  /*1f5b0*/  STL [R1+0x48], R9 ;  /* 0x0000480901007387 */ /* 0x0001e20000100800 */
[----:B--2---:R-:W-:Y:S01]  /*1f5c0*/  VIMNMX R6, R8, R9, PT ;  /* 0x0000000908067248 */ /* 0x004fe20003fe0100 */
[----:B0-----:R-:W-:Y:S06]  /*1f5d0*/  @!P2 BRA `(.L_x_1664) ;  /* 0x000000000044a947 */ /* 0x001fec0003800000 */
        /* <DEDUP_REMOVED lines=10> */
.L_x_1666:
[----:B------:R-:W-:-:S13]  /*1f680*/  ISETP.NE.AND P0, PT, R3, 0x1, PT ;  /* 0x000000010300780c */ /* 0x000fda0003f05270 */
[----:B------:R-:W0:Y:S02]  /*1f690*/  @P0 LDC.64 R4, c[0x0][0x9e8] ;  /* 0x00027a00ff040b82 */ /* 0x000e240000000a00 */
[----:B0-----:R-:W-:-:S05]  /*1f6a0*/  @P0 IMAD.HI.U32 R4, R7, R4, RZ ;  /* 0x0000000407040227 */ /* 0x001fca00078e00ff */
[----:B------:R-:W-:-:S07]  /*1f6b0*/  @P0 SHF.R.U32.HI R7, RZ, R5, R4 ;  /* 0x00000005ff070219 */ /* 0x000fce0000011604 */
.L_x_1667:
[----:B------:R-:W-:Y:S05]  /*1f6c0*/  BSYNC B0 ;  /* 0x0000000000007941 */ /* 0x000fea0003800000 */
.L_x_1665:
[----:B------:R-:W-:-:S05]  /*1f6d0*/  IMAD R3, R7, R3, RZ ;  /* 0x0000000307037224 */ /* 0x000fca00078e02ff */
[----:B------:R-:W-:-:S07]  /*1f6e0*/  VIMNMX R2, R2, R3, !PT ;  /* 0x0000000302027248 */ /* 0x000fce0007fe0100 */
.L_x_1664:
[----:B------:R-:W-:Y:S01]  /*1f6f0*/  SHF.R.S32.HI R3, RZ, 0x1f, R2 ;  /* 0x0000001fff037819 */ /* 0x000fe20000011402 */
[----:B------:R-:W-:Y:S01]  /*1f700*/  BSSY B0, `(.L_x_1668) ;  /* 0x0000025000007945 */ /* 0x000fe20003800000 */
[----:B------:R-:W-:Y:S02]  /*1f710*/  ISETP.NE.AND P1, PT, R0, RZ, PT ;  /* 0x000000ff0000720c */ /* 0x000fe40003f25270 */
[----:B------:R-:W-:-:S04]  /*1f720*/  LEA.HI R3, R3, R2, RZ, 0x7 ;  /* 0x0000000203037211 */ /* 0x000fc800078f38ff */
[----:B------:R-:W-:-:S04]  /*1f730*/  SHF.R.S32.HI R3, RZ, 0x7, R3 ;  /* 0x00000007ff037819 */ /* 0x000fc80000011403 */
[----:B------:R-:W-:-:S03]  /*1f740*/  VIMNMX R8, RZ, R3, !PT ;  /* 0x00000003ff087248 */ /* 0x000fc60007fe0100 */
[----:B------:R-:W0:Y:S01]  /*1f750*/  @!P1 LDC R0, c[0x0][0x9f0] ;  /* 0x00027c00ff009b82 */ /* 0x000e220000000800 */
[----:B------:R-:W-:Y:S01]  /*1f760*/  ISETP.GT.AND P0, PT, R6, R8, PT ;  /* 0x000000080600720c */ /* 0x000fe20003f04270 */
[----:B------:R1:W-:Y:S04]  /*1f770*/  STL [R1+0x24], R8 ;  /* 0x0000240801007387 */ /* 0x0003e80000100800 */
[----:B------:R1:W-:Y:S08]  /*1f780*/  STL [R1+0x28], RZ ;  /* 0x000028ff01007387 */ /* 0x0003f00000100800 */
[----:B-1----:R-:W-:Y:S05]  /*1f790*/  @!P0 BRA `(.L_x_1669) ;  /* 0x00000000006c8947 */ /* 0x002fea0003800000 */
[-C--:B0-----:R-:W-:Y:S02]  /*1f7a0*/  IABS R4, R0.reuse ;  /* 0x0000000000047213 */ /* 0x081fe40000000000 */
[----:B------:R-:W-:Y:S02]  /*1f7b0*/  IABS R7, R0 ;  /* 0x0000000000077213 */ /* 0x000fe40000000000 */
[----:B------:R-:W0:Y:S03]  /*1f7c0*/  I2F.RP R2, R4 ;  /* 0x0000000400027306 */ /* 0x000e260000209400 */
[----:B------:R-:W-:-:S05]  /*1f7d0*/  IMAD.MOV R7, RZ, RZ, -R7 ;  /* 0x000000ffff077224 */ /* 0x000fca00078e0a07 */
[----:B0-----:R-:W0:Y:S02]  /*1f7e0*/  MUFU.RCP R2, R2 ;  /* 0x0000000200027308 */ /* 0x001e240000001000 */
[----:B0-----:R-:W-:-:S06]  /*1f7f0*/  VIADD R2, R2, 0xffffffe ;  /* 0x0ffffffe02027836 */ /* 0x001fcc0000000000 */
[----:B------:R-:W0:Y:S02]  /*1f800*/  F2I.FTZ.U32.TRUNC.NTZ R3, R2 ;  /* 0x0000000200037305 */ /* 0x000e24000021f000 */
[----:B0-----:R-:W-:-:S04]  /*1f810*/  IMAD.MOV R2, RZ, RZ, -R3 ;  /* 0x000000ffff027224 */ /* 0x001fc800078e0a03 */
[----:B------:R-:W-:Y:S02]  /*1f820*/  IMAD R5, R2, R4, RZ ;  /* 0x0000000402057224 */ /* 0x000fe400078e02ff */
        /* <DEDUP_REMOVED lines=18> */
.L_x_1669:
[----:B------:R-:W-:Y:S05]  /*1f950*/  BSYNC B0 ;  /* 0x0000000000007941 */ /* 0x000fea0003800000 */
.L_x_1668:
[----:B------:R-:W2:Y:S04]  /*1f960*/  LDL R2, [R1+0x28] ;  /* 0x0000280001027983 */ /* 0x000ea80000100800 */
[----:B0-----:R-:W2:Y:S01]  /*1f970*/  LDL R0, [R1+0x38] ;  /* 0x0000380001007983 */ /* 0x001ea20000100800 */
[----:B------:R-:W-:Y:S01]  /*1f980*/  BSSY B7, `(.L_x_1670) ;  /* 0x000041b000077945 */ /* 0x000fe20003800000 */
[----:B--2---:R-:W-:-:S05]  /*1f990*/  IMAD R0, R0, R2, R8 ;  /* 0x0000000200007224 */ /* 0x004fca00078e0208 */
[----:B------:R-:W-:Y:S01]  /*1f9a0*/  VIADDMNMX R22, R0, R2, R6, PT ;  /* 0x0000000200167246 */ /* 0x000fe20003800106 */
[----:B------:R0:W-:Y:S03]  /*1f9b0*/  STL [R1+0x8], R0 ;  /* 0x0000080001007387 */ /* 0x0001e60000100800 */
[----:B------:R-:W-:Y:S01]  /*1f9c0*/  ISETP.GT.AND P0, PT, R22, R0, PT ;  /* 0x000000001600720c */ /* 0x000fe20003f04270 */
[----:B------:R0:W-:-:S12]  /*1f9d0*/  STL [R1+0x1c], R22 ;  /* 0x00001c1601007387 */ /* 0x0001d80000100800 */
[----:B0-----:R-:W-:Y:S05]  /*1f9e0*/  @P0 BRA `(.L_x_1671) ;  /* 0x0000000000440947 */ /* 0x001fea0003800000 */
[----:B------:R-:W0:Y:S02]  /*1f9f0*/  S2R R0, SR_TID.X ;  /* 0x0000000000007919 */ /* 0x000e240000002100 */
[----:B0-----:R-:W-:-:S04]  /*1fa00*/  LOP3.LUT R0, R0, 0x7f, RZ, 0xc0, !PT ;  /* 0x0000007f00007812 */ /* 0x001fc800078ec0ff */
[----:B------:R-:W-:-:S13]  /*1fa10*/  ISETP.NE.AND P0, PT, R0, RZ, PT ;  /* 0x000000ff0000720c */ /* 0x000fda0003f05270 */
[----:B------:R-:W-:Y:S05]  /*1fa20*/  @P0 BRA `(.L_x_1672) ;  /* 0x0000004000400947 */ /* 0x000fea0003800000 */
[----:B-1----:R-:W0:Y:S01]  /*1fa30*/  S2R R5, SR_LANEID ;  /* 0x0000000000057919 */ /* 0x002e220000000000 */
        /* <DEDUP_REMOVED lines=10> */
[----:B0-----:R-:W-:Y:S01]  /*1fae0*/  IADD3 R24, R0, UR37, R7 ;  /* 0x0000002500187c10 */ /* 0x001fe2000fffe007 */
[----:B------:R-:W-:Y:S06]  /*1faf0*/  BRA `(.L_x_1672) ;  /* 0x00000040000c7947 */ /* 0x000fec0003800000 */
.L_x_1671:
        /* <DEDUP_REMOVED lines=9> */
[----:B------:R-:W0:Y:S01]  /*1fb90*/  LDC.64 R2, c[0x4][R2] ;  /* 0x0100000002027b82 */ /* 0x000e220000000a00 */
[----:B-1----:R-:W-:Y:S02]  /*1fba0*/  IMAD.U32 R5, RZ, RZ, UR7 ;  /* 0x00000007ff057e24 */ /* 0x002fe4000f8e00ff */
        /* <DEDUP_REMOVED lines=9> */
.L_x_1674:
[----:B------:R-:W-:Y:S05]  /*1fc40*/  BSYNC B6 ;  /* 0x0000000000067941 */ /* 0x000fea0003800000 */
.L_x_1673:
        /* <DEDUP_REMOVED lines=8> */
[----:B------:R0:W2:Y:S01]  /*1fcd0*/  LDC.64 R2, c[0x4][R19] ;  /* 0x0100000013027b82 */ /* 0x0000a20000000a00 */
[----:B------:R-:W-:Y:S02]  /*1fce0*/  IMAD.U32 R4, RZ, RZ, UR6 ;  /* 0x00000006ff047e24 */ /* 0x000fe4000f8e00ff */
[----:B-1----:R-:W-:Y:S02]  /*1fcf0*/  IMAD.U32 R5, RZ, RZ, UR7 ;  /* 0x00000007ff057e24 */ /* 0x002fe4000f8e00ff */
        /* <DEDUP_REMOVED lines=8> */
[----:B--2---:R-:W-:Y:S05]  /*1fd80*/  CALL.ABS.NOINC R2 ;  /* 0x0000000002007343 */ /* 0x004fea0003c00000 */
.L_x_1677:
        /* <DEDUP_REMOVED lines=15> */
.L_x_1676:
[----:B------:R-:W-:Y:S05]  /*1fe80*/  BSYNC B6 ;  /* 0x0000000000067941 */ /* 0x000fea0003800000 */
.L_x_1675:
[----:B------:R-:W-:Y:S01]  /*1fe90*/  ULDC.64 UR4, c[0x0][0x9f8] ;  /* 0x00027e0000047ab9 */ /* 0x000fe20000000a00 */
[----:B------:R-:W-:Y:S01]  /*1fea0*/  IMAD.MOV.U32 R25, RZ, RZ, R27 ;  /* 0x000000ffff197224 */ /* 0x000fe200078e001b */
[----:B------:R-:W-:-:S04]  /*1feb0*/  ISETP.NE.U32.AND P0, PT, RZ, UR4, PT ;  /* 0x00000004ff007c0c */ /* 0x000fc8000bf05070 */
[----:B------:R-:W-:Y:S01]  /*1fec0*/  ISETP.NE.AND.EX P0, PT, RZ, UR5, PT, P0 ;  /* 0x00000005ff007c0c */ /* 0x000fe2000bf05300 */
[----:B------:R-:W-:-:S12]  /*1fed0*/  ULDC.64 UR4, c[0x0][0xa08] ;  /* 0x0002820000047ab9 */ /* 0x000fd80000000a00 */
[----:B------:R-:W0:Y:S02]  /*1fee0*/  @P0 LDC.64 R2, c[0x0][0x9f8] ;  /* 0x00027e00ff020b82 */ /* 0x000e240000000a00 */
[----:B0-----:R-:W-:-:S05]  /*1fef0*/  @P0 IMAD.WIDE R2, R27, 0x4, R2 ;  /* 0x000000041b020825 */ /* 0x001fca00078e0202 */
[----:B------:R0:W2:Y:S01]  /*1ff00*/  @P0 LDG.E R25, desc[UR38][R2.64] ;  /* 0x0000002602190981 */ /* 0x0000a2000c1e1900 */
[----:B------:R-:W-:Y:S01]  /*1ff10*/  VIADD R22, R22, 0xffffffff ;  /* 0xffffffff16167836 */ /* 0x000fe20000000000 */
[----:B0-----:R-:W0:Y:S02]  /*1ff20*/  LDC.64 R2, c[0x0][0x418] ;  /* 0x00010600ff027b82 */ /* 0x001e240000000a00 */
[----:B0-----:R-:W-:Y:S01]  /*1ff30*/  LOP3.LUT P0, RZ, R2, UR4, RZ, 0xfc, !PT ;  /* 0x0000000402ff7c12 */ /* 0x001fe2000f80fcff */
[----:B------:R-:W-:-:S03]  /*1ff40*/  UMOV UR4, 0xffffffff ;  /* 0xffffffff00047882 */ /* 0x000fc60000000000 */
[----:B------:R-:W-:Y:S02]  /*1ff50*/  LOP3.LUT P0, RZ, R3, UR5, RZ, 0xfc, P0 ;  /* 0x0000000503ff7c12 */ /* 0x000fe4000800fcff */
[----:B--2---:R-:W-:Y:S02]  /*1ff60*/  SHF.R.S32.HI R7, RZ, 0x1f, R25 ;  /* 0x0000001fff077819 */ /* 0x004fe40000011419 */
[----:B------:R-:W-:-:S03]  /*1ff70*/  SEL R19, R25, RZ, !P0 ;  /* 0x000000ff19137207 */ /* 0x000fc60004000000 */
[----:B------:R0:W-:Y:S01]  /*1ff80*/  STL [R1+0x4], R7 ;  /* 0x0000040701007387 */ /* 0x0001e20000100800 */
[----:B------:R-:W-:Y:S05]  /*1ff90*/  BRA.DIV UR4, `(.L_x_1678) ;  /* 0x00000062042c7947 */ /* 0x000fea000b800000 */
[----:B------:R-:W2:Y:S02]  /*1ffa0*/  S2R R0, SR_TID.X ;  /* 0x0000000000007919 */ /* 0x000ea40000002100 */
[----:B--2---:R-:W-:-:S04]  /*1ffb0*/  SHF.R.U32.HI R0, RZ, 0x5, R0 ;  /* 0x00000005ff007819 */ /* 0x004fc80000011600 */
[----:B------:R-:W-:-:S05]  /*1ffc0*/  LOP3.LUT R0, R0, 0x3, RZ, 0xc0, !PT ;  /* 0x0000000300007812 */ /* 0x000fca00078ec0ff */
[----:B------:R2:W3:Y:S02]  /*1ffd0*/  SHFL.IDX PT, R14, R0, RZ, 0x1f ;  /* 0x00001fff000e7589 */ /* 0x0004e400000e0000 */
.L_x_1835:
        /* <DEDUP_REMOVED lines=8> */
.L_x_1838:
[----:B------:R-:W-:Y:S05]  /*20060*/  @!P6 BRA `(.L_x_1679) ;  /* 0x00000004000ce947 */ /* 0x000fea0003800000 */
[----:B------:R-:W-:-:S04]  /*20070*/  ISETP.NE.U32.AND P0, PT, R2, RZ, PT ;  /* 0x000000ff0200720c */ /* 0x000fc80003f05070 */
[----:B------:R-:W-:-:S13]  /*20080*/  ISETP.NE.AND.EX P0, PT, R3, RZ, PT, P0 ;  /* 0x000000ff0300720c */ /* 0x000fda0003f05300 */
[----:B------:R-:W-:Y:S05]  /*20090*/  @!P0 BRA `(.L_x_1681) ;  /* 0x0000000000488947 */ /* 0x000fea0003800000 */
[----:B------:R-:W3:Y:S01]  /*200a0*/  LDC R6, c[0x0][0x43c] ;  /* 0x00010f00ff067b82 */ /* 0x000ee20000000800 */
[----:B--2---:R-:W-:Y:S01]  /*200b0*/  IMAD.MOV.U32 R0, RZ, RZ, R22 ;  /* 0x000000ffff007224 */ /* 0x004fe200078e0016 */
[----:B------:R-:W-:Y:S01]  /*200c0*/  ULDC.64 UR4, c[0x0][0x428] ;  /* 0x00010a0000047ab9 */ /* 0x000fe20000000a00 */
[----:B---3--:R-:W-:-:S13]  /*200d0*/  ISETP.NE.AND P0, PT, R6, 0x1, PT ;  /* 0x000000010600780c */ /* 0x008fda0003f05270 */
[----:B-1----:R-:W1:Y:S02]  /*200e0*/  @P0 LDC.64 R4, c[0x0][0x440] ;  /* 0x00011000ff040b82 */ /* 0x002e640000000a00 */
[----:B-1----:R-:W-:-:S05]  /*200f0*/  @P0 IMAD.HI.U32 R4, R22, R4, RZ ;  /* 0x0000000416040227 */ /* 0x002fca00078e00ff */
        /* <DEDUP_REMOVED lines=12> */
.L_x_1681:
[----:B--2---:R-:W-:Y:S01]  /*201c0*/  IMAD R0, R18, 0x8, R17 ;  /* 0x0000000812007824 */ /* 0x004fe200078e0211 */
[----:B---3--:R-:W-:-:S04]  /*201d0*/  SHF.L.U32 R2, R28, 0x1f, RZ ;  /* 0x0000001f1c027819 */ /* 0x008fc800000006ff */
[----:B------:R-:W2:Y:S02]  /*201e0*/  SYNCS.PHASECHK.TRANS64.TRYWAIT P0, [R0+URZ+0x2d840], R2 ;  /* 0x02d84002000075a7 */ /* 0x000ea4000800017f */
[----:B--2---:R-:W-:Y:S05]  /*201f0*/  @!P0 BRA `(.L_x_1682) ;  /* 0x0000005c00e88947 */ /* 0x004fea0003800000 */
.L_x_1839:
        /* <DEDUP_REMOVED lines=11> */
.L_x_1683:
        /* <DEDUP_REMOVED lines=15> */
[----:B------:R-:W-:Y:S02]  /*203a0*/  ULEA UR11, UR11, UR5, 0x7 ;  /* 0x000000050b0b7291 */ /* 0x000fe4000f8e383f */
        /* <DEDUP_REMOVED lines=15> */
.L_x_1679:
[----:B------:R-:W3:Y:S01]  /*204a0*/  LDL.LU R3, [R1+0x20] ;  /* 0x0000200001037983 */ /* 0x000ee20000300800 */
[----:B------:R-:W-:Y:S05]  /*204b0*/  WARPSYNC.ALL ;  /* 0x0000000000007948 */ /* 0x000fea0003800000 */
[----:B------:R-:W-:Y:S01]  /*204c0*/  ULDC.64 UR4, c[0x0][0x298] ;  /* 0x0000a60000047ab9 */ /* 0x000fe20000000a00 */
[----:B--2---:R-:W-:Y:S01]  /*204d0*/  VIADD R0, R17, 0xc400 ;  /* 0x0000c40011007836 */ /* 0x004fe20000000000 */
[----:B------:R-:W-:Y:S01]  /*204e0*/  ULDC.64 UR6, c[0x0][0xa00] ;  /* 0x0002800000067ab9 */ /* 0x000fe20000000a00 */
[----:B------:R-:W-:Y:S01]  /*204f0*/  BSSY B6, `(.L_x_1684) ;  /* 0x0000022000067945 */ /* 0x000fe20003800000 */
[----:B------:R-:W-:Y:S01]  /*20500*/  BAR.SYNC.DEFER_BLOCKING 0x8, 0x200 ;  /* 0x0208000000007b1d */ /* 0x000fe20000010000 */
[----:B------:R-:W-:-:S02]  /*20510*/  ISETP.NE.U32.AND P0, PT, RZ, UR6, PT ;  /* 0x00000006ff007c0c */ /* 0x000fc4000bf05070 */
[----:B------:R-:W-:Y:S02]  /*20520*/  LOP3.LUT P1, RZ, R0, 0x1bf, RZ, 0xc0, !PT ;  /* 0x000001bf00ff7812 */ /* 0x000fe4000782c0ff */
[----:B------:R-:W-:Y:S02]  /*20530*/  ISETP.NE.AND.EX P0, PT, RZ, UR7, PT, P0 ;  /* 0x00000007ff007c0c */ /* 0x000fe4000bf05300 */
[----:B---3--:R-:W-:Y:S01]  /*20540*/  SHF.R.S32.HI R2, RZ, 0x1f, R3 ;  /* 0x0000001fff027819 */ /* 0x008fe20000011403 */
[----:B-1----:R-:W-:-:S04]  /*20550*/  IMAD.WIDE.U32 R4, R3, UR4, RZ ;  /* 0x0000000403047c25 */ /* 0x002fc8000f8e00ff */
        /* <DEDUP_REMOVED lines=11> */
[----:B-1----:R-:W-:Y:S01]  /*20610*/  MOV R2, 0x0 ;  /* 0x0000000000027802 */ /* 0x002fe20000000f00 */
[----:B------:R-:W-:Y:S01]  /*20620*/  ULDC.64 UR4, c[0x4][0xa8] ;  /* 0x01002a0000047ab9 */ /* 0x000fe20000000a00 */
[----:B------:R-:W-:Y:S01]  /*20630*/  ULDC.64 UR6, c[0x4][0xb0] ;  /* 0x01002c0000067ab9 */ /* 0x000fe20000000a00 */
[----:B------:R-:W-:Y:S01]  /*20640*/  ULDC.64 UR8, c[0x4][0x20] ;  /* 0x0100080000087ab9 */ /* 0x000fe20000000a00 */
[----:B------:R-:W-:Y:S02]  /*20650*/  IMAD.U32 R4, RZ, RZ, UR4 ;  /* 0x00000004ff047e24 */ /* 0x000fe4000f8e00ff */
[----:B------:R-:W1:Y:S01]  /*20660*/  LDC.64 R2, c[0x4][R2] ;  /* 0x0100000002027b82 */ /* 0x000e620000000a00 */
[----:B------:R-:W-:Y:S02]  /*20670*/  IMAD.U32 R5, RZ, RZ, UR5 ;  /* 0x00000005ff057e24 */ /* 0x000fe4000f8e00ff */
[----:B------:R-:W-:Y:S02]  /*20680*/  IMAD.U32 R6, RZ, RZ, UR6 ;  /* 0x00000006ff067e24 */ /* 0x000fe4000f8e00ff */
[----:B0-----:R-:W-:-:S02]  /*20690*/  IMAD.U32 R7, RZ, RZ, UR7 ;  /* 0x00000007ff077e24 */ /* 0x001fc4000f8e00ff */
[----:B------:R-:W-:Y:S02]  /*206a0*/  IMAD.U32 R10, RZ, RZ, UR8 ;  /* 0x00000008ff0a7e24 */ /* 0x000fe4000f8e00ff */
[----:B------:R-:W-:Y:S02]  /*206b0*/  IMAD.U32 R11, RZ, RZ, UR9 ;  /* 0x00000009ff0b7e24 */ /* 0x000fe4000f8e00ff */
[----:B------:R-:W-:Y:S02]  /*206c0*/  IMAD.MOV.U32 R8, RZ, RZ, 0x70 ;  /* 0x00000070ff087424 */ /* 0x000fe400078e00ff */
[----:B------:R-:W-:Y:S02]  /*206d0*/  IMAD.MOV.U32 R12, RZ, RZ, 0x1 ;  /* 0x00000001ff0c7424 */ /* 0x000fe400078e00ff */
[----:B------:R-:W-:-:S07]  /*206e0*/  IMAD.MOV.U32 R13, RZ, RZ, RZ ;  /* 0x000000ffff0d7224 */ /* 0x000fce00078e00ff */
[----:B------:R-:W-:-:S07]  /*206f0*/  LEPC R20, `(.L_x_1685) ;  /* 0x000000001014794e */ /* 0x000fce0000000000 */
[----:B-1----:R-:W-:Y:S05]  /*20700*/  CALL.ABS.NOINC R2 ;  /* 0x0000000002007343 */ /* 0x002fea0003c00000 */
.L_x_1685:
[----:B------:R-:W-:Y:S05]  /*20710*/  BSYNC B6 ;  /* 0x0000000000067941 */ /* 0x000fea0003800000 */
.L_x_1684:
[----:B------:R-:W2:Y:S01]  /*20720*/  LDL.LU R20, [R1+0x3c] ;  /* 0x00003c0001147983 */ /* 0x000ea20000300800 */
[----:B------:R-:W3:Y:S01]  /*20730*/  LDC R9, c[0x0][0x448] ;  /* 0x00011200ff097b82 */ /* 0x000ee20000000800 */
[----:B------:R-:W-:Y:S01]  /*20740*/  ULDC.64 UR6, c[0x0][0x2e0] ;  /* 0x0000b80000067ab9 */ /* 0x000fe20000000a00 */
[----:B------:R-:W-:Y:S01]  /*20750*/  ULDC.64 UR4, c[0x0][0x2d8] ;  /* 0x0000b60000047ab9 */ /* 0x000fe20000000a00 */
[----:B-1----:R-:W2:Y:S01]  /*20760*/  LDL.LU.64 R2, [R1+0x30] ;  /* 0x0000300001027983 */ /* 0x002ea20000300a00 */
[----:B------:R-:W-:-:S03]  /*20770*/  ULDC.64 UR8, c[0x0][0x280] ;  /* 0x0000a00000087ab9 */ /* 0x000fc60000000a00 */
[----:B------:R-:W4:Y:S04]  /*20780*/  LDL.LU R21, [R1+0x40] ;  /* 0x0000400001157983 */ /* 0x000f280000300800 */
[----:B------:R-:W4:Y:S04]  /*20790*/  LDL.LU R4, [R1+0x20] ;  /* 0x0000200001047983 */ /* 0x000f280000300800 */
[----:B------:R-:W4:Y:S01]  /*207a0*/  LDL R12, [R1+0x10] ;  /* 0x00001000010c7983 */ /* 0x000f220000100800 */
[----:B------:R-:W1:Y:S01]  /*207b0*/  S2R R10, SR_TID.X ;  /* 0x00000000000a7919 */ /* 0x000e620000002100 */
[----:B------:R-:W0:Y:S01]  /*207c0*/  S2R R11, SR_TID.X ;  /* 0x00000000000b7919 */ /* 0x000e220000002100 */
[----:B---3--:R-:W-:-:S13]  /*207d0*/  ISETP.NE.AND P1, PT, R9, 0x1, PT ;  /* 0x000000010900780c */ /* 0x008fda0003f25270 */
[----:B------:R-:W3:Y:S08]  /*207e0*/  @P1 LDC R5, c[0x0][0x44c] ;  /* 0x00011300ff051b82 */ /* 0x000ef00000000800 */
[----:B------:R-:W3:Y:S08]  /*207f0*/  @P1 LDC R6, c[0x0][0x450] ;  /* 0x00011400ff061b82 */ /* 0x000ef00000000800 */
[----:B------:R-:W3:Y:S01]  /*20800*/  @P1 LDC R8, c[0x0][0x450] ;  /* 0x00011400ff081b82 */ /* 0x000ee20000000800 */
[----:B--2---:R-:W-:-:S02]  /*20810*/  IMAD.MOV.U32 R3, RZ, RZ, R20 ;  /* 0x000000ffff037224 */ /* 0x004fc400078e0014 */
[----:B------:R-:W2:Y:S01]  /*20820*/  S2R R20, SR_TID.X ;  /* 0x0000000000147919 */ /* 0x000ea20000002100 */
[----:B----4-:R-:W-:Y:S02]  /*20830*/  IMAD R0, R21, UR6, RZ ;  /* 0x0000000615007c24 */ /* 0x010fe4000f8e02ff */
[----:B------:R-:W-:-:S04]  /*20840*/  IMAD.WIDE.U32 R2, R16, UR4, R2 ;  /* 0x0000000410027c25 */ /* 0x000fc8000f8e0002 */
[----:B------:R-:W-:Y:S01]  /*20850*/  IMAD R3, R16, UR5, R3 ;  /* 0x0000000510037c24 */ /* 0x000fe2000f8e0203 */
[----:B------:R-:W-:Y:S01]  /*20860*/  ULDC.64 UR4, c[0x0][0x2d0] ;  /* 0x0000b40000047ab9 */ /* 0x000fe20000000a00 */
[C---:B------:R-:W-:Y:S02]  /*20870*/  IMAD R0, R4.reuse, UR7, R0 ;  /* 0x0000000704007c24 */ /* 0x040fe4000f8e0200 */
[----:B------:R-:W-:Y:S01]  /*20880*/  IMAD.WIDE.U32 R2, R4, UR6, R2 ;  /* 0x0000000604027c25 */ /* 0x000fe2000f8e0002 */
[----:B------:R-:W-:-:S03]  /*20890*/  ULDC.64 UR6, c[0x0][0x2c8] ;  /* 0x0000b20000067ab9 */ /* 0x000fc60000000a00 */
[----:B------:R-:W-:Y:S01]  /*208a0*/  IMAD.IADD R3, R3, 0x1, R0 ;  /* 0x0000000103037824 */ /* 0x000fe200078e0200 */
[C---:B--2---:R-:W-:Y:S01]  /*208b0*/  LOP3.LUT R21, R20.reuse, 0x7f, RZ, 0xc0, !PT ;  /* 0x0000007f14157812 */ /* 0x044fe200078ec0ff */
[----:B------:R-:W-:-:S03]  /*208c0*/  IMAD.SHL.U32 R20, R20, 0x20, RZ ;  /* 0x0000002014147824 */ /* 0x000fc600078e00ff */
[----:B------:R-:W-:-:S04]  /*208d0*/  SHF.R.U32.HI R21, RZ, 0x2, R21 ;  /* 0x00000002ff157819 */ /* 0x000fc80000011615 */
[----:B------:R-:W-:Y:S01]  /*208e0*/  LOP3.LUT R20, R21, 0x60, R20, 0xf8, !PT ;  /* 0x0000006015147812 */ /* 0x000fe200078ef814 */
[----:B-1----:R-:W-:-:S04]  /*208f0*/  IMAD.SHL.U32 R21, R10, 0x8, RZ ;  /* 0x000000080a157824 */ /* 0x002fc800078e00ff */
[----:B------:R-:W-:Y:S01]  /*20900*/  IMAD.IADD R0, R20, 0x1, R12 ;  /* 0x0000000114007824 */ /* 0x000fe200078e020c */
[----:B------:R-:W-:Y:S01]  /*20910*/  LOP3.LUT R21, R21, 0x18, RZ, 0xc0, !PT ;  /* 0x0000001815157812 */ /* 0x000fe200078ec0ff */
[----:B0-----:R-:W-:Y:S02]  /*20920*/  IMAD.SHL.U32 R20, R11, 0x8, RZ ;  /* 0x000000080b147824 */ /* 0x001fe400078e00ff */
[----:B---3--:R-:W-:Y:S01]  /*20930*/  @P1 IMAD.HI.U32 R5, R0, R5, RZ ;  /* 0x0000000500051227 */ /* 0x008fe200078e00ff */
[C---:B------:R-:W-:Y:S02]  /*20940*/  LOP3.LUT R10, R21.reuse, 0x40, RZ, 0xfc, !PT ;  /* 0x00000040150a7812 */ /* 0x040fe400078efcff */
[----:B------:R-:W-:Y:S01]  /*20950*/  LOP3.LUT R20, R20, 0x18, RZ, 0xc0, !PT ;  /* 0x0000001814147812 */ /* 0x000fe200078ec0ff */
[----:B------:R-:W-:Y:S01]  /*20960*/  IMAD.MOV.U32 R4, RZ, RZ, R0 ;  /* 0x000000ffff047224 */ /* 0x000fe200078e0000 */
[----:B------:R-:W-:Y:S02]  /*20970*/  @P1 SHF.R.U32.HI R4, RZ, R6, R5 ;  /* 0x00000006ff041219 */ /* 0x000fe40000011605 */
        /* <DEDUP_REMOVED lines=8> */
[----:B------:R-:W-:Y:S02]  /*20a00*/  VIADD R0, R0, 0x80 ;  /* 0x0000008000007836 */ /* 0x000fe40000000000 */
[----:B------:R-:W-:Y:S01]  /*20a10*/  IMAD.WIDE.U32 R4, R6, UR6, R4 ;  /* 0x0000000606047c25 */ /* 0x000fe2000f8e0004 */
[----:B------:R-:W-:-:S05]  /*20a20*/  SHF.R.S32.HI R7, RZ, 0x1f, R6 ;  /* 0x0000001fff077819 */ /* 0x000fca0000011406 */
[----:B------:R-:W-:-:S04]  /*20a30*/  IMAD R7, R7, UR6, RZ ;  /* 0x0000000607077c24 */ /* 0x000fc8000f8e02ff */
[----:B------:R-:W-:Y:S02]  /*20a40*/  IMAD R6, R6, UR7, R7 ;  /* 0x0000000706067c24 */ /* 0x000fe4000f8e0207 */
[----:B------:R-:W0:Y:S02]  /*20a50*/  @P1 LDC R7, c[0x0][0x44c] ;  /* 0x00011300ff071b82 */ /* 0x000e240000000800 */
[----:B------:R-:W-:Y:S01]  /*20a60*/  IMAD.IADD R6, R5, 0x1, R6 ;  /* 0x0000000105067824 */ /* 0x000fe200078e0206 */
[----:B------:R-:W-:-:S04]  /*20a70*/  LEA R5, P0, R4, UR8, 0x1 ;  /* 0x0000000804057c11 */ /* 0x000fc8000f8008ff */
[----:B------:R-:W-:Y:S01]  /*20a80*/  LEA.HI.X R6, R4, UR9, R6, 0x1, P0 ;  /* 0x0000000904067c11 */ /* 0x000fe200080f0c06 */
        /* <DEDUP_REMOVED lines=26> */
[----:B------:R-:W2:Y:S04]  /*20c30*/  LDL.LU R3, [R1+0x18] ;  /* 0x0000180001037983 */ /* 0x000ea80000300800 */
[----:B------:R-:W3:Y:S04]  /*20c40*/  LDL.LU R11, [R1+0x10] ;  /* 0x00001000010b7983 */ /* 0x000ee80000300800 */
[----:B------:R-:W0:Y:S01]  /*20c50*/  SHFL.IDX PT, R2, R5, RZ, 0x1c1f ;  /* 0x001c1fff05027589 */ /* 0x000e2200000e0000 */
[----:B--2---:R-:W-:-:S03]  /*20c60*/  IMAD R4, R3, R9, RZ ;  /* 0x0000000903047224 */ /* 0x004fc600078e02ff */
[----:B------:R-:W1:Y:S01]  /*20c70*/  SHFL.IDX PT, R3, R6, RZ, 0x1c1f ;  /* 0x001c1fff06037589 */ /* 0x000e6200000e0000 */
[----:B---3--:R-:W-:-:S05]  /*20c80*/  IMAD.IADD R0, R21, 0x1, R11 ;  /* 0x0000000115007824 */ /* 0x008fca00078e020b */
        /* <DEDUP_REMOVED lines=34> */
[----:B------:R-:W1:Y:S02]  /*20eb0*/  SHFL.IDX PT, R5, R8, RZ, 0x1c1f ;  /* 0x001c1fff08057589 */ /* 0x000e6400000e0000 */
[----:B------:R-:W-:Y:S01]  /*20ec0*/  ISETP.GE.AND P3, PT, R3, R4, PT ;  /* 0x000000040300720c */ /* 0x000fe20003f66270 */
[----:B------:R-:W-:-:S05]  /*20ed0*/  VIADD R3, R0, 0x60 ;  /* 0x0000006000037836 */ /* 0x000fca0000000000 */
[----:B------:R-:W-:-:S13]  /*20ee0*/  ISETP.GE.AND P4, PT, R3, R4, PT ;  /* 0x000000040300720c */ /* 0x000fda0003f86270 */
[----:B0-----:R-:W-:-:S05]  /*20ef0*/  @!P4 LEA R2, P5, R20, R2, 0x1 ;  /* 0x000000021402c211 */ /* 0x001fca00078a08ff */
[----:B------:R-:W-:Y:S01]  /*20f00*/  @!P4 IMAD.X R3, RZ, RZ, R6, P5 ;  /* 0x000000ffff03c224 */ /* 0x000fe200028e0606 */
[----:B-1----:R-:W-:Y:S01]  /*20f10*/  @!P3 LEA R5, P5, R20, R5, 0x1 ;  /* 0x000000051405b211 */ /* 0x002fe200078a08ff */
[----:B------:R-:W0:Y:S04]  /*20f20*/  SHFL.IDX PT, R6, R7, RZ, 0x1c1f ;  /* 0x001c1fff07067589 */ /* 0x000e2800000e0000 */
[----:B------:R-:W-:Y:S04]  /*20f30*/  @!P4 LDGSTS.E.BYPASS.LTC128B.128 [R10+0xdc00], desc[UR38][R2.64], !P2 ;  /* 0x0dc00000020acfae */ /* 0x000fe8000d101d66 */
[----:B------:R-:W-:Y:S04]  /*20f40*/  @!P4 LDGSTS.E.BYPASS.LTC128B.128 [R10+0x10c00], desc[UR38][R2.64+0x40], !P1 ;  /* 0x10c00040020acfae */ /* 0x000fe8000c901d66 */
[----:B------:R1:W-:Y:S04]  /*20f50*/  @!P4 LDGSTS.E.BYPASS.LTC128B.128 [R10+0x13c00], desc[UR38][R2.64+0x80], !P0 ;  /* 0x13c00080020acfae */ /* 0x0003e8000c101d66 */
[----:B------:R-:W2:Y:S01]  /*20f60*/  SHFL.IDX PT, R7, R7, 0x1, 0x1c1f ;  /* 0x003c1f0007077f89 */ /* 0x000ea200000e0000 */
[----:B0-----:R-:W-:-:S02]  /*20f70*/  @!P3 IMAD.X R6, RZ, RZ, R6, P5 ;  /* 0x000000ffff06b224 */ /* 0x001fc400028e0606 */
[----:B-1----:R-:W-:Y:S02]  /*20f80*/  @!P3 IMAD.MOV.U32 R2, RZ, RZ, R5 ;  /* 0x000000ffff02b224 */ /* 0x002fe400078e0005 */
[----:B------:R-:W-:-:S05]  /*20f90*/  @!P3 IMAD.MOV.U32 R3, RZ, RZ, R6 ;  /* 0x000000ffff03b224 */ /* 0x000fca00078e0006 */
[----:B------:R-:W-:Y:S04]  /*20fa0*/  @!P3 LDGSTS.E.BYPASS.LTC128B.128 [R10+0xe400], desc[UR38][R2.64], !P2 ;  /* 0x0e400000020abfae */ /* 0x000fe8000d101d66 */
[----:B------:R-:W-:Y:S04]  /*20fb0*/  @!P3 LDGSTS.E.BYPASS.LTC128B.128 [R10+0x11400], desc[UR38][R2.64+0x40], !P1 ;  /* 0x11400040020abfae */ /* 0x000fe8000c901d66 */
[----:B------:R0:W-:Y:S04]  /*20fc0*/  @!P3 LDGSTS.E.BYPASS.LTC128B.128 [R10+0x14400], desc[UR38][R2.64+0x80], !P0 ;  /* 0x14400080020abfae */ /* 0x0001e8000c101d66 */
[----:B0-2---:R0:W1:Y:S02]  /*20fd0*/  SHFL.IDX PT, R2, R8, 0x1, 0x1c1f ;  /* 0x003c1f0008027f89 */ /* 0x00506400000e0000 */
.L_x_1852:
        /* <DEDUP_REMOVED lines=13> */
.L_x_1687:
        /* <DEDUP_REMOVED lines=18> */
.L_x_1853:
[----:B------:R-:W-:Y:S05]  /*211d0*/  BSYNC B0 ;  /* 0x0000000000007941 */ /* 0x000fea0003800000 */
.L_x_1688:
[----:B------:R-:W0:Y:S04]  /*211e0*/  LDL R2, [R1+0x1c] ;  /* 0x00001c0001027983 */ /* 0x000e280000100800 */
[----:B------:R-:W2:Y:S01]  /*211f0*/  LDL R5, [R1+0x8] ;  /* 0x0000080001057983 */ /* 0x000ea20000100800 */
[----:B------:R-:W-:Y:S01]  /*21200*/  BSSY B0, `(.L_x_1690) ;  /* 0x0000234000007945 */ /* 0x000fe20003800000 */
[----:B0-----:R-:W-:-:S05]  /*21210*/  VIADD R0, R2, 0xfffffffe ;  /* 0xfffffffe02007836 */ /* 0x001fca0000000000 */
[----:B--2---:R-:W-:-:S13]  /*21220*/  ISETP.GE.AND P0, PT, R0, R5, PT ;  /* 0x000000050000720c */ /* 0x004fda0003f06270 */
[----:B------:R-:W-:Y:S05]  /*21230*/  @!P0 BRA `(.L_x_1691) ;  /* 0x0000002000c08947 */ /* 0x000fea0003800000 */
[----:B------:R-:W2:Y:S04]  /*21240*/  LDL.LU R2, [R1+0x38] ;  /* 0x0000380001027983 */ /* 0x000ea80000300800 */
[----:B------:R-:W3:Y:S04]  /*21250*/  LDL.LU R7, [R1+0x28] ;  /* 0x0000280001077983 */ /* 0x000ee80000300800 */
[----:B------:R-:W4:Y:S04]  /*21260*/  LDL.LU R3, [R1+0x48] ;  /* 0x0000480001037983 */ /* 0x000f280000300800 */
[----:B------:R-:W5:Y:S04]  /*21270*/  LDL.LU R6, [R1+0x24] ;  /* 0x0000240001067983 */ /* 0x000f680000300800 */
[----:B------:R-:W5:Y:S01]  /*21280*/  LDL.LU R4, [R1+0x44] ;  /* 0x0000440001047983 */ /* 0x000f620000300800 */
[----:B------:R-:W-:Y:S01]  /*21290*/  LOP3.LUT R10, RZ, R5, RZ, 0x33, !PT ;  /* 0x00000005ff0a7212 */ /* 0x000fe200078e33ff */
[----:B------:R-:W-:Y:S01]  /*212a0*/  BSSY B2, `(.L_x_1692) ;  /* 0x00000c2000027945 */ /* 0x000fe20003800000 */
[----:B--2---:R-:W-:-:S04]  /*212b0*/  VIADD R2, R2, 0x1 ;  /* 0x0000000102027836 */ /* 0x004fc80000000000 */
[----:B---3--:R-:W-:Y:S01]  /*212c0*/  IMAD R2, R2, R7, RZ ;  /* 0x0000000702027224 */ /* 0x008fe200078e02ff */
[----:B----4-:R-:W-:-:S04]  /*212d0*/  LOP3.LUT R3, RZ, R3, RZ, 0x33, !PT ;  /* 0x00000003ff037212 */ /* 0x010fc800078e33ff */
[----:B------:R-:W-:-:S04]  /*212e0*/  LOP3.LUT R2, RZ, R2, RZ, 0x33, !PT ;  /* 0x00000002ff027212 */ /* 0x000fc800078e33ff */
[----:B-----5:R-:W-:Y:S02]  /*212f0*/  VIADDMNMX R2, R2, -R6, R3, !PT ;  /* 0x8000000602027246 */ /* 0x020fe40007800103 */
[----:B------:R-:W-:-:S04]  /*21300*/  LOP3.LUT R4, RZ, R4, RZ, 0x33, !PT ;  /* 0x00000004ff047212 */ /* 0x000fc800078e33ff */
[----:B------:R-:W-:-:S04]  /*21310*/  VIMNMX R4, R2, R4, !PT ;  /* 0x0000000402047248 */ /* 0x000fc80007fe0100 */
[----:B------:R-:W-:Y:S02]  /*21320*/  VIADDMNMX R10, R4, 0x2, R10, !PT ;  /* 0x00000002040a7846 */ /* 0x000fe4000780010a */
[----:B------:R-:W-:-:S05]  /*21330*/  LOP3.LUT R2, RZ, R4, RZ, 0x33, !PT ;  /* 0x00000004ff027212 */ /* 0x000fca00078e33ff */
        /* <DEDUP_REMOVED lines=35> */
.L_x_1696:
[----:B------:R-:W-:Y:S01]  /*21570*/  IMAD R3, R5, 0x8, R17 ;  /* 0x0000000805037824 */ /* 0x000fe200078e0211 */
[----:B------:R-:W-:Y:S01]  /*21580*/  SHF.L.U32 R2, R9, 0x1f, RZ ;  /* 0x0000001f09027819 */ /* 0x000fe200000006ff */
[----:B------:R-:W-:Y:S03]  /*21590*/  BSSY B3, `(.L_x_1697) ;  /* 0x0000003000037945 */ /* 0x000fe60003800000 */
[----:B------:R-:W1:Y:S02]  /*215a0*/  SYNCS.PHASECHK.TRANS64.TRYWAIT P0, [R3+URZ+0x2d840], R2 ;  /* 0x02d84002030075a7 */ /* 0x000e64000800017f */
[----:B-1----:R-:W-:Y:S05]  /*215b0*/  @!P0 BRA `(.L_x_1698) ;  /* 0x0000005400288947 */ /* 0x002fea0003800000 */
.L_x_1854:
[----:B------:R-:W-:Y:S05]  /*215c0*/  BSYNC B3 ;  /* 0x0000000000037941 */ /* 0x000fea0003800000 */
.L_x_1697:
        /* <DEDUP_REMOVED lines=12> */
.L_x_1700:
[----:B------:R-:W-:Y:S05]  /*21690*/  BSYNC B3 ;  /* 0x0000000000037941 */ /* 0x000fea0003800000 */
.L_x_1699:
        /* <DEDUP_REMOVED lines=11> */
.L_x_1701:
        /* <DEDUP_REMOVED lines=16> */
.L_x_1702:
        /* <DEDUP_REMOVED lines=16> */
.L_x_1703:
        /* <DEDUP_REMOVED lines=15> */
.L_x_1855:
[----:B------:R-:W-:Y:S05]  /*21a40*/  BSYNC B3 ;  /* 0x0000000000037941 */ /* 0x000fea0003800000 */
.L_x_1704:
        /* <DEDUP_REMOVED lines=12> */
.L_x_1707:
[----:B------:R-:W-:Y:S05]  /*21b10*/  BSYNC B3 ;  /* 0x0000000000037941 */ /* 0x000fea0003800000 */
.L_x_1706:
        /* <DEDUP_REMOVED lines=11> */
.L_x_1708:
        /* <DEDUP_REMOVED lines=15> */
.L_x_1709:
        /* <DEDUP_REMOVED lines=15> */
.L_x_1710:
        /* <DEDUP_REMOVED lines=12> */
.L_x_1695:
[----:B------:R-:W-:Y:S05]  /*21e70*/  BSYNC B1 ;  /* 0x0000000000017941 */ /* 0x000fea0003800000 */
.L_x_1694:
[----:B------:R-:W2:Y:S01]  /*21e80*/  LDL.LU R0, [R1+0x1c] ;  /* 0x00001c0001007983 */ /* 0x000ea20000300800 */
[----:B------:R-:W-:Y:S02]  /*21e90*/  IMAD.MOV.U32 R18, RZ, RZ, R5 ;  /* 0x000000ffff127224 */ /* 0x000fe400078e0005 */
[----:B------:R-:W-:Y:S02]  /*21ea0*/  IMAD.MOV.U32 R28, RZ, RZ, R9 ;  /* 0x000000ffff1c7224 */ /* 0x000fe400078e0009 */
[----:B--2---:R-:W-:-:S07]  /*21eb0*/  VIADD R0, R0, 0xfffffffd ;  /* 0xfffffffd00007836 */ /* 0x004fce0000000000 */
.L_x_1693:
[----:B------:R-:W-:Y:S05]  /*21ec0*/  BSYNC B2 ;  /* 0x0000000000027941 */ /* 0x000fea0003800000 */
.L_x_1692:
[----:B------:R-:W-:-:S05]  /*21ed0*/  VIADD R3, R10, 0xfffffffe ;  /* 0xfffffffe0a037836 */ /* 0x000fca0000000000 */
[----:B------:R-:W-:-:S13]  /*21ee0*/  ISETP.NE.AND P0, PT, R3, R4, PT ;  /* 0x000000040300720c */ /* 0x000fda0003f05270 */
[----:B------:R-:W-:Y:S05]  /*21ef0*/  @!P0 BRA `(.L_x_1691) ;  /* 0x0000001400908947 */ /* 0x000fea0003800000 */
[----:B------:R-:W-:-:S07]  /*21f00*/  IMAD.MOV.U32 R4, RZ, RZ, R19 ;  /* 0x000000ffff047224 */ /* 0x000fce00078e0013 */
.L_x_1745:
        /* <DEDUP_REMOVED lines=32> */
.L_x_1713:
[----:B------:R-:W-:Y:S01]  /*22110*/  IMAD R3, R6, 0x8, R17 ;  /* 0x0000000806037824 */ /* 0x000fe200078e0211 */
[----:B------:R-:W-:Y:S01]  /*22120*/  SHF.L.U32 R2, R7, 0x1f, RZ ;  /* 0x0000001f07027819 */ /* 0x000fe200000006ff */
[----:B------:R-:W-:Y:S03]  /*22130*/  BSSY B2, `(.L_x_1714) ;  /* 0x0000003000027945 */ /* 0x000fe60003800000 */
[----:B------:R-:W1:Y:S02]  /*22140*/  SYNCS.PHASECHK.TRANS64.TRYWAIT P0, [R3+URZ+0x2d840], R2 ;  /* 0x02d84002030075a7 */ /* 0x000e64000800017f */
[----:B-1----:R-:W-:Y:S05]  /*22150*/  @!P0 BRA `(.L_x_1715) ;  /* 0x0000004800688947 */ /* 0x002fea0003800000 */
.L_x_1856:
[----:B------:R-:W-:Y:S05]  /*22160*/  BSYNC B2 ;  /* 0x0000000000027941 */ /* 0x000fea0003800000 */
.L_x_1714:
        /* <DEDUP_REMOVED lines=12> */
.L_x_1717:
[----:B------:R-:W-:Y:S05]  /*22230*/  BSYNC B2 ;  /* 0x0000000000027941 */ /* 0x000fea0003800000 */
.L_x_1716:
        /* <DEDUP_REMOVED lines=11> */
.L_x_1718:
        /* <DEDUP_REMOVED lines=16> */
.L_x_1719:
        /* <DEDUP_REMOVED lines=16> */
.L_x_1720:
        /* <DEDUP_REMOVED lines=15> */
.L_x_1857:
[----:B------:R-:W-:Y:S05]  /*225e0*/  BSYNC B2 ;  /* 0x0000000000027941 */ /* 0x000fea0003800000 */
.L_x_1721:
        /* <DEDUP_REMOVED lines=11> */
.L_x_1724:
[----:B------:R-:W-:Y:S05]  /*226a0*/  BSYNC B2 ;  /* 0x0000000000027941 */ /* 0x000fea0003800000 */
.L_x_1723:
        /* <DEDUP_REMOVED lines=10> */
.L_x_1725:
        /* <DEDUP_REMOVED lines=15> */
.L_x_1726:
        /* <DEDUP_REMOVED lines=15> */
.L_x_1727:
        /* <DEDUP_REMOVED lines=12> */
.L_x_1712:
[----:B------:R-:W-:Y:S05]  /*229f0*/  BSYNC B1 ;  /* 0x0000000000017941 */ /* 0x000fea0003800000 */
.L_x_1711:
        /* <DEDUP_REMOVED lines=32> */
.L_x_1730:
[----:B------:R-:W-:Y:S01]  /*22c00*/  IMAD R2, R18, 0x8, R17 ;  /* 0x0000000812027824 */ /* 0x000fe200078e0211 */
[----:B------:R-:W-:Y:S01]  /*22c10*/  SHF.L.U32 R3, R28, 0x1f, RZ ;  /* 0x0000001f1c037819 */ /* 0x000fe200000006ff */
[----:B------:R-:W-:Y:S03]  /*22c20*/  BSSY B2, `(.L_x_1731) ;  /* 0x0000003000027945 */ /* 0x000fe60003800000 */
[----:B------:R-:W1:Y:S02]  /*22c30*/  SYNCS.PHASECHK.TRANS64.TRYWAIT P0, [R2+URZ+0x2d840], R3 ;  /* 0x02d84003020075a7 */ /* 0x000e64000800017f */
[----:B-1----:R-:W-:Y:S05]  /*22c40*/  @!P0 BRA `(.L_x_1732) ;  /* 0x0000003c00d48947 */ /* 0x002fea0003800000 */
.L_x_1858:
[----:B------:R-:W-:Y:S05]  /*22c50*/  BSYNC B2 ;  /* 0x0000000000027941 */ /* 0x000fea0003800000 */
.L_x_1731:
        /* <DEDUP_REMOVED lines=12> */
.L_x_1734:
[----:B------:R-:W-:Y:S05]  /*22d20*/  BSYNC B2 ;  /* 0x0000000000027941 */ /* 0x000fea0003800000 */
.L_x_1733:
        /* <DEDUP_REMOVED lines=12> */
.L_x_1735:
        /* <DEDUP_REMOVED lines=16> */
.L_x_1736:
        /* <DEDUP_REMOVED lines=16> */
.L_x_1737:
        /* <DEDUP_REMOVED lines=15> */
.L_x_1859:
[----:B------:R-:W-:Y:S05]  /*230e0*/  BSYNC B2 ;  /* 0x0000000000027941 */ /* 0x000fea0003800000 */
.L_x_1738:
        /* <DEDUP_REMOVED lines=11> */
.L_x_1741:
[----:B------:R-:W-:Y:S05]  /*231a0*/  BSYNC B2 ;  /* 0x0000000000027941 */ /* 0x000fea0003800000 */
.L_x_1740:
        /* <DEDUP_REMOVED lines=10> */
.L_x_1742:
        /* <DEDUP_REMOVED lines=15> */
.L_x_1743:
        /* <DEDUP_REMOVED lines=15> */
.L_x_1744:
        /* <DEDUP_REMOVED lines=12> */
.L_x_1729:
[----:B------:R-:W-:Y:S05]  /*234f0*/  BSYNC B1 ;  /* 0x0000000000017941 */ /* 0x000fea0003800000 */
.L_x_1728:
[----:B------:R-:W2:Y:S01]  /*23500*/  LDL R2, [R1+0x8] ;  /* 0x0000080001027983 */ /* 0x000ea20000100800 */
[----:B------:R-:W-:Y:S01]  /*23510*/  VIADD R0, R0, 0xfffffffe ;  /* 0xfffffffe00007836 */ /* 0x000fe20000000000 */
[----:B--2---:R-:W-:-:S13]  /*23520*/  ISETP.GT.AND P0, PT, R9, R2, PT ;  /* 0x000000020900720c */ /* 0x004fda0003f04270 */
[----:B------:R-:W-:Y:S05]  /*23530*/  @P0 BRA `(.L_x_1745) ;  /* 0xffffffe800740947 */ /* 0x000fea000383ffff */
.L_x_1691:
[----:B------:R-:W-:Y:S05]  /*23540*/  BSYNC B0 ;  /* 0x0000000000007941 */ /* 0x000fea0003800000 */
.L_x_1690:
        /* <DEDUP_REMOVED lines=17> */
.L_x_1747:
[----:B------:R-:W-:Y:S05]  /*23660*/  BSYNC B0 ;  /* 0x0000000000007941 */ /* 0x000fea0003800000 */
.L_x_1746:
[----:B------:R-:W-:Y:S01]  /*23670*/  LOP3.LUT P0, RZ, R23, 0x1, RZ, 0xc0, !PT ;  /* 0x0000000117ff7812 */ /* 0x000fe2000780c0ff */
[----:B------:R-:W-:-:S12]  /*23680*/  BSSY B0, `(.L_x_1748) ;  /* 0x0000045000007945 */ /* 0x000fd80003800000 */
[----:B------:R-:W-:Y:S05]  /*23690*/  @!P0 BRA `(.L_x_1749) ;  /* 0x00000004000c8947 */ /* 0x000fea0003800000 */
[----:B------:R-:W-:Y:S01]  /*236a0*/  IMAD R3, R18, 0x8, R17 ;  /* 0x0000000812037824 */ /* 0x000fe200078e0211 */
[----:B------:R-:W-:Y:S01]  /*236b0*/  SHF.L.U32 R0, R28, 0x1f, RZ ;  /* 0x0000001f1c007819 */ /* 0x000fe200000006ff */
[----:B------:R-:W-:Y:S01]  /*236c0*/  BSSY B1, `(.L_x_1750) ;  /* 0x0000004000017945 */ /* 0x000fe20003800000 */
[----:B------:R-:W-:Y:S02]  /*236d0*/  ISETP.NE.AND P1, PT, R6, RZ, PT ;  /* 0x000000ff0600720c */ /* 0x000fe40003f25270 */
[----:B------:R-:W0:Y:S02]  /*236e0*/  SYNCS.PHASECHK.TRANS64.TRYWAIT P0, [R3+URZ+0x2d860], R0 ;  /* 0x02d86000030075a7 */ /* 0x000e24000800017f */
[----:B0-----:R-:W-:Y:S09]  /*236f0*/  @!P0 BRA `(.L_x_1751) ;  /* 0x0000003400508947 */ /* 0x001ff20003800000 */
.L_x_1860:
[----:B------:R-:W-:Y:S05]  /*23700*/  BSYNC B1 ;  /* 0x0000000000017941 */ /* 0x000fea0003800000 */
.L_x_1750:
        /* <DEDUP_REMOVED lines=9> */
.L_x_1753:
[----:B------:R-:W-:Y:S05]  /*237a0*/  BSYNC B1 ;  /* 0x0000000000017941 */ /* 0x000fea0003800000 */
.L_x_1752:
        /* <DEDUP_REMOVED lines=10> */
.L_x_1754:
        /* <DEDUP_REMOVED lines=15> */
.L_x_1755:
        /* <DEDUP_REMOVED lines=15> */
.L_x_1756:
        /* <DEDUP_REMOVED lines=10> */
.L_x_1749:
[----:B------:R-:W-:Y:S05]  /*23ad0*/  BSYNC B0 ;  /* 0x0000000000007941 */ /* 0x000fea0003800000 */
.L_x_1748:
[----:B------:R-:W-:-:S05]  /*23ae0*/  VIADD R18, R18, 0x1 ;  /* 0x0000000112127836 */ /* 0x000fca0000000000 */
[----:B------:R-:W-:-:S04]  /*23af0*/  ISETP.NE.AND P0, PT, R18, 0x2, PT ;  /* 0x000000021200780c */ /* 0x000fc80003f05270 */
[----:B------:R-:W-:Y:S02]  /*23b00*/  SEL R3, RZ, 0x1, P0 ;  /* 0x00000001ff037807 */ /* 0x000fe40000000000 */
[----:B------:R-:W-:Y:S02]  /*23b10*/  SEL R18, R18, RZ, P0 ;  /* 0x000000ff12127207 */ /* 0x000fe40000000000 */
[----:B------:R-:W-:-:S07]  /*23b20*/  LOP3.LUT R28, R28, R3, RZ, 0x3c, !PT ;  /* 0x000000031c1c7212 */ /* 0x000fce00078e3cff */
.L_x_1672:
[----:B------:R-:W-:Y:S05]  /*23b30*/  BSYNC B7 ;  /* 0x0000000000077941 */ /* 0x000fea0003800000 */
.L_x_1670:
[----:B------:R-:W-:-:S13]  /*23b40*/  LOP3.LUT P0, RZ, R23, 0x2, RZ, 0xc0, !PT ;  /* 0x0000000217ff7812 */ /* 0x000fda000780c0ff */
[----:B------:R-:W-:Y:S05]  /*23b50*/  @!P0 BRA `(.L_x_1757) ;  /* 0x0000000000248947 */ /* 0x000fea0003800000 */
[----:B------:R-:W-:Y:S05]  /*23b60*/  WARPSYNC.ALL ;  /* 0x0000000000007948 */ /* 0x000fea0003800000 */
[----:B------:R-:W0:Y:S08]  /*23b70*/  S2UR UR5, SR_CgaCtaId ;  /* 0x00000000000579c3 */ /* 0x000e300000008800 */
[----:B------:R-:W-:Y:S06]  /*23b80*/  BAR.SYNC.DEFER_BLOCKING 0x5, 0x200 ;  /* 0x0148000000007b1d */ /* 0x000fec0000010000 */
[----:B------:R-:W-:-:S02]  /*23b90*/  UMOV UR4, 0x400 ;  /* 0x0000040000047882 */ /* 0x000fc40000000000 */
[----:B0-----:R-:W-:-:S06]  /*23ba0*/  ULEA UR4, UR5, UR4, 0x18 ;  /* 0x0000000405047291 */ /* 0x001fcc000f8ec03f */
[----:B------:R-:W-:-:S05]  /*23bb0*/  IMAD.U32 R17, RZ, RZ, UR4 ;  /* 0x00000004ff117e24 */ /* 0x000fca000f8e00ff */
[----:B------:R2:W3:Y:S01]  /*23bc0*/  LDS.128 R24, [R17+0x2d8d0] ;  /* 0x02d8d00011187984 */ /* 0x0004e20000000c00 */
[----:B------:R-:W-:Y:S06]  /*23bd0*/  BAR.ARV 0x4, 0x200 ;  /* 0x0108000000007b1d */ /* 0x000fec0000002000 */
[----:B------:R-:W-:Y:S05]  /*23be0*/  BRA `(.L_x_1758) ;  /* 0x0000000c00d87947 */ /* 0x000fea0003800000 */
.L_x_1757:
[----:B------:R-:W0:Y:S01]  /*23bf0*/  S2R R0, SR_TID.X ;  /* 0x0000000000007919 */ /* 0x000e220000002100 */
[----:B------:R-:W-:Y:S01]  /*23c00*/  UMOV UR4, 0xffffffff ;  /* 0xffffffff00047882 */ /* 0x000fe20000000000 */
[----:B0-----:R-:W-:-:S04]  /*23c10*/  LOP3.LUT R8, R0, 0x1f, RZ, 0xc0, !PT ;  /* 0x0000001f00087812 */ /* 0x001fc800078ec0ff */
[----:B------:R-:W-:Y:S01]  /*23c20*/  ISETP.NE.AND P0, PT, R8, 0x1f, PT ;  /* 0x0000001f0800780c */ /* 0x000fe20003f05270 */
[----:B------:R-:W-:-:S12]  /*23c30*/  BRA.DIV UR4, `(.L_x_1759) ;  /* 0x0000003204147947 */ /* 0x000fd8000b800000 */
[----:B------:R-:W-:Y:S01]  /*23c40*/  IMAD.IADD R9, R27, 0x1, R8 ;  /* 0x000000011b097824 */ /* 0x000fe200078e0208 */
[----:B------:R-:W-:-:S04]  /*23c50*/  ULDC UR4, c[0x0][0xc3c] ;  /* 0x00030f0000047ab9 */ /* 0x000fc80000000800 */
[----:B------:R-:W-:-:S13]  /*23c60*/  ISETP.GE.OR P1, PT, R9, UR4, !P0 ;  /* 0x0000000409007c0c */ /* 0x000fda000c726670 */
[----:B------:R-:W0:Y:S08]  /*23c70*/  @!P1 LDC.64 R2, c[0x0][0xc80] ;  /* 0x00032000ff029b82 */ /* 0x000e300000000a00 */
[----:B-1----:R-:W1:Y:S01]  /*23c80*/  @!P1 LDC.64 R4, c[0x0][0xc78] ;  /* 0x00031e00ff049b82 */ /* 0x002e620000000a00 */
        /* <DEDUP_REMOVED lines=33> */
.L_x_1870:
[----:B------:R-:W-:Y:S02]  /*23ea0*/  ULDC UR4, c[0x0][0xc38] ;  /* 0x00030e0000047ab9 */ /* 0x000fe40000000800 */
[----:B------:R-:W-:-:S04]  /*23eb0*/  IMAD.U32 R4, RZ, RZ, UR4 ;  /* 0x00000004ff047e24 */ /* 0x000fc8000f8e00ff */
[----:B-1----:R-:W-:-:S04]  /*23ec0*/  IMAD R3, R14, R4, RZ ;  /* 0x000000040e037224 */ /* 0x002fc800078e02ff */
[----:B------:R-:W-:-:S05]  /*23ed0*/  IMAD.IADD R6, R6, 0x1, R3 ;  /* 0x0000000106067824 */ /* 0x000fca00078e0203 */
[----:B------:R-:W-:-:S13]  /*23ee0*/  ISETP.GT.AND P6, PT, R6, R0, PT ;  /* 0x000000000600720c */ /* 0x000fda0003fc4270 */
[----:B------:R-:W-:Y:S05]  /*23ef0*/  @P6 BRA `(.L_x_1760) ;  /* 0x0000000000a46947 */ /* 0x000fea0003800000 */
.L_x_1763:
        /* <DEDUP_REMOVED lines=35> */
.L_x_1878:
[----:B------:R-:W-:Y:S02]  /*24130*/  ULDC UR4, c[0x0][0xc38] ;  /* 0x00030e0000047ab9 */ /* 0x000fe40000000800 */
[----:B------:R-:W-:-:S04]  /*24140*/  IMAD.U32 R4, RZ, RZ, UR4 ;  /* 0x00000004ff047e24 */ /* 0x000fc8000f8e00ff */
[----:B-1----:R-:W-:-:S04]  /*24150*/  IMAD R3, R14, R4, RZ ;  /* 0x000000040e037224 */ /* 0x002fc800078e02ff */
[----:B------:R-:W-:-:S05]  /*24160*/  IMAD.IADD R6, R3, 0x1, R6 ;  /* 0x0000000103067824 */ /* 0x000fca00078e0206 */
[----:B------:R-:W-:-:S13]  /*24170*/  ISETP.GT.AND P6, PT, R6, R0, PT ;  /* 0x000000000600720c */ /* 0x000fda0003fc4270 */
[----:B------:R-:W-:Y:S05]  /*24180*/  @!P6 BRA `(.L_x_1763) ;  /* 0xfffffffc005ce947 */ /* 0x000fea000383ffff */
.L_x_1760:
[----:B------:R-:W-:Y:S01]  /*24190*/  IMAD.IADD R6, R6, 0x1, -R3 ;  /* 0x0000000106067824 */ /* 0x000fe200078e0a03 */
[----:B------:R-:W-:-:S03]  /*241a0*/  UMOV UR4, 0xffffffff ;  /* 0xffffffff00047882 */ /* 0x000fc60000000000 */
[----:B------:R-:W-:-:S05]  /*241b0*/  IMAD R3, R2, R4, R6 ;  /* 0x0000000402037224 */ /* 0x000fca00078e0206 */
[----:B------:R-:W-:Y:S01]  /*241c0*/  ISETP.GT.AND P6, PT, R3, R0, PT ;  /* 0x000000000300720c */ /* 0x000fe20003fc4270 */
[----:B------:R-:W-:-:S12]  /*241d0*/  BRA.DIV UR4, `(.L_x_1764) ;  /* 0x00000032049c7947 */ /* 0x000fd8000b800000 */
[----:B------:R-:W-:-:S04]  /*241e0*/  VOTE.ANY R3, PT, !P6 ;  /* 0x0000000000037806 */ /* 0x000fc800070e0100 */
[----:B------:R-:W1:Y:S02]  /*241f0*/  POPC R7, R3 ;  /* 0x0000000300077309 */ /* 0x000e640000000000 */
[----:B-1----:R1:W2:Y:S01]  /*24200*/  SHFL.IDX PT, R25, R25, R7, 0x1f ;  /* 0x00001f0719197589 */ /* 0x0022a200000e0000 */
[----:B------:R-:W-:-:S03]  /*24210*/  IMAD.IADD R27, R7, 0x1, R27 ;  /* 0x00000001071b7824 */ /* 0x000fc600078e021b */
[----:B------:R1:W3:Y:S04]  /*24220*/  SHFL.IDX PT, R5, R5, R7, 0x1f ;  /* 0x00001f0705057589 */ /* 0x0002e800000e0000 */
.L_x_1883:
[----:B------:R-:W-:-:S13]  /*24230*/  ISETP.NE.AND P0, PT, R3, RZ, PT ;  /* 0x000000ff0300720c */ /* 0x000fda0003f05270 */
[----:B------:R-:W-:Y:S05]  /*24240*/  @!P0 BRA `(.L_x_1765) ;  /* 0x0000000000108947 */ /* 0x000fea0003800000 */
[----:B------:R-:W-:Y:S01]  /*24250*/  UMOV UR4, 0xffffffff ;  /* 0xffffffff00047882 */ /* 0x000fe20000000000 */
[----:B------:R-:W-:Y:S02]  /*24260*/  VIADD R12, R7, 0xffffffff ;  /* 0xffffffff070c7836 */ /* 0x000fe40000000000 */
[----:B------:R-:W-:Y:S05]  /*24270*/  BRA.DIV UR4, `(.L_x_1766) ;  /* 0x0000003204d47947 */ /* 0x000fea000b800000 */
[----:B------:R4:W0:Y:S02]  /*24280*/  SHFL.IDX PT, R24, R2, R12, 0x1f ;  /* 0x00001f0c02187589 */ /* 0x00082400000e0000 */
.L_x_1765:
[----:B---3--:R-:W-:Y:S01]  /*24290*/  ISETP.NE.AND P0, PT, R5, 0x1, PT ;  /* 0x000000010500780c */ /* 0x008fe20003f05270 */
[----:B0-----:R-:W-:-:S04]  /*242a0*/  IMAD R24, R24, R4, R6 ;  /* 0x0000000418187224 */ /* 0x001fc800078e0206 */
[----:B------:R-:W-:-:S08]  /*242b0*/  IMAD.IADD R0, R0, 0x1, -R24 ;  /* 0x0000000100007824 */ /* 0x000fd000078e0a18 */
[----:B------:R-:W-:Y:S05]  /*242c0*/  @!P0 BRA `(.L_x_1767) ;  /* 0x0000000000dc8947 */ /* 0x000fea0003800000 */
[----:B--2---:R-:W-:Y:S01]  /*242d0*/  IABS R4, R25 ;  /* 0x0000001900047213 */ /* 0x004fe20000000000 */
[----:B----4-:R-:W-:Y:S01]  /*242e0*/  IMAD.MOV.U32 R2, RZ, RZ, RZ ;  /* 0x000000ffff027224 */ /* 0x010fe200078e00ff */
[----:B------:R-:W-:Y:S02]  /*242f0*/  IABS R6, R5 ;  /* 0x0000000500067213 */ /* 0x000fe40000000000 */
[----:B-1----:R-:W0:Y:S08]  /*24300*/  I2F.RP R7, R4 ;  /* 0x0000000400077306 */ /* 0x002e300000209400 */
[----:B------:R-:W-:Y:S08]  /*24310*/  I2F.RP R10, R6 ;  /* 0x00000006000a7306 */ /* 0x000ff00000209400 */
[----:B0-----:R-:W0:Y:S02]  /*24320*/  MUFU.RCP R7, R7 ;  /* 0x0000000700077308 */ /* 0x001e240000001000 */
[----:B0-----:R-:W-:Y:S01]  /*24330*/  VIADD R8, R7, 0xffffffe ;  /* 0x0ffffffe07087836 */ /* 0x001fe20000000000 */
[----:B------:R-:W-:-:S05]  /*24340*/  IABS R7, R25 ;  /* 0x0000001900077213 */ /* 0x000fca0000000000 */
[----:B------:R0:W1:Y:S02]  /*24350*/  F2I.FTZ.U32.TRUNC.NTZ R3, R8 ;  /* 0x0000000800037305 */ /* 0x000064000021f000 */
[----:B0-----:R-:W-:Y:S01]  /*24360*/  IABS R8, R0 ;  /* 0x0000000000087213 */ /* 0x001fe20000000000 */
[----:B-1----:R-:W-:-:S04]  /*24370*/  IMAD.MOV R9, RZ, RZ, -R3 ;  /* 0x000000ffff097224 */ /* 0x002fc800078e0a03 */
[----:B------:R-:W-:-:S04]  /*24380*/  IMAD R9, R9, R4, RZ ;  /* 0x0000000409097224 */ /* 0x000fc800078e02ff */
[----:B------:R-:W-:Y:S02]  /*24390*/  IMAD.HI.U32 R3, R3, R9, R2 ;  /* 0x0000000903037227 */ /* 0x000fe400078e0002 */
[----:B------:R-:W0:Y:S02]  /*243a0*/  MUFU.RCP R2, R10 ;  /* 0x0000000a00027308 */ /* 0x000e240000001000 */
[----:B------:R-:W-:Y:S02]  /*243b0*/  IMAD.MOV R9, RZ, RZ, -R7 ;  /* 0x000000ffff097224 */ /* 0x000fe400078e0a07 */
[----:B------:R-:W-:-:S04]  /*243c0*/  IMAD.HI.U32 R7, R3, R8, RZ ;  /* 0x0000000803077227 */ /* 0x000fc800078e00ff */
[----:B------:R-:W-:-:S05]  /*243d0*/  IMAD R9, R7, R9, R8 ;  /* 0x0000000907097224 */ /* 0x000fca00078e0208 */
[----:B------:R-:W-:Y:S01]  /*243e0*/  ISETP.GT.U32.AND P1, PT, R4, R9, PT ;  /* 0x000000090400720c */ /* 0x000fe20003f24070 */
[----:B0-----:R-:W-:Y:S02]  /*243f0*/  VIADD R8, R2, 0xffffffe ;  /* 0x0ffffffe02087836 */ /* 0x001fe40000000000 */
[----:B------:R-:W-:Y:S02]  /*24400*/  IMAD.MOV.U32 R2, RZ, RZ, RZ ;  /* 0x000000ffff027224 */ /* 0x000fe400078e00ff */
[----:B------:R-:W0:Y:S08]  /*24410*/  F2I.FTZ.U32.TRUNC.NTZ R3, R8 ;  /* 0x0000000800037305 */ /* 0x000e30000021f000 */
[----:B------:R-:W-:-:S02]  /*24420*/  @!P1 IMAD.IADD R9, R9, 0x1, -R4 ;  /* 0x0000000109099824 */ /* 0x000fc400078e0a04 */
[----:B------:R-:W-:Y:S01]  /*24430*/  @!P1 VIADD R7, R7, 0x1 ;  /* 0x0000000107079836 */ /* 0x000fe20000000000 */
[----:B------:R-:W-:Y:S02]  /*24440*/  ISETP.NE.AND P1, PT, R25, RZ, PT ;  /* 0x000000ff1900720c */ /* 0x000fe40003f25270 */
[----:B------:R-:W-:Y:S02]  /*24450*/  ISETP.GE.U32.AND P0, PT, R9, R4, PT ;  /* 0x000000040900720c */ /* 0x000fe40003f06070 */
[----:B------:R-:W-:Y:S01]  /*24460*/  IABS R4, R5 ;  /* 0x0000000500047213 */ /* 0x000fe20000000000 */
[----:B0-----:R-:W-:-:S04]  /*24470*/  IMAD.MOV R9, RZ, RZ, -R3 ;  /* 0x000000ffff097224 */ /* 0x001fc800078e0a03 */
[----:B------:R-:W-:Y:S02]  /*24480*/  IMAD.MOV R4, RZ, RZ, -R4 ;  /* 0x000000ffff047224 */ /* 0x000fe400078e0a04 */
[----:B------:R-:W-:-:S04]  /*24490*/  IMAD R9, R9, R6, RZ ;  /* 0x0000000609097224 */ /* 0x000fc800078e02ff */
[----:B------:R-:W-:Y:S01]  /*244a0*/  IMAD.HI.U32 R2, R3, R9, R2 ;  /* 0x0000000903027227 */ /* 0x000fe200078e0002 */
[----:B------:R-:W-:-:S03]  /*244b0*/  LOP3.LUT R3, R0, R25, RZ, 0x3c, !PT ;  /* 0x0000001900037212 */ /* 0x000fc600078e3cff */
[----:B------:R-:W-:Y:S01]  /*244c0*/  @P0 VIADD R7, R7, 0x1 ;  /* 0x0000000107070836 */ /* 0x000fe20000000000 */
[----:B------:R-:W-:-:S13]  /*244d0*/  ISETP.GE.AND P2, PT, R3, RZ, PT ;  /* 0x000000ff0300720c */ /* 0x000fda0003f46270 */
[----:B------:R-:W-:Y:S01]  /*244e0*/  @!P2 IMAD.MOV R7, RZ, RZ, -R7 ;  /* 0x000000ffff07a224 */ /* 0x000fe200078e0a07 */
[----:B------:R-:W-:-:S04]  /*244f0*/  @!P1 LOP3.LUT R7, RZ, R25, RZ, 0x33, !PT ;  /* 0x00000019ff079212 */ /* 0x000fc800078e33ff */
[----:B------:R-:W-:-:S05]  /*24500*/  IABS R3, R7 ;  /* 0x0000000700037213 */ /* 0x000fca0000000000 */
        /* <DEDUP_REMOVED lines=14> */
[--C-:B------:R-:W-:Y:S02]  /*245f0*/  IMAD R5, R5, R4, R7.reuse ;  /* 0x0000000405057224 */ /* 0x100fe400078e0207 */
[----:B------:R-:W-:Y:S02]  /*24600*/  IMAD.MOV R2, RZ, RZ, -R7 ;  /* 0x000000ffff027224 */ /* 0x000fe400078e0a07 */
[----:B------:R-:W-:Y:S02]  /*24610*/  IMAD R26, R5, 0x10000, R26 ;  /* 0x00010000051a7824 */ /* 0x000fe400078e021a */
[----:B------:R-:W-:Y:S01]  /*24620*/  IMAD R2, R25, R2, R0 ;  /* 0x0000000219027224 */ /* 0x000fe200078e0200 */
[----:B------:R-:W-:Y:S06]  /*24630*/  BRA `(.L_x_1768) ;  /* 0x0000000000f47947 */ /* 0x000fec0003800000 */
.L_x_1767:
[----:B----4-:R-:W0:Y:S02]  /*24640*/  LDC.64 R2, c[0x0][0xc90] ;  /* 0x00032400ff027b82 */ /* 0x010e240000000a00 */
[----:B0-----:R-:W-:-:S05]  /*24650*/  IMAD.WIDE R2, R27, 0x4, R2 ;  /* 0x000000041b027825 */ /* 0x001fca00078e0202 */
[----:B-1----:R0:W2:Y:S02]  /*24660*/  LDG.E R7, desc[UR38][R2.64] ;  /* 0x0000002602077981 */ /* 0x0020a4000c1e1900 */
[----:B0-----:R-:W-:Y:S02]  /*24670*/  IMAD.MOV.U32 R2, RZ, RZ, RZ ;  /* 0x000000ffff027224 */ /* 0x001fe400078e00ff */
[----:B--2---:R-:W-:-:S05]  /*24680*/  IMAD R5, R25, R7, RZ ;  /* 0x0000000719057224 */ /* 0x004fca00078e02ff */
[-C--:B------:R-:W-:Y:S02]  /*24690*/  IABS R6, R5.reuse ;  /* 0x0000000500067213 */ /* 0x080fe40000000000 */
[----:B------:R-:W-:Y:S02]  /*246a0*/  IABS R10, R5 ;  /* 0x00000005000a7213 */ /* 0x000fe40000000000 */
[----:B------:R-:W0:Y:S08]  /*246b0*/  I2F.RP R8, R6 ;  /* 0x0000000600087306 */ /* 0x000e300000209400 */
[----:B0-----:R-:W0:Y:S02]  /*246c0*/  MUFU.RCP R8, R8 ;  /* 0x0000000800087308 */ /* 0x001e240000001000 */
[----:B0-----:R-:W-:-:S02]  /*246d0*/  VIADD R9, R8, 0xffffffe ;  /* 0x0ffffffe08097836 */ /* 0x001fc40000000000 */
[----:B------:R-:W-:-:S04]  /*246e0*/  IMAD.MOV R8, RZ, RZ, -R10 ;  /* 0x000000ffff087224 */ /* 0x000fc800078e0a0a */
[----:B------:R-:W0:Y:S02]  /*246f0*/  F2I.FTZ.U32.TRUNC.NTZ R3, R9 ;  /* 0x0000000900037305 */ /* 0x000e24000021f000 */
[----:B0-----:R-:W-:-:S04]  /*24700*/  IMAD.MOV R11, RZ, RZ, -R3 ;  /* 0x000000ffff0b7224 */ /* 0x001fc800078e0a03 */
[----:B------:R-:W-:-:S04]  /*24710*/  IMAD R11, R11, R6, RZ ;  /* 0x000000060b0b7224 */ /* 0x000fc800078e02ff */
[----:B------:R-:W-:Y:S01]  /*24720*/  IMAD.HI.U32 R3, R3, R11, R2 ;  /* 0x0000000b03037227 */ /* 0x000fe200078e0002 */
        /* <DEDUP_REMOVED lines=9> */
[----:B------:R-:W-:-:S13]  /*247c0*/  ISETP.GE.U32.AND P0, PT, R9, R6, PT ;  /* 0x000000060900720c */ /* 0x000fda0003f06070 */
[----:B------:R-:W-:-:S04]  /*247d0*/  @P0 VIADD R3, R3, 0x1 ;  /* 0x0000000103030836 */ /* 0x000fc80000000000 */
[----:B------:R-:W-:-:S04]  /*247e0*/  IMAD.MOV.U32 R2, RZ, RZ, R3 ;  /* 0x000000ffff027224 */ /* 0x000fc800078e0003 */
[----:B------:R-:W-:Y:S01]  /*247f0*/  @!P2 IMAD.MOV R2, RZ, RZ, -R2 ;  /* 0x000000ffff02a224 */ /* 0x000fe200078e0a02 */
[----:B------:R-:W-:-:S05]  /*24800*/  @!P1 LOP3.LUT R2, RZ, R5, RZ, 0x33, !PT ;  /* 0x00000005ff029212 */ /* 0x000fca00078e33ff */
[----:B------:R-:W-:Y:S02]  /*24810*/  IMAD R6, R7, R2, RZ ;  /* 0x0000000207067224 */ /* 0x000fe400078e02ff */
[----:B------:R-:W-:Y:S02]  /*24820*/  IMAD.MOV R2, RZ, RZ, -R2 ;  /* 0x000000ffff027224 */ /* 0x000fe400078e0a02 */
[----:B------:R-:W-:Y:S02]  /*24830*/  IMAD.MOV R3, RZ, RZ, -R6 ;  /* 0x000000ffff037224 */ /* 0x000fe400078e0a06 */
[----:B------:R-:W-:Y:S02]  /*24840*/  IMAD R5, R5, R2, R0 ;  /* 0x0000000205057224 */ /* 0x000fe400078e0200 */
[----:B------:R-:W-:Y:S01]  /*24850*/  IMAD.MOV.U32 R2, RZ, RZ, RZ ;  /* 0x000000ffff027224 */ /* 0x000fe200078e00ff */
[----:B------:R-:W-:-:S04]  /*24860*/  VIADDMNMX R4, R3, R4, R7, PT ;  /* 0x0000000403047246 */ /* 0x000fc80003800107 */
[----:B------:R-:W-:-:S04]  /*24870*/  IABS R7, R4 ;  /* 0x0000000400077213 */ /* 0x000fc80000000000 */
        /* <DEDUP_REMOVED lines=17> */
[----:B------:R-:W-:Y:S02]  /*24990*/  LOP3.LUT R0, R5, R4, RZ, 0x3c, !PT ;  /* 0x0000000405007212 */ /* 0x000fe400078e3cff */
[----:B------:R-:W-:Y:S02]  /*249a0*/  IADD3 R5, R6, 0x1000000, R5 ;  /* 0x0100000006057810 */ /* 0x000fe40007ffe005 */
[----:B------:R-:W-:-:S07]  /*249b0*/  ISETP.GE.AND P2, PT, R0, RZ, PT ;  /* 0x000000ff0000720c */ /* 0x000fce0003f46270 */
[----:B------:R-:W-:-:S06]  /*249c0*/  @P0 VIADD R2, R2, 0x1 ;  /* 0x0000000102020836 */ /* 0x000fcc0000000000 */
[----:B------:R-:W-:Y:S01]  /*249d0*/  @!P2 IMAD.MOV R2, RZ, RZ, -R2 ;  /* 0x000000ffff02a224 */ /* 0x000fe200078e0a02 */
[----:B------:R-:W-:Y:S01]  /*249e0*/  @!P1 LOP3.LUT R2, RZ, R4, RZ, 0x33, !PT ;  /* 0x00000004ff029212 */ /* 0x000fe200078e33ff */
[----:B------:R-:W-:-:S04]  /*249f0*/  IMAD.MOV R4, RZ, RZ, -R4 ;  /* 0x000000ffff047224 */ /* 0x000fc800078e0a04 */
[----:B------:R-:W-:-:S07]  /*24a00*/  IMAD R26, R2, R4, R5 ;  /* 0x00000004021a7224 */ /* 0x000fce00078e0205 */
.L_x_1768:
[----:B------:R-:W-:-:S05]  /*24a10*/  LOP3.LUT R2, RZ, R2, RZ, 0x33, !PT ;  /* 0x00000002ff027212 */ /* 0x000fca00078e33ff */
[----:B------:R-:W-:Y:S01]  /*24a20*/  IMAD.IADD R25, R25, 0x1, R2 ;  /* 0x0000000119197824 */ /* 0x000fe200078e0202 */
[----:B------:R-:W-:Y:S06]  /*24a30*/  BRA `(.L_x_1769) ;  /* 0x00000000001c7947 */ /* 0x000fec0003800000 */
.L_x_1761:
[----:B------:R-:W-:Y:S01]  /*24a40*/  UMOV UR4, URZ ;  /* 0x0000003f00047c82 */ /* 0x000fe20008000000 */
[----:B------:R-:W-:Y:S01]  /*24a50*/  UMOV UR5, URZ ;  /* 0x0000003f00057c82 */ /* 0x000fe20008000000 */
[----:B------:R-:W-:Y:S01]  /*24a60*/  ULDC UR6, c[0x0][0xc3c] ;  /* 0x00030f0000067ab9 */ /* 0x000fe20000000800 */
[----:B------:R-:W-:Y:S02]  /*24a70*/  IMAD.MOV.U32 R24, RZ, RZ, R0 ;  /* 0x000000ffff187224 */ /* 0x000fe400078e0000 */
[----:B------:R-:W-:Y:S02]  /*24a80*/  IMAD.U32 R25, RZ, RZ, UR4 ;  /* 0x00000004ff197e24 */ /* 0x000fe4000f8e00ff */
[----:B------:R-:W-:Y:S02]  /*24a90*/  IMAD.U32 R26, RZ, RZ, UR5 ;  /* 0x00000005ff1a7e24 */ /* 0x000fe4000f8e00ff */
[----:B------:R-:W-:-:S07]  /*24aa0*/  IMAD.U32 R27, RZ, RZ, UR6 ;  /* 0x00000006ff1b7e24 */ /* 0x000fce000f8e00ff */
.L_x_1769:
        /* <DEDUP_REMOVED lines=10> */
.L_x_1758:
[----:B------:R-:W-:Y:S02]  /*24b50*/  ULDC UR4, c[0x0][0xc3c] ;  /* 0x00030f0000047ab9 */ /* 0x000fe40000000800 */
[----:B---3--:R-:W-:-:S13]  /*24b60*/  ISETP.GE.AND P0, PT, R27, UR4, PT ;  /* 0x000000041b007c0c */ /* 0x008fda000bf06270 */
[----:B------:R-:W-:Y:S05]  /*24b70*/  @!P0 BRA `(.L_x_1770) ;  /* 0xffffff8400808947 */ /* 0x000fea000383ffff */
[----:B------:R-:W-:Y:S05]  /*24b80*/  BSYNC B8 ;  /* 0x0000000000087941 */ /* 0x000fea0003800000 */
.L_x_1606:
[----:B-1----:R-:W3:Y:S01]  /*24b90*/  LDL.LU R0, [R1+0x2c] ;  /* 0x00002c0001007983 */ /* 0x002ee20000300800 */
[----:B------:R-:W-:Y:S01]  /*24ba0*/  BSSY B0, `(.L_x_1771) ;  /* 0x000000b000007945 */ /* 0x000fe20003800000 */
[----:B------:R-:W1:Y:S01]  /*24bb0*/  S2R R5, SR_CgaCtaId ;  /* 0x0000000000057919 */ /* 0x000e620000008800 */
[----:B---3--:R-:W-:-:S05]  /*24bc0*/  VIADD R0, R0, 0x1 ;  /* 0x0000000100007836 */ /* 0x008fca0000000000 */
        /* <DEDUP_REMOVED lines=8> */
.L_x_1886:
[----:B------:R-:W-:Y:S05]  /*24c50*/  BSYNC B0 ;  /* 0x0000000000007941 */ /* 0x000fea0003800000 */
.L_x_1771:
[----:B------:R-:W-:-:S03]  /*24c60*/  UMOV UR4, 0xffffffff ;  /* 0xffffffff00047882 */ /* 0x000fc60000000000 */
[----:B------:R-:W-:Y:S05]  /*24c70*/  BRA.DIV UR4, `(.L_x_1773) ;  /* 0x0000002a04907947 */ /* 0x000fea000b800000 */
[----:B-1----:R-:W1:Y:S02]  /*24c80*/  S2R R0, SR_TID.X ;  /* 0x0000000000007919 */ /* 0x002e640000002100 */
[----:B-1----:R-:W-:-:S04]  /*24c90*/  SHF.R.U32.HI R0, RZ, 0x5, R0 ;  /* 0x00000005ff007819 */ /* 0x002fc80000011600 */
[----:B------:R-:W-:-:S05]  /*24ca0*/  LOP3.LUT R0, R0, 0x3, RZ, 0xc0, !PT ;  /* 0x0000000300007812 */ /* 0x000fca00078ec0ff */
[----:B------:R1:W3:Y:S02]  /*24cb0*/  SHFL.IDX PT, R14, R0, RZ, 0x1f ;  /* 0x00001fff000e7589 */ /* 0x0002e400000e0000 */
.L_x_1889:
[----:B---3--:R-:W-:-:S13]  /*24cc0*/  ISETP.NE.AND P0, PT, R14, RZ, PT ;  /* 0x000000ff0e00720c */ /* 0x008fda0003f05270 */
[----:B------:R-:W-:Y:S05]  /*24cd0*/  @P0 BRA `(.L_x_1380) ;  /* 0x0000000000880947 */ /* 0x000fea0003800000 */
[----:B------:R-:W-:-:S03]  /*24ce0*/  UMOV UR4, 0xffffffff ;  /* 0xffffffff00047882 */ /* 0x000fc60000000000 */
[----:B------:R-:W-:Y:S05]  /*24cf0*/  BRA.DIV UR4, `(.L_x_1774) ;  /* 0x0000002a04a47947 */ /* 0x000fea000b800000 */
[----:B------:R-:W-:-:S13]  /*24d00*/  ELECT P6, URZ, PT ;  /* 0x00000000003f782f */ /* 0x000fda00038c0000 */
.L_x_1892:
[----:B------:R-:W-:Y:S05]  /*24d10*/  @!P6 BRA `(.L_x_1380) ;  /* 0x000000000078e947 */ /* 0x000fea0003800000 */
[----:B------:R-:W-:-:S06]  /*24d20*/  ULOP3.LUT UR4, UR36, 0x2, URZ, 0xfc, !UPT ;  /* 0x0000000224047892 */ /* 0x000fcc000f8efc3f */
[----:B-1----:R-:W-:-:S05]  /*24d30*/  IMAD.U32 R0, RZ, RZ, UR4 ;  /* 0x00000004ff007e24 */ /* 0x002fca000f8e00ff */
[----:B------:R-:W-:-:S13]  /*24d40*/  ISETP.NE.AND P2, PT, R0, 0x3, PT ;  /* 0x000000030000780c */ /* 0x000fda0003f45270 */
[----:B------:R-:W-:Y:S05]  /*24d50*/  @!P2 BRA `(.L_x_1775) ;  /* 0x000000000004a947 */ /* 0x000fea0003800000 */
[----:B------:R-:W-:Y:S01]  /*24d60*/  BPT.TRAP 0x1 ;  /* 0x000000040000795c */ /* 0x000fe20000300000 */
.L_x_1775:
[----:B------:R-:W-:Y:S01]  /*24d70*/  VIADD R3, R9, 0x2d840 ;  /* 0x0002d84009037836 */ /* 0x000fe20000000000 */
[----:B------:R-:W-:Y:S01]  /*24d80*/  SHF.L.U32 R2, R28, 0x1f, RZ ;  /* 0x0000001f1c027819 */ /* 0x000fe200000006ff */
[C---:B------:R-:W-:Y:S02]  /*24d90*/  VIADD R0, R18.reuse, 0x1 ;  /* 0x0000000112007836 */ /* 0x040fe40000000000 */
[----:B------:R-:W-:-:S03]  /*24da0*/  IMAD R7, R18, 0x8, R3 ;  /* 0x0000000812077824 */ /* 0x000fc600078e0203 */
[C---:B------:R-:W-:Y:S01]  /*24db0*/  ISETP.NE.AND P1, PT, R0.reuse, 0x2, PT ;  /* 0x000000020000780c */ /* 0x040fe20003f25270 */
[----:B------:R-:W1:Y:S03]  /*24dc0*/  SYNCS.PHASECHK.TRANS64.TRYWAIT P0, [R7+URZ], R2 ;  /* 0x00000002070075a7 */ /* 0x000e66000800017f */
[----:B------:R-:W-:Y:S02]  /*24dd0*/  SEL R5, RZ, 0x1, P1 ;  /* 0x00000001ff057807 */ /* 0x000fe40000800000 */
[----:B------:R-:W-:Y:S02]  /*24de0*/  SEL R4, R0, RZ, P1 ;  /* 0x000000ff00047207 */ /* 0x000fe40000800000 */
[----:B------:R-:W-:-:S03]  /*24df0*/  LOP3.LUT R0, R28, R5, RZ, 0x3c, !PT ;  /* 0x000000051c007212 */ /* 0x000fc600078e3cff */
[----:B------:R-:W-:Y:S01]  /*24e00*/  IMAD R3, R4, 0x8, R3 ;  /* 0x0000000804037824 */ /* 0x000fe200078e0203 */
[----:B------:R-:W-:Y:S01]  /*24e10*/  SHF.L.U32 R0, R0, 0x1f, RZ ;  /* 0x0000001f00007819 */ /* 0x000fe200000006ff */
[----:B-1----:R-:W-:Y:S06]  /*24e20*/  @!P0 BRA `(.L_x_1776) ;  /* 0x0000002800788947 */ /* 0x002fec0003800000 */
.L_x_1893:
[----:B------:R-:W3:Y:S02]  /*24e30*/  SYNCS.PHASECHK.TRANS64.TRYWAIT P0, [R3+URZ], R0 ;  /* 0x00000000030075a7 */ /* 0x000ee4000800017f */
[----:B---3--:R-:W-:Y:S05]  /*24e40*/  @!P0 BRA `(.L_x_1777) ;  /* 0x0000002800848947 */ /* 0x008fea0003800000 */
.L_x_1894:
[----:B------:R-:W-:Y:S05]  /*24e50*/  @!P2 BRA `(.L_x_1778) ;  /* 0x000000000004a947 */ /* 0x000fea0003800000 */
[----:B------:R-:W-:Y:S01]  /*24e60*/  BPT.TRAP 0x1 ;  /* 0x000000040000795c */ /* 0x000fe20000300000 */
.L_x_1778:
[----:B---3--:R-:W-:-:S04]  /*24e70*/  VIADD R3, R9, 0x2d860 ;  /* 0x0002d86009037836 */ /* 0x008fc80000000000 */
[----:B------:R-:W-:-:S04]  /*24e80*/  IMAD R5, R18, 0x8, R3 ;  /* 0x0000000812057824 */ /* 0x000fc800078e0203 */
[----:B------:R-:W3:Y:S02]  /*24e90*/  SYNCS.PHASECHK.TRANS64.TRYWAIT P0, [R5+URZ], R2 ;  /* 0x00000002050075a7 */ /* 0x000ee4000800017f */
[----:B---3--:R-:W-:Y:S05]  /*24ea0*/  @!P0 BRA `(.L_x_1779) ;  /* 0x0000002800808947 */ /* 0x008fea0003800000 */
.L_x_1895:
[----:B------:R-:W-:-:S07]  /*24eb0*/  IMAD R3, R4, 0x8, R3 ;  /* 0x0000000804037824 */ /* 0x000fce00078e0203 */
.L_x_1780:
[----:B----4-:R4:W0:Y:S02]  /*24ec0*/  SYNCS.PHASECHK.TRANS64.TRYWAIT P0, [R3+URZ], R0 ;  /* 0x00000000030075a7 */ /* 0x010824000800017f */
[----:B0-----:R-:W-:Y:S05]  /*24ed0*/  @!P0 NANOSLEEP.SYNCS 0x989680 ;  /* 0x009896800000895d */ /* 0x001fea0003900000 */
[----:B------:R-:W0:Y:S02]  /*24ee0*/  @!P0 SYNCS.PHASECHK.TRANS64 P0, [R3+URZ], R0 ;  /* 0x00000000030085a7 */ /* 0x000e24000800007f */
[----:B0-----:R-:W-:Y:S05]  /*24ef0*/  @!P0 BRA `(.L_x_1780) ;  /* 0xfffffffc00f08947 */ /* 0x001fea000383ffff */
.L_x_1380:
[----:B------:R-:W-:Y:S05]  /*24f00*/  BSYNC B9 ;  /* 0x0000000000097941 */ /* 0x000fea0003800000 */
.L_x_1377:
[----:B------:R-:W-:Y:S05]  /*24f10*/  EXIT ;  /* 0x000000000000794d */ /* 0x000fea0003800000 */
.L_x_1406:
[----:B0-----:R0:W1:Y:S02]  /*24f20*/  SYNCS.PHASECHK.TRANS64.TRYWAIT P5, [R14+URZ+0x2d890], R85 ;  /* 0x02d890550e0075a7 */ /* 0x00106400080a017f */
[----:B-1----:R-:W-:Y:S05]  /*24f30*/  @!P5 NANOSLEEP.SYNCS 0x989680 ;  /* 0x009896800000d95d */ /* 0x002fea0003900000 */
[----:B------:R-:W1:Y:S02]  /*24f40*/  @!P5 SYNCS.PHASECHK.TRANS64 P5, [R14+URZ+0x2d890], R85 ;  /* 0x02d890550e00d5a7 */ /* 0x000e6400080a007f */
[----:B-1----:R-:W-:Y:S05]  /*24f50*/  @!P5 BRA `(.L_x_1406) ;  /* 0xfffffffc00f0d947 */ /* 0x002fea000383ffff */
[----:B------:R-:W-:Y:S05]  /*24f60*/  BRA `(.L_x_1781) ;  /* 0xfffffde800047947 */ /* 0x000fea000383ffff */
.L_x_1434:
[----:B0-----:R0:W1:Y:S02]  /*24f70*/  SYNCS.PHASECHK.TRANS64.TRYWAIT P5, [R14+URZ+0x2d890], R85 ;  /* 0x02d890550e0075a7 */ /* 0x00106400080a017f */
[----:B-1----:R-:W-:Y:S05]  /*24f80*/  @!P5 NANOSLEEP.SYNCS 0x989680 ;  /* 0x009896800000d95d */ /* 0x002fea0003900000 */
[----:B------:R-:W1:Y:S02]  /*24f90*/  @!P5 SYNCS.PHASECHK.TRANS64 P5, [R14+URZ+0x2d890], R85 ;  /* 0x02d890550e00d5a7 */ /* 0x000e6400080a007f */
[----:B-1----:R-:W-:Y:S05]  /*24fa0*/  @!P5 BRA `(.L_x_1434) ;  /* 0xfffffffc00f0d947 */ /* 0x002fea000383ffff */
[----:B------:R-:W-:Y:S05]  /*24fb0*/  BRA `(.L_x_1782) ;  /* 0xfffffe0000cc7947 */ /* 0x000fea000383ffff */
.L_x_1447:
[----:B0-----:R0:W1:Y:S02]  /*24fc0*/  SYNCS.PHASECHK.TRANS64.TRYWAIT P4, [R14+URZ+0x2d890], R85 ;  /* 0x02d890550e0075a7 */ /* 0x001064000808017f */
[----:B-1----:R-:W-:Y:S05]  /*24fd0*/  @!P4 NANOSLEEP.SYNCS 0x989680 ;  /* 0x009896800000c95d */ /* 0x002fea0003900000 */
[----:B------:R-:W1:Y:S02]  /*24fe0*/  @!P4 SYNCS.PHASECHK.TRANS64 P4, [R14+URZ+0x2d890], R85 ;  /* 0x02d890550e00c5a7 */ /* 0x000e64000808007f */
[----:B-1----:R-:W-:Y:S05]  /*24ff0*/  @!P4 BRA `(.L_x_1447) ;  /* 0xfffffffc00f0c947 */ /* 0x002fea000383ffff */
[----:B------:R-:W-:Y:S05]  /*25000*/  BRA `(.L_x_1783) ;  /* 0xfffffe1c00647947 */ /* 0x000fea000383ffff */
.L_x_1451:
[----:B--2---:R2:W3:Y:S02]  /*25010*/  SYNCS.PHASECHK.TRANS64.TRYWAIT P3, [R14+URZ+0x2d8b0], R85 ;  /* 0x02d8b0550e0075a7 */ /* 0x0044e4000806017f */
[----:B---3--:R-:W-:Y:S05]  /*25020*/  @!P3 NANOSLEEP.SYNCS 0x989680 ;  /* 0x009896800000b95d */ /* 0x008fea0003900000 */
[----:B------:R-:W3:Y:S02]  /*25030*/  @!P3 SYNCS.PHASECHK.TRANS64 P3, [R14+URZ+0x2d8b0], R85 ;  /* 0x02d8b0550e00b5a7 */ /* 0x000ee4000806007f */
[----:B---3--:R-:W-:Y:S05]  /*25040*/  @!P3 BRA `(.L_x_1451) ;  /* 0xfffffffc00f0b947 */ /* 0x008fea000383ffff */
[----:B------:R-:W-:Y:S05]  /*25050*/  BRA `(.L_x_1784) ;  /* 0xfffffe1c00fc7947 */ /* 0x000fea000383ffff */
.L_x_1467:
[----:B------:R-:W-:Y:S01]  /*25060*/  BSSY B0, `(.L_x_1785) ;  /* 0x0000007000007945 */ /* 0x000fe20003800000 */
[----:B------:R-:W-:Y:S02]  /*25070*/  IMAD.MOV.U32 R12, RZ, RZ, RZ ;  /* 0x000000ffff0c7224 */ /* 0x000fe400078e00ff */
[----:B------:R-:W-:Y:S02]  /*25080*/  IMAD.MOV.U32 R11, RZ, RZ, 0x1f ;  /* 0x0000001fff0b7424 */ /* 0x000fe400078e00ff */
[----:B------:R-:W-:-:S07]  /*25090*/  IMAD.MOV.U32 R15, RZ, RZ, -0x1 ;  /* 0xffffffffff0f7424 */ /* 0x000fce00078e00ff */
[----:B-----5:R-:W-:Y:S05]  /*250a0*/  WARPSYNC.COLLECTIVE R15, `(.L_x_1786) ;  /* 0x000000000f087348 */ /* 0x020fea0003c00000 */
[----:B------:R0:W1:Y:S02]  /*250b0*/  SHFL.IDX P6, R14, R13, R12, R11 ;  /* 0x0000000c0d0e7389 */ /* 0x00006400000c000b */
[----:B01---5:R-:W-:Y:S01]  /*250c0*/  ENDCOLLECTIVE ;  /* 0x000000000000791b */ /* 0x023fe20003800000 */
.L_x_1786:
[----:B------:R-:W-:Y:S05]  /*250d0*/  BSYNC B0 ;  /* 0x0000000000007941 */ /* 0x000fea0003800000 */
.L_x_1785:
[----:B------:R-:W-:Y:S01]  /*250e0*/  IMAD.MOV.U32 R157, RZ, RZ, R14 ;  /* 0x000000ffff9d7224 */ /* 0x000fe200078e000e */
[----:B------:R-:W-:Y:S06]  /*250f0*/  BRA `(.L_x_1787) ;  /* 0xfffffe2c00087947 */ /* 0x000fec000383ffff */
.L_x_1478:
[----:B------:R-:W-:Y:S01]  /*25100*/  BSSY B1, `(.L_x_1788) ;  /* 0x0000007000017945 */ /* 0x000fe20003800000 */
[----:B------:R-:W-:Y:S02]  /*25110*/  IMAD.MOV.U32 R12, RZ, RZ, RZ ;  /* 0x000000ffff0c7224 */ /* 0x000fe400078e00ff */
[----:B------:R-:W-:Y:S02]  /*25120*/  IMAD.MOV.U32 R11, RZ, RZ, 0x1e1f ;  /* 0x00001e1fff0b7424 */ /* 0x000fe400078e00ff */
[----:B------:R-:W-:-:S07]  /*25130*/  IMAD.MOV.U32 R15, RZ, RZ, -0x1 ;  /* 0xffffffffff0f7424 */ /* 0x000fce00078e00ff */
[----:B------:R-:W-:Y:S05]  /*25140*/  WARPSYNC.COLLECTIVE R15, `(.L_x_1789) ;  /* 0x000000000f087348 */ /* 0x000fea0003c00000 */
[----:B------:R0:W1:Y:S02]  /*25150*/  SHFL.IDX P6, R14, R13, R12, R11 ;  /* 0x0000000c0d0e7389 */ /* 0x00006400000c000b */
[----:B01----:R-:W-:Y:S01]  /*25160*/  ENDCOLLECTIVE ;  /* 0x000000000000791b */ /* 0x003fe20003800000 */
.L_x_1789:
[----:B------:R-:W-:Y:S05]  /*25170*/  BSYNC B1 ;  /* 0x0000000000017941 */ /* 0x000fea0003800000 */
.L_x_1788:
        /* <DEDUP_REMOVED lines=8> */
.L_x_1790:
[----:B------:R-:W-:Y:S02]  /*25200*/  IMAD.MOV.U32 R13, RZ, RZ, R0 ;  /* 0x000000ffff0d7224 */ /* 0x000fe400078e0000 */
[----:B------:R-:W-:-:S07]  /*25210*/  IMAD.MOV.U32 R6, RZ, RZ, R14 ;  /* 0x000000ffff067224 */ /* 0x000fce00078e000e */
[----:B------:R-:W-:Y:S05]  /*25220*/  WARPSYNC.COLLECTIVE R15, `(.L_x_1791) ;  /* 0x000000000f087348 */ /* 0x000fea0003c00000 */
[----:B------:R0:W1:Y:S02]  /*25230*/  SHFL.IDX P6, R14, R13, R12, R11 ;  /* 0x0000000c0d0e7389 */ /* 0x00006400000c000b */
[----:B01----:R-:W-:Y:S01]  /*25240*/  ENDCOLLECTIVE ;  /* 0x000000000000791b */ /* 0x003fe20003800000 */
.L_x_1791:
[----:B------:R-:W-:Y:S02]  /*25250*/  IMAD.MOV.U32 R13, RZ, RZ, R39 ;  /* 0x000000ffff0d7224 */ /* 0x000fe400078e0027 */
[----:B------:R-:W-:-:S07]  /*25260*/  IMAD.MOV.U32 R0, RZ, RZ, R14 ;  /* 0x000000ffff007224 */ /* 0x000fce00078e000e */
[----:B------:R-:W-:Y:S05]  /*25270*/  WARPSYNC.COLLECTIVE R15, `(.L_x_1792) ;  /* 0x000000000f087348 */ /* 0x000fea0003c00000 */
[----:B------:R0:W1:Y:S02]  /*25280*/  SHFL.IDX P6, R14, R13, R12, R11 ;  /* 0x0000000c0d0e7389 */ /* 0x00006400000c000b */
[----:B01----:R-:W-:Y:S01]  /*25290*/  ENDCOLLECTIVE ;  /* 0x000000000000791b */ /* 0x003fe20003800000 */
.L_x_1792:
[----:B------:R-:W-:Y:S01]  /*252a0*/  IMAD.MOV.U32 R39, RZ, RZ, R14 ;  /* 0x000000ffff277224 */ /* 0x000fe200078e000e */
[----:B------:R-:W-:Y:S06]  /*252b0*/  BRA `(.L_x_1793) ;  /* 0xfffffe3000807947 */ /* 0x000fec000383ffff */
.L_x_1482:
[----:B0-----:R0:W1:Y:S02]  /*252c0*/  SYNCS.PHASECHK.TRANS64.TRYWAIT P1, [R2+URZ+0x2d800], R3 ;  /* 0x02d80003020075a7 */ /* 0x001064000802017f */
[----:B-1----:R-:W-:Y:S05]  /*252d0*/  @!P1 NANOSLEEP.SYNCS 0x989680 ;  /* 0x009896800000995d */ /* 0x002fea0003900000 */
[----:B------:R-:W1:Y:S02]  /*252e0*/  @!P1 SYNCS.PHASECHK.TRANS64 P1, [R2+URZ+0x2d800], R3 ;  /* 0x02d80003020095a7 */ /* 0x000e64000802007f */
[----:B-1----:R-:W-:Y:S05]  /*252f0*/  @!P1 BRA `(.L_x_1482) ;  /* 0xfffffffc00f09947 */ /* 0x002fea000383ffff */
[----:B------:R-:W-:Y:S05]  /*25300*/  BRA `(.L_x_1794) ;  /* 0xfffffe3800c47947 */ /* 0x000fea000383ffff */
.L_x_1494:
[----:B------:R-:W-:Y:S01]  /*25310*/  BSSY B1, `(.L_x_1795) ;  /* 0x0000007000017945 */ /* 0x000fe20003800000 */
[----:B------:R-:W-:Y:S02]  /*25320*/  IMAD.MOV.U32 R12, RZ, RZ, RZ ;  /* 0x000000ffff0c7224 */ /* 0x000fe400078e00ff */
[----:B------:R-:W-:Y:S02]  /*25330*/  IMAD.MOV.U32 R11, RZ, RZ, 0x1e1f ;  /* 0x00001e1fff0b7424 */ /* 0x000fe400078e00ff */
[----:B------:R-:W-:-:S07]  /*25340*/  IMAD.MOV.U32 R15, RZ, RZ, -0x1 ;  /* 0xffffffffff0f7424 */ /* 0x000fce00078e00ff */
[----:B------:R-:W-:Y:S05]  /*25350*/  WARPSYNC.COLLECTIVE R15, `(.L_x_1796) ;  /* 0x000000000f087348 */ /* 0x000fea0003c00000 */
[----:B------:R0:W1:Y:S02]  /*25360*/  SHFL.IDX P6, R14, R13, R12, R11 ;  /* 0x0000000c0d0e7389 */ /* 0x00006400000c000b */
[----:B01----:R-:W-:Y:S01]  /*25370*/  ENDCOLLECTIVE ;  /* 0x000000000000791b */ /* 0x003fe20003800000 */
.L_x_1796:
[----:B------:R-:W-:Y:S05]  /*25380*/  BSYNC B1 ;  /* 0x0000000000017941 */ /* 0x000fea0003800000 */
.L_x_1795:
        /* <DEDUP_REMOVED lines=8> */
.L_x_1797:
[----:B------:R-:W-:Y:S02]  /*25410*/  IMAD.MOV.U32 R13, RZ, RZ, R43 ;  /* 0x000000ffff0d7224 */ /* 0x000fe400078e002b */
[----:B------:R-:W-:-:S07]  /*25420*/  IMAD.MOV.U32 R36, RZ, RZ, R14 ;  /* 0x000000ffff247224 */ /* 0x000fce00078e000e */
[----:B------:R-:W-:Y:S05]  /*25430*/  WARPSYNC.COLLECTIVE R15, `(.L_x_1798) ;  /* 0x000000000f087348 */ /* 0x000fea0003c00000 */
[----:B------:R0:W1:Y:S02]  /*25440*/  SHFL.IDX P6, R14, R13, R12, R11 ;  /* 0x0000000c0d0e7389 */ /* 0x00006400000c000b */
[----:B01----:R-:W-:Y:S01]  /*25450*/  ENDCOLLECTIVE ;  /* 0x000000000000791b */ /* 0x003fe20003800000 */
.L_x_1798:
[----:B------:R-:W-:Y:S02]  /*25460*/  IMAD.MOV.U32 R13, RZ, RZ, R42 ;  /* 0x000000ffff0d7224 */ /* 0x000fe400078e002a */
[----:B------:R-:W-:-:S07]  /*25470*/  IMAD.MOV.U32 R43, RZ, RZ, R14 ;  /* 0x000000ffff2b7224 */ /* 0x000fce00078e000e */
[----:B------:R-:W-:Y:S05]  /*25480*/  WARPSYNC.COLLECTIVE R15, `(.L_x_1799) ;  /* 0x000000000f087348 */ /* 0x000fea0003c00000 */
[----:B------:R0:W1:Y:S02]  /*25490*/  SHFL.IDX P6, R14, R13, R12, R11 ;  /* 0x0000000c0d0e7389 */ /* 0x00006400000c000b */
[----:B01----:R-:W-:Y:S01]  /*254a0*/  ENDCOLLECTIVE ;  /* 0x000000000000791b */ /* 0x003fe20003800000 */
.L_x_1799:
[----:B------:R-:W-:Y:S01]  /*254b0*/  IMAD.MOV.U32 R42, RZ, RZ, R14 ;  /* 0x000000ffff2a7224 */ /* 0x000fe200078e000e */
[----:B------:R-:W-:Y:S06]  /*254c0*/  BRA `(.L_x_1800) ;  /* 0xfffffe4c00e07947 */ /* 0x000fec000383ffff */
.L_x_1498:
[----:B0-----:R0:W1:Y:S02]  /*254d0*/  SYNCS.PHASECHK.TRANS64.TRYWAIT P1, [R2+URZ+0x2d800], R3 ;  /* 0x02d80003020075a7 */ /* 0x001064000802017f */
[----:B-1----:R-:W-:Y:S05]  /*254e0*/  @!P1 NANOSLEEP.SYNCS 0x989680 ;  /* 0x009896800000995d */ /* 0x002fea0003900000 */
[----:B------:R-:W1:Y:S02]  /*254f0*/  @!P1 SYNCS.PHASECHK.TRANS64 P1, [R2+URZ+0x2d800], R3 ;  /* 0x02d80003020095a7 */ /* 0x000e64000802007f */
[----:B-1----:R-:W-:Y:S05]  /*25500*/  @!P1 BRA `(.L_x_1498) ;  /* 0xfffffffc00f09947 */ /* 0x002fea000383ffff */
[----:B------:R-:W-:Y:S05]  /*25510*/  BRA `(.L_x_1801) ;  /* 0xfffffe54009c7947 */ /* 0x000fea000383ffff */
.L_x_1506:
[----:B-1----:R1:W2:Y:S02]  /*25520*/  SYNCS.PHASECHK.TRANS64.TRYWAIT P2, [R0+URZ+0x2d830], R3 ;  /* 0x02d83003000075a7 */ /* 0x0022a4000804017f */
[----:B--2---:R-:W-:Y:S05]  /*25530*/  @!P2 NANOSLEEP.SYNCS 0x989680 ;  /* 0x009896800000a95d */ /* 0x004fea0003900000 */
[----:B------:R-:W2:Y:S02]  /*25540*/  @!P2 SYNCS.PHASECHK.TRANS64 P2, [R0+URZ+0x2d830], R3 ;  /* 0x02d830030000a5a7 */ /* 0x000ea4000804007f */
[----:B--2---:R-:W-:Y:S05]  /*25550*/  @!P2 BRA `(.L_x_1506) ;  /* 0xfffffffc00f0a947 */ /* 0x004fea000383ffff */
[----:B------:R-:W-:Y:S05]  /*25560*/  BRA `(.L_x_1505) ;  /* 0xfffffe6c00847947 */ /* 0x000fea000383ffff */
.L_x_1524:
[----:B-1----:R1:W2:Y:S02]  /*25570*/  SYNCS.PHASECHK.TRANS64.TRYWAIT P4, [R9+URZ+0x2d830], R8 ;  /* 0x02d83008090075a7 */ /* 0x0022a4000808017f */
[----:B--2---:R-:W-:Y:S05]  /*25580*/  @!P4 NANOSLEEP.SYNCS 0x989680 ;  /* 0x009896800000c95d */ /* 0x004fea0003900000 */
[----:B------:R-:W2:Y:S02]  /*25590*/  @!P4 SYNCS.PHASECHK.TRANS64 P4, [R9+URZ+0x2d830], R8 ;  /* 0x02d830080900c5a7 */ /* 0x000ea4000808007f */
[----:B--2---:R-:W-:Y:S05]  /*255a0*/  @!P4 BRA `(.L_x_1524) ;  /* 0xfffffffc00f0c947 */ /* 0x004fea000383ffff */
[----:B------:R-:W-:Y:S05]  /*255b0*/  BRA `(.L_x_1523) ;  /* 0xfffffea400007947 */ /* 0x000fea000383ffff */
.L_x_1528:
[----:B-1----:R1:W2:Y:S02]  /*255c0*/  SYNCS.PHASECHK.TRANS64.TRYWAIT P3, [R9+URZ+0x2d850], R8 ;  /* 0x02d85008090075a7 */ /* 0x0022a4000806017f */
[----:B--2---:R-:W-:Y:S05]  /*255d0*/  @!P3 NANOSLEEP.SYNCS 0x989680 ;  /* 0x009896800000b95d */ /* 0x004fea0003900000 */
[----:B------:R-:W2:Y:S02]  /*255e0*/  @!P3 SYNCS.PHASECHK.TRANS64 P3, [R9+URZ+0x2d850], R8 ;  /* 0x02d850080900b5a7 */ /* 0x000ea4000806007f */
[----:B--2---:R-:W-:Y:S05]  /*255f0*/  @!P3 BRA `(.L_x_1528) ;  /* 0xfffffffc00f0b947 */ /* 0x004fea000383ffff */
[----:B------:R-:W-:Y:S05]  /*25600*/  BRA `(.L_x_1525) ;  /* 0xfffffea800047947 */ /* 0x000fea000383ffff */
.L_x_1547:
[----:B-1----:R1:W2:Y:S02]  /*25610*/  SYNCS.PHASECHK.TRANS64.TRYWAIT P3, [R0+URZ+0x2d830], R11 ;  /* 0x02d8300b000075a7 */ /* 0x0022a4000806017f */
[----:B--2---:R-:W-:Y:S05]  /*25620*/  @!P3 NANOSLEEP.SYNCS 0x989680 ;  /* 0x009896800000b95d */ /* 0x004fea0003900000 */
[----:B------:R-:W2:Y:S02]  /*25630*/  @!P3 SYNCS.PHASECHK.TRANS64 P3, [R0+URZ+0x2d830], R11 ;  /* 0x02d8300b0000b5a7 */ /* 0x000ea4000806007f */
[----:B--2---:R-:W-:Y:S05]  /*25640*/  @!P3 BRA `(.L_x_1547) ;  /* 0xfffffffc00f0b947 */ /* 0x004fea000383ffff */
[----:B------:R-:W-:Y:S05]  /*25650*/  BRA `(.L_x_1546) ;  /* 0xfffffed800847947 */ /* 0x000fea000383ffff */
.L_x_1551:
[----:B-1----:R1:W2:Y:S02]  /*25660*/  SYNCS.PHASECHK.TRANS64.TRYWAIT P2, [R6+URZ+0x2d850], R0 ;  /* 0x02d85000060075a7 */ /* 0x0022a4000804017f */
[----:B--2---:R-:W-:Y:S05]  /*25670*/  @!P2 NANOSLEEP.SYNCS 0x989680 ;  /* 0x009896800000a95d */ /* 0x004fea0003900000 */
[----:B------:R-:W2:Y:S02]  /*25680*/  @!P2 SYNCS.PHASECHK.TRANS64 P2, [R6+URZ+0x2d850], R0 ;  /* 0x02d850000600a5a7 */ /* 0x000ea4000804007f */
[----:B--2---:R-:W-:Y:S05]  /*25690*/  @!P2 BRA `(.L_x_1551) ;  /* 0xfffffffc00f0a947 */ /* 0x004fea000383ffff */
[----:B------:R-:W-:Y:S05]  /*256a0*/  BRA `(.L_x_1548) ;  /* 0xfffffedc00887947 */ /* 0x000fea000383ffff */
.L_x_1558:
[----:B-1----:R1:W2:Y:S02]  /*256b0*/  SYNCS.PHASECHK.TRANS64.TRYWAIT P3, [R0+URZ+0x2d830], R11 ;  /* 0x02d8300b000075a7 */ /* 0x0022a4000806017f */
[----:B--2---:R-:W-:Y:S05]  /*256c0*/  @!P3 NANOSLEEP.SYNCS 0x989680 ;  /* 0x009896800000b95d */ /* 0x004fea0003900000 */
[----:B------:R-:W2:Y:S02]  /*256d0*/  @!P3 SYNCS.PHASECHK.TRANS64 P3, [R0+URZ+0x2d830], R11 ;  /* 0x02d8300b0000b5a7 */ /* 0x000ea4000806007f */
[----:B--2---:R-:W-:Y:S05]  /*256e0*/  @!P3 BRA `(.L_x_1558) ;  /* 0xfffffffc00f0b947 */ /* 0x004fea000383ffff */
[----:B------:R-:W-:Y:S05]  /*256f0*/  BRA `(.L_x_1557) ;  /* 0xfffffefc00587947 */ /* 0x000fea000383ffff */
.L_x_1562:
[----:B-1----:R1:W2:Y:S02]  /*25700*/  SYNCS.PHASECHK.TRANS64.TRYWAIT P2, [R6+URZ+0x2d850], R0 ;  /* 0x02d85000060075a7 */ /* 0x0022a4000804017f */
[----:B--2---:R-:W-:Y:S05]  /*25710*/  @!P2 NANOSLEEP.SYNCS 0x989680 ;  /* 0x009896800000a95d */ /* 0x004fea0003900000 */
[----:B------:R-:W2:Y:S02]  /*25720*/  @!P2 SYNCS.PHASECHK.TRANS64 P2, [R6+URZ+0x2d850], R0 ;  /* 0x02d850000600a5a7 */ /* 0x000ea4000804007f */
[----:B--2---:R-:W-:Y:S05]  /*25730*/  @!P2 BRA `(.L_x_1562) ;  /* 0xfffffffc00f0a947 */ /* 0x004fea000383ffff */
[----:B------:R-:W-:Y:S05]  /*25740*/  BRA `(.L_x_1559) ;  /* 0xffffff00005c7947 */ /* 0x000fea000383ffff */
.L_x_1575:
[----:B-1----:R1:W2:Y:S02]  /*25750*/  SYNCS.PHASECHK.TRANS64.TRYWAIT P0, [R7+URZ+0x2d850], R10 ;  /* 0x02d8500a070075a7 */ /* 0x0022a4000800017f */
[----:B--2---:R-:W-:Y:S05]  /*25760*/  @!P0 NANOSLEEP.SYNCS 0x989680 ;  /* 0x009896800000895d */ /* 0x004fea0003900000 */
[----:B------:R-:W2:Y:S02]  /*25770*/  @!P0 SYNCS.PHASECHK.TRANS64 P0, [R7+URZ+0x2d850], R10 ;  /* 0x02d8500a070085a7 */ /* 0x000ea4000800007f */
[----:B--2---:R-:W-:Y:S05]  /*25780*/  @!P0 BRA `(.L_x_1575) ;  /* 0xfffffffc00f08947 */ /* 0x004fea000383ffff */
[----:B------:R-:W-:Y:S05]  /*25790*/  BRA `(.L_x_1574) ;  /* 0xffffff3000247947 */ /* 0x000fea000383ffff */
.L_x_1580:
[----:B------:R-:W-:Y:S02]  /*257a0*/  IMAD.MOV.U32 R13, RZ, RZ, R8 ;  /* 0x000000ffff0d7224 */ /* 0x000fe400078e0008 */
[----:B------:R-:W-:Y:S02]  /*257b0*/  IMAD.MOV.U32 R12, RZ, RZ, RZ ;  /* 0x000000ffff0c7224 */ /* 0x000fe400078e00ff */
[----:B------:R-:W-:Y:S02]  /*257c0*/  IMAD.MOV.U32 R11, RZ, RZ, 0x1c1f ;  /* 0x00001c1fff0b7424 */ /* 0x000fe400078e00ff */
[----:B------:R-:W-:-:S07]  /*257d0*/  IMAD.MOV.U32 R15, RZ, RZ, -0x1 ;  /* 0xffffffffff0f7424 */ /* 0x000fce00078e00ff */
[----:B-----5:R-:W-:Y:S05]  /*257e0*/  WARPSYNC.COLLECTIVE R15, `(.L_x_1802) ;  /* 0x000000000f087348 */ /* 0x020fea0003c00000 */
[----:B------:R0:W1:Y:S02]  /*257f0*/  SHFL.IDX P6, R14, R13, R12, R11 ;  /* 0x0000000c0d0e7389 */ /* 0x00006400000c000b */
[----:B01---5:R-:W-:Y:S01]  /*25800*/  ENDCOLLECTIVE ;  /* 0x000000000000791b */ /* 0x023fe20003800000 */
.L_x_1802:
[----:B------:R-:W-:Y:S02]  /*25810*/  IMAD.MOV.U32 R13, RZ, RZ, R0 ;  /* 0x000000ffff0d7224 */ /* 0x000fe400078e0000 */
[----:B------:R-:W-:-:S07]  /*25820*/  IMAD.MOV.U32 R3, RZ, RZ, R14 ;  /* 0x000000ffff037224 */ /* 0x000fce00078e000e */
[----:B------:R-:W-:Y:S05]  /*25830*/  WARPSYNC.COLLECTIVE R15, `(.L_x_1803) ;  /* 0x000000000f087348 */ /* 0x000fea0003c00000 */
[----:B------:R0:W1:Y:S02]  /*25840*/  SHFL.IDX P6, R14, R13, R12, R11 ;  /* 0x0000000c0d0e7389 */ /* 0x00006400000c000b */
[----:B01----:R-:W-:Y:S01]  /*25850*/  ENDCOLLECTIVE ;  /* 0x000000000000791b */ /* 0x003fe20003800000 */
.L_x_1803:
[----:B------:R-:W-:Y:S05]  /*25860*/  BRA `(.L_x_1804) ;  /* 0xffffff4800f07947 */ /* 0x000fea000383ffff */
.L_x_1583:
        /* <DEDUP_REMOVED lines=8> */
.L_x_1806:
[----:B------:R-:W-:Y:S05]  /*258f0*/  BSYNC B1 ;  /* 0x0000000000017941 */ /* 0x000fea0003800000 */
.L_x_1805:
        /* <DEDUP_REMOVED lines=8> */
.L_x_1807:
[----:B------:R-:W-:Y:S05]  /*25980*/  BRA `(.L_x_1808) ;  /* 0xffffff4c00007947 */ /* 0x000fea000383ffff */
.L_x_1585:
[----:B------:R-:W-:Y:S02]  /*25990*/  IMAD.MOV.U32 R13, RZ, RZ, R26 ;  /* 0x000000ffff0d7224 */ /* 0x000fe400078e001a */
[----:B------:R-:W-:Y:S02]  /*259a0*/  IMAD.MOV.U32 R12, RZ, RZ, RZ ;  /* 0x000000ffff0c7224 */ /* 0x000fe400078e00ff */
[----:B------:R-:W-:Y:S02]  /*259b0*/  IMAD.MOV.U32 R11, RZ, RZ, 0x1c1f ;  /* 0x00001c1fff0b7424 */ /* 0x000fe400078e00ff */
[----:B------:R-:W-:-:S07]  /*259c0*/  IMAD.MOV.U32 R15, RZ, RZ, -0x1 ;  /* 0xffffffffff0f7424 */ /* 0x000fce00078e00ff */
[----:B------:R-:W-:Y:S05]  /*259d0*/  WARPSYNC.COLLECTIVE R15, `(.L_x_1809) ;  /* 0x000000000f087348 */ /* 0x000fea0003c00000 */
[----:B------:R0:W1:Y:S02]  /*259e0*/  SHFL.IDX P6, R14, R13, R12, R11 ;  /* 0x0000000c0d0e7389 */ /* 0x00006400000c000b */
[----:B01----:R-:W-:Y:S01]  /*259f0*/  ENDCOLLECTIVE ;  /* 0x000000000000791b */ /* 0x003fe20003800000 */
.L_x_1809:
[----:B------:R-:W-:Y:S02]  /*25a00*/  IMAD.MOV.U32 R13, RZ, RZ, R0 ;  /* 0x000000ffff0d7224 */ /* 0x000fe400078e0000 */
[----:B------:R-:W-:-:S07]  /*25a10*/  IMAD.MOV.U32 R3, RZ, RZ, R14 ;  /* 0x000000ffff037224 */ /* 0x000fce00078e000e */
[----:B------:R-:W-:Y:S05]  /*25a20*/  WARPSYNC.COLLECTIVE R15, `(.L_x_1810) ;  /* 0x000000000f087348 */ /* 0x000fea0003c00000 */
[----:B------:R0:W1:Y:S02]  /*25a30*/  SHFL.IDX P6, R14, R13, R12, R11 ;  /* 0x0000000c0d0e7389 */ /* 0x00006400000c000b */
[----:B01----:R-:W-:Y:S01]  /*25a40*/  ENDCOLLECTIVE ;  /* 0x000000000000791b */ /* 0x003fe20003800000 */
.L_x_1810:
[----:B------:R-:W-:Y:S05]  /*25a50*/  BRA `(.L_x_1811) ;  /* 0xffffff4c00cc7947 */ /* 0x000fea000383ffff */
.L_x_1588:
[----:B------:R-:W-:Y:S01]  /*25a60*/  BSSY B1, `(.L_x_1812) ;  /* 0x0000008000017945 */ /* 0x000fe20003800000 */
[----:B---3--:R-:W-:Y:S02]  /*25a70*/  IMAD.MOV.U32 R13, RZ, RZ, R26 ;  /* 0x000000ffff0d7224 */ /* 0x008fe400078e001a */
[----:B------:R-:W-:Y:S02]  /*25a80*/  IMAD.MOV.U32 R12, RZ, RZ, 0x1 ;  /* 0x00000001ff0c7424 */ /* 0x000fe400078e00ff */
[----:B------:R-:W-:Y:S02]  /*25a90*/  IMAD.MOV.U32 R11, RZ, RZ, 0x1c1f ;  /* 0x00001c1fff0b7424 */ /* 0x000fe400078e00ff */
[----:B------:R-:W-:-:S07]  /*25aa0*/  IMAD.MOV.U32 R15, RZ, RZ, -0x1 ;  /* 0xffffffffff0f7424 */ /* 0x000fce00078e00ff */
[----:B012---:R-:W-:Y:S05]  /*25ab0*/  WARPSYNC.COLLECTIVE R15, `(.L_x_1813) ;  /* 0x000000000f087348 */ /* 0x007fea0003c00000 */
[----:B--2---:R2:W3:Y:S02]  /*25ac0*/  SHFL.IDX P6, R14, R13, R12, R11 ;  /* 0x0000000c0d0e7389 */ /* 0x0044e400000c000b */
[----:B0123--:R-:W-:Y:S01]  /*25ad0*/  ENDCOLLECTIVE ;  /* 0x000000000000791b */ /* 0x00ffe20003800000 */
.L_x_1813:
[----:B------:R-:W-:Y:S05]  /*25ae0*/  BSYNC B1 ;  /* 0x0000000000017941 */ /* 0x000fea0003800000 */
.L_x_1812:
        /* <DEDUP_REMOVED lines=8> */
.L_x_1814:
[----:B------:R-:W-:Y:S05]  /*25b70*/  BRA `(.L_x_1815) ;  /* 0xffffff5000e07947 */ /* 0x000fea000383ffff */
.L_x_1592:
[----:B------:R-:W-:Y:S02]  /*25b80*/  IMAD.MOV.U32 R13, RZ, RZ, R4 ;  /* 0x000000ffff0d7224 */ /* 0x000fe400078e0004 */
[----:B------:R-:W-:Y:S02]  /*25b90*/  IMAD.MOV.U32 R12, RZ, RZ, RZ ;  /* 0x000000ffff0c7224 */ /* 0x000fe400078e00ff */
[----:B------:R-:W-:Y:S02]  /*25ba0*/  IMAD.MOV.U32 R11, RZ, RZ, 0x1c1f ;  /* 0x00001c1fff0b7424 */ /* 0x000fe400078e00ff */
[----:B------:R-:W-:-:S07]  /*25bb0*/  IMAD.MOV.U32 R15, RZ, RZ, -0x1 ;  /* 0xffffffffff0f7424 */ /* 0x000fce00078e00ff */
[----:B-1----:R-:W-:Y:S05]  /*25bc0*/  WARPSYNC.COLLECTIVE R15, `(.L_x_1816) ;  /* 0x000000000f087348 */ /* 0x002fea0003c00000 */
[----:B------:R0:W2:Y:S02]  /*25bd0*/  SHFL.IDX P6, R14, R13, R12, R11 ;  /* 0x0000000c0d0e7389 */ /* 0x0000a400000c000b */
[----:B012---:R-:W-:Y:S01]  /*25be0*/  ENDCOLLECTIVE ;  /* 0x000000000000791b */ /* 0x007fe20003800000 */
.L_x_1816:
[----:B------:R-:W-:Y:S02]  /*25bf0*/  IMAD.MOV.U32 R13, RZ, RZ, R0 ;  /* 0x000000ffff0d7224 */ /* 0x000fe400078e0000 */
[----:B------:R-:W-:-:S07]  /*25c00*/  IMAD.MOV.U32 R3, RZ, RZ, R14 ;  /* 0x000000ffff037224 */ /* 0x000fce00078e000e */
[----:B------:R-:W-:Y:S05]  /*25c10*/  WARPSYNC.COLLECTIVE R15, `(.L_x_1817) ;  /* 0x000000000f087348 */ /* 0x000fea0003c00000 */
[----:B------:R0:W1:Y:S02]  /*25c20*/  SHFL.IDX P6, R14, R13, R12, R11 ;  /* 0x0000000c0d0e7389 */ /* 0x00006400000c000b */
[----:B01----:R-:W-:Y:S01]  /*25c30*/  ENDCOLLECTIVE ;  /* 0x000000000000791b */ /* 0x003fe20003800000 */
.L_x_1817:
[----:B------:R-:W-:Y:S05]  /*25c40*/  BRA `(.L_x_1818) ;  /* 0xffffff6000347947 */ /* 0x000fea000383ffff */
.L_x_1595:
        /* <DEDUP_REMOVED lines=8> */
.L_x_1820:
[----:B------:R-:W-:Y:S05]  /*25cd0*/  BSYNC B1 ;  /* 0x0000000000017941 */ /* 0x000fea0003800000 */
.L_x_1819:
        /* <DEDUP_REMOVED lines=8> */
.L_x_1821:
[----:B------:R-:W-:Y:S05]  /*25d60*/  BRA `(.L_x_1822) ;  /* 0xffffff6000487947 */ /* 0x000fea000383ffff */
.L_x_1622:
[----:B------:R-:W0:Y:S01]  /*25d70*/  S2R R5, SR_TID.X ;  /* 0x0000000000057919 */ /* 0x000e220000002100 */
[----:B------:R-:W-:Y:S01]  /*25d80*/  BSSY B1, `(.L_x_1823) ;  /* 0x000000a000017945 */ /* 0x000fe20003800000 */
[----:B------:R-:W-:Y:S02]  /*25d90*/  IMAD.MOV.U32 R12, RZ, RZ, RZ ;  /* 0x000000ffff0c7224 */ /* 0x000fe400078e00ff */
[----:B------:R-:W-:Y:S02]  /*25da0*/  IMAD.MOV.U32 R11, RZ, RZ, 0x1f ;  /* 0x0000001fff0b7424 */ /* 0x000fe400078e00ff */
[----:B------:R-:W-:Y:S01]  /*25db0*/  IMAD.MOV.U32 R15, RZ, RZ, -0x1 ;  /* 0xffffffffff0f7424 */ /* 0x000fe200078e00ff */
[----:B0-----:R-:W-:-:S04]  /*25dc0*/  SHF.R.U32.HI R5, RZ, 0x5, R5 ;  /* 0x00000005ff057819 */ /* 0x001fc80000011605 */
[----:B------:R-:W-:-:S05]  /*25dd0*/  LOP3.LUT R5, R5, 0x3, RZ, 0xc0, !PT ;  /* 0x0000000305057812 */ /* 0x000fca00078ec0ff */
[----:B------:R-:W-:-:S07]  /*25de0*/  IMAD.MOV.U32 R13, RZ, RZ, R5 ;  /* 0x000000ffff0d7224 */ /* 0x000fce00078e0005 */
[----:B------:R-:W-:Y:S05]  /*25df0*/  WARPSYNC.COLLECTIVE R15, `(.L_x_1824) ;  /* 0x000000000f087348 */ /* 0x000fea0003c00000 */
[----:B------:R0:W1:Y:S02]  /*25e00*/  SHFL.IDX P6, R14, R13, R12, R11 ;  /* 0x0000000c0d0e7389 */ /* 0x00006400000c000b */
[----:B01----:R-:W-:Y:S01]  /*25e10*/  ENDCOLLECTIVE ;  /* 0x000000000000791b */ /* 0x003fe20003800000 */
.L_x_1824:
[----:B------:R-:W-:Y:S05]  /*25e20*/  BSYNC B1 ;  /* 0x0000000000017941 */ /* 0x000fea0003800000 */
.L_x_1823:
[----:B------:R-:W-:Y:S05]  /*25e30*/  BRA `(.L_x_1825) ;  /* 0xffffff8000247947 */ /* 0x000fea000383ffff */
.L_x_1624:
[----:B------:R-:W-:Y:S01]  /*25e40*/  BSSY B1, `(.L_x_1826) ;  /* 0x0000006000017945 */ /* 0x000fe20003800000 */
[----:B------:R-:W-:-:S07]  /*25e50*/  IMAD.MOV.U32 R15, RZ, RZ, -0x1 ;  /* 0xffffffffff0f7424 */ /* 0x000fce00078e00ff */
[----:B0-----:R-:W-:Y:S05]  /*25e60*/  WARPSYNC.COLLECTIVE R15, `(.L_x_1827) ;  /* 0x000000000f0c7348 */ /* 0x001fea0003c00000 */
[----:B------:R-:W-:Y:S02]  /*25e70*/  ELECT P6, UR62, PT ;  /* 0x00000000003e782f */ /* 0x000fe400038c0000 */
[----:B------:R-:W-:Y:S01]  /*25e80*/  MOV R14, UR62 ;  /* 0x0000003e000e7c02 */ /* 0x000fe20008000f00 */
[----:B0-----:R-:W-:Y:S10]  /*25e90*/  ENDCOLLECTIVE ;  /* 0x000000000000791b */ /* 0x001ff40003800000 */
.L_x_1827:
[----:B------:R-:W-:Y:S05]  /*25ea0*/  BSYNC B1 ;  /* 0x0000000000017941 */ /* 0x000fea0003800000 */
.L_x_1826:
[----:B------:R-:W-:Y:S05]  /*25eb0*/  BRA `(.L_x_1623) ;  /* 0xffffff80001c7947 */ /* 0x000fea000383ffff */
.L_x_1626:
[----:B0-----:R0:W1:Y:S02]  /*25ec0*/  SYNCS.PHASECHK.TRANS64.TRYWAIT P0, [R17+URZ+0x2d820], R5 ;  /* 0x02d82005110075a7 */ /* 0x001064000800017f */
[----:B-1----:R-:W-:Y:S05]  /*25ed0*/  @!P0 NANOSLEEP.SYNCS 0x989680 ;  /* 0x009896800000895d */ /* 0x002fea0003900000 */
[----:B------:R-:W1:Y:S02]  /*25ee0*/  @!P0 SYNCS.PHASECHK.TRANS64 P0, [R17+URZ+0x2d820], R5 ;  /* 0x02d82005110085a7 */ /* 0x000e64000800007f */
[----:B-1----:R-:W-:Y:S05]  /*25ef0*/  @!P0 BRA `(.L_x_1626) ;  /* 0xfffffffc00f08947 */ /* 0x002fea000383ffff */
[----:B------:R-:W-:Y:S05]  /*25f00*/  BRA `(.L_x_1828) ;  /* 0xffffff80002c7947 */ /* 0x000fea000383ffff */
.L_x_1630:
[----:B-1----:R1:W2:Y:S02]  /*25f10*/  SYNCS.PHASECHK.TRANS64.TRYWAIT P0, [R11+URZ+0x2d8a0], R10 ;  /* 0x02d8a00a0b0075a7 */ /* 0x0022a4000800017f */
[----:B--2---:R-:W-:Y:S05]  /*25f20*/  @!P0 NANOSLEEP.SYNCS 0x989680 ;  /* 0x009896800000895d */ /* 0x004fea0003900000 */
[----:B------:R-:W2:Y:S02]  /*25f30*/  @!P0 SYNCS.PHASECHK.TRANS64 P0, [R11+URZ+0x2d8a0], R10 ;  /* 0x02d8a00a0b0085a7 */ /* 0x000ea4000800007f */
[----:B--2---:R-:W-:Y:S05]  /*25f40*/  @!P0 BRA `(.L_x_1630) ;  /* 0xfffffffc00f08947 */ /* 0x004fea000383ffff */
[----:B------:R-:W-:Y:S05]  /*25f50*/  BRA `(.L_x_1829) ;  /* 0xffffff8000487947 */ /* 0x000fea000383ffff */
.L_x_1637:
[----:B0-----:R0:W2:Y:S02]  /*25f60*/  SYNCS.PHASECHK.TRANS64.TRYWAIT P0, [R11+URZ+0x2d8c0], R10 ;  /* 0x02d8c00a0b0075a7 */ /* 0x0010a4000800017f */
[----:B--2---:R-:W-:Y:S05]  /*25f70*/  @!P0 NANOSLEEP.SYNCS 0x989680 ;  /* 0x009896800000895d */ /* 0x004fea0003900000 */
[----:B------:R-:W2:Y:S02]  /*25f80*/  @!P0 SYNCS.PHASECHK.TRANS64 P0, [R11+URZ+0x2d8c0], R10 ;  /* 0x02d8c00a0b0085a7 */ /* 0x000ea4000800007f */
[----:B--2---:R-:W-:Y:S05]  /*25f90*/  @!P0 BRA `(.L_x_1637) ;  /* 0xfffffffc00f08947 */ /* 0x004fea000383ffff */
[----:B------:R-:W-:Y:S05]  /*25fa0*/  BRA `(.L_x_1830) ;  /* 0xffffff8400447947 */ /* 0x000fea000383ffff */
.L_x_1646:
[----:B0-----:R0:W1:Y:S02]  /*25fb0*/  SYNCS.PHASECHK.TRANS64.TRYWAIT P1, [R10+URZ+0x2d8a0], R8 ;  /* 0x02d8a0080a0075a7 */ /* 0x001064000802017f */
[----:B-1----:R-:W-:Y:S05]  /*25fc0*/  @!P1 NANOSLEEP.SYNCS 0x989680 ;  /* 0x009896800000995d */ /* 0x002fea0003900000 */
[----:B------:R-:W1:Y:S02]  /*25fd0*/  @!P1 SYNCS.PHASECHK.TRANS64 P1, [R10+URZ+0x2d8a0], R8 ;  /* 0x02d8a0080a0095a7 */ /* 0x000e64000802007f */
[----:B-1----:R-:W-:Y:S05]  /*25fe0*/  @!P1 BRA `(.L_x_1646) ;  /* 0xfffffffc00f09947 */ /* 0x002fea000383ffff */
[----:B------:R-:W-:Y:S05]  /*25ff0*/  BRA `(.L_x_1831) ;  /* 0xffffff8800847947 */ /* 0x000fea000383ffff */
.L_x_1653:
[----:B-1----:R1:W2:Y:S02]  /*26000*/  SYNCS.PHASECHK.TRANS64.TRYWAIT P1, [R10+URZ+0x2d8c0], R8 ;  /* 0x02d8c0080a0075a7 */ /* 0x0022a4000802017f */
[----:B--2---:R-:W-:Y:S05]  /*26010*/  @!P1 NANOSLEEP.SYNCS 0x989680 ;  /* 0x009896800000995d */ /* 0x004fea0003900000 */
[----:B------:R-:W2:Y:S02]  /*26020*/  @!P1 SYNCS.PHASECHK.TRANS64 P1, [R10+URZ+0x2d8c0], R8 ;  /* 0x02d8c0080a0095a7 */ /* 0x000ea4000802007f */
[----:B--2---:R-:W-:Y:S05]  /*26030*/  @!P1 BRA `(.L_x_1653) ;  /* 0xfffffffc00f09947 */ /* 0x004fea000383ffff */
[----:B------:R-:W-:Y:S05]  /*26040*/  BRA `(.L_x_1832) ;  /* 0xffffff8c007c7947 */ /* 0x000fea000383ffff */
.L_x_1678:
        /* <DEDUP_REMOVED lines=11> */
.L_x_1834:
[----:B------:R-:W-:Y:S05]  /*26100*/  BSYNC B0 ;  /* 0x0000000000007941 */ /* 0x000fea0003800000 */
.L_x_1833:
[----:B------:R-:W-:Y:S05]  /*26110*/  BRA `(.L_x_1835) ;  /* 0xffffff9c00b07947 */ /* 0x000fea000383ffff */
.L_x_1680:
[----:B------:R-:W-:Y:S01]  /*26120*/  BSSY B0, `(.L_x_1836) ;  /* 0x0000006000007945 */ /* 0x000fe20003800000 */
[----:B------:R-:W-:-:S07]  /*26130*/  IMAD.MOV.U32 R15, RZ, RZ, -0x1 ;  /* 0xffffffffff0f7424 */ /* 0x000fce00078e00ff */
[----:B012---:R-:W-:Y:S05]  /*26140*/  WARPSYNC.COLLECTIVE R15, `(.L_x_1837) ;  /* 0x000000000f0c7348 */ /* 0x007fea0003c00000 */
[----:B------:R-:W-:Y:S02]  /*26150*/  ELECT P6, UR62, PT ;  /* 0x00000000003e782f */ /* 0x000fe400038c0000 */
[----:B------:R-:W-:Y:S01]  /*26160*/  MOV R14, UR62 ;  /* 0x0000003e000e7c02 */ /* 0x000fe20008000f00 */
[----:B012---:R-:W-:Y:S10]  /*26170*/  ENDCOLLECTIVE ;  /* 0x000000000000791b */ /* 0x007ff40003800000 */
.L_x_1837:
[----:B------:R-:W-:Y:S05]  /*26180*/  BSYNC B0 ;  /* 0x0000000000007941 */ /* 0x000fea0003800000 */
.L_x_1836:
[----:B------:R-:W-:Y:S05]  /*26190*/  BRA `(.L_x_1838) ;  /* 0xffffff9c00b07947 */ /* 0x000fea000383ffff */
.L_x_1682:
[----:B--2---:R2:W3:Y:S02]  /*261a0*/  SYNCS.PHASECHK.TRANS64.TRYWAIT P0, [R0+URZ+0x2d840], R2 ;  /* 0x02d84002000075a7 */ /* 0x0044e4000800017f */
[----:B---3--:R-:W-:Y:S05]  /*261b0*/  @!P0 NANOSLEEP.SYNCS 0x989680 ;  /* 0x009896800000895d */ /* 0x008fea0003900000 */
[----:B------:R-:W3:Y:S02]  /*261c0*/  @!P0 SYNCS.PHASECHK.TRANS64 P0, [R0+URZ+0x2d840], R2 ;  /* 0x02d84002000085a7 */ /* 0x000ee4000800007f */
[----:B---3--:R-:W-:Y:S05]  /*261d0*/  @!P0 BRA `(.L_x_1682) ;  /* 0xfffffffc00f08947 */ /* 0x008fea000383ffff */
[----:B------:R-:W-:Y:S05]  /*261e0*/  BRA `(.L_x_1839) ;  /* 0xffffffa000047947 */ /* 0x000fea000383ffff */
.L_x_1686:
[----:B------:R-:W2:Y:S01]  /*261f0*/  LDL.LU R11, [R1+0x18] ;  /* 0x00001800010b7983 */ /* 0x000ea20000300800 */
[----:B------:R-:W-:Y:S02]  /*26200*/  IMAD.MOV.U32 R0, RZ, RZ, R12 ;  /* 0x000000ffff007224 */ /* 0x000fe400078e000c */
[----:B------:R-:W-:Y:S02]  /*26210*/  IMAD.MOV.U32 R13, RZ, RZ, R6 ;  /* 0x000000ffff0d7224 */ /* 0x000fe400078e0006 */
[----:B------:R-:W-:Y:S02]  /*26220*/  IMAD.MOV.U32 R12, RZ, RZ, RZ ;  /* 0x000000ffff0c7224 */ /* 0x000fe400078e00ff */
[----:B------:R-:W-:Y:S02]  /*26230*/  IMAD.MOV.U32 R15, RZ, RZ, -0x1 ;  /* 0xffffffffff0f7424 */ /* 0x000fe400078e00ff */
[----:B------:R-:W-:Y:S02]  /*26240*/  IMAD.IADD R0, R21, 0x1, R0 ;  /* 0x0000000115007824 */ /* 0x000fe400078e0200 */
[----:B--2---:R-:W-:-:S02]  /*26250*/  IMAD R4, R11, R9, RZ ;  /* 0x000000090b047224 */ /* 0x004fc400078e02ff */
[----:B------:R-:W-:Y:S02]  /*26260*/  IMAD.MOV.U32 R11, RZ, RZ, 0x1c1f ;  /* 0x00001c1fff0b7424 */ /* 0x000fe400078e00ff */
[C---:B------:R-:W-:Y:S01]  /*26270*/  VIADD R9, R0.reuse, 0x20 ;  /* 0x0000002000097836 */ /* 0x040fe20000000000 */
[----:B------:R-:W-:-:S13]  /*26280*/  ISETP.GE.AND P4, PT, R0, R4, PT ;  /* 0x000000040000720c */ /* 0x000fda0003f86270 */
[----:B-----5:R-:W-:Y:S05]  /*26290*/  WARPSYNC.COLLECTIVE R15, `(.L_x_1840) ;  /* 0x000000000f087348 */ /* 0x020fea0003c00000 */
[----:B------:R0:W1:Y:S02]  /*262a0*/  SHFL.IDX P6, R14, R13, R12, R11 ;  /* 0x0000000c0d0e7389 */ /* 0x00006400000c000b */
[----:B01---5:R-:W-:Y:S01]  /*262b0*/  ENDCOLLECTIVE ;  /* 0x000000000000791b */ /* 0x023fe20003800000 */
.L_x_1840:
[----:B------:R-:W-:Y:S02]  /*262c0*/  IMAD.MOV.U32 R13, RZ, RZ, R5 ;  /* 0x000000ffff0d7224 */ /* 0x000fe400078e0005 */
[----:B------:R-:W-:-:S07]  /*262d0*/  IMAD.MOV.U32 R3, RZ, RZ, R14 ;  /* 0x000000ffff037224 */ /* 0x000fce00078e000e */
[----:B------:R-:W-:Y:S05]  /*262e0*/  WARPSYNC.COLLECTIVE R15, `(.L_x_1841) ;  /* 0x000000000f087348 */ /* 0x000fea0003c00000 */
[----:B------:R0:W1:Y:S02]  /*262f0*/  SHFL.IDX P6, R14, R13, R12, R11 ;  /* 0x0000000c0d0e7389 */ /* 0x00006400000c000b */
[----:B01----:R-:W-:Y:S01]  /*26300*/  ENDCOLLECTIVE ;  /* 0x000000000000791b */ /* 0x003fe20003800000 */
.L_x_1841:
[----:B------:R-:W-:Y:S02]  /*26310*/  IMAD.MOV.U32 R13, RZ, RZ, R6 ;  /* 0x000000ffff0d7224 */ /* 0x000fe400078e0006 */
[----:B------:R-:W-:Y:S02]  /*26320*/  IMAD.MOV.U32 R12, RZ, RZ, 0x1 ;  /* 0x00000001ff0c7424 */ /* 0x000fe400078e00ff */
[----:B------:R-:W-:-:S07]  /*26330*/  IMAD.MOV.U32 R2, RZ, RZ, R14 ;  /* 0x000000ffff027224 */ /* 0x000fce00078e000e */
[----:B------:R-:W-:Y:S05]  /*26340*/  WARPSYNC.COLLECTIVE R15, `(.L_x_1842) ;  /* 0x000000000f087348 */ /* 0x000fea0003c00000 */
[----:B------:R0:W1:Y:S02]  /*26350*/  SHFL.IDX P6, R14, R13, R12, R11 ;  /* 0x0000000c0d0e7389 */ /* 0x00006400000c000b */
[----:B01----:R-:W-:Y:S01]  /*26360*/  ENDCOLLECTIVE ;  /* 0x000000000000791b */ /* 0x003fe20003800000 */
.L_x_1842:
        /* <DEDUP_REMOVED lines=14> */
.L_x_1843:
[----:B------:R-:W-:Y:S02]  /*26450*/  IMAD.MOV.U32 R13, RZ, RZ, R6 ;  /* 0x000000ffff0d7224 */ /* 0x000fe400078e0006 */
[----:B------:R-:W-:Y:S02]  /*26460*/  IMAD.MOV.U32 R12, RZ, RZ, 0x2 ;  /* 0x00000002ff0c7424 */ /* 0x000fe400078e00ff */
[----:B------:R-:W-:-:S07]  /*26470*/  IMAD.MOV.U32 R3, RZ, RZ, R14 ;  /* 0x000000ffff037224 */ /* 0x000fce00078e000e */
[----:B------:R-:W-:Y:S05]  /*26480*/  WARPSYNC.COLLECTIVE R15, `(.L_x_1844) ;  /* 0x000000000f087348 */ /* 0x000fea0003c00000 */
[----:B------:R0:W1:Y:S02]  /*26490*/  SHFL.IDX P6, R14, R13, R12, R11 ;  /* 0x0000000c0d0e7389 */ /* 0x00006400000c000b */
[----:B01----:R-:W-:Y:S01]  /*264a0*/  ENDCOLLECTIVE ;  /* 0x000000000000791b */ /* 0x003fe20003800000 */
.L_x_1844:
        /* <DEDUP_REMOVED lines=18> */
.L_x_1845:
[----:B------:R-:W-:Y:S02]  /*265d0*/  IMAD.MOV.U32 R13, RZ, RZ, R6 ;  /* 0x000000ffff0d7224 */ /* 0x000fe400078e0006 */
[----:B------:R-:W-:Y:S02]  /*265e0*/  IMAD.MOV.U32 R12, RZ, RZ, 0x3 ;  /* 0x00000003ff0c7424 */ /* 0x000fe400078e00ff */
[----:B------:R-:W-:-:S07]  /*265f0*/  IMAD.MOV.U32 R3, RZ, RZ, R14 ;  /* 0x000000ffff037224 */ /* 0x000fce00078e000e */
[----:B------:R-:W-:Y:S05]  /*26600*/  WARPSYNC.COLLECTIVE R15, `(.L_x_1846) ;  /* 0x000000000f087348 */ /* 0x000fea0003c00000 */
[----:B------:R0:W1:Y:S02]  /*26610*/  SHFL.IDX P6, R14, R13, R12, R11 ;  /* 0x0000000c0d0e7389 */ /* 0x00006400000c000b */
[----:B01----:R-:W-:Y:S01]  /*26620*/  ENDCOLLECTIVE ;  /* 0x000000000000791b */ /* 0x003fe20003800000 */
.L_x_1846:
        /* <DEDUP_REMOVED lines=10> */
.L_x_1847:
        /* <DEDUP_REMOVED lines=8> */
[----:B0-----:R-:W-:Y:S02]  /*26750*/  IMAD.MOV.U32 R2, RZ, RZ, R14 ;  /* 0x000000ffff027224 */ /* 0x001fe400078e000e */
[----:B------:R-:W-:-:S07]  /*26760*/  VIADD R3, R0, 0x60 ;  /* 0x0000006000037836 */ /* 0x000fce0000000000 */
[----:B------:R-:W-:Y:S05]  /*26770*/  WARPSYNC.COLLECTIVE R15, `(.L_x_1848) ;  /* 0x000000000f087348 */ /* 0x000fea0003c00000 */
[----:B------:R0:W1:Y:S02]  /*26780*/  SHFL.IDX P6, R14, R13, R12, R11 ;  /* 0x0000000c0d0e7389 */ /* 0x00006400000c000b */
[----:B01----:R-:W-:Y:S01]  /*26790*/  ENDCOLLECTIVE ;  /* 0x000000000000791b */ /* 0x003fe20003800000 */
.L_x_1848:
[----:B------:R-:W-:Y:S01]  /*267a0*/  ISETP.GE.AND P3, PT, R3, R4, PT ;  /* 0x000000040300720c */ /* 0x000fe20003f66270 */
[----:B------:R-:W-:-:S12]  /*267b0*/  IMAD.MOV.U32 R13, RZ, RZ, R8 ;  /* 0x000000ffff0d7224 */ /* 0x000fd800078e0008 */
[----:B------:R-:W-:-:S05]  /*267c0*/  @!P3 LEA R2, P5, R20, R2, 0x1 ;  /* 0x000000021402b211 */ /* 0x000fca00078a08ff */
[----:B------:R-:W-:Y:S02]  /*267d0*/  @!P3 IMAD.X R3, RZ, RZ, R6, P5 ;  /* 0x000000ffff03b224 */ /* 0x000fe400028e0606 */
[----:B------:R-:W-:-:S07]  /*267e0*/  IMAD.MOV.U32 R6, RZ, RZ, R14 ;  /* 0x000000ffff067224 */ /* 0x000fce00078e000e */
[----:B------:R-:W-:Y:S05]  /*267f0*/  WARPSYNC.COLLECTIVE R15, `(.L_x_1849) ;  /* 0x000000000f087348 */ /* 0x000fea0003c00000 */
[----:B------:R0:W1:Y:S02]  /*26800*/  SHFL.IDX P6, R14, R13, R12, R11 ;  /* 0x0000000c0d0e7389 */ /* 0x00006400000c000b */
[----:B01----:R-:W-:Y:S01]  /*26810*/  ENDCOLLECTIVE ;  /* 0x000000000000791b */ /* 0x003fe20003800000 */
.L_x_1849:
[----:B------:R-:W-:Y:S01]  /*26820*/  @!PT LDS RZ, [RZ] ;  /* 0x00000000fffff984 */ /* 0x000fe20000000800 */
[----:B------:R-:W-:Y:S01]  /*26830*/  @!PT LDS RZ, [RZ] ;  /* 0x00000000fffff984 */ /* 0x000fe20000000800 */
[----:B------:R-:W-:Y:S01]  /*26840*/  @!PT LDS RZ, [RZ] ;  /* 0x00000000fffff984 */ /* 0x000fe20000000800 */
[----:B------:R0:W-:Y:S04]  /*26850*/  @!P3 LDGSTS.E.BYPASS.LTC128B.128 [R10+0xdc00], desc[UR38][R2.64], !P2 ;  /* 0x0dc00000020abfae */ /* 0x0001e8000d101d66 */
[----:B------:R0:W-:Y:S04]  /*26860*/  @!P3 LDGSTS.E.BYPASS.LTC128B.128 [R10+0x10c00], desc[UR38][R2.64+0x40], !P1 ;  /* 0x10c00040020abfae */ /* 0x0001e8000c901d66 */
[----:B------:R0:W-:Y:S01]  /*26870*/  @!P3 LDGSTS.E.BYPASS.LTC128B.128 [R10+0x13c00], desc[UR38][R2.64+0x80], !P0 ;  /* 0x13c00080020abfae */ /* 0x0001e2000c101d66 */
[----:B------:R-:W-:Y:S02]  /*26880*/  IMAD.MOV.U32 R13, RZ, RZ, R7 ;  /* 0x000000ffff0d7224 */ /* 0x000fe400078e0007 */
[----:B------:R-:W-:-:S02]  /*26890*/  IMAD.MOV.U32 R12, RZ, RZ, 0x1 ;  /* 0x00000001ff0c7424 */ /* 0x000fc400078e00ff */
[----:B------:R-:W-:-:S07]  /*268a0*/  IMAD.MOV.U32 R5, RZ, RZ, R14 ;  /* 0x000000ffff057224 */ /* 0x000fce00078e000e */
[----:B0-----:R-:W-:Y:S05]  /*268b0*/  WARPSYNC.COLLECTIVE R15, `(.L_x_1850) ;  /* 0x000000000f087348 */ /* 0x001fea0003c00000 */
[----:B------:R1:W2:Y:S02]  /*268c0*/  SHFL.IDX P6, R14, R13, R12, R11 ;  /* 0x0000000c0d0e7389 */ /* 0x0002a400000c000b */
[----:B012---:R-:W-:Y:S01]  /*268d0*/  ENDCOLLECTIVE ;  /* 0x000000000000791b */ /* 0x007fe20003800000 */
.L_x_1850:
        /* <DEDUP_REMOVED lines=8> */
.L_x_1851:
        /* <DEDUP_REMOVED lines=11> */
.L_x_1689:
[----:B0-----:R0:W1:Y:S02]  /*26a10*/  SYNCS.PHASECHK.TRANS64.TRYWAIT P0, [R17+URZ+0x2d820], R0 ;  /* 0x02d82000110075a7 */ /* 0x001064000800017f */
[----:B-1----:R-:W-:Y:S05]  /*26a20*/  @!P0 NANOSLEEP.SYNCS 0x989680 ;  /* 0x009896800000895d */ /* 0x002fea0003900000 */
[----:B------:R-:W1:Y:S02]  /*26a30*/  @!P0 SYNCS.PHASECHK.TRANS64 P0, [R17+URZ+0x2d820], R0 ;  /* 0x02d82000110085a7 */ /* 0x000e64000800007f */
[----:B-1----:R-:W-:Y:S05]  /*26a40*/  @!P0 BRA `(.L_x_1689) ;  /* 0xfffffffc00f08947 */ /* 0x002fea000383ffff */
[----:B------:R-:W-:Y:S05]  /*26a50*/  BRA `(.L_x_1853) ;  /* 0xffffffa400dc7947 */ /* 0x000fea000383ffff */
.L_x_1698:
[----:B-1----:R1:W2:Y:S02]  /*26a60*/  SYNCS.PHASECHK.TRANS64.TRYWAIT P0, [R3+URZ+0x2d840], R2 ;  /* 0x02d84002030075a7 */ /* 0x0022a4000800017f */
[----:B--2---:R-:W-:Y:S05]  /*26a70*/  @!P0 NANOSLEEP.SYNCS 0x989680 ;  /* 0x009896800000895d */ /* 0x004fea0003900000 */
[----:B------:R-:W2:Y:S02]  /*26a80*/  @!P0 SYNCS.PHASECHK.TRANS64 P0, [R3+URZ+0x2d840], R2 ;  /* 0x02d84002030085a7 */ /* 0x000ea4000800007f */
[----:B--2---:R-:W-:Y:S05]  /*26a90*/  @!P0 BRA `(.L_x_1698) ;  /* 0xfffffffc00f08947 */ /* 0x004fea000383ffff */
[----:B------:R-:W-:Y:S05]  /*26aa0*/  BRA `(.L_x_1854) ;  /* 0xffffffa800c47947 */ /* 0x000fea000383ffff */
.L_x_1705:
[----:B0-----:R0:W1:Y:S02]  /*26ab0*/  SYNCS.PHASECHK.TRANS64.TRYWAIT P0, [R3+URZ+0x60], R2 ;  /* 0x00006002030075a7 */ /* 0x001064000800017f */
[----:B-1----:R-:W-:Y:S05]  /*26ac0*/  @!P0 NANOSLEEP.SYNCS 0x989680 ;  /* 0x009896800000895d */ /* 0x002fea0003900000 */
[----:B------:R-:W1:Y:S02]  /*26ad0*/  @!P0 SYNCS.PHASECHK.TRANS64 P0, [R3+URZ+0x60], R2 ;  /* 0x00006002030085a7 */ /* 0x000e64000800007f */
[----:B-1----:R-:W-:Y:S05]  /*26ae0*/  @!P0 BRA `(.L_x_1705) ;  /* 0xfffffffc00f08947 */ /* 0x002fea000383ffff */
[----:B------:R-:W-:Y:S05]  /*26af0*/  BRA `(.L_x_1855) ;  /* 0xffffffac00d07947 */ /* 0x000fea000383ffff */
.L_x_1715:
[----:B-1----:R1:W2:Y:S02]  /*26b00*/  SYNCS.PHASECHK.TRANS64.TRYWAIT P0, [R3+URZ+0x2d840], R2 ;  /* 0x02d84002030075a7 */ /* 0x0022a4000800017f */
[----:B--2---:R-:W-:Y:S05]  /*26b10*/  @!P0 NANOSLEEP.SYNCS 0x989680 ;  /* 0x009896800000895d */ /* 0x004fea0003900000 */
[----:B------:R-:W2:Y:S02]  /*26b20*/  @!P0 SYNCS.PHASECHK.TRANS64 P0, [R3+URZ+0x2d840], R2 ;  /* 0x02d84002030085a7 */ /* 0x000ea4000800007f */
[----:B--2---:R-:W-:Y:S05]  /*26b30*/  @!P0 BRA `(.L_x_1715) ;  /* 0xfffffffc00f08947 */ /* 0x004fea000383ffff */
[----:B------:R-:W-:Y:S05]  /*26b40*/  BRA `(.L_x_1856) ;  /* 0xffffffb400847947 */ /* 0x000fea000383ffff */
.L_x_1722:
[----:B0-----:R0:W1:Y:S02]  /*26b50*/  SYNCS.PHASECHK.TRANS64.TRYWAIT P0, [R11+URZ+0x60], R28 ;  /* 0x0000601c0b0075a7 */ /* 0x001064000800017f */
[----:B-1----:R-:W-:Y:S05]  /*26b60*/  @!P0 NANOSLEEP.SYNCS 0x989680 ;  /* 0x009896800000895d */ /* 0x002fea0003900000 */
[----:B------:R-:W1:Y:S02]  /*26b70*/  @!P0 SYNCS.PHASECHK.TRANS64 P0, [R11+URZ+0x60], R28 ;  /* 0x0000601c0b0085a7 */ /* 0x000e64000800007f */
[----:B-1----:R-:W-:Y:S05]  /*26b80*/  @!P0 BRA `(.L_x_1722) ;  /* 0xfffffffc00f08947 */ /* 0x002fea000383ffff */
[----:B------:R-:W-:Y:S05]  /*26b90*/  BRA `(.L_x_1857) ;  /* 0xffffffb800907947 */ /* 0x000fea000383ffff */
.L_x_1732:
[----:B-1----:R1:W2:Y:S02]  /*26ba0*/  SYNCS.PHASECHK.TRANS64.TRYWAIT P0, [R2+URZ+0x2d840], R3 ;  /* 0x02d84003020075a7 */ /* 0x0022a4000800017f */
[----:B--2---:R-:W-:Y:S05]  /*26bb0*/  @!P0 NANOSLEEP.SYNCS 0x989680 ;  /* 0x009896800000895d */ /* 0x004fea0003900000 */
[----:B------:R-:W2:Y:S02]  /*26bc0*/  @!P0 SYNCS.PHASECHK.TRANS64 P0, [R2+URZ+0x2d840], R3 ;  /* 0x02d84003020085a7 */ /* 0x000ea4000800007f */
[----:B--2---:R-:W-:Y:S05]  /*26bd0*/  @!P0 BRA `(.L_x_1732) ;  /* 0xfffffffc00f08947 */ /* 0x004fea000383ffff */
[----:B------:R-:W-:Y:S05]  /*26be0*/  BRA `(.L_x_1858) ;  /* 0xffffffc000187947 */ /* 0x000fea000383ffff */
.L_x_1739:
[----:B0-----:R0:W1:Y:S02]  /*26bf0*/  SYNCS.PHASECHK.TRANS64.TRYWAIT P0, [R7+URZ+0x60], R2 ;  /* 0x00006002070075a7 */ /* 0x001064000800017f */
[----:B-1----:R-:W-:Y:S05]  /*26c00*/  @!P0 NANOSLEEP.SYNCS 0x989680 ;  /* 0x009896800000895d */ /* 0x002fea0003900000 */
[----:B------:R-:W1:Y:S02]  /*26c10*/  @!P0 SYNCS.PHASECHK.TRANS64 P0, [R7+URZ+0x60], R2 ;  /* 0x00006002070085a7 */ /* 0x000e64000800007f */
[----:B-1----:R-:W-:Y:S05]  /*26c20*/  @!P0 BRA `(.L_x_1739) ;  /* 0xfffffffc00f08947 */ /* 0x002fea000383ffff */
[----:B------:R-:W-:Y:S05]  /*26c30*/  BRA `(.L_x_1859) ;  /* 0xffffffc400287947 */ /* 0x000fea000383ffff */
.L_x_1751:
[----:B0-----:R0:W1:Y:S02]  /*26c40*/  SYNCS.PHASECHK.TRANS64.TRYWAIT P0, [R3+URZ+0x2d860], R0 ;  /* 0x02d86000030075a7 */ /* 0x001064000800017f */
[----:B-1----:R-:W-:Y:S05]  /*26c50*/  @!P0 NANOSLEEP.SYNCS 0x989680 ;  /* 0x009896800000895d */ /* 0x002fea0003900000 */
[----:B------:R-:W1:Y:S02]  /*26c60*/  @!P0 SYNCS.PHASECHK.TRANS64 P0, [R3+URZ+0x2d860], R0 ;  /* 0x02d86000030085a7 */ /* 0x000e64000800007f */
[----:B-1----:R-:W-:Y:S05]  /*26c70*/  @!P0 BRA `(.L_x_1751) ;  /* 0xfffffffc00f08947 */ /* 0x002fea000383ffff */
[----:B------:R-:W-:Y:S05]  /*26c80*/  BRA `(.L_x_1860) ;  /* 0xffffffc8009c7947 */ /* 0x000fea000383ffff */
.L_x_1759:
[----:B------:R-:W-:Y:S01]  /*26c90*/  BSSY B0, `(.L_x_1861) ;  /* 0x0000008000007945 */ /* 0x000fe20003800000 */
[----:B------:R-:W-:Y:S02]  /*26ca0*/  IMAD.MOV.U32 R13, RZ, RZ, R24 ;  /* 0x000000ffff0d7224 */ /* 0x000fe400078e0018 */
[----:B------:R-:W-:Y:S02]  /*26cb0*/  IMAD.MOV.U32 R12, RZ, RZ, RZ ;  /* 0x000000ffff0c7224 */ /* 0x000fe400078e00ff */
[----:B------:R-:W-:Y:S02]  /*26cc0*/  IMAD.MOV.U32 R11, RZ, RZ, 0x1f ;  /* 0x0000001fff0b7424 */ /* 0x000fe400078e00ff */
[----:B------:R-:W-:-:S07]  /*26cd0*/  IMAD.MOV.U32 R15, RZ, RZ, -0x1 ;  /* 0xffffffffff0f7424 */ /* 0x000fce00078e00ff */
[----:B-1----:R-:W-:Y:S05]  /*26ce0*/  WARPSYNC.COLLECTIVE R15, `(.L_x_1862) ;  /* 0x000000000f087348 */ /* 0x002fea0003c00000 */
[----:B------:R0:W2:Y:S02]  /*26cf0*/  SHFL.IDX P6, R14, R13, R12, R11 ;  /* 0x0000000c0d0e7389 */ /* 0x0000a400000c000b */
[----:B012---:R-:W-:Y:S01]  /*26d00*/  ENDCOLLECTIVE ;  /* 0x000000000000791b */ /* 0x007fe20003800000 */
.L_x_1862:
[----:B------:R-:W-:Y:S05]  /*26d10*/  BSYNC B0 ;  /* 0x0000000000007941 */ /* 0x000fea0003800000 */
.L_x_1861:
        /* <DEDUP_REMOVED lines=9> */
.L_x_1863:
        /* <DEDUP_REMOVED lines=23> */
.L_x_1864:
[----:B------:R-:W-:Y:S01]  /*26f20*/  IMAD.MOV.U32 R12, RZ, RZ, 0x2 ;  /* 0x00000002ff0c7424 */ /* 0x000fe200078e00ff */
[----:B------:R-:W-:-:S05]  /*26f30*/  SEL R4, R14, RZ, P1 ;  /* 0x000000ff0e047207 */ /* 0x000fca0000800000 */
[----:B------:R-:W-:-:S04]  /*26f40*/  IMAD.IADD R4, R13, 0x1, R4 ;  /* 0x000000010d047824 */ /* 0x000fc800078e0204 */
[----:B------:R-:W-:-:S07]  /*26f50*/  IMAD.MOV.U32 R13, RZ, RZ, R4 ;  /* 0x000000ffff0d7224 */ /* 0x000fce00078e0004 */
[----:B------:R-:W-:Y:S05]  /*26f60*/  WARPSYNC.COLLECTIVE R15, `(.L_x_1865) ;  /* 0x000000000f087348 */ /* 0x000fea0003c00000 */
[----:B------:R0:W1:Y:S02]  /*26f70*/  SHFL.UP P6, R14, R13, R12, R11 ;  /* 0x0400000c0d0e7389 */ /* 0x00006400000c000b */
[----:B01----:R-:W-:Y:S01]  /*26f80*/  ENDCOLLECTIVE ;  /* 0x000000000000791b */ /* 0x003fe20003800000 */
.L_x_1865:
[----:B------:R-:W-:Y:S01]  /*26f90*/  IMAD.MOV.U32 R12, RZ, RZ, 0x4 ;  /* 0x00000004ff0c7424 */ /* 0x000fe200078e00ff */
[----:B------:R-:W-:-:S05]  /*26fa0*/  SEL R3, R14, RZ, P2 ;  /* 0x000000ff0e037207 */ /* 0x000fca0001000000 */
[----:B------:R-:W-:-:S04]  /*26fb0*/  IMAD.IADD R2, R4, 0x1, R3 ;  /* 0x0000000104027824 */ /* 0x000fc800078e0203 */
[----:B------:R-:W-:-:S07]  /*26fc0*/  IMAD.MOV.U32 R13, RZ, RZ, R2 ;  /* 0x000000ffff0d7224 */ /* 0x000fce00078e0002 */
[----:B------:R-:W-:Y:S05]  /*26fd0*/  WARPSYNC.COLLECTIVE R15, `(.L_x_1866) ;  /* 0x000000000f087348 */ /* 0x000fea0003c00000 */
[----:B------:R0:W1:Y:S02]  /*26fe0*/  SHFL.UP P6, R14, R13, R12, R11 ;  /* 0x0400000c0d0e7389 */ /* 0x00006400000c000b */
[----:B01----:R-:W-:Y:S01]  /*26ff0*/  ENDCOLLECTIVE ;  /* 0x000000000000791b */ /* 0x003fe20003800000 */
.L_x_1866:
[----:B------:R-:W-:Y:S01]  /*27000*/  IMAD.MOV.U32 R12, RZ, RZ, 0x8 ;  /* 0x00000008ff0c7424 */ /* 0x000fe200078e00ff */
[----:B------:R-:W-:-:S05]  /*27010*/  SEL R3, R14, RZ, P3 ;  /* 0x000000ff0e037207 */ /* 0x000fca0001800000 */
[----:B------:R-:W-:-:S04]  /*27020*/  IMAD.IADD R3, R2, 0x1, R3 ;  /* 0x0000000102037824 */ /* 0x000fc800078e0203 */
[----:B------:R-:W-:-:S07]  /*27030*/  IMAD.MOV.U32 R13, RZ, RZ, R3 ;  /* 0x000000ffff0d7224 */ /* 0x000fce00078e0003 */
[----:B------:R-:W-:Y:S05]  /*27040*/  WARPSYNC.COLLECTIVE R15, `(.L_x_1867) ;  /* 0x000000000f087348 */ /* 0x000fea0003c00000 */
[----:B------:R0:W1:Y:S02]  /*27050*/  SHFL.UP P6, R14, R13, R12, R11 ;  /* 0x0400000c0d0e7389 */ /* 0x00006400000c000b */
[----:B01----:R-:W-:Y:S01]  /*27060*/  ENDCOLLECTIVE ;  /* 0x000000000000791b */ /* 0x003fe20003800000 */
.L_x_1867:
[----:B------:R-:W-:Y:S01]  /*27070*/  IMAD.MOV.U32 R12, RZ, RZ, 0x10 ;  /* 0x00000010ff0c7424 */ /* 0x000fe200078e00ff */
[----:B------:R-:W-:-:S05]  /*27080*/  SEL R4, R14, RZ, P4 ;  /* 0x000000ff0e047207 */ /* 0x000fca0002000000 */
[----:B------:R-:W-:-:S04]  /*27090*/  IMAD.IADD R4, R3, 0x1, R4 ;  /* 0x0000000103047824 */ /* 0x000fc800078e0204 */
[----:B------:R-:W-:-:S07]  /*270a0*/  IMAD.MOV.U32 R13, RZ, RZ, R4 ;  /* 0x000000ffff0d7224 */ /* 0x000fce00078e0004 */
[----:B------:R-:W-:Y:S05]  /*270b0*/  WARPSYNC.COLLECTIVE R15, `(.L_x_1868) ;  /* 0x000000000f087348 */ /* 0x000fea0003c00000 */
[----:B------:R0:W1:Y:S02]  /*270c0*/  SHFL.UP P6, R14, R13, R12, R11 ;  /* 0x0400000c0d0e7389 */ /* 0x00006400000c000b */
[----:B01----:R-:W-:Y:S01]  /*270d0*/  ENDCOLLECTIVE ;  /* 0x000000000000791b */ /* 0x003fe20003800000 */
.L_x_1868:
        /* <DEDUP_REMOVED lines=8> */
.L_x_1869:
[----:B------:R-:W-:Y:S05]  /*27160*/  BRA `(.L_x_1870) ;  /* 0xffffffcc004c7947 */ /* 0x000fea000383ffff */
.L_x_1762:
[----:B------:R-:W-:Y:S01]  /*27170*/  BSSY B0, `(.L_x_1871) ;  /* 0x0000007000007945 */ /* 0x000fe20003800000 */
[----:B------:R-:W-:Y:S02]  /*27180*/  IMAD.MOV.U32 R12, RZ, RZ, 0x1 ;  /* 0x00000001ff0c7424 */ /* 0x000fe400078e00ff */
[----:B------:R-:W-:Y:S02]  /*27190*/  IMAD.MOV.U32 R11, RZ, RZ, RZ ;  /* 0x000000ffff0b7224 */ /* 0x000fe400078e00ff */
[----:B------:R-:W-:-:S07]  /*271a0*/  IMAD.MOV.U32 R15, RZ, RZ, -0x1 ;  /* 0xffffffffff0f7424 */ /* 0x000fce00078e00ff */
[----:B------:R-:W-:Y:S05]  /*271b0*/  WARPSYNC.COLLECTIVE R15, `(.L_x_1872) ;  /* 0x000000000f087348 */ /* 0x000fea0003c00000 */
[----:B------:R0:W1:Y:S02]  /*271c0*/  SHFL.UP P6, R14, R13, R12, R11 ;  /* 0x0400000c0d0e7389 */ /* 0x00006400000c000b */
[----:B01----:R-:W-:Y:S01]  /*271d0*/  ENDCOLLECTIVE ;  /* 0x000000000000791b */ /* 0x003fe20003800000 */
.L_x_1872:
[----:B------:R-:W-:Y:S05]  /*271e0*/  BSYNC B0 ;  /* 0x0000000000007941 */ /* 0x000fea0003800000 */
.L_x_1871:
        /* <DEDUP_REMOVED lines=8> */
.L_x_1873:
[----:B------:R-:W-:Y:S01]  /*27270*/  IMAD.MOV.U32 R12, RZ, RZ, 0x4 ;  /* 0x00000004ff0c7424 */ /* 0x000fe200078e00ff */
[----:B------:R-:W-:-:S05]  /*27280*/  SEL R2, R14, RZ, P2 ;  /* 0x000000ff0e027207 */ /* 0x000fca0001000000 */
[----:B------:R-:W-:-:S04]  /*27290*/  IMAD.IADD R2, R13, 0x1, R2 ;  /* 0x000000010d027824 */ /* 0x000fc800078e0202 */
[----:B------:R-:W-:-:S07]  /*272a0*/  IMAD.MOV.U32 R13, RZ, RZ, R2 ;  /* 0x000000ffff0d7224 */ /* 0x000fce00078e0002 */
[----:B------:R-:W-:Y:S05]  /*272b0*/  WARPSYNC.COLLECTIVE R15, `(.L_x_1874) ;  /* 0x000000000f087348 */ /* 0x000fea0003c00000 */
[----:B------:R0:W1:Y:S02]  /*272c0*/  SHFL.UP P6, R14, R13, R12, R11 ;  /* 0x0400000c0d0e7389 */ /* 0x00006400000c000b */
[----:B01----:R-:W-:Y:S01]  /*272d0*/  ENDCOLLECTIVE ;  /* 0x000000000000791b */ /* 0x003fe20003800000 */
.L_x_1874:
[----:B------:R-:W-:Y:S01]  /*272e0*/  IMAD.MOV.U32 R12, RZ, RZ, 0x8 ;  /* 0x00000008ff0c7424 */ /* 0x000fe200078e00ff */
[----:B------:R-:W-:-:S05]  /*272f0*/  SEL R3, R14, RZ, P3 ;  /* 0x000000ff0e037207 */ /* 0x000fca0001800000 */
[----:B------:R-:W-:-:S04]  /*27300*/  IMAD.IADD R3, R2, 0x1, R3 ;  /* 0x0000000102037824 */ /* 0x000fc800078e0203 */
[----:B------:R-:W-:-:S07]  /*27310*/  IMAD.MOV.U32 R13, RZ, RZ, R3 ;  /* 0x000000ffff0d7224 */ /* 0x000fce00078e0003 */
[----:B------:R-:W-:Y:S05]  /*27320*/  WARPSYNC.COLLECTIVE R15, `(.L_x_1875) ;  /* 0x000000000f087348 */ /* 0x000fea0003c00000 */
[----:B------:R0:W1:Y:S02]  /*27330*/  SHFL.UP P6, R14, R13, R12, R11 ;  /* 0x0400000c0d0e7389 */ /* 0x00006400000c000b */
[----:B01----:R-:W-:Y:S01]  /*27340*/  ENDCOLLECTIVE ;  /* 0x000000000000791b */ /* 0x003fe20003800000 */
.L_x_1875:
[----:B------:R-:W-:Y:S01]  /*27350*/  IMAD.MOV.U32 R12, RZ, RZ, 0x10 ;  /* 0x00000010ff0c7424 */ /* 0x000fe200078e00ff */
[----:B------:R-:W-:-:S05]  /*27360*/  SEL R4, R14, RZ, P4 ;  /* 0x000000ff0e047207 */ /* 0x000fca0002000000 */
[----:B------:R-:W-:-:S04]  /*27370*/  IMAD.IADD R4, R3, 0x1, R4 ;  /* 0x0000000103047824 */ /* 0x000fc800078e0204 */
[----:B------:R-:W-:-:S07]  /*27380*/  IMAD.MOV.U32 R13, RZ, RZ, R4 ;  /* 0x000000ffff0d7224 */ /* 0x000fce00078e0004 */
[----:B------:R-:W-:Y:S05]  /*27390*/  WARPSYNC.COLLECTIVE R15, `(.L_x_1876) ;  /* 0x000000000f087348 */ /* 0x000fea0003c00000 */
[----:B------:R0:W1:Y:S02]  /*273a0*/  SHFL.UP P6, R14, R13, R12, R11 ;  /* 0x0400000c0d0e7389 */ /* 0x00006400000c000b */
[----:B01----:R-:W-:Y:S01]  /*273b0*/  ENDCOLLECTIVE ;  /* 0x000000000000791b */ /* 0x003fe20003800000 */
.L_x_1876:
        /* <DEDUP_REMOVED lines=8> */
.L_x_1877:
[----:B------:R-:W-:Y:S05]  /*27440*/  BRA `(.L_x_1878) ;  /* 0xffffffcc00387947 */ /* 0x000fea000383ffff */
.L_x_1764:
[----:B------:R-:W-:Y:S01]  /*27450*/  BSSY B0, `(.L_x_1879) ;  /* 0x0000006000007945 */ /* 0x000fe20003800000 */
[----:B------:R-:W-:Y:S01]  /*27460*/  PLOP3.LUT P6, PT, P6, PT, PT, 0x8, 0x0 ;  /* 0x000000000000781c */ /* 0x000fe200037ce170 */
[----:B------:R-:W-:-:S12]  /*27470*/  IMAD.MOV.U32 R15, RZ, RZ, -0x1 ;  /* 0xffffffffff0f7424 */ /* 0x000fd800078e00ff */
[----:B0-----:R-:W-:Y:S05]  /*27480*/  WARPSYNC.COLLECTIVE R15, `(.L_x_1880) ;  /* 0x000000000f087348 */ /* 0x001fea0003c00000 */
[----:B------:R-:W-:Y:S01]  /*27490*/  VOTE.ANY R14, PT, P6 ;  /* 0x00000000000e7806 */ /* 0x000fe200030e0100 */
[----:B0-----:R-:W-:Y:S06]  /*274a0*/  ENDCOLLECTIVE ;  /* 0x000000000000791b */ /* 0x001fec0003800000 */
.L_x_1880:
[----:B------:R-:W-:Y:S05]  /*274b0*/  BSYNC B0 ;  /* 0x0000000000007941 */ /* 0x000fea0003800000 */
.L_x_1879:
        /* <DEDUP_REMOVED lines=10> */
.L_x_1881:
[----:B------:R-:W-:Y:S02]  /*27560*/  IMAD.MOV.U32 R13, RZ, RZ, R5 ;  /* 0x000000ffff0d7224 */ /* 0x000fe400078e0005 */
[----:B------:R-:W-:-:S07]  /*27570*/  IMAD.MOV.U32 R25, RZ, RZ, R14 ;  /* 0x000000ffff197224 */ /* 0x000fce00078e000e */
[----:B------:R-:W-:Y:S05]  /*27580*/  WARPSYNC.COLLECTIVE R15, `(.L_x_1882) ;  /* 0x000000000f087348 */ /* 0x000fea0003c00000 */
[----:B------:R0:W1:Y:S02]  /*27590*/  SHFL.IDX P6, R14, R13, R12, R11 ;  /* 0x0000000c0d0e7389 */ /* 0x00006400000c000b */
[----:B01----:R-:W-:Y:S01]  /*275a0*/  ENDCOLLECTIVE ;  /* 0x000000000000791b */ /* 0x003fe20003800000 */
.L_x_1882:
[----:B------:R-:W-:Y:S01]  /*275b0*/  IMAD.MOV.U32 R5, RZ, RZ, R14 ;  /* 0x000000ffff057224 */ /* 0x000fe200078e000e */
[----:B------:R-:W-:Y:S06]  /*275c0*/  BRA `(.L_x_1883) ;  /* 0xffffffcc00187947 */ /* 0x000fec000383ffff */
.L_x_1766:
[----:B------:R-:W-:Y:S01]  /*275d0*/  BSSY B0, `(.L_x_1884) ;  /* 0x0000007000007945 */ /* 0x000fe20003800000 */
[----:B------:R-:W-:Y:S02]  /*275e0*/  IMAD.MOV.U32 R13, RZ, RZ, R2 ;  /* 0x000000ffff0d7224 */ /* 0x000fe400078e0002 */
[----:B------:R-:W-:Y:S02]  /*275f0*/  IMAD.MOV.U32 R11, RZ, RZ, 0x1f ;  /* 0x0000001fff0b7424 */ /* 0x000fe400078e00ff */
[----:B------:R-:W-:-:S07]  /*27600*/  IMAD.MOV.U32 R15, RZ, RZ, -0x1 ;  /* 0xffffffffff0f7424 */ /* 0x000fce00078e00ff */
[----:B0123--:R-:W-:Y:S05]  /*27610*/  WARPSYNC.COLLECTIVE R15, `(.L_x_1885) ;  /* 0x000000000f087348 */ /* 0x00ffea0003c00000 */
[----:B------:R4:W0:Y:S02]  /*27620*/  SHFL.IDX P6, R14, R13, R12, R11 ;  /* 0x0000000c0d0e7389 */ /* 0x00082400000c000b */
[----:B01234-:R-:W-:Y:S01]  /*27630*/  ENDCOLLECTIVE ;  /* 0x000000000000791b */ /* 0x01ffe20003800000 */
.L_x_1885:
[----:B------:R-:W-:Y:S05]  /*27640*/  BSYNC B0 ;  /* 0x0000000000007941 */ /* 0x000fea0003800000 */
.L_x_1884:
[----:B------:R-:W-:Y:S01]  /*27650*/  IMAD.MOV.U32 R24, RZ, RZ, R14 ;  /* 0x000000ffff187224 */ /* 0x000fe200078e000e */
[----:B------:R-:W-:Y:S06]  /*27660*/  BRA `(.L_x_1765) ;  /* 0xffffffcc00087947 */ /* 0x000fec000383ffff */
.L_x_1772:
[----:B-1----:R1:W3:Y:S02]  /*27670*/  SYNCS.PHASECHK.TRANS64.TRYWAIT P0, [R9+URZ+0x2d820], R0 ;  /* 0x02d82000090075a7 */ /* 0x0022e4000800017f */
[----:B---3--:R-:W-:Y:S05]  /*27680*/  @!P0 NANOSLEEP.SYNCS 0x989680 ;  /* 0x009896800000895d */ /* 0x008fea0003900000 */
[----:B------:R-:W3:Y:S02]  /*27690*/  @!P0 SYNCS.PHASECHK.TRANS64 P0, [R9+URZ+0x2d820], R0 ;  /* 0x02d82000090085a7 */ /* 0x000ee4000800007f */
[----:B---3--:R-:W-:Y:S05]  /*276a0*/  @!P0 BRA `(.L_x_1772) ;  /* 0xfffffffc00f08947 */ /* 0x008fea000383ffff */
[----:B------:R-:W-:Y:S05]  /*276b0*/  BRA `(.L_x_1886) ;  /* 0xffffffd400647947 */ /* 0x000fea000383ffff */
.L_x_1773:
[----:B------:R-:W3:Y:S01]  /*276c0*/  S2R R2, SR_TID.X ;  /* 0x0000000000027919 */ /* 0x000ee20000002100 */
[----:B------:R-:W-:Y:S01]  /*276d0*/  BSSY B0, `(.L_x_1887) ;  /* 0x000000a000007945 */ /* 0x000fe20003800000 */
[----:B------:R-:W-:Y:S02]  /*276e0*/  IMAD.MOV.U32 R12, RZ, RZ, RZ ;  /* 0x000000ffff0c7224 */ /* 0x000fe400078e00ff */
[----:B------:R-:W-:Y:S02]  /*276f0*/  IMAD.MOV.U32 R11, RZ, RZ, 0x1f ;  /* 0x0000001fff0b7424 */ /* 0x000fe400078e00ff */
[----:B------:R-:W-:Y:S01]  /*27700*/  IMAD.MOV.U32 R15, RZ, RZ, -0x1 ;  /* 0xffffffffff0f7424 */ /* 0x000fe200078e00ff */
[----:B---3--:R-:W-:-:S04]  /*27710*/  SHF.R.U32.HI R2, RZ, 0x5, R2 ;  /* 0x00000005ff027819 */ /* 0x008fc80000011602 */
[----:B------:R-:W-:-:S05]  /*27720*/  LOP3.LUT R2, R2, 0x3, RZ, 0xc0, !PT ;  /* 0x0000000302027812 */ /* 0x000fca00078ec0ff */
[----:B------:R-:W-:-:S07]  /*27730*/  IMAD.MOV.U32 R13, RZ, RZ, R2 ;  /* 0x000000ffff0d7224 */ /* 0x000fce00078e0002 */
[----:B012---:R-:W-:Y:S05]  /*27740*/  WARPSYNC.COLLECTIVE R15, `(.L_x_1888) ;  /* 0x000000000f087348 */ /* 0x007fea0003c00000 */
[----:B------:R3:W4:Y:S02]  /*27750*/  SHFL.IDX P6, R14, R13, R12, R11 ;  /* 0x0000000c0d0e7389 */ /* 0x00072400000c000b */
[----:B01234-:R-:W-:Y:S01]  /*27760*/  ENDCOLLECTIVE ;  /* 0x000000000000791b */ /* 0x01ffe20003800000 */
.L_x_1888:
[----:B------:R-:W-:Y:S05]  /*27770*/  BSYNC B0 ;  /* 0x0000000000007941 */ /* 0x000fea0003800000 */
.L_x_1887:
[----:B------:R-:W-:Y:S05]  /*27780*/  BRA `(.L_x_1889) ;  /* 0xffffffd4004c7947 */ /* 0x000fea000383ffff */
.L_x_1774:
[----:B------:R-:W-:Y:S01]  /*27790*/  BSSY B0, `(.L_x_1890) ;  /* 0x0000006000007945 */ /* 0x000fe20003800000 */
[----:B------:R-:W-:-:S07]  /*277a0*/  IMAD.MOV.U32 R15, RZ, RZ, -0x1 ;  /* 0xffffffffff0f7424 */ /* 0x000fce00078e00ff */
[----:B012---:R-:W-:Y:S05]  /*277b0*/  WARPSYNC.COLLECTIVE R15, `(.L_x_1891) ;  /* 0x000000000f0c7348 */ /* 0x007fea0003c00000 */
[----:B------:R-:W-:Y:S02]  /*277c0*/  ELECT P6, UR62, PT ;  /* 0x00000000003e782f */ /* 0x000fe400038c0000 */
[----:B------:R-:W-:Y:S01]  /*277d0*/  MOV R14, UR62 ;  /* 0x0000003e000e7c02 */ /* 0x000fe20008000f00 */
[----:B012---:R-:W-:Y:S10]  /*277e0*/  ENDCOLLECTIVE ;  /* 0x000000000000791b */ /* 0x007ff40003800000 */
.L_x_1891:
[----:B------:R-:W-:Y:S05]  /*277f0*/  BSYNC B0 ;  /* 0x0000000000007941 */ /* 0x000fea0003800000 */
.L_x_1890:
[----:B------:R-:W-:Y:S05]  /*27800*/  BRA `(.L_x_1892) ;  /* 0xffffffd400407947 */ /* 0x000fea000383ffff */
.L_x_1776:
[----:B-1----:R1:W3:Y:S02]  /*27810*/  SYNCS.PHASECHK.TRANS64.TRYWAIT P0, [R7+URZ], R2 ;  /* 0x00000002070075a7 */ /* 0x0022e4000800017f */
[----:B---3--:R-:W-:Y:S05]  /*27820*/  @!P0 NANOSLEEP.SYNCS 0x989680 ;  /* 0x009896800000895d */ /* 0x008fea0003900000 */
[----:B------:R-:W3:Y:S02]  /*27830*/  @!P0 SYNCS.PHASECHK.TRANS64 P0, [R7+URZ], R2 ;  /* 0x00000002070085a7 */ /* 0x000ee4000800007f */
[----:B---3--:R-:W-:Y:S05]  /*27840*/  @!P0 BRA `(.L_x_1776) ;  /* 0xfffffffc00f08947 */ /* 0x008fea000383ffff */
[----:B------:R-:W-:Y:S05]  /*27850*/  BRA `(.L_x_1893) ;  /* 0xffffffd400747947 */ /* 0x000fea000383ffff */
.L_x_1777:
[----:B---3--:R3:W4:Y:S02]  /*27860*/  SYNCS.PHASECHK.TRANS64.TRYWAIT P0, [R3+URZ], R0 ;  /* 0x00000000030075a7 */ /* 0x008724000800017f */
[----:B----4-:R-:W-:Y:S05]  /*27870*/  @!P0 NANOSLEEP.SYNCS 0x989680 ;  /* 0x009896800000895d */ /* 0x010fea0003900000 */
[----:B------:R-:W4:Y:S02]  /*27880*/  @!P0 SYNCS.PHASECHK.TRANS64 P0, [R3+URZ], R0 ;  /* 0x00000000030085a7 */ /* 0x000f24000800007f */
[----:B----4-:R-:W-:Y:S05]  /*27890*/  @!P0 BRA `(.L_x_1777) ;  /* 0xfffffffc00f08947 */ /* 0x010fea000383ffff */
[----:B------:R-:W-:Y:S05]  /*278a0*/  BRA `(.L_x_1894) ;  /* 0xffffffd400687947 */ /* 0x000fea000383ffff */
.L_x_1779:
[----:B---3--:R3:W4:Y:S02]  /*278b0*/  SYNCS.PHASECHK.TRANS64.TRYWAIT P0, [R5+URZ], R2 ;  /* 0x00000002050075a7 */ /* 0x008724000800017f */
[----:B----4-:R-:W-:Y:S05]  /*278c0*/  @!P0 NANOSLEEP.SYNCS 0x989680 ;  /* 0x009896800000895d */ /* 0x010fea0003900000 */
[----:B------:R-:W4:Y:S02]  /*278d0*/  @!P0 SYNCS.PHASECHK.TRANS64 P0, [R5+URZ], R2 ;  /* 0x00000002050085a7 */ /* 0x000f24000800007f */
[----:B----4-:R-:W-:Y:S05]  /*278e0*/  @!P0 BRA `(.L_x_1779) ;  /* 0xfffffffc00f08947 */ /* 0x010fea000383ffff */
[----:B------:R-:W-:Y:S05]  /*278f0*/  BRA `(.L_x_1895) ;  /* 0xffffffd4006c7947 */ /* 0x000fea000383ffff */
.L_x_1896:
        /* <DEDUP_REMOVED lines=16> */
.L_x_2781:


//--------------------- .text._ZN7cutlass13device_kernelIN5flash11enable_sm90INS1_16FlashAttnFwdSm90INS1_25CollectiveMainloopFwdSm90ILi2EN4cute5tupleIJNS5_1CILi1EEES8_S8_EEENS6_IJNS7_ILi192EEENS7_ILi144EEENS7_ILi96EEEEEELi96ENS_10bfloat16_tEfNS_4arch4Sm90ELb1ELb0ELb0ELb0ELb0ELb0ELb0ELb0ELb1ELb1ELb1ELb0EEENS1_21CollectiveEpilogueFwdINS6_IJSA_SC_SB_EEES9_SE_SG_Li384ELb0ELb1ELb1ELb0EEENS1_19SingleTileSchedulerILb0ELb1ELb1ELi192EEEEEEEEEvNT_6ParamsE --------------------------
	.section	.text._ZN7cutlass13device_kernelIN5flash11enable_sm90INS1_16FlashAttnFwdSm90INS1_25CollectiveMainloopFwdSm90ILi2EN4cute5tupleIJNS5_1CILi1EEES8_S8_EEENS6_IJNS7_ILi192EEENS7_ILi144EEENS7_ILi96EEEEEELi96ENS_10bfloat16_tEfNS_4arch4Sm90ELb1ELb0ELb0ELb0ELb0ELb0ELb0ELb0ELb1ELb1ELb1ELb0EEENS1_21CollectiveEpilogueFwdINS6_IJSA_SC_SB_EEES9_SE_SG_Li384ELb0ELb1ELb1ELb0EEENS1_19SingleTileSchedulerILb0ELb1ELb1ELi192EEEEEEEEEvNT_6ParamsE,"ax",@progbits
	.align	128
.text._ZN7cutlass13device_kernelIN5flash11enable_sm90INS1_16FlashAttnFwdSm90INS1_25CollectiveMainloopFwdSm90ILi2EN4cute5tupleIJNS5_1CILi1EEES8_S8_EEENS6_IJNS7_ILi192EEENS7_ILi144EEENS7_ILi96EEEEEELi96ENS_10bfloat16_tEfNS_4arch4Sm90ELb1ELb0ELb0ELb0ELb0ELb0ELb0ELb0ELb1ELb1ELb1ELb0EEENS1_21CollectiveEpilogueFwdINS6_IJSA_SC_SB_EEES9_SE_SG_Li384ELb0ELb1ELb1ELb0EEENS1_19SingleTileSchedulerILb0ELb1ELb1ELi192EEEEEEEEEvNT_6ParamsE:
        .type           _ZN7cutlass13device_kernelIN5flash11enable_sm90INS1_16FlashAttnFwdSm90INS1_25CollectiveMainloopFwdSm90ILi2EN4cute5tupleIJNS5_1CILi1EEES8_S8_EEENS6_IJNS7_ILi192EEENS7_ILi144EEENS7_ILi96EEEEEELi96ENS_10bfloat16_tEfNS_4arch4Sm90ELb1ELb0ELb0ELb0ELb0ELb0ELb0ELb0ELb1ELb1ELb1ELb0EEENS1_21CollectiveEpilogueFwdINS6_IJSA_SC_SB_EEES9_SE_SG_Li384ELb0ELb1ELb1ELb0EEENS1_19SingleTileSchedulerILb0ELb1ELb1ELi192EEEEEEEEEvNT_6ParamsE,@function
        .size           _ZN7cutlass13device_kernelIN5flash11enable_sm90INS1_16FlashAttnFwdSm90INS1_25CollectiveMainloopFwdSm90ILi2EN4cute5tupleIJNS5_1CILi1EEES8_S8_EEENS6_IJNS7_ILi192EEENS7_ILi144EEENS7_ILi96EEEEEELi96ENS_10bfloat16_tEfNS_4arch4Sm90ELb1ELb0ELb0ELb0ELb0ELb0ELb0ELb0ELb1ELb1ELb1ELb0EEENS1_21CollectiveEpilogueFwdINS6_IJSA_SC_SB_EEES9_SE_SG_Li384ELb0ELb1ELb1ELb0EEENS1_19SingleTileSchedulerILb0ELb1ELb1ELi192EEEEEEEEEvNT_6ParamsE,(.L_x_2782 - _ZN7cutlass13device_kernelIN5flash11enable_sm90INS1_16FlashAttnFwdSm90INS1_25CollectiveMainloopFwdSm90ILi2EN4cute5tupleIJNS5_1CILi1EEES8_S8_EEENS6_IJNS7_ILi192EEENS7_ILi144EEENS7_ILi96EEEEEELi96ENS_10bfloat16_tEfNS_4arch4Sm90ELb1ELb0ELb0ELb0ELb0ELb0ELb0ELb0ELb1ELb1ELb1ELb0EEENS1_21CollectiveEpilogueFwdINS6_IJSA_SC_SB_EEES9_SE_SG_Li384ELb0ELb1ELb1ELb0EEENS1_19SingleTileSchedulerILb0ELb1ELb1ELi192EEEEEEEEEvNT_6ParamsE)
        .other          _ZN7cutlass13device_kernelIN5flash11enable_sm90INS1_16FlashAttnFwdSm90INS1_25CollectiveMainloopFwdSm90ILi2EN4cute5tupleIJNS5_1CILi1EEES8_S8_EEENS6_IJNS7_ILi192EEENS7_ILi144EEENS7_ILi96EEEEEELi96ENS_10bfloat16_tEfNS_4arch4Sm90ELb1ELb0ELb0ELb0ELb0ELb0ELb0ELb0ELb1ELb1ELb1ELb0EEENS1_21CollectiveEpilogueFwdINS6_IJSA_SC_SB_EEES9_SE_SG_Li384ELb0ELb1ELb1ELb0EEENS1_19SingleTileSchedulerILb0ELb1ELb1ELi192EEEEEEEEEvNT_6ParamsE,@"STO_CUDA_ENTRY STV_DEFAULT"
_ZN7cutlass13device_kernelIN5flash11enable_sm90INS1_16FlashAttnFwdSm90INS1_25CollectiveMainloopFwdSm90ILi2EN4cute5tupleIJNS5_1CILi1EEES8_S8_EEENS6_IJNS7_ILi192EEENS7_ILi144EEENS7_ILi96EEEEEELi96ENS_10bfloat16_tEfNS_4arch4Sm90ELb1ELb0ELb0ELb0ELb0ELb0ELb0ELb0ELb1ELb1ELb1ELb0EEENS1_21CollectiveEpilogueFwdINS6_IJSA_SC_SB_EEES9_SE_SG_Li384ELb0ELb1ELb1ELb0EEENS1_19SingleTileSchedulerILb0ELb1ELb1ELi192EEEEEEEEEvNT_6ParamsE:
        /* <DEDUP_REMOVED lines=17> */
.L_x_1898:
[----:B------:R-:W-:Y:S05]  /*0110*/  BSYNC B0 ;  /* 0x0000000000007941 */ /* 0x000fea0003800000 */
.L_x_1897:
        /* <DEDUP_REMOVED lines=40> */
.L_x_1899:
        /* <DEDUP_REMOVED lines=22> */
.L_x_1900:
        /* <DEDUP_REMOVED lines=18> */
.L_x_1901:
        /* <DEDUP_REMOVED lines=22> */
.L_x_1902:
        /* <DEDUP_REMOVED lines=22> */
.L_x_1903:
        /* <DEDUP_REMOVED lines=9> */
.L_x_1906:
[----:B------:R-:W-:-:S08]  /*0970*/  NOP ;  /* 0x0000000000007918 */ /* 0x000fd00000000000 */
[----:B------:R-:W0:Y:S02]  /*0980*/  USETMAXREG.TRY_ALLOC.CTAPOOL UP0, 0xa0 ;  /* 0x000000a0000079c8 */ /* 0x000e240008000600 */
[----:B0-----:R-:W-:-:S13]  /*0990*/  PLOP3.LUT P0, PT, PT, PT, UP0, 0x80, 0x0 ;  /* 0x000000000000781c */ /* 0x001fda0003f0f008 */
[----:B------:R-:W-:Y:S05]  /*09a0*/  @!P0 BRA `(.L_x_1906) ;  /* 0xfffffffc00f08947 */ /* 0x000fea000383ffff */
[----:B------:R-:W0:Y:S08]  /*09b0*/  LDC R3, c[0x0][0xc50] ;  /* 0x00031400ff037b82 */ /* 0x000e300000000800 */
[----:B------:R-:W-:Y:S06]  /*09c0*/  BAR.ARV 0x8, 0x200 ;  /* 0x0208000000007b1d */ /* 0x000fec0000002000 */
[----:B------:R-:W-:-:S02]  /*09d0*/  ISETP.NE.AND P0, PT, R18, 0x1, PT ;  /* 0x000000011200780c */ /* 0x000fc40003f05270 */
[----:B------:R-:W1:Y:S08]  /*09e0*/  S2UR UR4, SR_CTAID.Y ;  /* 0x00000000000479c3 */ /* 0x000e700000002600 */
[----:B------:R-:W2:Y:S08]  /*09f0*/  S2UR UR5, SR_CTAID.Z ;  /* 0x00000000000579c3 */ /* 0x000eb00000002700 */
[----:B------:R-:W-:Y:S06]  /*0a00*/  @!P0 BAR.ARV 0x9, 0x100 ;  /* 0x0244000000008b1d */ /* 0x000fec0000002000 */
[----:B0-----:R-:W-:Y:S01]  /*0a10*/  ISETP.NE.AND P1, PT, R3, 0x1, PT ;  /* 0x000000010300780c */ /* 0x001fe20003f25270 */
[----:B-1----:R-:W-:-:S12]  /*0a20*/  IMAD.U32 R16, RZ, RZ, UR4 ;  /* 0x00000004ff107e24 */ /* 0x002fd8000f8e00ff */
[----:B------:R-:W0:Y:S01]  /*0a30*/  @P1 LDC R0, c[0x0][0xc54] ;  /* 0x00031500ff001b82 */ /* 0x000e220000000800 */
[----:B--2---:R-:W-:-:S07]  /*0a40*/  ISETP.LE.AND P0, PT, RZ, UR5, PT ;  /* 0x00000005ff007c0c */ /* 0x004fce000bf03270 */
[----:B------:R-:W1:Y:S01]  /*0a50*/  @P1 LDC R5, c[0x0][0xc58] ;  /* 0x00031600ff051b82 */ /* 0x000e620000000800 */
[----:B0-----:R-:W-:-:S05]  /*0a60*/  @P1 IMAD.HI.U32 R0, R0, UR4, RZ ;  /* 0x0000000400001c27 */ /* 0x001fca000f8e00ff */
[----:B-1----:R-:W-:-:S05]  /*0a70*/  @P1 SHF.R.U32.HI R16, RZ, R5, R0 ;  /* 0x00000005ff101219 */ /* 0x002fca0000011600 */
[----:B------:R-:W-:-:S04]  /*0a80*/  IMAD.MOV R0, RZ, RZ, -R16 ;  /* 0x000000ffff007224 */ /* 0x000fc800078e0a10 */
[----:B------:R-:W-:Y:S01]  /*0a90*/  IMAD R17, R3, R0, UR4 ;  /* 0x0000000403117e24 */ /* 0x000fe2000f8e0200 */
[----:B------:R-:W-:Y:S06]  /*0aa0*/  @!P0 BRA `(.L_x_1907) ;  /* 0x0000012000088947 */ /* 0x000fec0003800000 */
[----:B------:R-:W0:Y:S01]  /*0ab0*/  LDC R0, c[0x0][0x448] ;  /* 0x00011200ff007b82 */ /* 0x000e220000000800 */
[----:B------:R-:W1:Y:S01]  /*0ac0*/  S2R R97, SR_CTAID.X ;  /* 0x0000000000617919 */ /* 0x000e620000002500 */
[----:B------:R-:W-:-:S06]  /*0ad0*/  IMAD.MOV.U32 R96, RZ, RZ, RZ ;  /* 0x000000ffff607224 */ /* 0x000fcc00078e00ff */
[----:B------:R-:W2:Y:S08]  /*0ae0*/  LDC.64 R8, c[0x0][0x418] ;  /* 0x00010600ff087b82 */ /* 0x000eb00000000a00 */
[----:B------:R-:W3:Y:S01]  /*0af0*/  LDC R4, c[0x0][0x288] ;  /* 0x0000a200ff047b82 */ /* 0x000ee20000000800 */
[----:B0-----:R-:W-:-:S07]  /*0b00*/  ISETP.NE.AND P1, PT, R0, 0x1, PT ;  /* 0x000000010000780c */ /* 0x001fce0003f25270 */
[----:B------:R-:W0:Y:S01]  /*0b10*/  LDC R19, c[0x0][0x424] ;  /* 0x00010900ff137b82 */ /* 0x000e220000000800 */
[----:B--2---:R-:W-:-:S07]  /*0b20*/  ISETP.NE.U32.AND P0, PT, R8, RZ, PT ;  /* 0x000000ff0800720c */ /* 0x004fce0003f05070 */
[----:B------:R-:W2:Y:S01]  /*0b30*/  LDC R98, c[0x0][0x2f0] ;  /* 0x0000bc00ff627b82 */ /* 0x000ea20000000800 */
[----:B-1----:R-:W-:Y:S01]  /*0b40*/  IMAD R97, R97, 0xc0, RZ ;  /* 0x000000c061617824 */ /* 0x002fe200078e02ff */
[----:B------:R-:W-:-:S03]  /*0b50*/  ISETP.NE.AND.EX P0, PT, R9, RZ, PT, P0 ;  /* 0x000000ff0900720c */ /* 0x000fc60003f05300 */
[----:B------:R-:W-:Y:S01]  /*0b60*/  @P1 VIADD R0, R97, 0xbf ;  /* 0x000000bf61001836 */ /* 0x000fe20000000000 */
[----:B---3--:R-:W-:Y:S02]  /*0b70*/  IADD3 R4, -R4, 0x90, RZ ;  /* 0x0000009004047810 */ /* 0x008fe40007ffe1ff */
[----:B------:R-:W1:Y:S08]  /*0b80*/  @P1 LDC R3, c[0x0][0x44c] ;  /* 0x00011300ff031b82 */ /* 0x000e700000000800 */
[----:B------:R-:W3:Y:S01]  /*0b90*/  @P1 LDC R6, c[0x0][0x450] ;  /* 0x00011400ff061b82 */ /* 0x000ee20000000800 */
[----:B0-----:R-:W-:-:S05]  /*0ba0*/  SEL R19, R19, 0x1, P0 ;  /* 0x0000000113137807 */ /* 0x001fca0000000000 */
[----:B--2---:R-:W-:Y:S02]  /*0bb0*/  IMAD R5, R19, R98, R4 ;  /* 0x0000006213057224 */ /* 0x004fe400078e0204 */
[----:B-1----:R-:W-:-:S04]  /*0bc0*/  @P1 IMAD.HI.U32 R3, R0, R3, RZ ;  /* 0x0000000300031227 */ /* 0x002fc800078e00ff */
[----:B------:R-:W-:Y:S01]  /*0bd0*/  VIADD R0, R97, 0xbf ;  /* 0x000000bf61007836 */ /* 0x000fe20000000000 */
[----:B---3--:R-:W-:Y:S01]  /*0be0*/  @P1 SHF.R.U32.HI R0, RZ, R6, R3 ;  /* 0x00000006ff001219 */ /* 0x008fe20000011603 */
[----:B------:R-:W-:Y:S01]  /*0bf0*/  IMAD R3, R19, R98, 0x8f ;  /* 0x0000008f13037424 */ /* 0x000fe200078e0262 */
[----:B------:R-:W-:Y:S02]  /*0c00*/  SHF.R.U32.HI R6, RZ, 0x10, R17 ;  /* 0x00000010ff067819 */ /* 0x000fe40000011611 */
[----:B------:R-:W-:Y:S01]  /*0c10*/  LOP3.LUT R17, R17, 0xffff, RZ, 0xc0, !PT ;  /* 0x0000ffff11117812 */ /* 0x000fe200078ec0ff */
[----:B------:R-:W-:Y:S01]  /*0c20*/  IMAD.IADD R0, R5, 0x1, R0 ;  /* 0x0000000105007824 */ /* 0x000fe200078e0200 */
[----:B------:R-:W-:Y:S01]  /*0c30*/  ISETP.NE.AND P0, PT, R6, RZ, PT ;  /* 0x000000ff0600720c */ /* 0x000fe20003f05270 */
[----:B------:R-:W-:-:S04]  /*0c40*/  IMAD.HI R3, R3, 0x38e38e39, RZ ;  /* 0x38e38e3903037827 */ /* 0x000fc800078e02ff */
[----:B------:R-:W-:Y:S01]  /*0c50*/  IMAD.HI R4, R0, 0x38e38e39, RZ ;  /* 0x38e38e3900047827 */ /* 0x000fe200078e02ff */
[----:B------:R-:W-:-:S04]  /*0c60*/  SHF.R.U32.HI R0, RZ, 0x1f, R3 ;  /* 0x0000001fff007819 */ /* 0x000fc80000011603 */
[----:B------:R-:W-:Y:S02]  /*0c70*/  SHF.R.U32.HI R5, RZ, 0x1f, R4 ;  /* 0x0000001fff057819 */ /* 0x000fe40000011604 */
[----:B------:R-:W-:Y:S01]  /*0c80*/  LEA.HI.SX32 R0, R3, R0, 0x1b ;  /* 0x0000000003007211 */ /* 0x000fe200078fdaff */
[----:B------:R-:W0:Y:S01]  /*0c90*/  @!P0 LDC R6, c[0x0][0x9f0] ;  /* 0x00027c00ff068b82 */ /* 0x000e220000000800 */
[----:B------:R-:W-:-:S04]  /*0ca0*/  LEA.HI.SX32 R5, R4, R5, 0x1b ;  /* 0x0000000504057211 */ /* 0x000fc800078fdaff */
[----:B------:R-:W-:-:S04]  /*0cb0*/  VIMNMX R11, R0, R5, PT ;  /* 0x00000005000b7248 */ /* 0x000fc80003fe0100 */
[----:B------:R-:W-:-:S13]  /*0cc0*/  ISETP.GE.AND P1, PT, R11, 0x1, PT ;  /* 0x000000010b00780c */ /* 0x000fda0003f26270 */
[----:B------:R-:W-:Y:S05]  /*0cd0*/  @!P1 BRA `(.L_x_1908) ;  /* 0x00000000006c9947 */ /* 0x000fea0003800000 */
        /* <DEDUP_REMOVED lines=27> */
.L_x_1908:
[-C--:B------:R-:W-:Y:S01]  /*0e90*/  IMAD R17, R17, R96.reuse, RZ ;  /* 0x0000006011117224 */ /* 0x080fe200078e02ff */
[----:B------:R-:W-:Y:S01]  /*0ea0*/  PLOP3.LUT P0, PT, PT, PT, PT, 0x80, 0x0 ;  /* 0x000000000000781c */ /* 0x000fe20003f0f070 */
[----:B------:R-:W-:Y:S01]  /*0eb0*/  VIADD R99, R2, 0xffffff80 ;  /* 0xffffff8002637836 */ /* 0x000fe20000000000 */
[----:B------:R-:W-:Y:S02]  /*0ec0*/  CS2R R4, SRZ ;  /* 0x0000000000047805 */ /* 0x000fe4000001ff00 */
[----:B------:R-:W-:Y:S02]  /*0ed0*/  CS2R R70, SRZ ;  /* 0x0000000000467805 */ /* 0x000fe4000001ff00 */
[----:B------:R-:W-:Y:S02]  /*0ee0*/  VIADDMNMX R96, R17, R96, R11, PT ;  /* 0x0000006011607246 */ /* 0x000fe4000380010b */
[----:B------:R-:W-:Y:S02]  /*0ef0*/  CS2R R68, SRZ ;  /* 0x0000000000447805 */ /* 0x000fe4000001ff00 */
        /* <DEDUP_REMOVED lines=23> */
[----:B------:R-:W-:Y:S01]  /*1070*/  IMAD R98, R19, R98, RZ ;  /* 0x0000006213627224 */ /* 0x000fe200078e02ff */
[----:B------:R-:W-:Y:S06]  /*1080*/  @!P1 BRA `(.L_x_1909) ;  /* 0x000000c400349947 */ /* 0x000fec0003800000 */
[----:B------:R-:W-:Y:S01]  /*1090*/  SHF.R.S32.HI R100, RZ, 0x1f, R99 ;  /* 0x0000001fff647819 */ /* 0x000fe20000011463 */
[----:B------:R-:W1:Y:S01]  /*10a0*/  S2UR UR6, SR_CgaCtaId ;  /* 0x00000000000679c3 */ /* 0x000e620000008800 */
[----:B------:R-:W-:Y:S02]  /*10b0*/  UMOV UR56, 0x400 ;  /* 0x0000040000387882 */ /* 0x000fe40000000000 */
[----:B------:R-:W-:-:S04]  /*10c0*/  LEA.HI R101, R100, R99, RZ, 0x7 ;  /* 0x0000006364657211 */ /* 0x000fc800078f38ff */
[----:B------:R-:W-:-:S05]  /*10d0*/  SHF.R.S32.HI R102, RZ, 0x7, R101 ;  /* 0x00000007ff667819 */ /* 0x000fca0000011465 */
[----:B------:R-:W2:Y:S01]  /*10e0*/  SHFL.IDX PT, R0, R102, RZ, 0x1f ;  /* 0x00001fff66007589 */ /* 0x000ea200000e0000 */
[----:B-1----:R-:W-:-:S04]  /*10f0*/  ULEA UR56, UR6, UR56, 0x18 ;  /* 0x0000003806387291 */ /* 0x002fc8000f8ec03f */
[----:B------:R-:W-:-:S04]  /*1100*/  UIADD3 UR6, UR56, 0x24300, URZ ;  /* 0x0002430038067890 */ /* 0x000fc8000fffe03f */
[----:B------:R-:W-:Y:S01]  /*1110*/  ULOP3.LUT UP0, URZ, UR6, 0x9f, URZ, 0xc0, !UPT ;  /* 0x0000009f063f7892 */ /* 0x000fe2000f80c03f */
[----:B--2---:R-:W-:-:S05]  /*1120*/  R2UR UR58, R0 ;  /* 0x00000000003a72ca */ /* 0x004fca00000e0000 */
        /* <DEDUP_REMOVED lines=27> */
[----:B--2---:R-:W-:Y:S05]  /*12e0*/  CALL.ABS.NOINC R14 ;  /* 0x000000000e007343 */ /* 0x004fea0003c00000 */
.L_x_1910:
[----:B------:R-:W-:Y:S02]  /*12f0*/  SHF.L.U32 R0, RZ, 0x1f, RZ ;  /* 0x0000001fff007819 */ /* 0x000fe400000006ff */
[----:B------:R-:W-:Y:S02]  /*1300*/  LOP3.LUT R22, R22, 0x1, RZ, 0xfc, !PT ;  /* 0x0000000116167812 */ /* 0x000fe400078efcff */
[----:B------:R-:W1:Y:S02]  /*1310*/  SYNCS.PHASECHK.TRANS64.TRYWAIT P1, [UR56+0x31c00], R0 ;  /* 0x031c0000ff0075a7 */ /* 0x000e640008020178 */
[----:B------:R-:W-:Y:S01]  /*1320*/  ISETP.NE.AND P0, PT, R22, 0x3, PT ;  /* 0x000000031600780c */ /* 0x000fe20003f05270 */
[----:B-1----:R-:W-:-:S12]  /*1330*/  @!P1 BRA `(.L_x_1911) ;  /* 0x0000011400ec9947 */ /* 0x002fd80003800000 */
.L_x_2032:
[----:B------:R-:W-:Y:S05]  /*1340*/  @!P0 BRA `(.L_x_1912) ;  /* 0x0000000000048947 */ /* 0x000fea0003800000 */
[----:B------:R-:W-:Y:S01]  /*1350*/  BPT.TRAP 0x1 ;  /* 0x000000040000795c */ /* 0x000fe20000300000 */
.L_x_1912:
[----:B------:R2:W3:Y:S01]  /*1360*/  SYNCS.PHASECHK.TRANS64.TRYWAIT P2, [UR56+0x31c30], R0 ;  /* 0x031c3000ff0075a7 */ /* 0x0004e20008040178 */
[----:B------:R-:W-:Y:S05]  /*1370*/  @!P0 BRA `(.L_x_1913) ;  /* 0x0000000000048947 */ /* 0x000fea0003800000 */
[----:B------:R-:W-:Y:S01]  /*1380*/  BPT.TRAP 0x1 ;  /* 0x000000040000795c */ /* 0x000fe20000300000 */
.L_x_1913:
[----:B------:R-:W-:Y:S01]  /*1390*/  IMAD.U32 R144, RZ, RZ, UR36 ;  /* 0x00000024ff907e24 */ /* 0x000fe2000f8e00ff */
[----:B------:R-:W-:-:S04]  /*13a0*/  ISETP.NE.AND P1, PT, R23, RZ, PT ;  /* 0x000000ff1700720c */ /* 0x000fc80003f25270 */
[----:B------:R-:W-:Y:S01]  /*13b0*/  LOP3.LUT R144, R144, 0x10000, RZ, 0xfc, !PT ;  /* 0x0001000090907812 */ /* 0x000fe200078efcff */
[----:B---3--:R-:W-:Y:S08]  /*13c0*/  @P2 BRA `(.L_x_1914) ;  /* 0x0000000000082947 */ /* 0x008ff00003800000 */
[----:B------:R-:W3:Y:S02]  /*13d0*/  SYNCS.PHASECHK.TRANS64.TRYWAIT P2, [UR56+0x31c30], R0 ;  /* 0x031c3000ff0075a7 */ /* 0x000ee40008040178 */
[----:B---3--:R-:W-:Y:S05]  /*13e0*/  @!P2 BRA `(.L_x_1915) ;  /* 0x0000011400d8a947 */ /* 0x008fea0003800000 */
.L_x_1914:
[----:B------:R-:W-:Y:S05]  /*13f0*/  WARPSYNC.ALL ;  /* 0x0000000000007948 */ /* 0x000fea0003800000 */
[----:B------:R-:W-:Y:S01]  /*1400*/  IMAD.MOV.U32 R145, RZ, RZ, -0x7fffffe0 ;  /* 0x80000020ff917424 */ /* 0x000fe200078e00ff */
[----:B------:R-:W-:Y:S01]  /*1410*/  UIADD3 UR4, UR56, 0x16a00, URZ ;  /* 0x00016a0038047890 */ /* 0x000fe2000fffe03f */
[C---:B------:R-:W-:Y:S01]  /*1420*/  R2UR UR8, R144.reuse ;  /* 0x00000000900872ca */ /* 0x040fe200000e0000 */
[----:B------:R-:W-:Y:S02]  /*1430*/  WARPGROUP.ARRIVE ;  /* 0x00000000000079c5 */ /* 0x000fe40000000000 */
        /* <DEDUP_REMOVED lines=15> */
[----:B------:R-:W-:Y:S01]  /*1530*/  UIADD3 UR6, UR7, 0x80, URZ ;  /* 0x0000008007067890 */ /* 0x000fe2000fffe03f */
[----:B------:R-:W-:Y:S01]  /*1540*/  R2UR UR21, R145 ;  /* 0x00000000911572ca */ /* 0x000fe200000e0000 */
[----:B------:R-:W-:Y:S01]  /*1550*/  UMOV UR10, UR7 ;  /* 0x00000007000a7c82 */ /* 0x000fe20008000000 */
[----:B------:R-:W-:Y:S01]  /*1560*/  UMOV UR27, 0x80000020 ;  /* 0x80000020001b7882 */ /* 0x000fe20000000000 */
[----:B------:R-:W-:Y:S01]  /*1570*/  HGMMA.64x16x16.F32.BF16 R88, gdesc[UR8], RZ, !UPT, gsb0 ;  /* 0x00200000085879f0 */ /* 0x000fe2000c0018ff */
[----:B------:R-:W-:Y:S01]  /*1580*/  UMOV UR14, UR4 ;  /* 0x00000004000e7c82 */ /* 0x000fe20008000000 */
[----:B------:R-:W-:Y:S01]  /*1590*/  UIADD3 UR8, UR7, 0xc0, URZ ;  /* 0x000000c007087890 */ /* 0x000fe2000fffe03f */
[----:B------:R-:W-:Y:S01]  /*15a0*/  R2UR UR4, R144 ;  /* 0x00000000900472ca */ /* 0x000fe200000e0000 */
[----:B------:R-:W-:Y:S01]  /*15b0*/  UMOV UR18, UR6 ;  /* 0x0000000600127c82 */ /* 0x000fe20008000000 */
[----:B------:R-:W-:Y:S01]  /*15c0*/  UIADD3 UR10, UR7, 0x100, URZ ;  /* 0x00000100070a7890 */ /* 0x000fe2000fffe03f */
[----:B------:R-:W3:Y:S01]  /*15d0*/  LDC R5, c[0x0][0x448] ;  /* 0x00011200ff057b82 */ /* 0x000ee20000000800 */
[----:B------:R-:W-:Y:S01]  /*15e0*/  UMOV UR23, 0x80000020 ;  /* 0x8000002000177882 */ /* 0x000fe20000000000 */
[----:B------:R-:W-:Y:S01]  /*15f0*/  UIADD3 UR6, UR7, 0x140, URZ ;  /* 0x0000014007067890 */ /* 0x000fe2000fffe03f */
[----:B-1----:R-:W-:Y:S01]  /*1600*/  IMAD.HI R3, R102, 0x55555556, RZ ;  /* 0x5555555666037827 */ /* 0x002fe200078e02ff */
[----:B------:R-:W-:Y:S01]  /*1610*/  UMOV UR26, UR8 ;  /* 0x00000008001a7c82 */ /* 0x000fe20008000000 */
[----:B------:R-:W-:Y:S01]  /*1620*/  UIADD3 UR8, UR7, 0x180, URZ ;  /* 0x0000018007087890 */ /* 0x000fe2000fffe03f */
[----:B--2---:R-:W-:Y:S01]  /*1630*/  LOP3.LUT R0, R101, 0xffffff80, RZ, 0xc0, !PT ;  /* 0xffffff8065007812 */ /* 0x004fe200078ec0ff */
[----:B------:R-:W-:Y:S01]  /*1640*/  UMOV UR22, UR10 ;  /* 0x0000000a00167c82 */ /* 0x000fe20008000000 */
[----:B------:R-:W-:Y:S01]  /*1650*/  UIADD3 UR10, UR7, 0x1c0, URZ ;  /* 0x000001c0070a7890 */ /* 0x000fe2000fffe03f */
[----:B------:R-:W-:Y:S01]  /*1660*/  LEA.HI R3, R3, R3, RZ, 0x1 ;  /* 0x0000000303037211 */ /* 0x000fe200078f08ff */
[----:B------:R-:W-:Y:S01]  /*1670*/  UIADD3 UR28, UR4, 0x2, URZ ;  /* 0x00000002041c7890 */ /* 0x000fe2000fffe03f */
[----:B------:R-:W-:Y:S01]  /*1680*/  IMAD.IADD R0, R99, 0x1, -R0 ;  /* 0x0000000163007824 */ /* 0x000fe200078e0a00 */
[----:B------:R-:W-:Y:S01]  /*1690*/  UIADD3 UR30, UR7, 0x2, URZ ;  /* 0x00000002071e7890 */ /* 0x000fe2000fffe03f */
[----:B------:R-:W-:Y:S01]  /*16a0*/  LEA.HI R4, R100, R99, RZ, 0x2 ;  /* 0x0000006364047211 */ /* 0x000fe200078f10ff */
[----:B------:R-:W-:Y:S01]  /*16b0*/  UMOV UR29, 0x80000020 ;  /* 0x80000020001d7882 */ /* 0x000fe20000000000 */
[----:B------:R-:W-:Y:S01]  /*16c0*/  UMOV UR31, 0x80000020 ;  /* 0x80000020001f7882 */ /* 0x000fe20000000000 */
[----:B------:R-:W-:Y:S01]  /*16d0*/  UIADD3 UR5, UR7, 0xc2, URZ ;  /* 0x000000c207057890 */ /* 0x000fe2000fffe03f */
[----:B------:R-:W-:Y:S01]  /*16e0*/  IMAD R102, R3, -0x3, R102 ;  /* 0xfffffffd03667824 */ /* 0x000fe200078e0266 */
[----:B------:R-:W-:Y:S01]  /*16f0*/  UMOV UR9, 0x80000020 ;  /* 0x8000002000097882 */ /* 0x000fe20000000000 */
[----:B------:R-:W-:Y:S01]  /*1700*/  UMOV UR11, 0x80000020 ;  /* 0x80000020000b7882 */ /* 0x000fe20000000000 */
[----:B------:R-:W-:-:S02]  /*1710*/  SHF.R.S32.HI R3, RZ, 0x1f, R0 ;  /* 0x0000001fff037819 */ /* 0x000fc40000011400 */
[----:B0-----:R-:W-:Y:S02]  /*1720*/  LOP3.LUT R6, R4, 0xfffffffc, RZ, 0xc0, !PT ;  /* 0xfffffffc04067812 */ /* 0x001fe400078ec0ff */
[-C--:B------:R-:W-:Y:S02]  /*1730*/  LEA.HI R4, R3, R0.reuse, RZ, 0x2 ;  /* 0x0000000003047211 */ /* 0x080fe400078f10ff */
[----:B---3--:R-:W-:Y:S01]  /*1740*/  ISETP.NE.AND P2, PT, R5, 0x1, PT ;  /* 0x000000010500780c */ /* 0x008fe20003f45270 */
[----:B------:R-:W-:Y:S01]  /*1750*/  IMAD.IADD R7, R99, 0x1, -R6 ;  /* 0x0000000163077824 */ /* 0x000fe200078e0a06 */
[----:B------:R-:W-:Y:S02]  /*1760*/  LEA.HI R5, R3, R0, RZ, 0x5 ;  /* 0x0000000003057211 */ /* 0x000fe400078f28ff */
[--C-:B------:R-:W-:Y:S02]  /*1770*/  SHF.R.S32.HI R3, RZ, 0x2, R4.reuse ;  /* 0x00000002ff037819 */ /* 0x100fe40000011404 */
[----:B------:R-:W-:-:S02]  /*1780*/  SHF.R.S32.HI R8, RZ, 0x1f, R4 ;  /* 0x0000001fff087819 */ /* 0x000fc40000011404 */
[----:B------:R-:W-:Y:S02]  /*1790*/  SHF.R.S32.HI R6, RZ, 0x5, R5 ;  /* 0x00000005ff067819 */ /* 0x000fe40000011405 */
[----:B------:R-:W-:Y:S02]  /*17a0*/  LEA.HI R8, R8, R3, RZ, 0x3 ;  /* 0x0000000308087211 */ /* 0x000fe400078f18ff */
[----:B------:R-:W-:Y:S01]  /*17b0*/  LEA.HI R5, R7, R7, RZ, 0x1 ;  /* 0x0000000707057211 */ /* 0x000fe200078f08ff */
[----:B------:R-:W-:Y:S01]  /*17c0*/  IMAD R9, R6, 0x10, R97 ;  /* 0x0000001006097824 */ /* 0x000fe200078e0261 */
[----:B------:R-:W-:Y:S02]  /*17d0*/  LOP3.LUT R8, R8, 0xfffffff8, RZ, 0xc0, !PT ;  /* 0xfffffff808087812 */ /* 0x000fe400078ec0ff */
[----:B------:R-:W-:Y:S02]  /*17e0*/  LOP3.LUT R6, R5, 0x1ffffffe, RZ, 0xc0, !PT ;  /* 0x1ffffffe05067812 */ /* 0x000fe400078ec0ff */
[----:B------:R-:W-:Y:S01]  /*17f0*/  IADD3 R9, R9, R3, -R8 ;  /* 0x0000000309097210 */ /* 0x000fe20007ffe808 */
[----:B------:R-:W0:Y:S01]  /*1800*/  LDC R5, c[0x0][0x288] ;  /* 0x0000a200ff057b82 */ /* 0x000e220000000800 */
[----:B------:R-:W-:-:S02]  /*1810*/  WARPGROUP.DEPBAR.LE gsb0, 0x0 ;  /* 0x00008000000079c5 */ /* 0x000fc40000010000 */
[----:B------:R-:W-:Y:S01]  /*1820*/  WARPGROUP.ARRIVE ;  /* 0x00000000000079c5 */ /* 0x000fe20000000000 */
[----:B------:R-:W-:Y:S01]  /*1830*/  IMAD.IADD R6, R7, 0x1, -R6 ;  /* 0x0000000107067824 */ /* 0x000fe200078e0a06 */
[----:B------:R-:W-:Y:S01]  /*1840*/  LOP3.LUT R11, R4, 0x7ffffffc, RZ, 0xc0, !PT ;  /* 0x7ffffffc040b7812 */ /* 0x000fe200078ec0ff */
[----:B------:R-:W-:Y:S02]  /*1850*/  IMAD R9, R102, 0x40, R9 ;  /* 0x0000004066097824 */ /* 0x000fe400078e0209 */
[----:B------:R-:W1:Y:S01]  /*1860*/  @P2 LDC R3, c[0x0][0x44c] ;  /* 0x00011300ff032b82 */ /* 0x000e620000000800 */
[----:B------:R-:W-:Y:S01]  /*1870*/  HGMMA.64x16x16.F32.BF16 R80, gdesc[UR12], RZ, !UPT, gsb0 ;  /* 0x002000000c5079f0 */ /* 0x000fe2000c0018ff */
[----:B------:R-:W-:Y:S01]  /*1880*/  R2UR UR12, R144 ;  /* 0x00000000900c72ca */ /* 0x000fe200000e0000 */
[----:B------:R-:W-:Y:S01]  /*1890*/  UMOV UR14, UR6 ;  /* 0x00000006000e7c82 */ /* 0x000fe20008000000 */
[----:B------:R-:W-:Y:S01]  /*18a0*/  R2UR UR13, R145 ;  /* 0x00000000910d72ca */ /* 0x000fe200000e0000 */
[----:B------:R-:W-:Y:S01]  /*18b0*/  UMOV UR15, 0x80000020 ;  /* 0x80000020000f7882 */ /* 0x000fe20000000000 */
[----:B------:R-:W-:Y:S01]  /*18c0*/  UIADD3 UR6, UR7, 0x200, URZ ;  /* 0x0000020007067890 */ /* 0x000fe2000fffe03f */
[----:B------:R-:W-:Y:S01]  /*18d0*/  IMAD R10, R6, 0x8, R9 ;  /* 0x00000008060a7824 */ /* 0x000fe200078e0209 */
[----:B------:R-:W2:Y:S01]  /*18e0*/  @P2 LDC R8, c[0x0][0x450] ;  /* 0x00011400ff082b82 */ /* 0x000ea20000000800 */
[----:B------:R-:W-:-:S02]  /*18f0*/  IMAD.MOV.U32 R7, RZ, RZ, -0x90 ;  /* 0xffffff70ff077424 */ /* 0x000fc400078e00ff */
[----:B------:R-:W-:Y:S02]  /*1900*/  IMAD.MOV.U32 R21, RZ, RZ, R10 ;  /* 0x000000ffff157224 */ /* 0x000fe400078e000a */
[----:B------:R-:W-:Y:S02]  /*1910*/  IMAD.IADD R11, R0, 0x1, -R11 ;  /* 0x00000001000b7824 */ /* 0x000fe400078e0a0b */
[----:B------:R-:W-:-:S04]  /*1920*/  IMAD R4, R96, R7, 0x91 ;  /* 0x0000009160047424 */ /* 0x000fc800078e0207 */
[----:B------:R-:W-:Y:S02]  /*1930*/  IMAD R4, R11, -0x2, R4 ;  /* 0xfffffffe0b047824 */ /* 0x000fe400078e0204 */
[----:B-1----:R-:W-:-:S03]  /*1940*/  @P2 IMAD.HI.U32 R3, R10, R3, RZ ;  /* 0x000000030a032227 */ /* 0x002fc600078e00ff */
[--C-:B0-----:R-:W-:Y:S02]  /*1950*/  IADD3 R110, R4, -R5, R98.reuse ;  /* 0x80000005046e7210 */ /* 0x101fe40007ffe062 */
[----:B--2---:R-:W-:Y:S01]  /*1960*/  @P2 SHF.R.U32.HI R21, RZ, R8, R3 ;  /* 0x00000008ff152219 */ /* 0x004fe20000011603 */
[----:B------:R-:W-:-:S04]  /*1970*/  IMAD R3, R96, -0x90, R98 ;  /* 0xffffff7060037824 */ /* 0x000fc800078e0262 */
[----:B------:R-:W0:Y:S01]  /*1980*/  SHFL.IDX PT, R6, R21, 0x1, 0x1c1f ;  /* 0x003c1f0015067f89 */ /* 0x000e2200000e0000 */
[----:B------:R-:W-:-:S03]  /*1990*/  VIADD R0, R3, 0x90 ;  /* 0x0000009003007836 */ /* 0x000fc60000000000 */
[----:B------:R-:W1:Y:S01]  /*19a0*/  SHFL.IDX PT, R21, R21, RZ, 0x1c1f ;  /* 0x001c1fff15157589 */ /* 0x000e6200000e0000 */
[----:B------:R-:W-:Y:S01]  /*19b0*/  IMAD R9, R11, -0x2, R0 ;  /* 0xfffffffe0b097824 */ /* 0x000fe200078e0200 */
        /* <DEDUP_REMOVED lines=8> */
[-CC-:B0-----:R-:W-:Y:S02]  /*1a40*/  VIADDMNMX R0, R6, R110.reuse, R9.reuse, PT ;  /* 0x0000006e06007246 */ /* 0x181fe40003800109 */
[----:B-1----:R-:W-:Y:S02]  /*1a50*/  VIADDMNMX R9, R21, R110, R9, PT ;  /* 0x0000006e15097246 */ /* 0x002fe40003800109 */
[----:B------:R-:W-:-:S02]  /*1a60*/  ISETP.GT.AND P3, PT, R0, RZ, PT ;  /* 0x000000ff0000720c */ /* 0x000fc40003f64270 */
[C---:B------:R-:W-:Y:S02]  /*1a70*/  ISETP.GT.AND P4, PT, R0.reuse, 0x1, PT ;  /* 0x000000010000780c */ /* 0x040fe40003f84270 */
[----:B------:R-:W-:Y:S01]  /*1a80*/  ISETP.GT.AND P5, PT, R0, 0x8, PT ;  /* 0x000000080000780c */ /* 0x000fe20003fa4270 */
        /* <DEDUP_REMOVED lines=19> */
[----:B------:R-:W-:Y:S02]  /*1bc0*/  UIADD3 UR12, UR4, 0x302, URZ ;  /* 0x00000302040c7890 */ /* 0x000fe4000fffe03f */
[----:B------:R-:W-:Y:S01]  /*1bd0*/  UIADD3 UR14, UR7, 0x242, URZ ;  /* 0x00000242070e7890 */ /* 0x000fe2000fffe03f */
[----:B------:R-:W-:Y:S01]  /*1be0*/  UMOV UR13, 0x80000020 ;  /* 0x80000020000d7882 */ /* 0x000fe20000000000 */
        /* <DEDUP_REMOVED lines=10> */
[----:B------:R-:W-:Y:S03]  /*1c90*/  HGMMA.64x16x16.F32.BF16 R32, gdesc[UR24], RZ, !UPT, gsb0 ;  /* 0x00200000182079f0 */ /* 0x000fe6000c0018ff */
[----:B------:R-:W-:Y:S02]  /*1ca0*/  WARPGROUP.DEPBAR.LE gsb0, 0x0 ;  /* 0x00008000000079c5 */ /* 0x000fe40000010000 */
[----:B------:R-:W-:-:S06]  /*1cb0*/  WARPGROUP.ARRIVE ;  /* 0x00000000000079c5 */ /* 0x000fcc0000000000 */
[----:B------:R-:W-:Y:S01]  /*1cc0*/  HGMMA.64x16x16.F32.BF16 R24, gdesc[UR20], RZ, !UPT, gsb0 ;  /* 0x00200000141879f0 */ /* 0x000fe2000c0018ff */
[----:B------:R-:W-:Y:S02]  /*1cd0*/  UIADD3 UR20, UR4, 0x602, URZ ;  /* 0x0000060204147890 */ /* 0x000fe4000fffe03f */
[----:B------:R-:W-:Y:S02]  /*1ce0*/  UIADD3 UR4, UR7, 0x540, URZ ;  /* 0x0000054007047890 */ /* 0x000fe4000fffe03f */
[----:B------:R-:W-:Y:S01]  /*1cf0*/  UIADD3 UR22, UR7, 0x482, URZ ;  /* 0x0000048207167890 */ /* 0x000fe2000fffe03f */
[----:B------:R-:W-:Y:S01]  /*1d00*/  UMOV UR21, 0x80000020 ;  /* 0x8000002000157882 */ /* 0x000fe20000000000 */
        /* <DEDUP_REMOVED lines=204> */
[----:B------:R-:W-:Y:S01]  /*29d0*/  ISETP.GT.AND P3, PT, R0, 0x9, PT ;  /* 0x000000090000780c */ /* 0x000fe20003f64270 */
[----:B------:R-:W-:Y:S01]  /*29e0*/  HGMMA.64x16x16.F32.BF16 R80, gdesc[UR20], R80, gsb0 ;  /* 0x00200000145079f0 */ /* 0x000fe20008001850 */
[----:B------:R-:W-:Y:S01]  /*29f0*/  UIADD3 UR22, UR7, 0x502, URZ ;  /* 0x0000050207167890 */ /* 0x000fe2000fffe03f */
[----:B------:R-:W-:Y:S01]  /*2a00*/  FSEL R130, R94, -INF , P5 ;  /* 0xff8000005e827808 */ /* 0x000fe20002800000 */
[----:B------:R-:W-:Y:S01]  /*2a10*/  UMOV UR23, 0x80000020 ;  /* 0x8000002000177882 */ /* 0x000fe20000000000 */
[----:B------:R-:W-:-:S02]  /*2a20*/  FMNMX.FTZ R3, R122, R128, !PT ;  /* 0x000000807a037209 */ /* 0x000fc40007810000 */
[----:B------:R-:W-:Y:S02]  /*2a30*/  ISETP.GT.AND P4, PT, R0, 0x10, PT ;  /* 0x000000100000780c */ /* 0x000fe40003f84270 */
[----:B------:R-:W-:Y:S02]  /*2a40*/  FSEL R132, R95, -INF , P3 ;  /* 0xff8000005f847808 */ /* 0x000fe40001800000 */
[----:B------:R-:W-:Y:S02]  /*2a50*/  FMNMX.FTZ R3, R130, R3, !PT ;  /* 0x0000000382037209 */ /* 0x000fe40007810000 */
[----:B------:R-:W-:Y:S02]  /*2a60*/  ISETP.GT.AND P3, PT, R0, 0x11, PT ;  /* 0x000000110000780c */ /* 0x000fe40003f64270 */
[----:B------:R-:W-:Y:S02]  /*2a70*/  FMNMX.FTZ R3, R132, R3, !PT ;  /* 0x0000000384037209 */ /* 0x000fe40007810000 */
[----:B------:R-:W-:-:S04]  /*2a80*/  ISETP.GT.AND P5, PT, R9, 0x8, PT ;  /* 0x000000080900780c */ /* 0x000fc80003fa4270 */
[----:B------:R-:W-:Y:S01]  /*2a90*/  FSEL R92, R92, -INF , P5 ;  /* 0xff8000005c5c7808 */ /* 0x000fe20002800000 */
[----:B------:R-:W-:Y:S02]  /*2aa0*/  WARPGROUP.DEPBAR.LE gsb0, 0x0 ;  /* 0x00008000000079c5 */ /* 0x000fe40000010000 */
[----:B------:R-:W-:Y:S01]  /*2ab0*/  WARPGROUP.ARRIVE ;  /* 0x00000000000079c5 */ /* 0x000fe20000000000 */
[----:B------:R-:W-:Y:S02]  /*2ac0*/  FSEL R118, R82, -INF , P4 ;  /* 0xff80000052767808 */ /* 0x000fe40002000000 */
[----:B------:R-:W-:Y:S02]  /*2ad0*/  ISETP.GT.AND P4, PT, R0, 0x18, PT ;  /* 0x000000180000780c */ /* 0x000fe40003f84270 */
[----:B------:R-:W-:Y:S01]  /*2ae0*/  FSEL R82, R83, -INF , P3 ;  /* 0xff80000053527808 */ /* 0x000fe20001800000 */
[----:B------:R-:W-:Y:S01]  /*2af0*/  HGMMA.64x16x16.F32.BF16 R72, gdesc[UR20], R72, gsb0 ;  /* 0x00200000144879f0 */ /* 0x000fe20008001848 */
[----:B------:R-:W-:Y:S01]  /*2b00*/  UIADD3 UR22, UR7, 0x542, URZ ;  /* 0x0000054207167890 */ /* 0x000fe2000fffe03f */
[----:B------:R-:W-:Y:S01]  /*2b10*/  FMNMX.FTZ R3, R118, R3, !PT ;  /* 0x0000000376037209 */ /* 0x000fe20007810000 */
[----:B------:R-:W-:Y:S01]  /*2b20*/  UMOV UR23, 0x80000020 ;  /* 0x8000002000177882 */ /* 0x000fe20000000000 */
[----:B------:R-:W-:-:S02]  /*2b30*/  ISETP.GT.AND P3, PT, R0, 0x19, PT ;  /* 0x000000190000780c */ /* 0x000fc40003f64270 */
[----:B------:R-:W-:Y:S02]  /*2b40*/  FSEL R112, R86, -INF , P4 ;  /* 0xff80000056707808 */ /* 0x000fe40002000000 */
[----:B------:R-:W-:Y:S02]  /*2b50*/  FMNMX.FTZ R3, R82, R3, !PT ;  /* 0x0000000352037209 */ /* 0x000fe40007810000 */
[----:B------:R-:W-:Y:S02]  /*2b60*/  ISETP.GT.AND P4, PT, R0, 0x20, PT ;  /* 0x000000200000780c */ /* 0x000fe40003f84270 */
[----:B------:R-:W-:Y:S02]  /*2b70*/  FSEL R114, R87, -INF , P3 ;  /* 0xff80000057727808 */ /* 0x000fe40001800000 */
[----:B------:R-:W-:Y:S02]  /*2b80*/  FMNMX.FTZ R3, R112, R3, !PT ;  /* 0x0000000370037209 */ /* 0x000fe40007810000 */
[----:B------:R-:W-:-:S02]  /*2b90*/  ISETP.GT.AND P3, PT, R0, 0x21, PT ;  /* 0x000000210000780c */ /* 0x000fc40003f64270 */
[----:B------:R-:W-:Y:S01]  /*2ba0*/  FMNMX.FTZ R3, R114, R3, !PT ;  /* 0x0000000372037209 */ /* 0x000fe20007810000 */
        /* <DEDUP_REMOVED lines=30> */
[----:B------:R-:W-:Y:S01]  /*2d90*/  FSEL R106, R71, -INF , P3 ;  /* 0xff800000476a7808 */ /* 0x000fe20001800000 */
[----:B------:R-:W-:Y:S01]  /*2da0*/  IMAD.U32 R71, RZ, RZ, UR56 ;  /* 0x00000038ff477e24 */ /* 0x000fe2000f8e00ff */
        /* <DEDUP_REMOVED lines=60> */
[----:B------:R-:W-:-:S02]  /*3170*/  FMNMX.FTZ R3, R34, R3, !PT ;  /* 0x0000000322037209 */ /* 0x000fc40007810000 */
[----:B------:R-:W-:Y:S02]  /*3180*/  ISETP.GT.AND P3, PT, R0, 0x79, PT ;  /* 0x000000790000780c */ /* 0x000fe40003f64270 */
[----:B------:R-:W-:Y:S02]  /*3190*/  FSEL R38, R38, -INF , P4 ;  /* 0xff80000026267808 */ /* 0x000fe40002000000 */
[----:B------:R-:W-:Y:S02]  /*31a0*/  FMNMX.FTZ R3, R22, R3, !PT ;  /* 0x0000000316037209 */ /* 0x000fe40007810000 */
[----:B------:R-:W-:Y:S02]  /*31b0*/  ISETP.GT.AND P4, PT, R0, 0x80, PT ;  /* 0x000000800000780c */ /* 0x000fe40003f84270 */
[----:B------:R-:W-:Y:S02]  /*31c0*/  FSEL R58, R39, -INF , P3 ;  /* 0xff800000273a7808 */ /* 0x000fe40001800000 */
[----:B------:R-:W-:-:S02]  /*31d0*/  FMNMX.FTZ R3, R38, R3, !PT ;  /* 0x0000000326037209 */ /* 0x000fc40007810000 */
[----:B------:R-:W-:Y:S02]  /*31e0*/  ISETP.GT.AND P3, PT, R0, 0x81, PT ;  /* 0x000000810000780c */ /* 0x000fe40003f64270 */
[----:B------:R-:W-:Y:S01]  /*31f0*/  FMNMX.FTZ R3, R58, R3, !PT ;  /* 0x000000033a037209 */ /* 0x000fe20007810000 */
[----:B------:R-:W-:Y:S02]  /*3200*/  WARPGROUP.DEPBAR.LE gsb0, 0x0 ;  /* 0x00008000000079c5 */ /* 0x000fe40000010000 */
[----:B------:R-:W-:Y:S02]  /*3210*/  FSEL R26, R26, -INF , P4 ;  /* 0xff8000001a1a7808 */ /* 0x000fe40002000000 */
[----:B------:R-:W-:Y:S02]  /*3220*/  ISETP.GT.AND P4, PT, R0, 0x88, PT ;  /* 0x000000880000780c */ /* 0x000fe40003f84270 */
[----:B------:R-:W-:Y:S02]  /*3230*/  FSEL R66, R27, -INF , P3 ;  /* 0xff8000001b427808 */ /* 0x000fe40001800000 */
[----:B------:R-:W-:-:S02]  /*3240*/  FMNMX.FTZ R3, R26, R3, !PT ;  /* 0x000000031a037209 */ /* 0x000fc40007810000 */
[----:B------:R-:W-:Y:S02]  /*3250*/  ISETP.GT.AND P3, PT, R0, 0x89, PT ;  /* 0x000000890000780c */ /* 0x000fe40003f64270 */
[----:B------:R-:W-:Y:S02]  /*3260*/  FSEL R30, R30, -INF , P4 ;  /* 0xff8000001e1e7808 */ /* 0x000fe40002000000 */
[----:B------:R-:W-:Y:S02]  /*3270*/  FMNMX.FTZ R3, R66, R3, !PT ;  /* 0x0000000342037209 */ /* 0x000fe40007810000 */
[----:B------:R-:W-:Y:S02]  /*3280*/  FSEL R4, R31, -INF , P3 ;  /* 0xff8000001f047808 */ /* 0x000fe40001800000 */
[----:B------:R-:W-:Y:S02]  /*3290*/  FMNMX.FTZ R3, R30, R3, !PT ;  /* 0x000000031e037209 */ /* 0x000fe40007810000 */
[----:B------:R-:W-:-:S02]  /*32a0*/  ISETP.GT.AND P4, PT, R9, 0x1, PT ;  /* 0x000000010900780c */ /* 0x000fc40003f84270 */
[----:B------:R-:W-:Y:S01]  /*32b0*/  FMNMX.FTZ R13, R4, R3, !PT ;  /* 0x00000003040d7209 */ /* 0x000fe20007810000 */
[----:B------:R-:W-:Y:S01]  /*32c0*/  IMAD.U32 R3, RZ, RZ, UR4 ;  /* 0x00000004ff037e24 */ /* 0x000fe2000f8e00ff */
[----:B------:R-:W-:Y:S01]  /*32d0*/  FSEL R89, R89, -INF , P4 ;  /* 0xff80000059597808 */ /* 0x000fe20002000000 */
[----:B------:R-:W-:Y:S01]  /*32e0*/  UMOV UR4, URZ ;  /* 0x0000003f00047c82 */ /* 0x000fe20008000000 */
[----:B------:R-:W-:Y:S01]  /*32f0*/  ISETP.GT.AND P4, PT, R9, 0x11, PT ;  /* 0x000000110900780c */ /* 0x000fe20003f84270 */
[----:B------:R-:W0:Y:S03]  /*3300*/  SHFL.BFLY PT, R0, R13, 0x2, 0x1f ;  /* 0x0c401f000d007f89 */ /* 0x000e2600000e0000 */
[----:B------:R-:W-:Y:S02]  /*3310*/  FSEL R110, R81, -INF , P4 ;  /* 0xff800000516e7808 */ /* 0x000fe40002000000 */
[----:B------:R-:W-:-:S02]  /*3320*/  ISETP.GT.AND P4, PT, R9, 0x19, PT ;  /* 0x000000190900780c */ /* 0x000fc40003f84270 */
[----:B0-----:R-:W-:-:S05]  /*3330*/  FMNMX.FTZ R15, R13, R0, !PT ;  /* 0x000000000d0f7209 */ /* 0x001fca0007810000 */
[----:B------:R-:W0:Y:S02]  /*3340*/  SHFL.BFLY PT, R0, R15, 0x1, 0x1f ;  /* 0x0c201f000f007f89 */ /* 0x000e2400000e0000 */
[----:B0-----:R-:W-:-:S04]  /*3350*/  FMNMX.FTZ R0, R15, R0, !PT ;  /* 0x000000000f007209 */ /* 0x001fc80007810000 */
[C---:B------:R-:W-:Y:S01]  /*3360*/  FSETP.NEU.FTZ.AND P3, PT, R0.reuse, -INF , PT ;  /* 0xff8000000000780b */ /* 0x040fe20003f7d000 */
[----:B------:R-:W-:-:S05]  /*3370*/  FMUL.FTZ R7, R0, R3 ;  /* 0x0000000300077220 */ /* 0x000fca0000410000 */
[----:B------:R-:W-:Y:S02]  /*3380*/  FSEL R7, R7, RZ, P3 ;  /* 0x000000ff07077208 */ /* 0x000fe40001800000 */
[----:B------:R-:W-:-:S03]  /*3390*/  ISETP.GT.AND P3, PT, R9, RZ, PT ;  /* 0x000000ff0900720c */ /* 0x000fc60003f64270 */
[-CC-:B------:R-:W-:Y:S01]  /*33a0*/  FFMA.FTZ R78, R82, R3.reuse, -R7.reuse ;  /* 0x00000003524e7223 */ /* 0x180fe20000010807 */
[----:B------:R-:W-:Y:S01]  /*33b0*/  FSEL R88, R88, -INF , P3 ;  /* 0xff80000058587808 */ /* 0x000fe20001800000 */
[-CC-:B------:R-:W-:Y:S01]  /*33c0*/  FFMA.FTZ R31, R112, R3.reuse, -R7.reuse ;  /* 0x00000003701f7223 */ /* 0x180fe20000010807 */
[----:B------:R-:W-:Y:S01]  /*33d0*/  ISETP.GT.AND P3, PT, R9, 0x9, PT ;  /* 0x000000090900780c */ /* 0x000fe20003f64270 */
[--C-:B------:R-:W-:Y:S01]  /*33e0*/  FFMA.FTZ R21, R118, R3, -R7.reuse ;  /* 0x0000000376157223 */ /* 0x100fe20000010807 */
[----:B------:R-:W-:Y:S01]  /*33f0*/  FMNMX.FTZ R23, R88, R89, !PT ;  /* 0x0000005958177209 */ /* 0x000fe20007810000 */
[-CC-:B------:R-:W-:Y:S01]  /*3400*/  FFMA.FTZ R122, R122, R3.reuse, -R7.reuse ;  /* 0x000000037a7a7223 */ /* 0x180fe20000010807 */
[----:B------:R-:W-:Y:S01]  /*3410*/  FSEL R82, R93, -INF , P3 ;  /* 0xff8000005d527808 */ /* 0x000fe20001800000 */
[--C-:B------:R-:W-:Y:S01]  /*3420*/  FFMA.FTZ R35, R120, R3, -R7.reuse ;  /* 0x0000000378237223 */ /* 0x100fe20000010807 */
[C---:B------:R-:W-:Y:S01]  /*3430*/  ISETP.GT.AND P3, PT, R9.reuse, 0x10, PT ;  /* 0x000000100900780c */ /* 0x040fe20003f64270 */
[----:B------:R-:W-:Y:S01]  /*3440*/  MUFU.EX2 R13, R122 ;  /* 0x0000007a000d7308 */ /* 0x000fe20000000800 */
[----:B------:R-:W-:Y:S01]  /*3450*/  FMNMX.FTZ R23, R92, R23, !PT ;  /* 0x000000175c177209 */ /* 0x000fe20007810000 */
[-CC-:B------:R-:W-:Y:S01]  /*3460*/  FFMA.FTZ R70, R128, R3.reuse, -R7.reuse ;  /* 0x0000000380467223 */ /* 0x180fe20000010807 */
[----:B------:R-:W-:Y:S01]  /*3470*/  FSEL R86, R80, -INF , P3 ;  /* 0xff80000050567808 */ /* 0x000fe20001800000 */
[--C-:B------:R-:W-:Y:S01]  /*3480*/  FFMA.FTZ R80, R114, R3, -R7.reuse ;  /* 0x0000000372507223 */ /* 0x100fe20000010807 */
[----:B------:R-:W-:Y:S01]  /*3490*/  FMNMX.FTZ R27, R82, R23, !PT ;  /* 0x00000017521b7209 */ /* 0x000fe20007810000 */
[--C-:B------:R-:W-:Y:S01]  /*34a0*/  FFMA.FTZ R74, R132, R3, -R7.reuse ;  /* 0x00000003844a7223 */ /* 0x100fe20000010807 */
[----:B------:R-:W-:Y:S01]  /*34b0*/  ISETP.GT.AND P3, PT, R9, 0x18, PT ;  /* 0x000000180900780c */ /* 0x000fe20003f64270 */
[----:B------:R0:W-:Y:S01]  /*34c0*/  MUFU.EX2 R23, R31 ;  /* 0x0000001f00177308 */ /* 0x0001e20000000800 */
[----:B------:R-:W-:Y:S01]  /*34d0*/  FMNMX.FTZ R27, R86, R27, !PT ;  /* 0x0000001b561b7209 */ /* 0x000fe20007810000 */
[-CC-:B------:R-:W-:Y:S01]  /*34e0*/  FFMA.FTZ R39, R124, R3.reuse, -R7.reuse ;  /* 0x000000037c277223 */ /* 0x180fe20000010807 */
[----:B------:R-:W-:Y:S01]  /*34f0*/  FSEL R112, R84, -INF , P3 ;  /* 0xff80000054707808 */ /* 0x000fe20001800000 */
[--C-:B------:R-:W-:Y:S01]  /*3500*/  FFMA.FTZ R15, R130, R3, -R7.reuse ;  /* 0x00000003820f7223 */ /* 0x100fe20000010807 */
[----:B------:R-:W-:Y:S01]  /*3510*/  FMNMX.FTZ R27, R110, R27, !PT ;  /* 0x0000001b6e1b7209 */ /* 0x000fe20007810000 */
[-CC-:B------:R-:W-:Y:S01]  /*3520*/  FFMA.FTZ R43, R102, R3.reuse, -R7.reuse ;  /* 0x00000003662b7223 */ /* 0x180fe20000010807 */
[----:B------:R-:W-:Y:S01]  /*3530*/  FSEL R114, R85, -INF , P4 ;  /* 0xff80000055727808 */ /* 0x000fe20002000000 */
[-CC-:B------:R-:W-:Y:S01]  /*3540*/  FFMA.FTZ R116, R116, R3.reuse, -R7.reuse ;  /* 0x0000000374747223 */ /* 0x180fe20000010807 */
[C---:B------:R-:W-:Y:S01]  /*3550*/  ISETP.GT.AND P3, PT, R9.reuse, 0x20, PT ;  /* 0x000000200900780c */ /* 0x040fe20003f64270 */
[--C-:B------:R-:W-:Y:S01]  /*3560*/  FFMA.FTZ R50, R50, R3, -R7.reuse ;  /* 0x0000000332327223 */ /* 0x100fe20000010807 */
[----:B------:R-:W-:Y:S01]  /*3570*/  FMNMX.FTZ R27, R112, R27, !PT ;  /* 0x0000001b701b7209 */ /* 0x000fe20007810000 */
[-CC-:B------:R-:W-:Y:S01]  /*3580*/  FFMA.FTZ R54, R54, R3.reuse, -R7.reuse ;  /* 0x0000000336367223 */ /* 0x180fe20000010807 */
[C---:B------:R-:W-:Y:S01]  /*3590*/  ISETP.GT.AND P4, PT, R9.reuse, 0x21, PT ;  /* 0x000000210900780c */ /* 0x040fe20003f84270 */
[-CC-:B------:R-:W-:Y:S01]  /*35a0*/  FFMA.FTZ R47, R58, R3.reuse, -R7.reuse ;  /* 0x000000033a2f7223 */ /* 0x180fe20000010807 */
[----:B------:R-:W-:Y:S01]  /*35b0*/  FSEL R118, R72, -INF , P3 ;  /* 0xff80000048767808 */ /* 0x000fe20001800000 */
[--C-:B------:R-:W-:Y:S01]  /*35c0*/  FFMA.FTZ R72, R126, R3, -R7.reuse ;  /* 0x000000037e487223 */ /* 0x100fe20000010807 */
[----:B0-----:R-:W-:Y:S01]  /*35d0*/  FMNMX.FTZ R31, R114, R27, !PT ;  /* 0x0000001b721f7209 */ /* 0x001fe20007810000 */
[----:B------:R-:W0:Y:S01]  /*35e0*/  MUFU.EX2 R70, R70 ;  /* 0x0000004600467308 */ /* 0x000e220000000800 */
[----:B------:R-:W-:Y:S01]  /*35f0*/  ISETP.GT.AND P3, PT, R9, 0x28, PT ;  /* 0x000000280900780c */ /* 0x000fe20003f64270 */
[-CC-:B------:R-:W-:Y:S01]  /*3600*/  FFMA.FTZ R51, R12, R3.reuse, -R7.reuse ;  /* 0x000000030c337223 */ /* 0x180fe20000010807 */
[----:B------:R-:W-:Y:S01]  /*3610*/  FSEL R120, R73, -INF , P4 ;  /* 0xff80000049787808 */ /* 0x000fe20002000000 */
[----:B------:R-:W-:Y:S01]  /*3620*/  FFMA.FTZ R30, R30, R3, -R7 ;  /* 0x000000031e1e7223 */ /* 0x000fe20000010807 */
[----:B------:R-:W-:-:S02]  /*3630*/  FMNMX.FTZ R31, R118, R31, !PT ;  /* 0x0000001f761f7209 */ /* 0x000fc40007810000 */
[----:B------:R-:W-:Y:S01]  /*3640*/  ISETP.GT.AND P4, PT, R9, 0x29, PT ;  /* 0x000000290900780c */ /* 0x000fe20003f84270 */
[----:B------:R1:W-:Y:S01]  /*3650*/  MUFU.EX2 R27, R35 ;  /* 0x00000023001b7308 */ /* 0x0003e20000000800 */
[----:B------:R-:W-:Y:S02]  /*3660*/  FSEL R122, R76, -INF , P3 ;  /* 0xff8000004c7a7808 */ /* 0x000fe40001800000 */
[----:B------:R-:W-:Y:S02]  /*3670*/  FMNMX.FTZ R31, R120, R31, !PT ;  /* 0x0000001f781f7209 */ /* 0x000fe40007810000 */
[----:B------:R-:W-:Y:S02]  /*3680*/  FSEL R126, R77, -INF , P4 ;  /* 0xff8000004d7e7808 */ /* 0x000fe40002000000 */
[----:B------:R-:W-:Y:S01]  /*3690*/  ISETP.GT.AND P3, PT, R9, 0x30, PT ;  /* 0x000000300900780c */ /* 0x000fe20003f64270 */
[----:B------:R-:W2:Y:S01]  /*36a0*/  MUFU.EX2 R15, R15 ;  /* 0x0000000f000f7308 */ /* 0x000ea20000000800 */
[----:B------:R-:W-:-:S02]  /*36b0*/  FMNMX.FTZ R31, R122, R31, !PT ;  /* 0x0000001f7a1f7209 */ /* 0x000fc40007810000 */
[C---:B------:R-:W-:Y:S02]  /*36c0*/  ISETP.GT.AND P4, PT, R9.reuse, 0x31, PT ;  /* 0x000000310900780c */ /* 0x040fe40003f84270 */
[----:B------:R-:W-:Y:S01]  /*36d0*/  FSEL R128, R64, -INF , P3 ;  /* 0xff80000040807808 */ /* 0x000fe20001800000 */
[----:B------:R-:W-:Y:S01]  /*36e0*/  FFMA.FTZ R64, R104, R3, -R7 ;  /* 0x0000000368407223 */ /* 0x000fe20000010807 */
[----:B-1----:R-:W-:Y:S01]  /*36f0*/  FMNMX.FTZ R35, R126, R31, !PT ;  /* 0x0000001f7e237209 */ /* 0x002fe20007810000 */
[----:B------:R-:W1:Y:S01]  /*3700*/  MUFU.EX2 R74, R74 ;  /* 0x0000004a004a7308 */ /* 0x000e620000000800 */
[----:B------:R-:W-:Y:S02]  /*3710*/  ISETP.GT.AND P3, PT, R9, 0x38, PT ;  /* 0x000000380900780c */ /* 0x000fe40003f64270 */
[----:B------:R-:W-:Y:S02]  /*3720*/  FSEL R132, R65, -INF , P4 ;  /* 0xff80000041847808 */ /* 0x000fe40002000000 */
[----:B------:R-:W-:-:S02]  /*3730*/  FMNMX.FTZ R35, R128, R35, !PT ;  /* 0x0000002380237209 */ /* 0x000fc40007810000 */
[----:B------:R-:W-:Y:S01]  /*3740*/  ISETP.GT.AND P4, PT, R9, 0x39, PT ;  /* 0x000000390900780c */ /* 0x000fe20003f84270 */
[----:B------:R3:W-:Y:S01]  /*3750*/  MUFU.EX2 R31, R39 ;  /* 0x00000027001f7308 */ /* 0x0007e20000000800 */
[----:B------:R-:W-:Y:S02]  /*3760*/  FSEL R124, R68, -INF , P3 ;  /* 0xff800000447c7808 */ /* 0x000fe40001800000 */
[----:B------:R-:W-:Y:S02]  /*3770*/  FMNMX.FTZ R35, R132, R35, !PT ;  /* 0x0000002384237209 */ /* 0x000fe40007810000 */
[----:B------:R-:W-:Y:S02]  /*3780*/  FSEL R130, R69, -INF , P4 ;  /* 0xff80000045827808 */ /* 0x000fe40002000000 */
[----:B------:R-:W-:Y:S01]  /*3790*/  ISETP.GT.AND P3, PT, R9, 0x40, PT ;  /* 0x000000400900780c */ /* 0x000fe20003f64270 */
[----:B------:R-:W-:Y:S01]  /*37a0*/  MUFU.EX2 R21, R21 ;  /* 0x0000001500157308 */ /* 0x000fe20000000800 */
[----:B------:R-:W-:-:S02]  /*37b0*/  FMNMX.FTZ R35, R124, R35, !PT ;  /* 0x000000237c237209 */ /* 0x000fc40007810000 */
[C---:B------:R-:W-:Y:S02]  /*37c0*/  ISETP.GT.AND P4, PT, R9.reuse, 0x41, PT ;  /* 0x000000410900780c */ /* 0x040fe40003f84270 */
[----:B------:R-:W-:Y:S01]  /*37d0*/  FSEL R134, R56, -INF , P3 ;  /* 0xff80000038867808 */ /* 0x000fe20001800000 */
[----:B------:R-:W-:Y:S01]  /*37e0*/  FFMA.FTZ R56, R90, R3, -R7 ;  /* 0x000000035a387223 */ /* 0x000fe20000010807 */
[----:B---3--:R-:W-:Y:S01]  /*37f0*/  FMNMX.FTZ R39, R130, R35, !PT ;  /* 0x0000002382277209 */ /* 0x008fe20007810000 */
[----:B------:R-:W-:Y:S01]  /*3800*/  MUFU.EX2 R78, R78 ;  /* 0x0000004e004e7308 */ /* 0x000fe20000000800 */
        /* <DEDUP_REMOVED lines=13> */
[--C-:B------:R-:W-:Y:S01]  /*38e0*/  FFMA.FTZ R48, R106, R3, -R7.reuse ;  /* 0x000000036a307223 */ /* 0x100fe20000010807 */
[----:B---3--:R-:W-:Y:S01]  /*38f0*/  FMNMX.FTZ R43, R90, R39, !PT ;  /* 0x000000275a2b7209 */ /* 0x008fe20007810000 */
[----:B------:R-:W-:Y:S01]  /*3900*/  MUFU.EX2 R72, R72 ;  /* 0x0000004800487308 */ /* 0x000fe20000000800 */
[----:B------:R-:W-:Y:S02]  /*3910*/  ISETP.GT.AND P3, PT, R9, 0x58, PT ;  /* 0x000000580900780c */ /* 0x000fe40003f64270 */
        /* <DEDUP_REMOVED lines=14> */
[----:B------:R-:W-:Y:S01]  /*3a00*/  FMNMX.FTZ R43, R68, R43, !PT ;  /* 0x0000002b442b7209 */ /* 0x000fe20007810000 */
[----:B------:R-:W-:Y:S01]  /*3a10*/  MUFU.EX2 R56, R56 ;  /* 0x0000003800387308 */ /* 0x000fe20000000800 */
[----:B------:R-:W-:Y:S02]  /*3a20*/  ISETP.GT.AND P3, PT, R9, 0x68, PT ;  /* 0x000000680900780c */ /* 0x000fe40003f64270 */
[----:B------:R-:W-:Y:S01]  /*3a30*/  FSEL R94, R41, -INF , P4 ;  /* 0xff800000295e7808 */ /* 0x000fe20002000000 */
[----:B------:R-:W-:Y:S01]  /*3a40*/  FFMA.FTZ R41, R108, R3, -R7 ;  /* 0x000000036c297223 */ /* 0x000fe20000010807 */
[----:B------:R-:W-:-:S02]  /*3a50*/  FMNMX.FTZ R43, R76, R43, !PT ;  /* 0x0000002b4c2b7209 */ /* 0x000fc40007810000 */
[----:B------:R-:W-:Y:S01]  /*3a60*/  ISETP.GT.AND P4, PT, R9, 0x69, PT ;  /* 0x000000690900780c */ /* 0x000fe20003f84270 */
[----:B------:R-:W-:Y:S01]  /*3a70*/  MUFU.EX2 R48, R48 ;  /* 0x0000003000307308 */ /* 0x000fe20000000800 */
        /* <DEDUP_REMOVED lines=10> */
[----:B------:R-:W-:Y:S01]  /*3b20*/  ISETP.GT.AND P4, PT, R9, 0x71, PT ;  /* 0x000000710900780c */ /* 0x000fe20003f84270 */
[----:B------:R-:W-:Y:S01]  /*3b30*/  MUFU.EX2 R40, R40 ;  /* 0x0000002800287308 */ /* 0x000fe20000000800 */
[----:B---3--:R-:W-:Y:S01]  /*3b40*/  FSEL R116, R32, -INF , P3 ;  /* 0xff80000020747808 */ /* 0x008fe20001800000 */
[----:B------:R-:W-:Y:S01]  /*3b50*/  FFMA.FTZ R32, R62, R3, -R7 ;  /* 0x000000033e207223 */ /* 0x000fe20000010807 */
[----:B------:R-:W-:-:S02]  /*3b60*/  FMNMX.FTZ R43, R108, R43, !PT ;  /* 0x0000002b6c2b7209 */ /* 0x000fc40007810000 */
[----:B------:R-:W-:Y:S02]  /*3b70*/  ISETP.GT.AND P3, PT, R9, 0x78, PT ;  /* 0x000000780900780c */ /* 0x000fe40003f64270 */
        /* <DEDUP_REMOVED lines=8> */
[----:B------:R-:W-:Y:S01]  /*3c00*/  FSEL R138, R37, -INF , P4 ;  /* 0xff800000258a7808 */ /* 0x000fe20002000000 */
[----:B------:R-:W-:Y:S01]  /*3c10*/  MUFU.EX2 R32, R32 ;  /* 0x0000002000207308 */ /* 0x000fe20000000800 */
[C---:B------:R-:W-:Y:S02]  /*3c20*/  ISETP.GT.AND P3, PT, R9.reuse, 0x80, PT ;  /* 0x000000800900780c */ /* 0x040fe40003f64270 */
[----:B------:R-:W-:Y:S02]  /*3c30*/  FMNMX.FTZ R43, R136, R43, !PT ;  /* 0x0000002b882b7209 */ /* 0x000fe40007810000 */
[----:B------:R-:W-:Y:S02]  /*3c40*/  ISETP.GT.AND P4, PT, R9, 0x81, PT ;  /* 0x000000810900780c */ /* 0x000fe40003f84270 */
[----:B------:R-:W-:Y:S01]  /*3c50*/  FSEL R24, R24, -INF , P3 ;  /* 0xff80000018187808 */ /* 0x000fe20001800000 */
[----:B------:R-:W-:Y:S01]  /*3c60*/  MUFU.EX2 R33, R33 ;  /* 0x0000002100217308 */ /* 0x000fe20000000800 */
[----:B------:R-:W-:-:S02]  /*3c70*/  FMNMX.FTZ R37, R138, R43, !PT ;  /* 0x0000002b8a257209 */ /* 0x000fc40007810000 */
[----:B------:R-:W-:Y:S02]  /*3c80*/  ISETP.GT.AND P3, PT, R9, 0x88, PT ;  /* 0x000000880900780c */ /* 0x000fe40003f64270 */
[----:B------:R-:W-:Y:S02]  /*3c90*/  FSEL R140, R25, -INF , P4 ;  /* 0xff800000198c7808 */ /* 0x000fe40002000000 */
[----:B------:R-:W-:Y:S01]  /*3ca0*/  FMNMX.FTZ R37, R24, R37, !PT ;  /* 0x0000002518257209 */ /* 0x000fe20007810000 */
[----:B------:R-:W-:Y:S01]  /*3cb0*/  MUFU.EX2 R43, R50 ;  /* 0x00000032002b7308 */ /* 0x000fe20000000800 */
[----:B------:R-:W-:Y:S02]  /*3cc0*/  ISETP.GT.AND P4, PT, R9, 0x89, PT ;  /* 0x000000890900780c */ /* 0x000fe40003f84270 */
[----:B------:R-:W-:Y:S01]  /*3cd0*/  FSEL R142, R28, -INF , P3 ;  /* 0xff8000001c8e7808 */ /* 0x000fe20001800000 */
[----:B------:R-:W-:Y:S01]  /*3ce0*/  FFMA.FTZ R28, R42, R3, -R7 ;  /* 0x000000032a1c7223 */ /* 0x000fe20000010807 */
[----:B------:R-:W-:-:S02]  /*3cf0*/  FMNMX.FTZ R37, R140, R37, !PT ;  /* 0x000000258c257209 */ /* 0x000fc40007810000 */
[----:B------:R-:W-:Y:S01]  /*3d00*/  FSEL R146, R29, -INF , P4 ;  /* 0xff8000001d927808 */ /* 0x000fe20002000000 */
[----:B------:R3:W-:Y:S01]  /*3d10*/  MUFU.EX2 R50, R54 ;  /* 0x0000003600327308 */ /* 0x0007e20000000800 */
[----:B------:R-:W-:Y:S01]  /*3d20*/  FMNMX.FTZ R37, R142, R37, !PT ;  /* 0x000000258e257209 */ /* 0x000fe20007810000 */
[----:B------:R-:W-:-:S03]  /*3d30*/  FFMA.FTZ R29, R22, R3, -R7 ;  /* 0x00000003161d7223 */ /* 0x000fc60000010807 */
[----:B------:R-:W-:Y:S01]  /*3d40*/  FMNMX.FTZ R6, R146, R37, !PT ;  /* 0x0000002592067209 */ /* 0x000fe20007810000 */
[-CC-:B------:R-:W-:Y:S01]  /*3d50*/  FFMA.FTZ R37, R14, R3.reuse, -R7.reuse ;  /* 0x000000030e257223 */ /* 0x180fe20000010807 */
[----:B------:R-:W-:Y:S01]  /*3d60*/  FFMA.FTZ R7, R4, R3, -R7 ;  /* 0x0000000304077223 */ /* 0x000fe20000010807 */
[----:B------:R-:W-:Y:S01]  /*3d70*/  MUFU.EX2 R44, R44 ;  /* 0x0000002c002c7308 */ /* 0x000fe20000000800 */
[----:B---3--:R-:W-:Y:S01]  /*3d80*/  LEA.HI R54, R100, R99, RZ, 0x4 ;  /* 0x0000006364367211 */ /* 0x008fe200078f20ff */
[----:B------:R-:W3:Y:S03]  /*3d90*/  SHFL.BFLY PT, R9, R6, 0x2, 0x1f ;  /* 0x0c401f0006097f89 */ /* 0x000ee600000e0000 */
[----:B------:R-:W-:-:S03]  /*3da0*/  LOP3.LUT R42, R54, 0xfffffff0, RZ, 0xc0, !PT ;  /* 0xfffffff0362a7812 */ /* 0x000fc600078ec0ff */
[----:B------:R-:W-:Y:S02]  /*3db0*/  MUFU.EX2 R51, R51 ;  /* 0x0000003300337308 */ /* 0x000fe40000000800 */
[----:B------:R-:W-:Y:S01]  /*3dc0*/  IMAD.IADD R58, R99, 0x1, -R42 ;  /* 0x00000001633a7824 */ /* 0x000fe200078e0a2a */
[----:B------:R-:W-:-:S04]  /*3dd0*/  LEA.HI R99, R100, R99, RZ, 0x5 ;  /* 0x0000006364637211 */ /* 0x000fc800078f28ff */
[----:B------:R-:W-:Y:S01]  /*3de0*/  SHF.R.S32.HI R65, RZ, 0x1f, R58 ;  /* 0x0000001fff417819 */ /* 0x000fe2000001143a */
[----:B------:R-:W-:Y:S01]  /*3df0*/  IMAD.SHL.U32 R99, R99, 0x8, RZ ;  /* 0x0000000863637824 */ /* 0x000fe200078e00ff */
[----:B------:R-:W-:Y:S02]  /*3e00*/  MUFU.EX2 R28, R28 ;  /* 0x0000001c001c7308 */ /* 0x000fe40000000800 */
[CC--:B------:R-:W-:Y:S02]  /*3e10*/  LEA.HI R66, R65.reuse, R58.reuse, RZ, 0x2 ;  /* 0x0000003a41427211 */ /* 0x0c0fe400078f10ff */
[----:B------:R-:W-:Y:S02]  /*3e20*/  LEA.HI R65, R65, R58, RZ, 0x3 ;  /* 0x0000003a41417211 */ /* 0x000fe400078f18ff */
[----:B------:R-:W-:Y:S02]  /*3e30*/  LOP3.LUT R67, R66, 0x7fffffc, RZ, 0xc0, !PT ;  /* 0x07fffffc42437812 */ /* 0x000fe400078ec0ff */
[----:B------:R-:W-:Y:S01]  /*3e40*/  SHF.R.S32.HI R66, RZ, 0x2, R66 ;  /* 0x00000002ff427819 */ /* 0x000fe20000011442 */
[----:B------:R-:W-:Y:S01]  /*3e50*/  MUFU.EX2 R37, R37 ;  /* 0x0000002500257308 */ /* 0x000fe20000000800 */
[----:B---3--:R-:W-:-:S02]  /*3e60*/  FMNMX.FTZ R9, R6, R9, !PT ;  /* 0x0000000906097209 */ /* 0x008fc40007810000 */
[----:B------:R-:W-:Y:S01]  /*3e70*/  LOP3.LUT R99, R99, 0x7fffff00, RZ, 0xc0, !PT ;  /* 0x7fffff0063637812 */ /* 0x000fe200078ec0ff */
[----:B------:R-:W-:Y:S02]  /*3e80*/  IMAD.SHL.U32 R66, R66, 0x40, RZ ;  /* 0x0000004042427824 */ /* 0x000fe400078e00ff */
[----:B------:R-:W3:Y:S02]  /*3e90*/  SHFL.BFLY PT, R6, R9, 0x1, 0x1f ;  /* 0x0c201f0009067f89 */ /* 0x000ee400000e0000 */
[----:B------:R-:W-:Y:S01]  /*3ea0*/  MUFU.EX2 R36, R36 ;  /* 0x0000002400247308 */ /* 0x000fe20000000800 */
[----:B------:R-:W-:-:S07]  /*3eb0*/  LOP3.LUT R66, R66, 0x40, RZ, 0xc0, !PT ;  /* 0x0000004042427812 */ /* 0x000fce00078ec0ff */
[----:B------:R-:W-:Y:S08]  /*3ec0*/  MUFU.EX2 R45, R45 ;  /* 0x0000002d002d7308 */ /* 0x000ff00000000800 */
[----:B------:R-:W-:Y:S01]  /*3ed0*/  MUFU.EX2 R8, R8 ;  /* 0x0000000800087308 */ /* 0x000fe20000000800 */
[----:B---3--:R-:W-:-:S07]  /*3ee0*/  FMNMX.FTZ R6, R9, R6, !PT ;  /* 0x0000000609067209 */ /* 0x008fce0007810000 */
[----:B------:R-:W-:Y:S01]  /*3ef0*/  MUFU.EX2 R29, R29 ;  /* 0x0000001d001d7308 */ /* 0x000fe20000000800 */
[C---:B------:R-:W-:Y:S01]  /*3f00*/  FSETP.NEU.FTZ.AND P3, PT, R6.reuse, -INF , PT ;  /* 0xff8000000600780b */ /* 0x040fe20003f7d000 */
[----:B------:R-:W-:-:S05]  /*3f10*/  FMUL.FTZ R25, R6, R3 ;  /* 0x0000000306197220 */ /* 0x000fca0000410000 */
[----:B------:R-:W-:Y:S01]  /*3f20*/  FSEL R25, R25, RZ, P3 ;  /* 0x000000ff19197208 */ /* 0x000fe20001800000 */
[----:B------:R-:W-:Y:S04]  /*3f30*/  MUFU.EX2 R34, R34 ;  /* 0x0000002200227308 */ /* 0x000fe80000000800 */
[-C--:B------:R-:W-:Y:S01]  /*3f40*/  FFMA.FTZ R69, R82, R3.reuse, -R25 ;  /* 0x0000000352457223 */ /* 0x080fe20000010819 */
[----:B------:R-:W-:Y:S01]  /*3f50*/  IMAD.IADD R82, R58, 0x1, -R67 ;  /* 0x000000013a527824 */ /* 0x000fe200078e0a43 */
[----:B------:R-:W-:Y:S01]  /*3f60*/  SHF.R.S32.HI R67, RZ, 0x4, R54 ;  /* 0x00000004ff437819 */ /* 0x000fe20000011436 */
[----:B------:R-:W-:Y:S02]  /*3f70*/  IMAD.SHL.U32 R58, R65, 0x10, RZ ;  /* 0x00000010413a7824 */ /* 0x000fe400078e00ff */
[-CC-:B------:R-:W-:Y:S01]  /*3f80*/  FFMA.FTZ R12, R88, R3.reuse, -R25.reuse ;  /* 0x00000003580c7223 */ /* 0x180fe20000010819 */
[-CC-:B------:R-:W-:Y:S01]  /*3f90*/  FFMA.FTZ R9, R89, R3.reuse, -R25.reuse ;  /* 0x0000000359097223 */ /* 0x180fe20000010819 */
[-CC-:B------:R-:W-:Y:S01]  /*3fa0*/  FFMA.FTZ R14, R92, R3.reuse, -R25.reuse ;  /* 0x000000035c0e7223 */ /* 0x180fe20000010819 */
[----:B------:R-:W-:Y:S01]  /*3fb0*/  IMAD.SHL.U32 R67, R67, 0x8, RZ ;  /* 0x0000000843437824 */ /* 0x000fe200078e00ff */
[----:B------:R-:W-:Y:S01]  /*3fc0*/  LOP3.LUT R58, R58, 0x7fffff80, RZ, 0xc0, !PT ;  /* 0x7fffff803a3a7812 */ /* 0x000fe200078ec0ff */
[-CC-:B------:R-:W-:Y:S01]  /*3fd0*/  FFMA.FTZ R20, R86, R3.reuse, -R25.reuse ;  /* 0x0000000356147223 */ /* 0x180fe20000010819 */
[----:B------:R-:W-:Y:S01]  /*3fe0*/  MUFU.EX2 R12, R12 ;  /* 0x0000000c000c7308 */ /* 0x000fe20000000800 */
[----:B------:R-:W-:Y:S01]  /*3ff0*/  FFMA.FTZ R53, R110, R3, -R25 ;  /* 0x000000036e357223 */ /* 0x000fe20000010819 */
[----:B------:R-:W-:Y:S01]  /*4000*/  LOP3.LUT R86, R66, 0x8, R67, 0xf8, !PT ;  /* 0x0000000842567812 */ /* 0x000fe200078ef843 */
[----:B------:R-:W-:Y:S01]  /*4010*/  IMAD.IADD R99, R99, 0x1, R58 ;  /* 0x0000000163637824 */ /* 0x000fe200078e023a */
[----:B------:R-:W-:Y:S01]  /*4020*/  SHF.R.U32.HI R67, RZ, 0x3, R66 ;  /* 0x00000003ff437819 */ /* 0x000fe20000011642 */
[----:B------:R-:W-:-:S02]  /*4030*/  @!P1 VIADD R66, R71, 0x31c40 ;  /* 0x00031c4047429836 */ /* 0x000fc40000000000 */
[----:B------:R-:W-:Y:S01]  /*4040*/  FFMA.FTZ R22, R112, R3, -R25 ;  /* 0x0000000370167223 */ /* 0x000fe20000010819 */
[----:B------:R-:W-:Y:S01]  /*4050*/  IMAD R82, R82, 0x10, R99 ;  /* 0x0000001052527824 */ /* 0x000fe200078e0263 */
[----:B------:R-:W3:Y:S01]  /*4060*/  MUFU.EX2 R9, R9 ;  /* 0x0000000900097308 */ /* 0x000ee20000000800 */
[----:B------:R-:W-:Y:S01]  /*4070*/  LOP3.LUT R71, R86, R67, RZ, 0x3c, !PT ;  /* 0x0000004356477212 */ /* 0x000fe200078e3cff */
[-CC-:B------:R-:W-:Y:S01]  /*4080*/  FFMA.FTZ R57, R114, R3.reuse, -R25.reuse ;  /* 0x0000000372397223 */ /* 0x180fe20000010819 */
[-CC-:B------:R-:W-:Y:S01]  /*4090*/  FFMA.FTZ R26, R118, R3.reuse, -R25.reuse ;  /* 0x00000003761a7223 */ /* 0x180fe20000010819 */
[-CC-:B------:R-:W-:Y:S01]  /*40a0*/  FFMA.FTZ R59, R120, R3.reuse, -R25.reuse ;  /* 0x00000003783b7223 */ /* 0x180fe20000010819 */
[----:B------:R-:W-:Y:S01]  /*40b0*/  FFMA.FTZ R46, R122, R3, -R25 ;  /* 0x000000037a2e7223 */ /* 0x000fe20000010819 */
[----:B------:R-:W-:Y:S02]  /*40c0*/  IMAD.IADD R75, R82, 0x1, R71 ;  /* 0x00000001524b7824 */ /* 0x000fe400078e0247 */
[----:B0-----:R-:W-:Y:S01]  /*40d0*/  FADD.FTZ R82, R13, R70 ;  /* 0x000000460d527221 */ /* 0x001fe20000010000 */
[----:B------:R-:W0:Y:S01]  /*40e0*/  MUFU.EX2 R14, R14 ;  /* 0x0000000e000e7308 */ /* 0x000e220000000800 */
[----:B------:R-:W-:Y:S01]  /*40f0*/  F2FP.BF16.F32.PACK_AB R13, R70, R13 ;  /* 0x0000000d460d723e */ /* 0x000fe200000010ff */
[--C-:B------:R-:W-:Y:S01]  /*4100*/  FFMA.FTZ R63, R126, R3, -R25.reuse ;  /* 0x000000037e3f7223 */ /* 0x100fe20000010819 */
[----:B--2---:R-:W-:Y:S01]  /*4110*/  FADD.FTZ R73, R15, R82 ;  /* 0x000000520f497221 */ /* 0x004fe20000010000 */
[----:B-1----:R-:W-:Y:S01]  /*4120*/  F2FP.BF16.F32.PACK_AB R15, R74, R15 ;  /* 0x0000000f4a0f723e */ /* 0x002fe200000010ff */
[-CC-:B------:R-:W-:Y:S01]  /*4130*/  FFMA.FTZ R4, R128, R3.reuse, -R25.reuse ;  /* 0x0000000380047223 */ /* 0x180fe20000010819 */
[-C--:B------:R-:W-:Y:S01]  /*4140*/  FFMA.FTZ R55, R132, R3.reuse, -R25 ;  /* 0x0000000384377223 */ /* 0x080fe20000010819 */
[----:B------:R-:W-:Y:S01]  /*4150*/  FADD.FTZ R82, R74, R73 ;  /* 0x000000494a527221 */ /* 0x000fe20000010000 */
[----:B------:R-:W1:Y:S01]  /*4160*/  MUFU.EX2 R69, R69 ;  /* 0x0000004500457308 */ /* 0x000e620000000800 */
[----:B---3--:R-:W-:Y:S01]  /*4170*/  FADD.FTZ R71, R12, R9 ;  /* 0x000000090c477221 */ /* 0x008fe20000010000 */
[----:B------:R-:W-:Y:S01]  /*4180*/  F2FP.BF16.F32.PACK_AB R12, R9, R12 ;  /* 0x0000000c090c723e */ /* 0x000fe200000010ff */
[----:B------:R-:W-:Y:S01]  /*4190*/  FADD.FTZ R73, R21, R82 ;  /* 0x0000005215497221 */ /* 0x000fe20000010000 */
[----:B------:R-:W-:Y:S01]  /*41a0*/  LEA R9, R75, UR56, 0x1 ;  /* 0x000000384b097c11 */ /* 0x000fe2000f8e08ff */
[-CC-:B------:R-:W-:Y:S01]  /*41b0*/  FFMA.FTZ R42, R124, R3.reuse, -R25.reuse ;  /* 0x000000037c2a7223 */ /* 0x180fe20000010819 */
[----:B------:R-:W-:Y:S01]  /*41c0*/  @!P1 PRMT R66, RZ, 0x654, R66 ;  /* 0x00000654ff429816 */ /* 0x000fe20000000042 */
[-C--:B------:R-:W-:Y:S01]  /*41d0*/  FFMA.FTZ R61, R130, R3.reuse, -R25 ;  /* 0x00000003823d7223 */ /* 0x080fe20000010819 */
[----:B------:R-:W2:Y:S01]  /*41e0*/  MUFU.EX2 R20, R20 ;  /* 0x0000001400147308 */ /* 0x000ea20000000800 */
[----:B0-----:R-:W-:Y:S01]  /*41f0*/  FADD.FTZ R70, R14, R71 ;  /* 0x000000470e467221 */ /* 0x001fe20000010000 */
[----:B------:R0:W-:Y:S01]  /*4200*/  @!P1 SYNCS.ARRIVE.TRANS64.RED.A1T0 RZ, [R66+URZ], RZ ;  /* 0x000000ff42ff99a7 */ /* 0x0001e2000810043f */
[-CC-:B------:R-:W-:Y:S01]  /*4210*/  FFMA.FTZ R134, R134, R3.reuse, -R25.reuse ;  /* 0x0000000386867223 */ /* 0x180fe20000010819 */
[-CC-:B------:R-:W-:Y:S01]  /*4220*/  FFMA.FTZ R65, R104, R3.reuse, -R25.reuse ;  /* 0x0000000368417223 */ /* 0x180fe20000010819 */
[-CC-:B------:R-:W-:Y:S01]  /*4230*/  FFMA.FTZ R58, R102, R3.reuse, -R25.reuse ;  /* 0x00000003663a7223 */ /* 0x180fe20000010819 */
[-CC-:B------:R-:W-:Y:S01]  /*4240*/  FFMA.FTZ R67, R90, R3.reuse, -R25.reuse ;  /* 0x000000035a437223 */ /* 0x180fe20000010819 */
[-C--:B------:R-:W-:Y:S01]  /*4250*/  FFMA.FTZ R52, R52, R3.reuse, -R25 ;  /* 0x0000000334347223 */ /* 0x080fe20000010819 */
[----:B------:R-:W3:Y:S01]  /*4260*/  MUFU.EX2 R53, R53 ;  /* 0x0000003500357308 */ /* 0x000ee20000000800 */
[C---:B-1----:R-:W-:Y:S01]  /*4270*/  FADD.FTZ R71, R69.reuse, R70 ;  /* 0x0000004645477221 */ /* 0x042fe20000010000 */
[----:B------:R-:W-:Y:S01]  /*4280*/  FADD.FTZ R70, R78, R73 ;  /* 0x000000494e467221 */ /* 0x000fe20000010000 */
[----:B------:R-:W-:Y:S01]  /*4290*/  F2FP.BF16.F32.PACK_AB R14, R69, R14 ;  /* 0x0000000e450e723e */ /* 0x000fe200000010ff */
[-CC-:B------:R-:W-:Y:S01]  /*42a0*/  FFMA.FTZ R69, R60, R3.reuse, -R25.reuse ;  /* 0x000000033c457223 */ /* 0x180fe20000010819 */
[-CC-:B------:R-:W-:Y:S01]  /*42b0*/  FFMA.FTZ R60, R76, R3.reuse, -R25.reuse ;  /* 0x000000034c3c7223 */ /* 0x180fe20000010819 */
[----:B------:R-:W-:Y:S01]  /*42c0*/  FADD.FTZ R73, R23, R70 ;  /* 0x0000004617497221 */ /* 0x000fe20000010000 */
[-C--:B0-----:R-:W-:Y:S01]  /*42d0*/  FFMA.FTZ R66, R84, R3.reuse, -R25 ;  /* 0x0000000354427223 */ /* 0x081fe20000010819 */
[----:B------:R-:W0:Y:S01]  /*42e0*/  MUFU.EX2 R22, R22 ;  /* 0x0000001600167308 */ /* 0x000e220000000800 */
[----:B--2---:R-:W-:Y:S01]  /*42f0*/  FADD.FTZ R70, R20, R71 ;  /* 0x0000004714467221 */ /* 0x004fe20000010000 */
[----:B------:R-:W-:Y:S01]  /*4300*/  FADD.FTZ R74, R80, R73 ;  /* 0x00000049504a7221 */ /* 0x000fe20000010000 */
[-CC-:B------:R-:W-:Y:S01]  /*4310*/  FFMA.FTZ R68, R68, R3.reuse, -R25.reuse ;  /* 0x0000000344447223 */ /* 0x180fe20000010819 */
[-CC-:B------:R-:W-:Y:S01]  /*4320*/  FFMA.FTZ R94, R94, R3.reuse, -R25.reuse ;  /* 0x000000035e5e7223 */ /* 0x180fe20000010819 */
[-CC-:B------:R-:W-:Y:S01]  /*4330*/  FFMA.FTZ R106, R106, R3.reuse, -R25.reuse ;  /* 0x000000036a6a7223 */ /* 0x180fe20000010819 */
[----:B------:R-:W-:Y:S01]  /*4340*/  FADD.FTZ R75, R27, R74 ;  /* 0x0000004a1b4b7221 */ /* 0x000fe20000010000 */
[-C--:B------:R-:W-:Y:S01]  /*4350*/  FFMA.FTZ R108, R108, R3.reuse, -R25 ;  /* 0x000000036c6c7223 */ /* 0x080fe20000010819 */
[----:B------:R-:W1:Y:S01]  /*4360*/  MUFU.EX2 R57, R57 ;  /* 0x0000003900397308 */ /* 0x000e620000000800 */
[----:B---3--:R-:W-:Y:S01]  /*4370*/  FADD.FTZ R73, R53, R70 ;  /* 0x0000004635497221 */ /* 0x008fe20000010000 */
[----:B------:R-:W-:Y:S01]  /*4380*/  FADD.FTZ R76, R72, R75 ;  /* 0x0000004b484c7221 */ /* 0x000fe20000010000 */
[-CC-:B------:R-:W-:Y:S01]  /*4390*/  FFMA.FTZ R70, R24, R3.reuse, -R25.reuse ;  /* 0x0000000318467223 */ /* 0x180fe20000010819 */
[-CC-:B------:R-:W-:Y:S01]  /*43a0*/  FFMA.FTZ R116, R116, R3.reuse, -R25.reuse ;  /* 0x0000000374747223 */ /* 0x180fe20000010819 */
[-CC-:B------:R-:W-:Y:S01]  /*43b0*/  FFMA.FTZ R62, R62, R3.reuse, -R25.reuse ;  /* 0x000000033e3e7223 */ /* 0x180fe20000010819 */
[----:B------:R-:W-:Y:S01]  /*43c0*/  FADD.FTZ R75, R31, R76 ;  /* 0x0000004c1f4b7221 */ /* 0x000fe20000010000 */
[-C--:B------:R-:W-:Y:S01]  /*43d0*/  FFMA.FTZ R136, R136, R3.reuse, -R25 ;  /* 0x0000000388887223 */ /* 0x080fe20000010819 */
[----:B------:R-:W2:Y:S01]  /*43e0*/  MUFU.EX2 R26, R26 ;  /* 0x0000001a001a7308 */ /* 0x000ea20000000800 */
[----:B0-----:R-:W-:Y:S01]  /*43f0*/  FADD.FTZ R74, R22, R73 ;  /* 0x00000049164a7221 */ /* 0x001fe20000010000 */
[-CC-:B------:R-:W-:Y:S01]  /*4400*/  FFMA.FTZ R138, R138, R3.reuse, -R25.reuse ;  /* 0x000000038a8a7223 */ /* 0x180fe20000010819 */
[-CC-:B------:R-:W-:Y:S01]  /*4410*/  FFMA.FTZ R140, R140, R3.reuse, -R25.reuse ;  /* 0x000000038c8c7223 */ /* 0x180fe20000010819 */
[-CC-:B------:R-:W-:Y:S01]  /*4420*/  FFMA.FTZ R142, R142, R3.reuse, -R25.reuse ;  /* 0x000000038e8e7223 */ /* 0x180fe20000010819 */
[----:B------:R-:W-:Y:S01]  /*4430*/  FFMA.FTZ R146, R146, R3, -R25 ;  /* 0x0000000392927223 */ /* 0x000fe20000010819 */
[----:B------:R-:W-:Y:S01]  /*4440*/  STSM.16.M88.4 [R9+0x24300], R12 ;  /* 0x0243000c09007844 */ /* 0x000fe20000000200 */
[----:B------:R-:W-:Y:S01]  /*4450*/  F2FP.BF16.F32.PACK_AB R20, R53, R20 ;  /* 0x000000143514723e */ /* 0x000fe200000010ff */
[----:B------:R-:W0:Y:S01]  /*4460*/  MUFU.EX2 R59, R59 ;  /* 0x0000003b003b7308 */ /* 0x000e220000000800 */
[----:B-1----:R-:W-:Y:S01]  /*4470*/  FADD.FTZ R73, R57, R74 ;  /* 0x0000004a39497221 */ /* 0x002fe20000010000 */
[----:B------:R-:W-:Y:S01]  /*4480*/  FADD.FTZ R74, R64, R75 ;  /* 0x0000004b404a7221 */ /* 0x000fe20000010000 */
[----:B------:R-:W-:-:S02]  /*4490*/  F2FP.BF16.F32.PACK_AB R21, R78, R21 ;  /* 0x000000154e15723e */ /* 0x000fc400000010ff */
[----:B------:R-:W-:Y:S01]  /*44a0*/  F2FP.BF16.F32.PACK_AB R23, R80, R23 ;  /* 0x000000175017723e */ /* 0x000fe200000010ff */
[----:B------:R-:W-:Y:S01]  /*44b0*/  FADD.FTZ R75, R35, R74 ;  /* 0x0000004a234b7221 */ /* 0x000fe20000010000 */
[----:B------:R-:W-:Y:S01]  /*44c0*/  F2FP.BF16.F32.PACK_AB R22, R57, R22 ;  /* 0x000000163916723e */ /* 0x000fe200000010ff */
[----:B------:R-:W1:Y:S01]  /*44d0*/  MUFU.EX2 R46, R46 ;  /* 0x0000002e002e7308 */ /* 0x000e620000000800 */
[----:B--2---:R-:W-:-:S03]  /*44e0*/  FADD.FTZ R24, R26, R73 ;  /* 0x000000491a187221 */ /* 0x004fc60000010000 */
[----:B------:R2:W-:Y:S04]  /*44f0*/  STSM.16.M88.4 [R9+0x25b00], R20 ;  /* 0x025b001409007844 */ /* 0x0005e80000000200 */
[----:B------:R-:W3:Y:S01]  /*4500*/  MUFU.EX2 R63, R63 ;  /* 0x0000003f003f7308 */ /* 0x000ee20000000800 */
[----:B0-----:R-:W-:-:S07]  /*4510*/  FADD.FTZ R25, R59, R24 ;  /* 0x000000183b197221 */ /* 0x001fce0000010000 */
[----:B------:R-:W0:Y:S01]  /*4520*/  MUFU.EX2 R4, R4 ;  /* 0x0000000400047308 */ /* 0x000e220000000800 */
[----:B-1----:R-:W-:Y:S01]  /*4530*/  FADD.FTZ R24, R46, R25 ;  /* 0x000000192e187221 */ /* 0x002fe20000010000 */
[----:B------:R-:W-:Y:S02]  /*4540*/  F2FP.BF16.F32.PACK_AB R25, R72, R27 ;  /* 0x0000001b4819723e */ /* 0x000fe400000010ff */
[----:B--2---:R-:W-:Y:S02]  /*4550*/  F2FP.BF16.F32.PACK_AB R23, R33, R32 ;  /* 0x000000202117723e */ /* 0x004fe400000010ff */
[----:B------:R-:W-:Y:S02]  /*4560*/  F2FP.BF16.F32.PACK_AB R21, R41, R40 ;  /* 0x000000282915723e */ /* 0x000fe400000010ff */
[----:B------:R-:W1:Y:S01]  /*4570*/  MUFU.EX2 R55, R55 ;  /* 0x0000003700377308 */ /* 0x000e620000000800 */
[----:B------:R-:W-:-:S07]  /*4580*/  F2FP.BF16.F32.PACK_AB R27, R64, R31 ;  /* 0x0000001f401b723e */ /* 0x000fce00000010ff */
[----:B------:R-:W2:Y:S08]  /*4590*/  MUFU.EX2 R42, R42 ;  /* 0x0000002a002a7308 */ /* 0x000eb00000000800 */
[----:B------:R4:W-:Y:S08]  /*45a0*/  MUFU.EX2 R71, R68 ;  /* 0x0000004400477308 */ /* 0x0009f00000000800 */
[----:B------:R-:W5:Y:S01]  /*45b0*/  MUFU.EX2 R61, R61 ;  /* 0x0000003d003d7308 */ /* 0x000f620000000800 */
[----:B----4-:R-:W-:Y:S01]  /*45c0*/  FADD.FTZ R68, R56, R75 ;  /* 0x0000004b38447221 */ /* 0x010fe20000010000 */
[----:B---3--:R-:W-:-:S03]  /*45d0*/  FADD.FTZ R75, R63, R24 ;  /* 0x000000183f4b7221 */ /* 0x008fc60000010000 */
[----:B------:R-:W-:Y:S01]  /*45e0*/  FADD.FTZ R77, R39, R68 ;  /* 0x00000044274d7221 */ /* 0x000fe20000010000 */
[----:B0-----:R-:W-:Y:S02]  /*45f0*/  FADD.FTZ R24, R4, R75 ;  /* 0x0000004b04187221 */ /* 0x001fe40000010000 */
[----:B------:R-:W0:Y:S01]  /*4600*/  MUFU.EX2 R54, R134 ;  /* 0x0000008600367308 */ /* 0x000e220000000800 */
[----:B------:R-:W-:Y:S01]  /*4610*/  FADD.FTZ R77, R48, R77 ;  /* 0x0000004d304d7221 */ /* 0x000fe20000010000 */
[----:B-1----:R-:W-:Y:S01]  /*4620*/  FADD.FTZ R13, R55, R24 ;  /* 0x00000018370d7221 */ /* 0x002fe20000010000 */
[----:B------:R-:W-:Y:S02]  /*4630*/  F2FP.BF16.F32.PACK_AB R24, R59, R26 ;  /* 0x0000001a3b18723e */ /* 0x000fe400000010ff */
[----:B------:R-:W-:Y:S01]  /*4640*/  FADD.FTZ R14, R40, R77 ;  /* 0x0000004d280e7221 */ /* 0x000fe20000010000 */
[----:B--2---:R-:W-:Y:S01]  /*4650*/  FADD.FTZ R12, R42, R13 ;  /* 0x0000000d2a0c7221 */ /* 0x004fe20000010000 */
[----:B------:R-:W-:Y:S01]  /*4660*/  F2FP.BF16.F32.PACK_AB R26, R63, R46 ;  /* 0x0000002e3f1a723e */ /* 0x000fe200000010ff */
[----:B------:R-:W1:Y:S01]  /*4670*/  MUFU.EX2 R65, R65 ;  /* 0x0000004100417308 */ /* 0x000e620000000800 */
[----:B------:R-:W-:Y:S01]  /*4680*/  FADD.FTZ R15, R41, R14 ;  /* 0x0000000e290f7221 */ /* 0x000fe20000010000 */
[----:B-----5:R-:W-:Y:S01]  /*4690*/  FADD.FTZ R13, R61, R12 ;  /* 0x0000000c3d0d7221 */ /* 0x020fe20000010000 */
[----:B------:R-:W2:Y:S01]  /*46a0*/  @P2 LDC R40, c[0x0][0x44c] ;  /* 0x00011300ff282b82 */ /* 0x000ea20000000800 */
[----:B------:R3:W-:Y:S01]  /*46b0*/  STSM.16.M88.4 [R9+0x27300], R24 ;  /* 0x0273001809007844 */ /* 0x0007e20000000200 */
[----:B------:R-:W-:Y:S01]  /*46c0*/  FADD.FTZ R14, R32, R15 ;  /* 0x0000000f200e7221 */ /* 0x000fe20000010000 */
[----:B------:R-:W-:-:S02]  /*46d0*/  F2FP.BF16.F32.PACK_AB R15, R48, R39 ;  /* 0x00000027300f723e */ /* 0x000fc400000010ff */
[----:B------:R-:W4:Y:S01]  /*46e0*/  MUFU.EX2 R58, R58 ;  /* 0x0000003a003a7308 */ /* 0x000f220000000800 */
[----:B0-----:R-:W-:Y:S01]  /*46f0*/  FADD.FTZ R12, R54, R13 ;  /* 0x0000000d360c7221 */ /* 0x001fe20000010000 */
[----:B------:R-:W-:Y:S01]  /*4700*/  FADD.FTZ R14, R33, R14 ;  /* 0x0000000e210e7221 */ /* 0x000fe20000010000 */
[----:B------:R-:W-:-:S03]  /*4710*/  F2FP.BF16.F32.PACK_AB R13, R56, R35 ;  /* 0x00000023380d723e */ /* 0x000fc600000010ff */
[----:B------:R-:W-:Y:S02]  /*4720*/  FADD.FTZ R57, R43, R14 ;  /* 0x0000000e2b397221 */ /* 0x000fe40000010000 */
[----:B------:R-:W0:Y:S01]  /*4730*/  MUFU.EX2 R67, R67 ;  /* 0x0000004300437308 */ /* 0x000e220000000800 */
[C---:B-1----:R-:W-:Y:S01]  /*4740*/  FADD.FTZ R53, R65.reuse, R12 ;  /* 0x0000000c41357221 */ /* 0x042fe20000010000 */
[C---:B------:R-:W-:Y:S01]  /*4750*/  FADD.FTZ R57, R44.reuse, R57 ;  /* 0x000000392c397221 */ /* 0x040fe20000010000 */
[----:B------:R-:W-:Y:S02]  /*4760*/  F2FP.BF16.F32.PACK_AB R20, R65, R54 ;  /* 0x000000364114723e */ /* 0x000fe400000010ff */
[----:B------:R-:W-:Y:S02]  /*4770*/  CS2R R64, SRZ ;  /* 0x0000000000407805 */ /* 0x000fe4000001ff00 */
[----:B---3--:R-:W-:Y:S02]  /*4780*/  F2FP.BF16.F32.PACK_AB R27, R51, R50 ;  /* 0x00000032331b723e */ /* 0x008fe400000010ff */
[----:B------:R-:W-:Y:S01]  /*4790*/  F2FP.BF16.F32.PACK_AB R25, R44, R43 ;  /* 0x0000002b2c19723e */ /* 0x000fe200000010ff */
[----:B------:R-:W1:Y:S01]  /*47a0*/  MUFU.EX2 R66, R66 ;  /* 0x0000004200427308 */ /* 0x000e620000000800 */
[----:B----4-:R-:W-:Y:S01]  /*47b0*/  FADD.FTZ R12, R58, R53 ;  /* 0x000000353a0c7221 */ /* 0x010fe20000010000 */
[----:B------:R-:W-:Y:S01]  /*47c0*/  F2FP.BF16.F32.PACK_AB R43, R45, R36 ;  /* 0x000000242d2b723e */ /* 0x000fe200000010ff */
[----:B------:R-:W3:Y:S05]  /*47d0*/  @P2 LDC R53, c[0x0][0x450] ;  /* 0x00011400ff352b82 */ /* 0x000eea0000000800 */
[----:B------:R-:W4:Y:S01]  /*47e0*/  MUFU.EX2 R69, R69 ;  /* 0x0000004500457308 */ /* 0x000f220000000800 */
[C---:B0-----:R-:W-:Y:S01]  /*47f0*/  FADD.FTZ R33, R67.reuse, R12 ;  /* 0x0000000c43217221 */ /* 0x041fe20000010000 */
[----:B------:R-:W-:Y:S01]  /*4800*/  FADD.FTZ R12, R50, R57 ;  /* 0x00000039320c7221 */ /* 0x000fe20000010000 */
[----:B------:R-:W-:-:S02]  /*4810*/  F2FP.BF16.F32.PACK_AB R22, R67, R58 ;  /* 0x0000003a4316723e */ /* 0x000fc400000010ff */
[----:B------:R-:W-:Y:S02]  /*4820*/  CS2R R58, SRZ ;  /* 0x00000000003a7805 */ /* 0x000fe4000001ff00 */
[----:B------:R-:W-:Y:S01]  /*4830*/  CS2R R56, SRZ ;  /* 0x0000000000387805 */ /* 0x000fe2000001ff00 */
[----:B------:R-:W-:Y:S01]  /*4840*/  FADD.FTZ R41, R51, R12 ;  /* 0x0000000c33297221 */ /* 0x000fe20000010000 */
[----:B------:R-:W-:Y:S01]  /*4850*/  F2FP.BF16.F32.PACK_AB R12, R55, R4 ;  /* 0x00000004370c723e */ /* 0x000fe200000010ff */
[----:B------:R-:W0:Y:S01]  /*4860*/  MUFU.EX2 R52, R52 ;  /* 0x0000003400347308 */ /* 0x000e220000000800 */
[----:B-1----:R-:W-:Y:S01]  /*4870*/  FADD.FTZ R14, R66, R33 ;  /* 0x00000021420e7221 */ /* 0x002fe20000010000 */
[----:B------:R-:W-:Y:S01]  /*4880*/  FADD.FTZ R32, R28, R41 ;  /* 0x000000291c207221 */ /* 0x000fe20000010000 */
[----:B------:R-:W-:-:S05]  /*4890*/  CS2R R54, SRZ ;  /* 0x0000000000367805 */ /* 0x000fca000001ff00 */
[----:B------:R-:W1:Y:S01]  /*48a0*/  MUFU.EX2 R60, R60 ;  /* 0x0000003c003c7308 */ /* 0x000e620000000800 */
[----:B----4-:R-:W-:Y:S01]  /*48b0*/  FADD.FTZ R39, R69, R14 ;  /* 0x0000000e45277221 */ /* 0x010fe20000010000 */
[----:B------:R-:W-:Y:S02]  /*48c0*/  F2FP.BF16.F32.PACK_AB R14, R61, R42 ;  /* 0x0000002a3d0e723e */ /* 0x000fe400000010ff */
[----:B------:R-:W-:Y:S02]  /*48d0*/  F2FP.BF16.F32.PACK_AB R24, R69, R66 ;  /* 0x000000424518723e */ /* 0x000fe400000010ff */
[----:B------:R-:W-:Y:S02]  /*48e0*/  CS2R R68, SRZ ;  /* 0x0000000000447805 */ /* 0x000fe4000001ff00 */
[----:B------:R-:W-:Y:S01]  /*48f0*/  CS2R R66, SRZ ;  /* 0x0000000000427805 */ /* 0x000fe2000001ff00 */
[----:B------:R2:W-:Y:S01]  /*4900*/  STSM.16.M88.4 [R9+0x28b00], R12 ;  /* 0x028b000c09007844 */ /* 0x0005e20000000200 */
[----:B------:R-:W4:Y:S01]  /*4910*/  MUFU.EX2 R73, R94 ;  /* 0x0000005e00497308 */ /* 0x000f220000000800 */
[----:B0-----:R-:W-:Y:S01]  /*4920*/  FADD.FTZ R4, R52, R39 ;  /* 0x0000002734047221 */ /* 0x001fe20000010000 */
[C---:B------:R-:W-:Y:S01]  /*4930*/  F2FP.BF16.F32.PACK_AB R26, R71.reuse, R52 ;  /* 0x00000034471a723e */ /* 0x040fe200000010ff */
[----:B------:R-:W-:Y:S02]  /*4940*/  STSM.16.M88.4 [R9+0x2a300], R20 ;  /* 0x02a3001409007844 */ /* 0x000fe40000000200 */
[----:B------:R-:W-:-:S02]  /*4950*/  FADD.FTZ R39, R71, R4 ;  /* 0x0000000447277221 */ /* 0x000fc40000010000 */
[----:B------:R0:W-:Y:S01]  /*4960*/  STSM.16.M88.4 [R9+0x2bb00], R24 ;  /* 0x02bb001809007844 */ /* 0x0001e20000000200 */
[----:B------:R-:W5:Y:S01]  /*4970*/  MUFU.EX2 R106, R106 ;  /* 0x0000006a006a7308 */ /* 0x000f620000000800 */
[----:B-1----:R-:W-:Y:S01]  /*4980*/  FADD.FTZ R4, R60, R39 ;  /* 0x000000273c047221 */ /* 0x002fe20000010000 */
[----:B------:R-:W-:-:S04]  /*4990*/  FADD.FTZ R39, R37, R32 ;  /* 0x0000002025277221 */ /* 0x000fc80000010000 */
[----:B------:R-:W-:Y:S01]  /*49a0*/  FADD.FTZ R32, R36, R39 ;  /* 0x0000002724207221 */ /* 0x000fe20000010000 */
[----:B--2---:R-:W-:Y:S01]  /*49b0*/  @P2 IMAD.HI.U32 R14, R97, R40, RZ ;  /* 0x00000028610e2227 */ /* 0x004fe200078e00ff */
[----:B------:R-:W1:Y:S03]  /*49c0*/  MUFU.EX2 R31, R108 ;  /* 0x0000006c001f7308 */ /* 0x000e660000000800 */
[----:B----4-:R-:W-:Y:S01]  /*49d0*/  FADD.FTZ R41, R73, R4 ;  /* 0x0000000449297221 */ /* 0x010fe20000010000 */
[----:B------:R-:W-:Y:S01]  /*49e0*/  FADD.FTZ R51, R45, R32 ;  /* 0x000000202d337221 */ /* 0x000fe20000010000 */
[----:B------:R-:W-:Y:S02]  /*49f0*/  F2FP.BF16.F32.PACK_AB R40, R73, R60 ;  /* 0x0000003c4928723e */ /* 0x000fe400000010ff */
[----:B------:R-:W-:Y:S02]  /*4a00*/  CS2R R60, SRZ ;  /* 0x00000000003c7805 */ /* 0x000fe4000001ff00 */
[----:B---3--:R-:W-:Y:S01]  /*4a10*/  @P2 SHF.R.U32.HI R97, RZ, R53, R14 ;  /* 0x00000035ff612219 */ /* 0x008fe2000001160e */
[----:B------:R-:W-:Y:S01]  /*4a20*/  FADD.FTZ R12, R8, R51 ;  /* 0x00000033080c7221 */ /* 0x000fe20000010000 */
[----:B------:R-:W-:Y:S01]  /*4a30*/  F2FP.BF16.F32.PACK_AB R45, R29, R8 ;  /* 0x000000081d2d723e */ /* 0x000fe200000010ff */
[----:B------:R-:W2:Y:S01]  /*4a40*/  MUFU.EX2 R116, R116 ;  /* 0x0000007400747308 */ /* 0x000ea20000000800 */
[----:B-----5:R-:W-:Y:S01]  /*4a50*/  FADD.FTZ R4, R106, R41 ;  /* 0x000000296a047221 */ /* 0x020fe20000010000 */
[----:B------:R-:W-:Y:S01]  /*4a60*/  F2FP.BF16.F32.PACK_AB R41, R37, R28 ;  /* 0x0000001c2529723e */ /* 0x000fe200000010ff */
[----:B------:R-:W-:Y:S01]  /*4a70*/  FADD.FTZ R13, R29, R12 ;  /* 0x0000000c1d0d7221 */ /* 0x000fe20000010000 */
[----:B------:R-:W-:-:S02]  /*4a80*/  IADD3 R97, R97, -R5, R98 ;  /* 0x8000000561617210 */ /* 0x000fc40007ffe062 */
[----:B------:R-:W-:Y:S02]  /*4a90*/  CS2R R52, SRZ ;  /* 0x0000000000347805 */ /* 0x000fe4000001ff00 */
[----:B------:R-:W-:Y:S01]  /*4aa0*/  CS2R R28, SRZ ;  /* 0x00000000001c7805 */ /* 0x000fe2000001ff00 */
[----:B------:R-:W-:Y:S01]  /*4ab0*/  FADD.FTZ R12, R34, R13 ;  /* 0x0000000d220c7221 */ /* 0x000fe20000010000 */
[----:B------:R3:W4:Y:S01]  /*4ac0*/  MUFU.EX2 R35, R62 ;  /* 0x0000003e00237308 */ /* 0x0007220000000800 */
[C---:B-1----:R-:W-:Y:S01]  /*4ad0*/  FADD.FTZ R37, R31.reuse, R4 ;  /* 0x000000041f257221 */ /* 0x042fe20000010000 */
[----:B------:R-:W-:Y:S01]  /*4ae0*/  F2FP.BF16.F32.PACK_AB R42, R31, R106 ;  /* 0x0000006a1f2a723e */ /* 0x000fe200000010ff */
[----:B------:R-:W-:Y:S01]  /*4af0*/  IMAD.HI R97, R97, 0x38e38e39, RZ ;  /* 0x38e38e3961617827 */ /* 0x000fe200078e02ff */
[----:B0-----:R-:W-:Y:S02]  /*4b00*/  CS2R R26, SRZ ;  /* 0x00000000001a7805 */ /* 0x001fe4000001ff00 */
[----:B------:R-:W-:Y:S01]  /*4b10*/  CS2R R24, SRZ ;  /* 0x0000000000187805 */ /* 0x000fe2000001ff00 */
[----:B------:R0:W-:Y:S01]  /*4b20*/  STSM.16.M88.4 [R9+0x2d300], R40 ;  /* 0x02d3002809007844 */ /* 0x0001e20000000200 */
[----:B------:R-:W1:Y:S01]  /*4b30*/  MUFU.EX2 R136, R136 ;  /* 0x0000008800887308 */ /* 0x000e620000000800 */
[----:B--2---:R-:W-:Y:S01]  /*4b40*/  FADD.FTZ R4, R116, R37 ;  /* 0x0000002574047221 */ /* 0x004fe20000010000 */
[----:B------:R-:W-:-:S02]  /*4b50*/  SHF.R.U32.HI R8, RZ, 0x1f, R97 ;  /* 0x0000001fff087819 */ /* 0x000fc40000011661 */
[----:B---3--:R-:W-:Y:S02]  /*4b60*/  CS2R R62, SRZ ;  /* 0x00000000003e7805 */ /* 0x008fe4000001ff00 */
[----:B------:R-:W-:Y:S02]  /*4b70*/  CS2R R36, SRZ ;  /* 0x0000000000247805 */ /* 0x000fe4000001ff00 */
[----:B------:R-:W2:Y:S01]  /*4b80*/  MUFU.EX2 R47, R47 ;  /* 0x0000002f002f7308 */ /* 0x000ea20000000800 */
[C---:B----4-:R-:W-:Y:S01]  /*4b90*/  FADD.FTZ R15, R35.reuse, R4 ;  /* 0x00000004230f7221 */ /* 0x050fe20000010000 */
[----:B------:R-:W-:Y:S02]  /*4ba0*/  F2FP.BF16.F32.PACK_AB R44, R35, R116 ;  /* 0x00000074232c723e */ /* 0x000fe400000010ff */
[----:B0-----:R-:W-:-:S04]  /*4bb0*/  CS2R R42, SRZ ;  /* 0x00000000002a7805 */ /* 0x001fc8000001ff00 */
[----:B------:R-:W0:Y:S01]  /*4bc0*/  MUFU.EX2 R38, R38 ;  /* 0x0000002600267308 */ /* 0x000e220000000800 */
[----:B-1----:R-:W-:Y:S01]  /*4bd0*/  FADD.FTZ R4, R136, R15 ;  /* 0x0000000f88047221 */ /* 0x002fe20000010000 */
[----:B------:R-:W-:-:S06]  /*4be0*/  CS2R R40, SRZ ;  /* 0x0000000000287805 */ /* 0x000fcc000001ff00 */
[----:B------:R-:W1:Y:S01]  /*4bf0*/  MUFU.EX2 R33, R138 ;  /* 0x0000008a00217308 */ /* 0x000e620000000800 */
[C---:B--2---:R-:W-:Y:S01]  /*4c00*/  FADD.FTZ R15, R47.reuse, R12 ;  /* 0x0000000c2f0f7221 */ /* 0x044fe20000010000 */
[----:B------:R-:W-:Y:S02]  /*4c10*/  F2FP.BF16.F32.PACK_AB R47, R47, R34 ;  /* 0x000000222f2f723e */ /* 0x000fe400000010ff */
[----:B------:R-:W-:-:S04]  /*4c20*/  CS2R R34, SRZ ;  /* 0x0000000000227805 */ /* 0x000fc8000001ff00 */
[----:B------:R-:W2:Y:S01]  /*4c30*/  MUFU.EX2 R49, R49 ;  /* 0x0000003100317308 */ /* 0x000ea20000000800 */
[----:B0-----:R-:W-:-:S07]  /*4c40*/  FADD.FTZ R12, R38, R15 ;  /* 0x0000000f260c7221 */ /* 0x001fce0000010000 */
[----:B------:R-:W-:Y:S01]  /*4c50*/  MUFU.EX2 R30, R30 ;  /* 0x0000001e001e7308 */ /* 0x000fe20000000800 */
[C---:B-1----:R-:W-:Y:S01]  /*4c60*/  FADD.FTZ R5, R33.reuse, R4 ;  /* 0x0000000421057221 */ /* 0x042fe20000010000 */
[----:B------:R-:W-:Y:S02]  /*4c70*/  F2FP.BF16.F32.PACK_AB R46, R33, R136 ;  /* 0x00000088212e723e */ /* 0x000fe400000010ff */
[----:B------:R-:W-:-:S03]  /*4c80*/  CS2R R32, SRZ ;  /* 0x0000000000207805 */ /* 0x000fc6000001ff00 */
[----:B------:R0:W-:Y:S01]  /*4c90*/  STSM.16.M88.4 [R9+0x2eb00], R44 ;  /* 0x02eb002c09007844 */ /* 0x0001e20000000200 */
[----:B------:R-:W1:Y:S01]  /*4ca0*/  MUFU.EX2 R7, R7 ;  /* 0x0000000700077308 */ /* 0x000e620000000800 */
[C---:B--2---:R-:W-:Y:S01]  /*4cb0*/  FADD.FTZ R15, R49.reuse, R12 ;  /* 0x0000000c310f7221 */ /* 0x044fe20000010000 */
[----:B------:R-:W-:Y:S02]  /*4cc0*/  F2FP.BF16.F32.PACK_AB R49, R49, R38 ;  /* 0x000000263131723e */ /* 0x000fe400000010ff */
[----:B------:R-:W-:Y:S01]  /*4cd0*/  LEA.HI.SX32 R12, R97, R8, 0x1b ;  /* 0x00000008610c7211 */ /* 0x000fe200078fdaff */
[----:B------:R-:W-:-:S03]  /*4ce0*/  VIADD R8, R96, 0xfffffffe ;  /* 0xfffffffe60087836 */ /* 0x000fc60000000000 */
[----:B------:R-:W2:Y:S01]  /*4cf0*/  MUFU.EX2 R70, R70 ;  /* 0x0000004600467308 */ /* 0x000ea20000000800 */
[----:B0-----:R-:W-:-:S07]  /*4d00*/  CS2R R46, SRZ ;  /* 0x00000000002e7805 */ /* 0x001fce000001ff00 */
[----:B------:R-:W0:Y:S01]  /*4d10*/  MUFU.EX2 R39, R140 ;  /* 0x0000008c00277308 */ /* 0x000e220000000800 */
[----:B-1----:R-:W-:Y:S02]  /*4d20*/  F2FP.BF16.F32.PACK_AB R51, R7, R30 ;  /* 0x0000001e0733723e */ /* 0x002fe400000010ff */
[----:B------:R-:W-:-:S05]  /*4d30*/  CS2R R44, SRZ ;  /* 0x00000000002c7805 */ /* 0x000fca000001ff00 */
[----:B------:R-:W-:Y:S01]  /*4d40*/  MUFU.EX2 R142, R142 ;  /* 0x0000008e008e7308 */ /* 0x000fe20000000800 */
[----:B--2---:R-:W-:-:S07]  /*4d50*/  FADD.FTZ R4, R70, R5 ;  /* 0x0000000546047221 */ /* 0x004fce0000010000 */
[----:B------:R-:W1:Y:S01]  /*4d60*/  MUFU.EX2 R13, R146 ;  /* 0x00000092000d7308 */ /* 0x000e620000000800 */
[C---:B0-----:R-:W-:Y:S01]  /*4d70*/  F2FP.BF16.F32.PACK_AB R48, R39.reuse, R70 ;  /* 0x000000462730723e */ /* 0x041fe200000010ff */
[----:B------:R-:W-:Y:S01]  /*4d80*/  FADD.FTZ R5, R39, R4 ;  /* 0x0000000427057221 */ /* 0x000fe20000010000 */
[----:B------:R-:W-:Y:S01]  /*4d90*/  FADD.FTZ R4, R30, R15 ;  /* 0x0000000f1e047221 */ /* 0x000fe20000010000 */
[----:B------:R-:W-:Y:S02]  /*4da0*/  CS2R R70, SRZ ;  /* 0x0000000000467805 */ /* 0x000fe4000001ff00 */
[----:B------:R-:W-:Y:S02]  /*4db0*/  CS2R R38, SRZ ;  /* 0x0000000000267805 */ /* 0x000fe4000001ff00 */
[----:B------:R-:W-:Y:S01]  /*4dc0*/  CS2R R30, SRZ ;  /* 0x00000000001e7805 */ /* 0x000fe2000001ff00 */
[----:B------:R-:W-:Y:S01]  /*4dd0*/  FADD.FTZ R4, R7, R4 ;  /* 0x0000000407047221 */ /* 0x000fe20000010000 */
[----:B------:R-:W-:Y:S01]  /*4de0*/  IMAD.MOV.U32 R7, RZ, RZ, RZ ;  /* 0x000000ffff077224 */ /* 0x000fe200078e00ff */
[----:B-1----:R-:W-:Y:S01]  /*4df0*/  F2FP.BF16.F32.PACK_AB R50, R13, R142 ;  /* 0x0000008e0d32723e */ /* 0x002fe200000010ff */
[----:B------:R-:W-:-:S04]  /*4e00*/  FADD.FTZ R142, R142, R5 ;  /* 0x000000058e8e7221 */ /* 0x000fc80000010000 */
[----:B------:R0:W-:Y:S01]  /*4e10*/  STSM.16.M88.4 [R9+0x30300], R48 ;  /* 0x0303003009007844 */ /* 0x0001e20000000200 */
[----:B------:R-:W-:Y:S01]  /*4e20*/  FADD.FTZ R5, R13, R142 ;  /* 0x0000008e0d057221 */ /* 0x000fe20000010000 */
[----:B------:R-:W-:Y:S01]  /*4e30*/  VIMNMX R13, R17, R12, !PT ;  /* 0x0000000c110d7248 */ /* 0x000fe20007fe0100 */
[----:B------:R1:W-:Y:S06]  /*4e40*/  MEMBAR.ALL.CTA ;  /* 0x0000000000007992 */ /* 0x0003ec0000008000 */
[----:B-1----:R-:W1:Y:S01]  /*4e50*/  FENCE.VIEW.ASYNC.S ;  /* 0x00000000000073c6 */ /* 0x002e620000000000 */
[----:B------:R-:W-:-:S02]  /*4e60*/  ISETP.GE.AND P3, PT, R8, R13, PT ;  /* 0x0000000d0800720c */ /* 0x000fc40003f66270 */
[----:B0-----:R-:W-:Y:S02]  /*4e70*/  CS2R R50, SRZ ;  /* 0x0000000000327805 */ /* 0x001fe4000001ff00 */
[----:B------:R-:W-:Y:S01]  /*4e80*/  CS2R R48, SRZ ;  /* 0x0000000000307805 */ /* 0x000fe2000001ff00 */
[----:B-1----:R-:W-:-:S08]  /*4e90*/  NOP ;  /* 0x0000000000007918 */ /* 0x002fd00000000000 */
[----:B------:R-:W-:Y:S05]  /*4ea0*/  @!P3 BRA `(.L_x_1916) ;  /* 0x0000004000bcb947 */ /* 0x000fea0003800000 */
[----:B------:R-:W-:Y:S01]  /*4eb0*/  IMAD.MOV.U32 R14, RZ, RZ, RZ ;  /* 0x000000ffff0e7224 */ /* 0x000fe200078e00ff */
        /* <DEDUP_REMOVED lines=24> */
[----:B------:R-:W-:Y:S01]  /*5040*/  UMOV UR5, URZ ;  /* 0x0000003f00057c82 */ /* 0x000fe20008000000 */
[----:B------:R-:W-:Y:S01]  /*5050*/  ULDC UR48, c[0x0][0x288] ;  /* 0x0000a20000307ab9 */ /* 0x000fe20000000800 */
[----:B------:R-:W-:-:S05]  /*5060*/  ULDC UR49, c[0x0][0x2f0] ;  /* 0x0000bc0000317ab9 */ /* 0x000fca0000000800 */
.L_x_1925:
[----:B------:R-:W-:Y:S01]  /*5070*/  UIADD3 UR4, UR5, 0x1, URZ ;  /* 0x0000000105047890 */ /* 0x000fe2000fffe03f */
[----:B------:R-:W-:-:S03]  /*5080*/  ISETP.NE.AND P4, PT, RZ, UR58, PT ;  /* 0x0000003aff007c0c */ /* 0x000fc6000bf85270 */
[----:B------:R-:W-:-:S04]  /*5090*/  UISETP.NE.AND UP0, UPT, UR4, 0x2, UPT ;  /* 0x000000020400788c */ /* 0x000fc8000bf05270 */
[----:B------:R-:W-:Y:S02]  /*50a0*/  USEL UR6, URZ, 0x1, UP0 ;  /* 0x000000013f067887 */ /* 0x000fe40008000000 */
[----:B------:R-:W-:-:S04]  /*50b0*/  USEL UR4, UR4, URZ, UP0 ;  /* 0x0000003f04047287 */ /* 0x000fc80008000000 */
[----:B------:R-:W-:Y:S01]  /*50c0*/  LOP3.LUT R7, R14, UR6, RZ, 0x3c, !PT ;  /* 0x000000060e077c12 */ /* 0x000fe2000f8e3cff */
[----:B------:R-:W-:Y:S07]  /*50d0*/  @P4 BRA `(.L_x_1917) ;  /* 0x0000000000284947 */ /* 0x000fee0003800000 */
[----:B------:R-:W-:Y:S05]  /*50e0*/  @!P0 BRA `(.L_x_1918) ;  /* 0x0000000000048947 */ /* 0x000fea0003800000 */
[----:B------:R-:W-:Y:S01]  /*50f0*/  BPT.TRAP 0x1 ;  /* 0x000000040000795c */ /* 0x000fe20000300000 */
.L_x_1918:
[----:B------:R-:W-:Y:S01]  /*5100*/  ULEA UR6, UR4, UR56, 0x3 ;  /* 0x0000003804067291 */ /* 0x000fe2000f8e183f */
[----:B------:R-:W-:-:S08]  /*5110*/  SHF.L.U32 R3, R7, 0x1f, RZ ;  /* 0x0000001f07037819 */ /* 0x000fd000000006ff */
[----:B------:R0:W1:Y:S01]  /*5120*/  SYNCS.PHASECHK.TRANS64.TRYWAIT P3, [UR6+0x31c30], R3 ;  /* 0x031c3003ff0075a7 */ /* 0x0000620008060146 */
[----:B------:R-:W-:Y:S05]  /*5130*/  @!P0 BRA `(.L_x_1919) ;  /* 0x0000000000048947 */ /* 0x000fea0003800000 */
[----:B------:R-:W-:Y:S01]  /*5140*/  BPT.TRAP 0x1 ;  /* 0x000000040000795c */ /* 0x000fe20000300000 */
.L_x_1919:
[----:B-1----:R-:W-:Y:S05]  /*5150*/  @P3 BRA `(.L_x_1917) ;  /* 0x0000000000083947 */ /* 0x002fea0003800000 */
[----:B------:R-:W1:Y:S02]  /*5160*/  SYNCS.PHASECHK.TRANS64.TRYWAIT P3, [UR6+0x31c30], R3 ;  /* 0x031c3003ff0075a7 */ /* 0x000e640008060146 */
[----:B-1----:R-:W-:Y:S05]  /*5170*/  @!P3 BRA `(.L_x_1920) ;  /* 0x000000d8008cb947 */ /* 0x002fea0003800000 */
.L_x_1917:
[----:B01----:R-:W-:Y:S01]  /*5180*/  VIADD R3, R18, 0x8 ;  /* 0x0000000812037836 */ /* 0x003fe20000000000 */
[C---:B------:R-:W-:Y:S01]  /*5190*/  R2UR UR40, R144.reuse ;  /* 0x00000000902872ca */ /* 0x040fe200000e0000 */
[----:B------:R-:W-:Y:S01]  /*51a0*/  UIMAD UR6, UR4, 0x6c0, UR7 ;  /* 0x000006c0040678a4 */ /* 0x000fe2000f8e0207 */
[C---:B------:R-:W-:Y:S01]  /*51b0*/  R2UR UR41, R145.reuse ;  /* 0x00000000912972ca */ /* 0x040fe200000e0000 */
[----:B------:R-:W-:Y:S01]  /*51c0*/  UMOV UR43, 0x80000020 ;  /* 0x80000020002b7882 */ /* 0x000fe20000000000 */
[----:B------:R0:W-:Y:S01]  /*51d0*/  BAR.SYNC.DEFER_BLOCKING R3, 0x100 ;  /* 0x000400030000751d */ /* 0x0001e20000010000 */
[C---:B------:R-:W-:Y:S01]  /*51e0*/  R2UR UR44, R144.reuse ;  /* 0x00000000902c72ca */ /* 0x040fe200000e0000 */
[----:B------:R-:W-:Y:S01]  /*51f0*/  UIADD3 UR46, UR6, 0x40, URZ ;  /* 0x00000040062e7890 */ /* 0x000fe2000fffe03f */
[C---:B------:R-:W-:Y:S01]  /*5200*/  R2UR UR45, R145.reuse ;  /* 0x00000000912d72ca */ /* 0x040fe200000e0000 */
[----:B------:R-:W-:Y:S01]  /*5210*/  UIADD3 UR26, UR6, 0x80, URZ ;  /* 0x00000080061a7890 */ /* 0x000fe2000fffe03f */
[C---:B------:R-:W-:Y:S01]  /*5220*/  R2UR UR24, R144.reuse ;  /* 0x00000000901872ca */ /* 0x040fe200000e0000 */
[----:B------:R-:W-:Y:S01]  /*5230*/  UMOV UR42, UR6 ;  /* 0x00000006002a7c82 */ /* 0x000fe20008000000 */
[----:B------:R-:W-:Y:S01]  /*5240*/  UMOV UR47, 0x80000020 ;  /* 0x80000020002f7882 */ /* 0x000fe20000000000 */
[C---:B------:R-:W-:Y:S01]  /*5250*/  R2UR UR25, R145.reuse ;  /* 0x00000000911972ca */ /* 0x040fe200000e0000 */
[----:B------:R-:W-:Y:S01]  /*5260*/  UMOV UR27, 0x80000020 ;  /* 0x80000020001b7882 */ /* 0x000fe20000000000 */
[C---:B------:R-:W-:Y:S01]  /*5270*/  R2UR UR32, R144.reuse ;  /* 0x00000000902072ca */ /* 0x040fe200000e0000 */
[----:B------:R-:W-:Y:S01]  /*5280*/  UIADD3 UR34, UR6, 0xc0, URZ ;  /* 0x000000c006227890 */ /* 0x000fe2000fffe03f */
[C---:B------:R-:W-:Y:S01]  /*5290*/  R2UR UR33, R145.reuse ;  /* 0x00000000912172ca */ /* 0x040fe200000e0000 */
[----:B------:R-:W-:Y:S01]  /*52a0*/  UMOV UR35, 0x80000020 ;  /* 0x8000002000237882 */ /* 0x000fe20000000000 */
[----:B------:R-:W-:Y:S01]  /*52b0*/  R2UR UR36, R144 ;  /* 0x00000000902472ca */ /* 0x000fe200000e0000 */
[----:B------:R-:W-:Y:S01]  /*52c0*/  UIADD3 UR38, UR6, 0x100, URZ ;  /* 0x0000010006267890 */ /* 0x000fe2000fffe03f */
[----:B------:R-:W-:Y:S01]  /*52d0*/  R2UR UR37, R145 ;  /* 0x00000000912572ca */ /* 0x000fe200000e0000 */
[----:B------:R-:W-:Y:S01]  /*52e0*/  UMOV UR39, 0x80000020 ;  /* 0x8000002000277882 */ /* 0x000fe20000000000 */
[----:B------:R-:W-:Y:S01]  /*52f0*/  UIADD3 UR30, UR6, 0x2, URZ ;  /* 0x00000002061e7890 */ /* 0x000fe2000fffe03f */
[----:B------:R-:W-:Y:S01]  /*5300*/  UMOV UR31, 0x80000020 ;  /* 0x80000020001f7882 */ /* 0x000fe20000000000 */
[----:B------:R-:W-:Y:S01]  /*5310*/  UIADD3 UR10, UR6, 0x82, URZ ;  /* 0x00000082060a7890 */ /* 0x000fe2000fffe03f */
[----:B------:R-:W-:Y:S01]  /*5320*/  UMOV UR11, 0x80000020 ;  /* 0x80000020000b7882 */ /* 0x000fe20000000000 */
[----:B------:R-:W-:Y:S01]  /*5330*/  WARPGROUP.ARRIVE ;  /* 0x00000000000079c5 */ /* 0x000fe20000000000 */
[----:B------:R-:W-:Y:S01]  /*5340*/  UIADD3 UR14, UR6, 0x280, URZ ;  /* 0x00000280060e7890 */ /* 0x000fe2000fffe03f */
[----:B------:R-:W-:Y:S01]  /*5350*/  UMOV UR15, 0x80000020 ;  /* 0x80000020000f7882 */ /* 0x000fe20000000000 */
[----:B------:R-:W-:-:S03]  /*5360*/  UIADD3 UR18, UR6, 0x480, URZ ;  /* 0x0000048006127890 */ /* 0x000fc6000fffe03f */
[----:B------:R-:W-:Y:S01]  /*5370*/  HGMMA.64x16x16.F32.BF16 R136, gdesc[UR40], RZ, !UPT, gsb0 ;  /* 0x00200000288879f0 */ /* 0x000fe2000c0018ff */
[----:B------:R-:W-:Y:S01]  /*5380*/  R2UR UR40, R144 ;  /* 0x00000000902872ca */ /* 0x000fe200000e0000 */
[----:B------:R-:W-:Y:S01]  /*5390*/  UIADD3 UR42, UR6, 0x140, URZ ;  /* 0x00000140062a7890 */ /* 0x000fe2000fffe03f */
[----:B------:R-:W-:Y:S01]  /*53a0*/  R2UR UR41, R145 ;  /* 0x00000000912972ca */ /* 0x000fe200000e0000 */
[----:B------:R-:W-:Y:S01]  /*53b0*/  UMOV UR43, 0x80000020 ;  /* 0x80000020002b7882 */ /* 0x000fe20000000000 */
[----:B------:R-:W-:Y:S01]  /*53c0*/  UMOV UR19, 0x80000020 ;  /* 0x8000002000137882 */ /* 0x000fe20000000000 */
[----:B------:R-:W-:Y:S01]  /*53d0*/  UIADD3 UR22, UR6, 0x482, URZ ;  /* 0x0000048206167890 */ /* 0x000fe2000fffe03f */
        /* <DEDUP_REMOVED lines=320> */
.L_x_1922:
[----:B------:R-:W-:Y:S01]  /*67e0*/  ULEA UR6, UR5, UR56, 0x3 ;  /* 0x0000003805067291 */ /* 0x000fe2000f8e183f */
[----:B------:R-:W-:-:S08]  /*67f0*/  SHF.L.U32 R3, R14, 0x1f, RZ ;  /* 0x0000001f0e037819 */ /* 0x000fd000000006ff */
[----:B------:R0:W1:Y:S01]  /*6800*/  SYNCS.PHASECHK.TRANS64.TRYWAIT P3, [UR6+0x31c50], R3 ;  /* 0x031c5003ff0075a7 */ /* 0x0000620008060146 */
[----:B------:R-:W-:Y:S05]  /*6810*/  @!P0 BRA `(.L_x_1923) ;  /* 0x0000000000048947 */ /* 0x000fea0003800000 */
[----:B------:R-:W-:Y:S01]  /*6820*/  BPT.TRAP 0x1 ;  /* 0x000000040000795c */ /* 0x000fe20000300000 */
.L_x_1923:
[----:B-1----:R-:W-:Y:S05]  /*6830*/  @P3 BRA `(.L_x_1921) ;  /* 0x0000000000083947 */ /* 0x002fea0003800000 */
[----:B------:R-:W1:Y:S02]  /*6840*/  SYNCS.PHASECHK.TRANS64.TRYWAIT P3, [UR6+0x31c50], R3 ;  /* 0x031c5003ff0075a7 */ /* 0x000e640008060146 */
[----:B-1----:R-:W-:Y:S05]  /*6850*/  @!P3 BRA `(.L_x_1924) ;  /* 0x000000c000ecb947 */ /* 0x002fea0003800000 */
.L_x_1921:
[----:B------:R-:W-:Y:S01]  /*6860*/  UIADD3 UR6, UR56, 0x200, URZ ;  /* 0x0000020038067890 */ /* 0x000fe2000fffe03f */
[----:B------:R-:W-:Y:S01]  /*6870*/  WARPGROUP.ARRIVE ;  /* 0x00000000000079c5 */ /* 0x000fe20000000000 */
[----:B------:R-:W-:Y:S01]  /*6880*/  ULOP3.LUT UR10, UR59, 0x10000, URZ, 0xfc, !UPT ;  /* 0x000100003b0a7892 */ /* 0x000fe2000f8efc3f */
[----:B01----:R-:W0:Y:S01]  /*6890*/  @P2 LDC R3, c[0x0][0x44c] ;  /* 0x00011300ff032b82 */ /* 0x003e220000000800 */
[----:B------:R-:W-:Y:S01]  /*68a0*/  USHF.R.U32.HI UR6, URZ, 0x4, UR6 ;  /* 0x000000043f067899 */ /* 0x000fe20008011606 */
[----:B------:R-:W-:Y:S01]  /*68b0*/  IMAD.MOV.U32 R14, RZ, RZ, R10 ;  /* 0x000000ffff0e7224 */ /* 0x000fe200078e000a */
[----:B------:R-:W-:Y:S01]  /*68c0*/  UMOV UR25, 0xc0000010 ;  /* 0xc000001000197882 */ /* 0x000fe20000000000 */
[----:B------:R-:W-:Y:S01]  /*68d0*/  UMOV UR27, 0x80000020 ;  /* 0x80000020001b7882 */ /* 0x000fe20000000000 */
[----:B------:R-:W-:Y:S01]  /*68e0*/  ULOP3.LUT UR6, UR6, 0x3fff, URZ, 0xc0, !UPT ;  /* 0x00003fff06067892 */ /* 0x000fe2000f8ec03f */
[----:B------:R-:W-:Y:S02]  /*68f0*/  UMOV UR24, UR10 ;  /* 0x0000000a00187c82 */ /* 0x000fe40008000000 */
[----:B------:R-:W1:Y:S01]  /*6900*/  @P2 LDC R12, c[0x0][0x450] ;  /* 0x00011400ff0c2b82 */ /* 0x000e620000000800 */
[----:B------:R-:W-:-:S04]  /*6910*/  ULOP3.LUT UR6, UR6, 0x2400000, URZ, 0xfc, !UPT ;  /* 0x0240000006067892 */ /* 0x000fc8000f8efc3f */
[----:B------:R-:W-:-:S07]  /*6920*/  UIMAD UR6, UR5, 0x6c0, UR6 ;  /* 0x000006c0050678a4 */ /* 0x000fce000f8e0206 */
[----:B------:R-:W-:Y:S02]  /*6930*/  UMOV UR26, UR6 ;  /* 0x00000006001a7c82 */ /* 0x000fe40008000000 */
[----:B------:R-:W-:Y:S01]  /*6940*/  HGMMA.64x96x16.F32.BF16 R24, gdesc[UR24].tnspB, R24, gsb0 ;  /* 0x41600000181879f0 */ /* 0x000fe20008001818 */
[----:B------:R-:W-:Y:S01]  /*6950*/  UIADD3 UR24, UR10, 0x180, URZ ;  /* 0x000001800a187890 */ /* 0x000fe2000fffe03f */
[----:B0-----:R-:W-:Y:S01]  /*6960*/  @P2 IMAD.HI.U32 R3, R10, R3, RZ ;  /* 0x000000030a032227 */ /* 0x001fe200078e00ff */
[----:B------:R-:W-:Y:S01]  /*6970*/  UIADD3 UR26, UR6, 0x40, URZ ;  /* 0x00000040061a7890 */ /* 0x000fe2000fffe03f */
[----:B------:R-:W-:Y:S01]  /*6980*/  UMOV UR25, 0xc0000010 ;  /* 0xc000001000197882 */ /* 0x000fe20000000000 */
[----:B------:R-:W-:Y:S02]  /*6990*/  UMOV UR27, 0x80000020 ;  /* 0x80000020001b7882 */ /* 0x000fe40000000000 */
[----:B-1----:R-:W-:Y:S01]  /*69a0*/  @P2 SHF.R.U32.HI R14, RZ, R12, R3 ;  /* 0x0000000cff0e2219 */ /* 0x002fe20000011603 */
[----:B------:R-:W-:-:S04]  /*69b0*/  IMAD.MOV.U32 R3, RZ, RZ, -0x90 ;  /* 0xffffff70ff037424 */ /* 0x000fc800078e00ff */
[----:B------:R-:W0:Y:S01]  /*69c0*/  SHFL.IDX PT, R20, R14, 0x1, 0x1c1f ;  /* 0x003c1f000e147f89 */ /* 0x000e2200000e0000 */
[----:B------:R-:W-:-:S04]  /*69d0*/  IMAD R12, R8, R3, 0x1 ;  /* 0x00000001080c7424 */ /* 0x000fc800078e0203 */
[----:B------:R-:W-:-:S04]  /*69e0*/  IMAD R12, R11, -0x2, R12 ;  /* 0xfffffffe0b0c7824 */ /* 0x000fc800078e020c */
[----:B------:R-:W-:-:S05]  /*69f0*/  IMAD R15, R19, UR49, R12 ;  /* 0x00000031130f7c24 */ /* 0x000fca000f8e020c */
[----:B0-----:R-:W-:-:S04]  /*6a00*/  IADD3 R3, R20, -UR48, R15 ;  /* 0x8000003014037c10 */ /* 0x001fc8000fffe00f */
[C---:B------:R-:W-:Y:S02]  /*6a10*/  ISETP.GT.AND P3, PT, R3.reuse, RZ, PT ;  /* 0x000000ff0300720c */ /* 0x040fe40003f64270 */
[C---:B------:R-:W-:Y:S02]  /*6a20*/  ISETP.GT.AND P4, PT, R3.reuse, 0x1, PT ;  /* 0x000000010300780c */ /* 0x040fe40003f84270 */
[----:B------:R-:W-:Y:S02]  /*6a30*/  FSEL R138, R138, -INF , P3 ;  /* 0xff8000008a8a7808 */ /* 0x000fe40001800000 */
[----:B------:R-:W-:Y:S02]  /*6a40*/  ISETP.GT.AND P3, PT, R3, 0x8, PT ;  /* 0x000000080300780c */ /* 0x000fe40003f64270 */
[----:B------:R-:W-:Y:S02]  /*6a50*/  FSEL R20, R139, -INF , P4 ;  /* 0xff8000008b147808 */ /* 0x000fe40002000000 */
[----:B------:R-:W-:-:S02]  /*6a60*/  FMNMX.FTZ R21, R138, R0, !PT ;  /* 0x000000008a157209 */ /* 0x000fc40007810000 */
[C---:B------:R-:W-:Y:S02]  /*6a70*/  ISETP.GT.AND P4, PT, R3.reuse, 0x9, PT ;  /* 0x000000090300780c */ /* 0x040fe40003f84270 */
[----:B------:R-:W-:Y:S02]  /*6a80*/  FSEL R142, R142, -INF , P3 ;  /* 0xff8000008e8e7808 */ /* 0x000fe40001800000 */
[----:B------:R-:W-:Y:S02]  /*6a90*/  FMNMX.FTZ R21, R20, R21, !PT ;  /* 0x0000001514157209 */ /* 0x000fe40007810000 */
        /* <DEDUP_REMOVED lines=20> */
[----:B------:R-:W-:Y:S01]  /*6be0*/  FMNMX.FTZ R21, R122, R21, !PT ;  /* 0x000000157a157209 */ /* 0x000fe20007810000 */
[----:B------:R-:W-:-:S02]  /*6bf0*/  WARPGROUP.DEPBAR.LE gsb0, 0x0 ;  /* 0x00008000000079c5 */ /* 0x000fc40000010000 */
[----:B------:R-:W-:Y:S01]  /*6c00*/  WARPGROUP.ARRIVE ;  /* 0x00000000000079c5 */ /* 0x000fe20000000000 */
[C---:B------:R-:W-:Y:S02]  /*6c10*/  ISETP.GT.AND P5, PT, R3.reuse, 0x29, PT ;  /* 0x000000290300780c */ /* 0x040fe40003fa4270 */
[----:B------:R-:W-:Y:S02]  /*6c20*/  FSEL R126, R126, -INF , P3 ;  /* 0xff8000007e7e7808 */ /* 0x000fe40001800000 */
[----:B------:R-:W-:Y:S01]  /*6c30*/  FMNMX.FTZ R21, R150, R21, !PT ;  /* 0x0000001596157209 */ /* 0x000fe20007810000 */
[----:B------:R-:W-:Y:S01]  /*6c40*/  HGMMA.64x96x16.F32.BF16 R24, gdesc[UR24].tnspB, R24, gsb0 ;  /* 0x41600000181879f0 */ /* 0x000fe20008001818 */
[----:B------:R-:W-:Y:S01]  /*6c50*/  UIADD3 UR24, UR10, 0x300, URZ ;  /* 0x000003000a187890 */ /* 0x000fe2000fffe03f */
[----:B------:R-:W-:Y:S01]  /*6c60*/  ISETP.GT.AND P3, PT, R3, 0x30, PT ;  /* 0x000000300300780c */ /* 0x000fe20003f64270 */
[----:B------:R-:W-:Y:S01]  /*6c70*/  UIADD3 UR26, UR6, 0x80, URZ ;  /* 0x00000080061a7890 */ /* 0x000fe2000fffe03f */
[----:B------:R-:W-:Y:S01]  /*6c80*/  FSEL R152, R127, -INF , P5 ;  /* 0xff8000007f987808 */ /* 0x000fe20002800000 */
[----:B------:R-:W-:Y:S01]  /*6c90*/  UMOV UR25, 0xc0000010 ;  /* 0xc000001000197882 */ /* 0x000fe20000000000 */
[----:B------:R-:W-:Y:S01]  /*6ca0*/  UMOV UR27, 0x80000020 ;  /* 0x80000020001b7882 */ /* 0x000fe20000000000 */
        /* <DEDUP_REMOVED lines=13> */
[----:B------:R-:W0:Y:S01]  /*6d80*/  SHFL.IDX PT, R119, R14, RZ, 0x1c1f ;  /* 0x001c1fff0e777589 */ /* 0x000e2200000e0000 */
[----:B------:R-:W-:-:S02]  /*6d90*/  ISETP.GT.AND P4, PT, R3, 0x41, PT ;  /* 0x000000410300780c */ /* 0x000fc40003f84270 */
[----:B------:R-:W-:Y:S02]  /*6da0*/  FSEL R106, R106, -INF , P3 ;  /* 0xff8000006a6a7808 */ /* 0x000fe40001800000 */
[----:B------:R-:W-:Y:S02]  /*6db0*/  FMNMX.FTZ R21, R156, R21, !PT ;  /* 0x000000159c157209 */ /* 0x000fe40007810000 */
[----:B------:R-:W-:Y:S02]  /*6dc0*/  ISETP.GT.AND P3, PT, R3, 0x48, PT ;  /* 0x000000480300780c */ /* 0x000fe40003f64270 */
[----:B------:R-:W-:Y:S02]  /*6dd0*/  FSEL R107, R107, -INF , P4 ;  /* 0xff8000006b6b7808 */ /* 0x000fe40002000000 */
[----:B------:R-:W-:Y:S02]  /*6de0*/  FMNMX.FTZ R12, R106, R21, !PT ;  /* 0x000000156a0c7209 */ /* 0x000fe40007810000 */
        /* <DEDUP_REMOVED lines=28> */
[----:B------:R-:W-:Y:S01]  /*6fb0*/  FSEL R95, R95, -INF , P4 ;  /* 0xff8000005f5f7808 */ /* 0x000fe20002000000 */
[----:B------:R-:W-:Y:S02]  /*6fc0*/  WARPGROUP.DEPBAR.LE gsb0, 0x0 ;  /* 0x00008000000079c5 */ /* 0x000fe40000010000 */
[----:B------:R-:W-:Y:S01]  /*6fd0*/  WARPGROUP.ARRIVE ;  /* 0x00000000000079c5 */ /* 0x000fe20000000000 */
[----:B------:R-:W-:-:S02]  /*6fe0*/  FMNMX.FTZ R12, R94, R21, !PT ;  /* 0x000000155e0c7209 */ /* 0x000fc40007810000 */
[----:B------:R-:W-:Y:S02]  /*6ff0*/  ISETP.GT.AND P4, PT, R3, 0x71, PT ;  /* 0x000000710300780c */ /* 0x000fe40003f84270 */
[----:B------:R-:W-:Y:S01]  /*7000*/  FSEL R82, R82, -INF , P3 ;  /* 0xff80000052527808 */ /* 0x000fe20001800000 */
[----:B------:R-:W-:Y:S01]  /*7010*/  HGMMA.64x96x16.F32.BF16 R24, gdesc[UR24].tnspB, R24, gsb0 ;  /* 0x41600000181879f0 */ /* 0x000fe20008001818 */
[----:B------:R-:W-:Y:S01]  /*7020*/  UIADD3 UR24, UR10, 0x480, URZ ;  /* 0x000004800a187890 */ /* 0x000fe2000fffe03f */
[----:B------:R-:W-:Y:S01]  /*7030*/  FMNMX.FTZ R21, R95, R12, !PT ;  /* 0x0000000c5f157209 */ /* 0x000fe20007810000 */
[----:B------:R-:W-:Y:S01]  /*7040*/  UIADD3 UR26, UR6, 0xc0, URZ ;  /* 0x000000c0061a7890 */ /* 0x000fe2000fffe03f */
[----:B------:R-:W-:Y:S01]  /*7050*/  ISETP.GT.AND P3, PT, R3, 0x78, PT ;  /* 0x000000780300780c */ /* 0x000fe20003f64270 */
[----:B------:R-:W-:Y:S01]  /*7060*/  UMOV UR25, 0xc0000010 ;  /* 0xc000001000197882 */ /* 0x000fe20000000000 */
[----:B------:R-:W-:Y:S01]  /*7070*/  UMOV UR27, 0x80000020 ;  /* 0x80000020001b7882 */ /* 0x000fe20000000000 */
        /* <DEDUP_REMOVED lines=18> */
[----:B------:R-:W-:-:S02]  /*71a0*/  FMNMX.FTZ R12, R78, R3, !PT ;  /* 0x000000034e0c7209 */ /* 0x000fc40007810000 */
[----:B------:R-:W1:Y:S01]  /*71b0*/  LDC R3, c[0x0][0x988] ;  /* 0x00026200ff037b82 */ /* 0x000e620000000800 */
[----:B0-----:R-:W-:Y:S02]  /*71c0*/  IADD3 R15, R119, -UR48, R15 ;  /* 0x80000030770f7c10 */ /* 0x001fe4000fffe00f */
[----:B------:R-:W-:Y:S02]  /*71d0*/  FMNMX.FTZ R23, R79, R12, !PT ;  /* 0x0000000c4f177209 */ /* 0x000fe40007810000 */
[C---:B------:R-:W-:Y:S02]  /*71e0*/  ISETP.GT.AND P6, PT, R15.reuse, RZ, PT ;  /* 0x000000ff0f00720c */ /* 0x040fe40003fc4270 */
[C---:B------:R-:W-:Y:S01]  /*71f0*/  ISETP.GT.AND P5, PT, R15.reuse, 0x1, PT ;  /* 0x000000010f00780c */ /* 0x040fe20003fa4270 */
[----:B------:R-:W0:Y:S01]  /*7200*/  SHFL.BFLY PT, R12, R23, 0x2, 0x1f ;  /* 0x0c401f00170c7f89 */ /* 0x000e2200000e0000 */
[----:B------:R-:W-:Y:S02]  /*7210*/  FSEL R136, R136, -INF , P6 ;  /* 0xff80000088887808 */ /* 0x000fe40003000000 */
[----:B------:R-:W-:-:S02]  /*7220*/  ISETP.GT.AND P4, PT, R15, 0x8, PT ;  /* 0x000000080f00780c */ /* 0x000fc40003f84270 */
[----:B------:R-:W-:Y:S02]  /*7230*/  FMNMX.FTZ R123, R136, R6, !PT ;  /* 0x00000006887b7209 */ /* 0x000fe40007810000 */
[C---:B------:R-:W-:Y:S02]  /*7240*/  ISETP.GT.AND P6, PT, R15.reuse, 0x9, PT ;  /* 0x000000090f00780c */ /* 0x040fe40003fc4270 */
[----:B------:R-:W-:Y:S02]  /*7250*/  FSEL R140, R140, -INF , P4 ;  /* 0xff8000008c8c7808 */ /* 0x000fe40002000000 */
[----:B------:R-:W-:-:S04]  /*7260*/  ISETP.GT.AND P4, PT, R15, 0x18, PT ;  /* 0x000000180f00780c */ /* 0x000fc80003f84270 */
[----:B------:R-:W-:Y:S02]  /*7270*/  FSEL R132, R132, -INF , P4 ;  /* 0xff80000084847808 */ /* 0x000fe40002000000 */
[----:B------:R-:W-:-:S04]  /*7280*/  ISETP.GT.AND P4, PT, R15, 0x28, PT ;  /* 0x000000280f00780c */ /* 0x000fc80003f84270 */
[----:B------:R-:W-:Y:S02]  /*7290*/  FSEL R124, R124, -INF , P4 ;  /* 0xff8000007c7c7808 */ /* 0x000fe40002000000 */
[----:B------:R-:W-:Y:S02]  /*72a0*/  ISETP.GT.AND P4, PT, R15, 0x38, PT ;  /* 0x000000380f00780c */ /* 0x000fe40003f84270 */
[----:B0-----:R-:W-:Y:S02]  /*72b0*/  FMNMX.FTZ R115, R23, R12, !PT ;  /* 0x0000000c17737209 */ /* 0x001fe40007810000 */
[----:B------:R-:W-:Y:S02]  /*72c0*/  FSEL R116, R116, -INF , P4 ;  /* 0xff80000074747808 */ /* 0x000fe40002000000 */
[----:B------:R-:W-:Y:S01]  /*72d0*/  ISETP.GT.AND P4, PT, R15, 0x40, PT ;  /* 0x000000400f00780c */ /* 0x000fe20003f84270 */
[----:B------:R-:W0:Y:S03]  /*72e0*/  SHFL.BFLY PT, R12, R115, 0x1, 0x1f ;  /* 0x0c201f00730c7f89 */ /* 0x000e2600000e0000 */
[----:B------:R-:W-:-:S02]  /*72f0*/  FSEL R104, R104, -INF , P4 ;  /* 0xff80000068687808 */ /* 0x000fc40002000000 */
[----:B------:R-:W-:-:S04]  /*7300*/  ISETP.GT.AND P4, PT, R15, 0x48, PT ;  /* 0x000000480f00780c */ /* 0x000fc80003f84270 */
[----:B------:R-:W-:Y:S02]  /*7310*/  FSEL R108, R108, -INF , P4 ;  /* 0xff8000006c6c7808 */ /* 0x000fe40002000000 */
[----:B------:R-:W-:Y:S01]  /*7320*/  ISETP.GT.AND P4, PT, R15, 0x50, PT ;  /* 0x000000500f00780c */ /* 0x000fe20003f84270 */
[----:B------:R-:W-:Y:S02]  /*7330*/  WARPGROUP.DEPBAR.LE gsb0, 0x0 ;  /* 0x00008000000079c5 */ /* 0x000fe40000010000 */
[----:B------:R-:W-:Y:S01]  /*7340*/  WARPGROUP.ARRIVE ;  /* 0x00000000000079c5 */ /* 0x000fe20000000000 */
[----:B0-----:R-:W-:-:S05]  /*7350*/  FMNMX.FTZ R12, R115, R12, !PT ;  /* 0x0000000c730c7209 */ /* 0x001fca0007810000 */
[----:B------:R-:W-:Y:S01]  /*7360*/  HGMMA.64x96x16.F32.BF16 R24, gdesc[UR24].tnspB, R24, gsb0 ;  /* 0x41600000181879f0 */ /* 0x000fe20008001818 */
[----:B------:R-:W-:Y:S01]  /*7370*/  UIADD3 UR24, UR10, 0x600, URZ ;  /* 0x000006000a187890 */ /* 0x000fe2000fffe03f */
[C---:B-1----:R-:W-:Y:S01]  /*7380*/  FMUL.FTZ R21, R12.reuse, R3 ;  /* 0x000000030c157220 */ /* 0x042fe20000410000 */
[----:B------:R-:W-:Y:S01]  /*7390*/  UIADD3 UR26, UR6, 0x100, URZ ;  /* 0x00000100061a7890 */ /* 0x000fe2000fffe03f */
[----:B------:R-:W-:Y:S01]  /*73a0*/  FSETP.NEU.FTZ.AND P3, PT, R12, -INF , PT ;  /* 0xff8000000c00780b */ /* 0x000fe20003f7d000 */
[----:B------:R-:W-:Y:S01]  /*73b0*/  UMOV UR25, 0xc0000010 ;  /* 0xc000001000197882 */ /* 0x000fe20000000000 */
[----:B------:R-:W-:Y:S02]  /*73c0*/  UMOV UR27, 0x80000020 ;  /* 0x80000020001b7882 */ /* 0x000fe40000000000 */
[----:B------:R-:W-:-:S05]  /*73d0*/  FSEL R21, R21, RZ, P3 ;  /* 0x000000ff15157208 */ /* 0x000fca0001800000 */
[-CC-:B------:R-:W-:Y:S01]  /*73e0*/  FFMA.FTZ R14, R22, R3.reuse, -R21.reuse ;  /* 0x00000003160e7223 */ /* 0x180fe20000010815 */
[-CC-:B------:R-:W-:Y:S01]  /*73f0*/  FFMA.FTZ R22, R130, R3.reuse, -R21.reuse ;  /* 0x0000000382167223 */ /* 0x180fe20000010815 */
[----:B------:R-:W-:Y:S01]  /*7400*/  FSEL R130, R137, -INF , P5 ;  /* 0xff80000089827808 */ /* 0x000fe20002800000 */
[-CC-:B------:R-:W-:Y:S01]  /*7410*/  FFMA.FTZ R23, R138, R3.reuse, -R21.reuse ;  /* 0x000000038a177223 */ /* 0x180fe20000010815 */
[----:B------:R-:W-:Y:S01]  /*7420*/  FSEL R138, R141, -INF , P6 ;  /* 0xff8000008d8a7808 */ /* 0x000fe20003000000 */
[--C-:B------:R-:W-:Y:S01]  /*7430*/  FFMA.FTZ R131, R134, R3, -R21.reuse ;  /* 0x0000000386837223 */ /* 0x100fe20000010815 */
[----:B------:R-:W-:Y:S01]  /*7440*/  FMNMX.FTZ R127, R130, R123, !PT ;  /* 0x0000007b827f7209 */ /* 0x000fe20007810000 */
[-CC-:B------:R-:W-:Y:S01]  /*7450*/  FFMA.FTZ R119, R146, R3.reuse, -R21.reuse ;  /* 0x0000000392777223 */ /* 0x180fe20000010815 */
[C---:B------:R-:W-:Y:S01]  /*7460*/  ISETP.GT.AND P6, PT, R15.reuse, 0x10, PT ;  /* 0x000000100f00780c */ /* 0x040fe20003fc4270 */
[--C-:B------:R-:W-:Y:S01]  /*7470*/  FFMA.FTZ R115, R142, R3, -R21.reuse ;  /* 0x000000038e737223 */ /* 0x100fe20000010815 */
[----:B------:R-:W-:Y:S01]  /*7480*/  FMNMX.FTZ R127, R140, R127, !PT ;  /* 0x0000007f8c7f7209 */ /* 0x000fe20007810000 */
[-CC-:B------:R-:W-:Y:S01]  /*7490*/  FFMA.FTZ R142, R148, R3.reuse, -R21.reuse ;  /* 0x00000003948e7223 */ /* 0x180fe20000010815 */
[----:B------:R-:W-:Y:S01]  /*74a0*/  ISETP.GT.AND P5, PT, R15, 0x11, PT ;  /* 0x000000110f00780c */ /* 0x000fe20003fa4270 */
[----:B------:R0:W-:Y:S01]  /*74b0*/  MUFU.EX2 R123, R131 ;  /* 0x00000083007b7308 */ /* 0x0001e20000000800 */
        /* <DEDUP_REMOVED lines=8> */
[----:B------:R-:W-:Y:S01]  /*7540*/  ISETP.GT.AND P6, PT, R15, 0x19, PT ;  /* 0x000000190f00780c */ /* 0x000fe20003fc4270 */
[--C-:B0-----:R-:W-:Y:S01]  /*7550*/  FFMA.FTZ R131, R111, R3, -R21.reuse ;  /* 0x000000036f837223 */ /* 0x101fe20000010815 */
[----:B------:R-:W-:Y:S01]  /*7560*/  FMNMX.FTZ R127, R134, R127, !PT ;  /* 0x0000007f867f7209 */ /* 0x000fe20007810000 */
[-CC-:B------:R-:W-:Y:S01]  /*7570*/  FFMA.FTZ R114, R114, R3.reuse, -R21.reuse ;  /* 0x0000000372727223 */ /* 0x180fe20000010815 */
[----:B------:R-:W-:Y:S01]  /*7580*/  FSEL R146, R133, -INF , P6 ;  /* 0xff80000085927808 */ /* 0x000fe20003000000 */
[-CC-:B------:R-:W-:Y:S01]  /*7590*/  FFMA.FTZ R82, R82, R3.reuse, -R21.reuse ;  /* 0x0000000352527223 */ /* 0x180fe20000010815 */
[----:B------:R-:W-:Y:S01]  /*75a0*/  ISETP.GT.AND P6, PT, R15, 0x20, PT ;  /* 0x000000200f00780c */ /* 0x000fe20003fc4270 */
[--C-:B------:R-:W-:Y:S01]  /*75b0*/  FFMA.FTZ R83, R83, R3, -R21.reuse ;  /* 0x0000000353537223 */ /* 0x100fe20000010815 */
[----:B------:R-:W-:Y:S01]  /*75c0*/  FMNMX.FTZ R127, R132, R127, !PT ;  /* 0x0000007f847f7209 */ /* 0x000fe20007810000 */
[-CC-:B------:R-:W-:Y:S01]  /*75d0*/  FFMA.FTZ R86, R86, R3.reuse, -R21.reuse ;  /* 0x0000000356567223 */ /* 0x180fe20000010815 */
[----:B------:R-:W-:Y:S01]  /*75e0*/  ISETP.GT.AND P5, PT, R15, 0x21, PT ;  /* 0x000000210f00780c */ /* 0x000fe20003fa4270 */
[-CC-:B------:R-:W-:Y:S01]  /*75f0*/  FFMA.FTZ R87, R87, R3.reuse, -R21.reuse ;  /* 0x0000000357577223 */ /* 0x180fe20000010815 */
[----:B------:R-:W-:Y:S01]  /*7600*/  FSEL R122, R120, -INF , P6 ;  /* 0xff800000787a7808 */ /* 0x000fe20003000000 */
[--C-:B------:R-:W-:Y:S01]  /*7610*/  FFMA.FTZ R74, R74, R3, -R21.reuse ;  /* 0x000000034a4a7223 */ /* 0x100fe20000010815 */
[----:B------:R-:W-:Y:S01]  /*7620*/  FMNMX.FTZ R127, R146, R127, !PT ;  /* 0x0000007f927f7209 */ /* 0x000fe20007810000 */
[----:B------:R0:W-:Y:S01]  /*7630*/  MUFU.EX2 R120, R129 ;  /* 0x0000008100787308 */ /* 0x0001e20000000800 */
[----:B------:R-:W-:Y:S01]  /*7640*/  FSEL R148, R121, -INF , P5 ;  /* 0xff80000079947808 */ /* 0x000fe20002800000 */
[--C-:B------:R-:W-:Y:S01]  /*7650*/  FFMA.FTZ R121, R150, R3, -R21.reuse ;  /* 0x0000000396797223 */ /* 0x100fe20000010815 */
[----:B------:R-:W-:Y:S01]  /*7660*/  FMNMX.FTZ R127, R122, R127, !PT ;  /* 0x0000007f7a7f7209 */ /* 0x000fe20007810000 */
[----:B------:R-:W-:Y:S01]  /*7670*/  FFMA.FTZ R75, R75, R3, -R21 ;  /* 0x000000034b4b7223 */ /* 0x000fe20000010815 */
[----:B------:R-:W-:-:S02]  /*7680*/  ISETP.GT.AND P6, PT, R15, 0x29, PT ;  /* 0x000000290f00780c */ /* 0x000fc40003fc4270 */
[----:B------:R-:W-:Y:S01]  /*7690*/  FMNMX.FTZ R127, R148, R127, !PT ;  /* 0x0000007f947f7209 */ /* 0x000fe20007810000 */
[----:B------:R-:W-:Y:S01]  /*76a0*/  MUFU.EX2 R23, R23 ;  /* 0x0000001700177308 */ /* 0x000fe20000000800 */
[----:B------:R-:W-:Y:S01]  /*76b0*/  FSEL R150, R125, -INF , P6 ;  /* 0xff8000007d967808 */ /* 0x000fe20003000000 */
[----:B0-----:R-:W-:Y:S01]  /*76c0*/  FFMA.FTZ R129, R126, R3, -R21 ;  /* 0x000000037e817223 */ /* 0x001fe20000010815 */
[C---:B------:R-:W-:Y:S02]  /*76d0*/  ISETP.GT.AND P6, PT, R15.reuse, 0x30, PT ;  /* 0x000000300f00780c */ /* 0x040fe40003fc4270 */
[----:B------:R-:W-:Y:S02]  /*76e0*/  FMNMX.FTZ R127, R124, R127, !PT ;  /* 0x0000007f7c7f7209 */ /* 0x000fe40007810000 */
[----:B------:R-:W-:Y:S01]  /*76f0*/  ISETP.GT.AND P5, PT, R15, 0x31, PT ;  /* 0x000000310f00780c */ /* 0x000fe20003fa4270 */
[----:B------:R-:W-:Y:S01]  /*7700*/  MUFU.EX2 R20, R20 ;  /* 0x0000001400147308 */ /* 0x000fe20000000800 */
[----:B------:R-:W-:-:S02]  /*7710*/  FSEL R126, R112, -INF , P6 ;  /* 0xff800000707e7808 */ /* 0x000fc40003000000 */
[----:B------:R-:W-:Y:S02]  /*7720*/  FMNMX.FTZ R127, R150, R127, !PT ;  /* 0x0000007f967f7209 */ /* 0x000fe40007810000 */
[----:B------:R-:W-:Y:S01]  /*7730*/  FSEL R125, R113, -INF , P5 ;  /* 0xff800000717d7808 */ /* 0x000fe20002800000 */
[--C-:B------:R-:W-:Y:S01]  /*7740*/  FFMA.FTZ R113, R152, R3, -R21.reuse ;  /* 0x0000000398717223 */ /* 0x100fe20000010815 */
[----:B------:R-:W-:Y:S01]  /*7750*/  FMNMX.FTZ R127, R126, R127, !PT ;  /* 0x0000007f7e7f7209 */ /* 0x000fe20007810000 */
[----:B------:R0:W-:Y:S01]  /*7760*/  MUFU.EX2 R112, R129 ;  /* 0x0000008100707308 */ /* 0x0001e20000000800 */
[----:B------:R-:W-:Y:S02]  /*7770*/  ISETP.GT.AND P6, PT, R15, 0x39, PT ;  /* 0x000000390f00780c */ /* 0x000fe40003fc4270 */
[----:B------:R-:W-:Y:S02]  /*7780*/  FMNMX.FTZ R127, R125, R127, !PT ;  /* 0x0000007f7d7f7209 */ /* 0x000fe40007810000 */
[----:B------:R-:W-:Y:S01]  /*7790*/  FSEL R152, R117, -INF , P6 ;  /* 0xff80000075987808 */ /* 0x000fe20003000000 */
[--C-:B------:R-:W-:Y:S01]  /*77a0*/  FFMA.FTZ R117, R154, R3, -R21.reuse ;  /* 0x000000039a757223 */ /* 0x100fe20000010815 */
[----:B------:R-:W-:Y:S01]  /*77b0*/  FMNMX.FTZ R127, R116, R127, !PT ;  /* 0x0000007f747f7209 */ /* 0x000fe20007810000 */
[----:B------:R-:W-:Y:S01]  /*77c0*/  MUFU.EX2 R115, R115 ;  /* 0x0000007300737308 */ /* 0x000fe20000000800 */
[----:B------:R-:W-:Y:S01]  /*77d0*/  ISETP.GT.AND P5, PT, R15, 0x41, PT ;  /* 0x000000410f00780c */ /* 0x000fe20003fa4270 */
[----:B0-----:R-:W-:Y:S01]  /*77e0*/  FFMA.FTZ R129, R156, R3, -R21 ;  /* 0x000000039c817223 */ /* 0x001fe20000010815 */
[----:B------:R-:W-:-:S02]  /*77f0*/  FMNMX.FTZ R127, R152, R127, !PT ;  /* 0x0000007f987f7209 */ /* 0x000fc40007810000 */
[----:B------:R-:W-:Y:S01]  /*7800*/  FSEL R154, R105, -INF , P5 ;  /* 0xff800000699a7808 */ /* 0x000fe20002800000 */
[----:B------:R-:W-:Y:S01]  /*7810*/  FFMA.FTZ R105, R118, R3, -R21 ;  /* 0x0000000376697223 */ /* 0x000fe20000010815 */
[----:B------:R-:W-:Y:S01]  /*7820*/  FMNMX.FTZ R127, R104, R127, !PT ;  /* 0x0000007f687f7209 */ /* 0x000fe20007810000 */
[----:B------:R-:W-:Y:S01]  /*7830*/  MUFU.EX2 R14, R14 ;  /* 0x0000000e000e7308 */ /* 0x000fe20000000800 */
[----:B------:R-:W-:Y:S02]  /*7840*/  ISETP.GT.AND P5, PT, R15, 0x49, PT ;  /* 0x000000490f00780c */ /* 0x000fe40003fa4270 */
[----:B------:R-:W-:Y:S02]  /*7850*/  FMNMX.FTZ R127, R154, R127, !PT ;  /* 0x0000007f9a7f7209 */ /* 0x000fe40007810000 */
[----:B------:R-:W-:Y:S02]  /*7860*/  FSEL R118, R109, -INF , P5 ;  /* 0xff8000006d767808 */ /* 0x000fe40002800000 */
[----:B------:R-:W-:Y:S01]  /*7870*/  FMNMX.FTZ R127, R108, R127, !PT ;  /* 0x0000007f6c7f7209 */ /* 0x000fe20007810000 */
[----:B------:R-:W-:Y:S01]  /*7880*/  MUFU.EX2 R22, R22 ;  /* 0x0000001600167308 */ /* 0x000fe20000000800 */
[----:B------:R-:W-:-:S02]  /*7890*/  ISETP.GT.AND P5, PT, R15, 0x51, PT ;  /* 0x000000510f00780c */ /* 0x000fc40003fa4270 */
[----:B------:R-:W-:Y:S01]  /*78a0*/  FSEL R156, R96, -INF , P4 ;  /* 0xff800000609c7808 */ /* 0x000fe20002000000 */
[----:B------:R-:W-:Y:S02]  /*78b0*/  WARPGROUP.DEPBAR.LE gsb0, 0x0 ;  /* 0x00008000000079c5 */ /* 0x000fe40000010000 */
[----:B------:R-:W-:Y:S01]  /*78c0*/  WARPGROUP.ARRIVE ;  /* 0x00000000000079c5 */ /* 0x000fe20000000000 */
[----:B------:R-:W-:Y:S01]  /*78d0*/  FMNMX.FTZ R127, R118, R127, !PT ;  /* 0x0000007f767f7209 */ /* 0x000fe20007810000 */
[----:B------:R0:W-:Y:S01]  /*78e0*/  MUFU.EX2 R96, R129 ;  /* 0x0000008100607308 */ /* 0x0001e20000000800 */
        /* <DEDUP_REMOVED lines=9> */
[----:B------:R-:W-:Y:S01]  /*7980*/  FSEL R100, R100, -INF , P4 ;  /* 0xff80000064647808 */ /* 0x000fe20002000000 */
[--C-:B------:R-:W-:Y:S01]  /*7990*/  FFMA.FTZ R97, R106, R3, -R21.reuse ;  /* 0x000000036a617223 */ /* 0x100fe20000010815 */
[----:B------:R-:W-:Y:S01]  /*79a0*/  FMNMX.FTZ R127, R109, R127, !PT ;  /* 0x0000007f6d7f7209 */ /* 0x000fe20007810000 */
[----:B0-----:R-:W-:Y:S01]  /*79b0*/  FFMA.FTZ R129, R107, R3, -R21 ;  /* 0x000000036b817223 */ /* 0x001fe20000010815 */
[----:B------:R-:W-:Y:S01]  /*79c0*/  FSEL R106, R101, -INF , P5 ;  /* 0xff800000656a7808 */ /* 0x000fe20002800000 */
[----:B------:R-:W-:Y:S01]  /*79d0*/  MUFU.EX2 R119, R119 ;  /* 0x0000007700777308 */ /* 0x000fe20000000800 */
[----:B------:R-:W-:-:S02]  /*79e0*/  ISETP.GT.AND P4, PT, R15, 0x60, PT ;  /* 0x000000600f00780c */ /* 0x000fc40003f84270 */
[----:B------:R-:W-:Y:S02]  /*79f0*/  FMNMX.FTZ R127, R100, R127, !PT ;  /* 0x0000007f647f7209 */ /* 0x000fe40007810000 */
[C---:B------:R-:W-:Y:S02]  /*7a00*/  ISETP.GT.AND P5, PT, R15.reuse, 0x61, PT ;  /* 0x000000610f00780c */ /* 0x040fe40003fa4270 */
[----:B------:R-:W-:Y:S01]  /*7a10*/  FSEL R101, R88, -INF , P4 ;  /* 0xff80000058657808 */ /* 0x000fe20002000000 */
[----:B------:R-:W-:Y:S01]  /*7a20*/  MUFU.EX2 R142, R142 ;  /* 0x0000008e008e7308 */ /* 0x000fe20000000800 */
[----:B------:R-:W-:Y:S02]  /*7a30*/  FMNMX.FTZ R127, R106, R127, !PT ;  /* 0x0000007f6a7f7209 */ /* 0x000fe40007810000 */
[----:B------:R-:W-:Y:S02]  /*7a40*/  ISETP.GT.AND P4, PT, R15, 0x68, PT ;  /* 0x000000680f00780c */ /* 0x000fe40003f84270 */
[----:B------:R-:W-:Y:S01]  /*7a50*/  FSEL R107, R89, -INF , P5 ;  /* 0xff800000596b7808 */ /* 0x000fe20002800000 */
[----:B------:R-:W-:Y:S01]  /*7a60*/  FFMA.FTZ R89, R110, R3, -R21 ;  /* 0x000000036e597223 */ /* 0x000fe20000010815 */
[----:B------:R-:W-:Y:S01]  /*7a70*/  FMNMX.FTZ R127, R101, R127, !PT ;  /* 0x0000007f657f7209 */ /* 0x000fe20007810000 */
[----:B------:R0:W-:Y:S01]  /*7a80*/  MUFU.EX2 R88, R129 ;  /* 0x0000008100587308 */ /* 0x0001e20000000800 */
[----:B------:R-:W-:-:S02]  /*7a90*/  ISETP.GT.AND P5, PT, R15, 0x69, PT ;  /* 0x000000690f00780c */ /* 0x000fc40003fa4270 */
[----:B------:R-:W-:Y:S02]  /*7aa0*/  FSEL R92, R92, -INF , P4 ;  /* 0xff8000005c5c7808 */ /* 0x000fe40002000000 */
[----:B------:R-:W-:Y:S02]  /*7ab0*/  FMNMX.FTZ R127, R107, R127, !PT ;  /* 0x0000007f6b7f7209 */ /* 0x000fe40007810000 */
[----:B------:R-:W-:Y:S01]  /*7ac0*/  FSEL R110, R93, -INF , P5 ;  /* 0xff8000005d6e7808 */ /* 0x000fe20002800000 */
[----:B------:R-:W-:Y:S01]  /*7ad0*/  MUFU.EX2 R121, R121 ;  /* 0x0000007900797308 */ /* 0x000fe20000000800 */
[C---:B------:R-:W-:Y:S02]  /*7ae0*/  ISETP.GT.AND P4, PT, R15.reuse, 0x70, PT ;  /* 0x000000700f00780c */ /* 0x040fe40003f84270 */
[----:B------:R-:W-:Y:S02]  /*7af0*/  FMNMX.FTZ R127, R92, R127, !PT ;  /* 0x0000007f5c7f7209 */ /* 0x000fe40007810000 */
[----:B------:R-:W-:-:S02]  /*7b00*/  ISETP.GT.AND P5, PT, R15, 0x71, PT ;  /* 0x000000710f00780c */ /* 0x000fc40003fa4270 */
[----:B------:R-:W-:Y:S01]  /*7b10*/  FSEL R93, R80, -INF , P4 ;  /* 0xff800000505d7808 */ /* 0x000fe20002000000 */
[----:B------:R-:W-:Y:S01]  /*7b20*/  MUFU.EX2 R113, R113 ;  /* 0x0000007100717308 */ /* 0x000fe20000000800 */
[----:B------:R-:W-:Y:S02]  /*7b30*/  FMNMX.FTZ R127, R110, R127, !PT ;  /* 0x0000007f6e7f7209 */ /* 0x000fe40007810000 */
[----:B------:R-:W-:Y:S02]  /*7b40*/  ISETP.GT.AND P4, PT, R15, 0x78, PT ;  /* 0x000000780f00780c */ /* 0x000fe40003f84270 */
[----:B------:R-:W-:Y:S02]  /*7b50*/  FSEL R111, R81, -INF , P5 ;  /* 0xff800000516f7808 */ /* 0x000fe40002800000 */
[----:B------:R-:W-:Y:S01]  /*7b60*/  FMNMX.FTZ R81, R93, R127, !PT ;  /* 0x0000007f5d517209 */ /* 0x000fe20007810000 */
[----:B------:R1:W-:Y:S01]  /*7b70*/  MUFU.EX2 R80, R131 ;  /* 0x0000008300507308 */ /* 0x0003e20000000800 */
[----:B------:R-:W-:-:S02]  /*7b80*/  FSEL R127, R84, -INF , P4 ;  /* 0xff800000547f7808 */ /* 0x000fc40002000000 */
[----:B------:R-:W-:Y:S02]  /*7b90*/  ISETP.GT.AND P5, PT, R15, 0x79, PT ;  /* 0x000000790f00780c */ /* 0x000fe40003fa4270 */
[----:B------:R-:W-:Y:S02]  /*7ba0*/  FMNMX.FTZ R84, R111, R81, !PT ;  /* 0x000000516f547209 */ /* 0x000fe40007810000 */
[----:B------:R-:W-:Y:S01]  /*7bb0*/  ISETP.GT.AND P4, PT, R15, 0x80, PT ;  /* 0x000000800f00780c */ /* 0x000fe20003f84270 */
[----:B------:R2:W-:Y:S01]  /*7bc0*/  MUFU.EX2 R81, R98 ;  /* 0x0000006200517308 */ /* 0x0005e20000000800 */
[----:B0-----:R-:W-:Y:S01]  /*7bd0*/  FSEL R129, R85, -INF , P5 ;  /* 0xff80000055817808 */ /* 0x001fe20002800000 */
[----:B------:R-:W-:Y:S01]  /*7be0*/  FFMA.FTZ R85, R94, R3, -R21 ;  /* 0x000000035e557223 */ /* 0x000fe20000010815 */
[----:B------:R-:W-:Y:S02]  /*7bf0*/  FMNMX.FTZ R84, R127, R84, !PT ;  /* 0x000000547f547209 */ /* 0x000fe40007810000 */
[----:B-1----:R-:W-:-:S02]  /*7c00*/  FSEL R131, R72, -INF , P4 ;  /* 0xff80000048837808 */ /* 0x002fc40002000000 */
[----:B------:R-:W-:Y:S01]  /*7c10*/  ISETP.GT.AND P5, PT, R15, 0x81, PT ;  /* 0x000000810f00780c */ /* 0x000fe20003fa4270 */
[----:B------:R-:W-:Y:S01]  /*7c20*/  MUFU.EX2 R114, R114 ;  /* 0x0000007200727308 */ /* 0x000fe20000000800 */
[----:B------:R-:W-:Y:S01]  /*7c30*/  FMNMX.FTZ R72, R129, R84, !PT ;  /* 0x0000005481487209 */ /* 0x000fe20007810000 */
[-CC-:B--2---:R-:W-:Y:S01]  /*7c40*/  FFMA.FTZ R98, R103, R3.reuse, -R21.reuse ;  /* 0x0000000367627223 */ /* 0x184fe20000010815 */
[----:B------:R-:W-:Y:S02]  /*7c50*/  ISETP.GT.AND P4, PT, R15, 0x88, PT ;  /* 0x000000880f00780c */ /* 0x000fe40003f84270 */
[----:B------:R-:W-:Y:S01]  /*7c60*/  FSEL R133, R73, -INF , P5 ;  /* 0xff80000049857808 */ /* 0x000fe20002800000 */
[-CC-:B------:R-:W-:Y:S01]  /*7c70*/  FFMA.FTZ R73, R90, R3.reuse, -R21.reuse ;  /* 0x000000035a497223 */ /* 0x180fe20000010815 */
[----:B------:R-:W-:Y:S01]  /*7c80*/  FMNMX.FTZ R72, R131, R72, !PT ;  /* 0x0000004883487209 */ /* 0x000fe20007810000 */
[----:B------:R0:W-:Y:S01]  /*7c90*/  MUFU.EX2 R84, R99 ;  /* 0x0000006300547308 */ /* 0x0001e20000000800 */
[----:B------:R-:W-:Y:S01]  /*7ca0*/  ISETP.GT.AND P5, PT, R15, 0x89, PT ;  /* 0x000000890f00780c */ /* 0x000fe20003fa4270 */
[-CC-:B------:R-:W-:Y:S01]  /*7cb0*/  FFMA.FTZ R15, R102, R3.reuse, -R21.reuse ;  /* 0x00000003660f7223 */ /* 0x180fe20000010815 */
[----:B------:R-:W-:Y:S01]  /*7cc0*/  FSEL R135, R76, -INF , P4 ;  /* 0xff8000004c877808 */ /* 0x000fe20002000000 */
[-CC-:B------:R-:W-:Y:S01]  /*7cd0*/  FFMA.FTZ R90, R91, R3.reuse, -R21.reuse ;  /* 0x000000035b5a7223 */ /* 0x180fe20000010815 */
[----:B------:R-:W-:Y:S01]  /*7ce0*/  FMNMX.FTZ R72, R133, R72, !PT ;  /* 0x0000004885487209 */ /* 0x000fe20007810000 */
[-CC-:B------:R-:W-:Y:S01]  /*7cf0*/  FFMA.FTZ R102, R95, R3.reuse, -R21.reuse ;  /* 0x000000035f667223 */ /* 0x180fe20000010815 */
[----:B------:R-:W-:Y:S01]  /*7d00*/  FSEL R137, R77, -INF , P5 ;  /* 0xff8000004d897808 */ /* 0x000fe20002800000 */
[-CC-:B------:R-:W-:Y:S01]  /*7d10*/  FFMA.FTZ R91, R78, R3.reuse, -R21.reuse ;  /* 0x000000034e5b7223 */ /* 0x180fe20000010815 */
[----:B------:R-:W-:Y:S01]  /*7d20*/  FMNMX.FTZ R72, R135, R72, !PT ;  /* 0x0000004887487209 */ /* 0x000fe20007810000 */
[----:B0-----:R-:W-:Y:S01]  /*7d30*/  FFMA.FTZ R99, R79, R3, -R21 ;  /* 0x000000034f637223 */ /* 0x001fe20000010815 */
[----:B------:R-:W-:Y:S01]  /*7d40*/  IMAD.U32 R79, RZ, RZ, UR4 ;  /* 0x00000004ff4f7e24 */ /* 0x000fe2000f8e00ff */
[----:B------:R-:W-:Y:S01]  /*7d50*/  MUFU.EX2 R117, R117 ;  /* 0x0000007500757308 */ /* 0x000fe20000000800 */
[----:B------:R-:W-:-:S03]  /*7d60*/  FMNMX.FTZ R72, R137, R72, !PT ;  /* 0x0000004889487209 */ /* 0x000fc60007810000 */
[----:B------:R-:W-:Y:S02]  /*7d70*/  @!P1 LEA R79, R79, UR56, 0x3 ;  /* 0x000000384f4f9c11 */ /* 0x000fe4000f8e18ff */
[----:B------:R-:W0:Y:S02]  /*7d80*/  SHFL.BFLY PT, R77, R72, 0x2, 0x1f ;  /* 0x0c401f00484d7f89 */ /* 0x000e2400000e0000 */
[----:B------:R-:W-:Y:S01]  /*7d90*/  MUFU.EX2 R105, R105 ;  /* 0x0000006900697308 */ /* 0x000fe20000000800 */
[----:B------:R-:W-:Y:S01]  /*7da0*/  @!P1 VIADD R79, R79, 0x31c40 ;  /* 0x00031c404f4f9836 */ /* 0x000fe20000000000 */
[----:B------:R-:W-:Y:S02]  /*7db0*/  WARPGROUP.DEPBAR.LE gsb0, 0x0 ;  /* 0x00008000000079c5 */ /* 0x000fe40000010000 */
[----:B------:R-:W-:Y:S02]  /*7dc0*/  WARPGROUP.ARRIVE ;  /* 0x00000000000079c5 */ /* 0x000fe40000000000 */
[----:B------:R-:W-:-:S02]  /*7dd0*/  @!P1 PRMT R79, RZ, 0x654, R79 ;  /* 0x00000654ff4f9816 */ /* 0x000fc4000000004f */
[----:B------:R-:W-:Y:S02]  /*7de0*/  MUFU.EX2 R97, R97 ;  /* 0x0000006100617308 */ /* 0x000fe40000000800 */
[----:B------:R-:W-:Y:S01]  /*7df0*/  HGMMA.64x96x16.F32.BF16 R24, gdesc[UR24].tnspB, R24, gsb0 ;  /* 0x41600000181879f0 */ /* 0x000fe20008001818 */
[----:B------:R-:W-:Y:S02]  /*7e00*/  UIADD3 UR24, UR10, 0x900, URZ ;  /* 0x000009000a187890 */ /* 0x000fe4000fffe03f */
[----:B------:R-:W-:-:S03]  /*7e10*/  UIADD3 UR26, UR6, 0x180, URZ ;  /* 0x00000180061a7890 */ /* 0x000fc6000fffe03f */
[----:B------:R-:W-:Y:S01]  /*7e20*/  MUFU.EX2 R89, R89 ;  /* 0x0000005900597308 */ /* 0x000fe20000000800 */
[----:B------:R-:W-:Y:S01]  /*7e30*/  UMOV UR25, 0xc0000010 ;  /* 0xc000001000197882 */ /* 0x000fe20000000000 */
[----:B------:R-:W-:Y:S01]  /*7e40*/  UMOV UR27, 0x80000020 ;  /* 0x80000020001b7882 */ /* 0x000fe20000000000 */
[----:B0-----:R-:W-:-:S05]  /*7e50*/  FMNMX.FTZ R77, R72, R77, !PT ;  /* 0x0000004d484d7209 */ /* 0x001fca0007810000 */
[----:B------:R-:W-:Y:S01]  /*7e60*/  MUFU.EX2 R15, R15 ;  /* 0x0000000f000f7308 */ /* 0x000fe20000000800 */
[----:B------:R-:W0:Y:S07]  /*7e70*/  SHFL.BFLY PT, R72, R77, 0x1, 0x1f ;  /* 0x0c201f004d487f89 */ /* 0x000e2e00000e0000 */
[----:B------:R-:W-:Y:S08]  /*7e80*/  MUFU.EX2 R98, R98 ;  /* 0x0000006200627308 */ /* 0x000ff00000000800 */
[----:B------:R-:W-:Y:S08]  /*7e90*/  MUFU.EX2 R73, R73 ;  /* 0x0000004900497308 */ /* 0x000ff00000000800 */
[----:B------:R-:W-:Y:S01]  /*7ea0*/  MUFU.EX2 R90, R90 ;  /* 0x0000005a005a7308 */ /* 0x000fe20000000800 */
[----:B0-----:R-:W-:-:S02]  /*7eb0*/  FMNMX.FTZ R72, R77, R72, !PT ;  /* 0x000000484d487209 */ /* 0x001fc40007810000 */
[----:B------:R-:W-:Y:S02]  /*7ec0*/  FSEL R77, R12, RZ, P3 ;  /* 0x000000ff0c4d7208 */ /* 0x000fe40001800000 */
[C---:B------:R-:W-:Y:S01]  /*7ed0*/  FSETP.NEU.FTZ.AND P4, PT, R72.reuse, -INF , PT ;  /* 0xff8000004800780b */ /* 0x040fe20003f9d000 */
[-C--:B------:R-:W-:Y:S01]  /*7ee0*/  FMUL.FTZ R76, R72, R3.reuse ;  /* 0x00000003484c7220 */ /* 0x080fe20000410000 */
[----:B------:R-:W-:Y:S01]  /*7ef0*/  ISETP.GE.U32.AND P3, PT, R2, 0x180, PT ;  /* 0x000001800200780c */ /* 0x000fe20003f66070 */
[----:B------:R-:W-:Y:S01]  /*7f00*/  FADD.FTZ R0, -R77, R0 ;  /* 0x000000004d007221 */ /* 0x000fe20000010100 */
[----:B------:R-:W-:Y:S01]  /*7f10*/  FSEL R77, R72, RZ, P4 ;  /* 0x000000ff484d7208 */ /* 0x000fe20002000000 */
[----:B------:R-:W-:Y:S01]  /*7f20*/  MUFU.EX2 R85, R85 ;  /* 0x0000005500557308 */ /* 0x000fe20000000800 */
[----:B------:R-:W-:Y:S01]  /*7f30*/  FSEL R21, R76, RZ, P4 ;  /* 0x000000ff4c157208 */ /* 0x000fe20002000000 */
[----:B------:R-:W-:-:S04]  /*7f40*/  FMUL.FTZ R0, R0, R3 ;  /* 0x0000000300007220 */ /* 0x000fc80000410000 */
[-CC-:B------:R-:W-:Y:S01]  /*7f50*/  FFMA.FTZ R76, R130, R3.reuse, -R21.reuse ;  /* 0x00000003824c7223 */ /* 0x180fe20000010815 */
[-CC-:B------:R-:W-:Y:S01]  /*7f60*/  FFMA.FTZ R130, R122, R3.reuse, -R21.reuse ;  /* 0x000000037a827223 */ /* 0x180fe20000010815 */
[-CC-:B------:R-:W-:Y:S01]  /*7f70*/  FFMA.FTZ R122, R116, R3.reuse, -R21.reuse ;  /* 0x00000003747a7223 */ /* 0x180fe20000010815 */
[----:B------:R-:W-:Y:S01]  /*7f80*/  FADD.FTZ R116, -R77, R6 ;  /* 0x000000064d747221 */ /* 0x000fe20000010100 */
[-CC-:B------:R-:W-:Y:S01]  /*7f90*/  FFMA.FTZ R95, R136, R3.reuse, -R21.reuse ;  /* 0x00000003885f7223 */ /* 0x180fe20000010815 */
[----:B------:R-:W-:Y:S02]  /*7fa0*/  VIADD R6, R18, 0x9 ;  /* 0x0000000912067836 */ /* 0x000fe40000000000 */
[-CC-:B------:R-:W-:Y:S01]  /*7fb0*/  FFMA.FTZ R78, R140, R3.reuse, -R21.reuse ;  /* 0x000000038c4e7223 */ /* 0x180fe20000010815 */
[-C--:B------:R-:W-:Y:S01]  /*7fc0*/  FMUL.FTZ R116, R116, R3.reuse ;  /* 0x0000000374747220 */ /* 0x080fe20000410000 */
[----:B------:R-:W0:Y:S01]  /*7fd0*/  MUFU.EX2 R0, R0 ;  /* 0x0000000000007308 */ /* 0x000e220000000800 */
[-CC-:B------:R-:W-:Y:S01]  /*7fe0*/  FFMA.FTZ R103, R138, R3.reuse, -R21.reuse ;  /* 0x000000038a677223 */ /* 0x180fe20000010815 */
[----:B------:R-:W-:Y:S01]  /*7ff0*/  SEL R77, R6, 0x9, !P3 ;  /* 0x00000009064d7807 */ /* 0x000fe20005800000 */
[-CC-:B------:R-:W-:Y:S01]  /*8000*/  FFMA.FTZ R94, R128, R3.reuse, -R21.reuse ;  /* 0x00000003805e7223 */ /* 0x180fe20000010815 */
[-CC-:B------:R-:W-:Y:S01]  /*8010*/  FFMA.FTZ R139, R134, R3.reuse, -R21.reuse ;  /* 0x00000003868b7223 */ /* 0x180fe20000010815 */
[-CC-:B------:R-:W-:Y:S01]  /*8020*/  FFMA.FTZ R132, R132, R3.reuse, -R21.reuse ;  /* 0x0000000384847223 */ /* 0x180fe20000010815 */
[-CC-:B------:R-:W-:Y:S01]  /*8030*/  FFMA.FTZ R151, R146, R3.reuse, -R21.reuse ;  /* 0x0000000392977223 */ /* 0x180fe20000010815 */
[-CC-:B------:R-:W-:Y:S01]  /*8040*/  FFMA.FTZ R149, R148, R3.reuse, -R21.reuse ;  /* 0x0000000394957223 */ /* 0x180fe20000010815 */
[----:B------:R-:W-:Y:S01]  /*8050*/  MUFU.EX2 R95, R95 ;  /* 0x0000005f005f7308 */ /* 0x000fe20000000800 */
[-CC-:B------:R-:W-:Y:S01]  /*8060*/  FFMA.FTZ R128, R124, R3.reuse, -R21.reuse ;  /* 0x000000037c807223 */ /* 0x180fe20000010815 */
[-CC-:B------:R-:W-:Y:S01]  /*8070*/  FFMA.FTZ R147, R150, R3.reuse, -R21.reuse ;  /* 0x0000000396937223 */ /* 0x180fe20000010815 */
[-CC-:B------:R-:W-:Y:S01]  /*8080*/  FFMA.FTZ R124, R126, R3.reuse, -R21.reuse ;  /* 0x000000037e7c7223 */ /* 0x180fe20000010815 */
[-CC-:B------:R-:W-:Y:S01]  /*8090*/  FFMA.FTZ R125, R125, R3.reuse, -R21.reuse ;  /* 0x000000037d7d7223 */ /* 0x180fe20000010815 */
[----:B------:R-:W-:Y:S01]  /*80a0*/  FFMA.FTZ R106, R106, R3, -R21 ;  /* 0x000000036a6a7223 */ /* 0x000fe20000010815 */
[----:B------:R-:W-:-:S02]  /*80b0*/  IMAD.U32 R126, RZ, RZ, UR5 ;  /* 0x00000005ff7e7e24 */ /* 0x000fc4000f8e00ff */
[-C--:B------:R-:W-:Y:S01]  /*80c0*/  FFMA.FTZ R141, R152, R3.reuse, -R21 ;  /* 0x00000003988d7223 */ /* 0x080fe20000010815 */
[----:B------:R1:W2:Y:S01]  /*80d0*/  MUFU.EX2 R6, R116 ;  /* 0x0000007400067308 */ /* 0x0002a20000000800 */
[----:B0-----:R-:W-:Y:S01]  /*80e0*/  FFMA.FTZ R155, R0, R4, R23 ;  /* 0x00000004009b7223 */ /* 0x001fe20000010017 */
[-CC-:B------:R-:W-:Y:S01]  /*80f0*/  FFMA.FTZ R153, R118, R3.reuse, -R21.reuse ;  /* 0x0000000376997223 */ /* 0x180fe20000010815 */
[----:B------:R-:W-:Y:S01]  /*8100*/  @!P1 LEA R126, R126, UR56, 0x3 ;  /* 0x000000387e7e9c11 */ /* 0x000fe2000f8e18ff */
[-CC-:B------:R-:W-:Y:S01]  /*8110*/  FFMA.FTZ R104, R104, R3.reuse, -R21.reuse ;  /* 0x0000000368687223 */ /* 0x180fe20000010815 */
[-CC-:B------:R-:W-:Y:S01]  /*8120*/  FFMA.FTZ R143, R154, R3.reuse, -R21.reuse ;  /* 0x000000039a8f7223 */ /* 0x180fe20000010815 */
[-CC-:B------:R-:W-:Y:S01]  /*8130*/  FFMA.FTZ R108, R108, R3.reuse, -R21.reuse ;  /* 0x000000036c6c7223 */ /* 0x180fe20000010815 */
[----:B------:R-:W-:Y:S01]  /*8140*/  FFMA.FTZ R156, R156, R3, -R21 ;  /* 0x000000039c9c7223 */ /* 0x000fe20000010815 */
[----:B------:R-:W0:Y:S01]  /*8150*/  MUFU.EX2 R76, R76 ;  /* 0x0000004c004c7308 */ /* 0x000e220000000800 */
[----:B-1----:R-:W-:Y:S01]  /*8160*/  FADD.FTZ R116, R20, R155 ;  /* 0x0000009b14747221 */ /* 0x002fe20000010000 */
[----:B------:R-:W-:-:S02]  /*8170*/  @!P1 VIADD R118, R126, 0x31c60 ;  /* 0x00031c607e769836 */ /* 0x000fc40000000000 */
[-CC-:B------:R-:W-:Y:S01]  /*8180*/  FFMA.FTZ R92, R92, R3.reuse, -R21.reuse ;  /* 0x000000035c5c7223 */ /* 0x180fe20000010815 */
[-CC-:B------:R-:W-:Y:S01]  /*8190*/  FFMA.FTZ R110, R110, R3.reuse, -R21.reuse ;  /* 0x000000036e6e7223 */ /* 0x180fe20000010815 */
[-CC-:B------:R-:W-:Y:S01]  /*81a0*/  FFMA.FTZ R93, R93, R3.reuse, -R21.reuse ;  /* 0x000000035d5d7223 */ /* 0x180fe20000010815 */
[-CC-:B------:R-:W-:Y:S01]  /*81b0*/  FFMA.FTZ R111, R111, R3.reuse, -R21.reuse ;  /* 0x000000036f6f7223 */ /* 0x180fe20000010815 */
[-CC-:B------:R-:W-:Y:S01]  /*81c0*/  FFMA.FTZ R127, R127, R3.reuse, -R21.reuse ;  /* 0x000000037f7f7223 */ /* 0x180fe20000010815 */
[----:B------:R-:W1:Y:S01]  /*81d0*/  MUFU.EX2 R78, R78 ;  /* 0x0000004e004e7308 */ /* 0x000e620000000800 */
[-CC-:B------:R-:W-:Y:S01]  /*81e0*/  FFMA.FTZ R129, R129, R3.reuse, -R21.reuse ;  /* 0x0000000381817223 */ /* 0x180fe20000010815 */
[-CC-:B------:R-:W-:Y:S01]  /*81f0*/  FFMA.FTZ R131, R131, R3.reuse, -R21.reuse ;  /* 0x0000000383837223 */ /* 0x180fe20000010815 */
[-CC-:B------:R-:W-:Y:S01]  /*8200*/  FFMA.FTZ R133, R133, R3.reuse, -R21.reuse ;  /* 0x0000000385857223 */ /* 0x180fe20000010815 */
[-CC-:B------:R-:W-:Y:S01]  /*8210*/  FFMA.FTZ R135, R135, R3.reuse, -R21.reuse ;  /* 0x0000000387877223 */ /* 0x180fe20000010815 */
[----:B------:R-:W-:Y:S01]  /*8220*/  FFMA.FTZ R137, R137, R3, -R21 ;  /* 0x0000000389897223 */ /* 0x000fe20000010815 */
[----:B------:R-:W-:Y:S01]  /*8230*/  @!P1 PRMT R118, RZ, 0x654, R118 ;  /* 0x00000654ff769816 */ /* 0x000fe20000000076 */
[----:B------:R-:W-:Y:S01]  /*8240*/  UMOV UR5, UR4 ;  /* 0x0000000400057c82 */ /* 0x000fe20008000000 */
[----:B------:R-:W3:Y:S01]  /*8250*/  MUFU.EX2 R103, R103 ;  /* 0x0000006700677308 */ /* 0x000ee20000000800 */
[----:B------:R-:W-:Y:S01]  /*8260*/  ISETP.GT.AND P3, PT, R8, R13, PT ;  /* 0x0000000d0800720c */ /* 0x000fe20003f64270 */
[----:B------:R-:W-:-:S02]  /*8270*/  WARPGROUP.DEPBAR.LE gsb0, 0x0 ;  /* 0x00008000000079c5 */ /* 0x000fc40000010000 */
[----:B------:R-:W-:Y:S01]  /*8280*/  WARPGROUP.ARRIVE ;  /* 0x00000000000079c5 */ /* 0x000fe20000000000 */
[----:B------:R-:W-:-:S03]  /*8290*/  VIADD R8, R8, 0xffffffff ;  /* 0xffffffff08087836 */ /* 0x000fc60000000000 */
[----:B------:R-:W4:Y:S02]  /*82a0*/  MUFU.EX2 R94, R94 ;  /* 0x0000005e005e7308 */ /* 0x000f240000000800 */
[----:B------:R-:W-:Y:S01]  /*82b0*/  HGMMA.64x96x16.F32.BF16 R24, gdesc[UR24].tnspB, R24, gsb0 ;  /* 0x41600000181879f0 */ /* 0x000fe20008001818 */
[----:B------:R-:W-:Y:S02]  /*82c0*/  UIADD3 UR24, UR10, 0xa80, URZ ;  /* 0x00000a800a187890 */ /* 0x000fe4000fffe03f */
[----:B------:R-:W-:Y:S01]  /*82d0*/  UIADD3 UR26, UR6, 0x1c0, URZ ;  /* 0x000001c0061a7890 */ /* 0x000fe2000fffe03f */
[----:B------:R-:W-:Y:S01]  /*82e0*/  UMOV UR25, 0xc0000010 ;  /* 0xc000001000197882 */ /* 0x000fe20000000000 */
[----:B------:R-:W-:Y:S01]  /*82f0*/  UMOV UR27, 0x80000020 ;  /* 0x80000020001b7882 */ /* 0x000fe20000000000 */
[----:B------:R-:W5:Y:S08]  /*8300*/  MUFU.EX2 R139, R139 ;  /* 0x0000008b008b7308 */ /* 0x000f700000000800 */
        /* <DEDUP_REMOVED lines=10> */
[----:B------:R-:W5:Y:S01]  /*83b0*/  MUFU.EX2 R104, R104 ;  /* 0x0000006800687308 */ /* 0x000f620000000800 */
[----:B------:R-:W-:-:S02]  /*83c0*/  WARPGROUP.DEPBAR.LE gsb0, 0x0 ;  /* 0x00008000000079c5 */ /* 0x000fc40000010000 */
[----:B------:R-:W-:-:S05]  /*83d0*/  WARPGROUP.ARRIVE ;  /* 0x00000000000079c5 */ /* 0x000fca0000000000 */
[----:B------:R-:W5:Y:S01]  /*83e0*/  MUFU.EX2 R143, R143 ;  /* 0x0000008f008f7308 */ /* 0x000f620000000800 */
[----:B------:R-:W-:Y:S01]  /*83f0*/  HGMMA.64x96x16.F32.BF16 R24, gdesc[UR24].tnspB, R24, gsb0 ;  /* 0x41600000181879f0 */ /* 0x000fe20008001818 */
[----:B------:R-:W-:Y:S02]  /*8400*/  UIADD3 UR24, UR10, 0xc00, URZ ;  /* 0x00000c000a187890 */ /* 0x000fe4000fffe03f */
[----:B------:R-:W-:-:S04]  /*8410*/  UIADD3 UR26, UR6, 0x200, URZ ;  /* 0x00000200061a7890 */ /* 0x000fc8000fffe03f */
[----:B------:R-:W5:Y:S01]  /*8420*/  MUFU.EX2 R108, R108 ;  /* 0x0000006c006c7308 */ /* 0x000f620000000800 */
[----:B------:R-:W-:Y:S01]  /*8430*/  UMOV UR25, 0xc0000010 ;  /* 0xc000001000197882 */ /* 0x000fe20000000000 */
[----:B------:R-:W-:-:S06]  /*8440*/  UMOV UR27, 0x80000020 ;  /* 0x80000020001b7882 */ /* 0x000fcc0000000000 */
[----:B------:R-:W5:Y:S08]  /*8450*/  MUFU.EX2 R153, R153 ;  /* 0x0000009900997308 */ /* 0x000f700000000800 */
[----:B------:R-:W5:Y:S08]  /*8460*/  MUFU.EX2 R4, R156 ;  /* 0x0000009c00047308 */ /* 0x000f700000000800 */
        /* <DEDUP_REMOVED lines=13> */
[----:B------:R-:W-:Y:S07]  /*8540*/  HGMMA.64x96x16.F32.BF16 R24, gdesc[UR24].tnspB, R24, gsb0 ;  /* 0x41600000181879f0 */ /* 0x000fee0008001818 */
[----:B------:R-:W-:Y:S08]  /*8550*/  MUFU.EX2 R99, R99 ;  /* 0x0000006300637308 */ /* 0x000ff00000000800 */
[----:B------:R-:W-:Y:S08]  /*8560*/  MUFU.EX2 R135, R135 ;  /* 0x0000008700877308 */ /* 0x000ff00000000800 */
[----:B------:R-:W-:Y:S01]  /*8570*/  MUFU.EX2 R137, R137 ;  /* 0x0000008900897308 */ /* 0x000fe20000000800 */
[----:B------:R-:W-:-:S02]  /*8580*/  WARPGROUP.DEPBAR.LE gsb0, 0x0 ;  /* 0x00008000000079c5 */ /* 0x000fc40000010000 */
[----:B------:R0:W-:Y:S06]  /*8590*/  BAR.ARV R77, 0x100 ;  /* 0x0004004d0000751d */ /* 0x0001ec0000002000 */
[----:B------:R1:W-:Y:S01]  /*85a0*/  @!P1 SYNCS.ARRIVE.TRANS64.RED.A1T0 RZ, [R79+URZ], RZ ;  /* 0x000000ff4fff99a7 */ /* 0x0003e2000810043f */
[-C--:B--2---:R-:W-:Y:S01]  /*85b0*/  FMUL.FTZ R24, R24, R6.reuse ;  /* 0x0000000618187220 */ /* 0x084fe20000410000 */
[----:B0-----:R-:W-:Y:S01]  /*85c0*/  F2FP.BF16.F32.PACK_AB R77, R20, R23 ;  /* 0x00000017144d723e */ /* 0x001fe200000010ff */
[-C--:B------:R-:W-:Y:S01]  /*85d0*/  FMUL.FTZ R25, R25, R6.reuse ;  /* 0x0000000619197220 */ /* 0x080fe20000410000 */
[-C--:B------:R-:W-:Y:S01]  /*85e0*/  FMUL.FTZ R28, R28, R6.reuse ;  /* 0x000000061c1c7220 */ /* 0x080fe20000410000 */
[-C--:B------:R-:W-:Y:S01]  /*85f0*/  FMUL.FTZ R29, R29, R6.reuse ;  /* 0x000000061d1d7220 */ /* 0x080fe20000410000 */
[-C--:B------:R-:W-:Y:S01]  /*8600*/  FMUL.FTZ R32, R32, R6.reuse ;  /* 0x0000000620207220 */ /* 0x080fe20000410000 */
[----:B------:R-:W-:Y:S01]  /*8610*/  FMUL.FTZ R33, R33, R6 ;  /* 0x0000000621217220 */ /* 0x000fe20000410000 */
[----:B-1----:R-:W-:Y:S01]  /*8620*/  FFMA.FTZ R79, R6, R5, R95 ;  /* 0x00000005064f7223 */ /* 0x002fe2000001005f */
[----:B------:R-:W-:Y:S01]  /*8630*/  FFMA.FTZ R5, R109, R3, -R21 ;  /* 0x000000036d057223 */ /* 0x000fe20000010815 */
[----:B------:R-:W-:Y:S01]  /*8640*/  FADD.FTZ R109, R115, R116 ;  /* 0x00000074736d7221 */ /* 0x000fe20000010000 */
[----:B------:R0:W-:Y:S01]  /*8650*/  @!P1 SYNCS.ARRIVE.TRANS64.RED.A1T0 RZ, [R118+URZ], RZ ;  /* 0x000000ff76ff99a7 */ /* 0x0001e2000810043f */
[C---:B------:R-:W-:Y:S01]  /*8660*/  FADD.FTZ R79, R76.reuse, R79 ;  /* 0x0000004f4c4f7221 */ /* 0x040fe20000010000 */
[----:B------:R-:W-:Y:S01]  /*8670*/  F2FP.BF16.F32.PACK_AB R76, R76, R95 ;  /* 0x0000005f4c4c723e */ /* 0x000fe200000010ff */
[----:B------:R-:W-:Y:S01]  /*8680*/  FADD.FTZ R109, R14, R109 ;  /* 0x0000006d0e6d7221 */ /* 0x000fe20000010000 */
[----:B------:R-:W1:Y:S01]  /*8690*/  MUFU.EX2 R5, R5 ;  /* 0x0000000500057308 */ /* 0x000e620000000800 */
[----:B------:R-:W-:Y:S01]  /*86a0*/  FADD.FTZ R20, R78, R79 ;  /* 0x0000004f4e147221 */ /* 0x000fe20000010000 */
[----:B------:R-:W-:Y:S01]  /*86b0*/  F2FP.BF16.F32.PACK_AB R79, R14, R115 ;  /* 0x000000730e4f723e */ /* 0x000fe200000010ff */
[----:B------:R-:W-:Y:S01]  /*86c0*/  FADD.FTZ R116, R22, R109 ;  /* 0x0000006d16747221 */ /* 0x000fe20000010000 */
[-CC-:B------:R-:W-:Y:S01]  /*86d0*/  FFMA.FTZ R14, R100, R3.reuse, -R21.reuse ;  /* 0x00000003640e7223 */ /* 0x180fe20000010815 */
[----:B---3--:R-:W-:Y:S01]  /*86e0*/  FADD.FTZ R23, R103, R20 ;  /* 0x0000001467177221 */ /* 0x008fe20000010000 */
[-C--:B------:R-:W-:Y:S01]  /*86f0*/  FFMA.FTZ R100, R101, R3.reuse, -R21 ;  /* 0x0000000365647223 */ /* 0x080fe20000010815 */
[----:B------:R-:W-:Y:S01]  /*8700*/  FADD.FTZ R116, R119, R116 ;  /* 0x0000007477747221 */ /* 0x000fe20000010000 */
[----:B------:R2:W-:Y:S01]  /*8710*/  MUFU.EX2 R101, R106 ;  /* 0x0000006a00657308 */ /* 0x0005e20000000800 */
[----:B----4-:R-:W-:Y:S01]  /*8720*/  FADD.FTZ R20, R94, R23 ;  /* 0x000000175e147221 */ /* 0x010fe20000010000 */
[----:B------:R-:W-:Y:S01]  /*8730*/  F2FP.BF16.F32.PACK_AB R78, R103, R78 ;  /* 0x0000004e674e723e */ /* 0x000fe200000010ff */
[----:B------:R-:W-:Y:S01]  /*8740*/  FFMA.FTZ R103, R107, R3, -R21 ;  /* 0x000000036b677223 */ /* 0x000fe20000010815 */
[-C--:B------:R-:W-:Y:S01]  /*8750*/  FMUL.FTZ R36, R36, R6.reuse ;  /* 0x0000000624247220 */ /* 0x080fe20000410000 */
[----:B-----5:R-:W-:Y:S01]  /*8760*/  FADD.FTZ R23, R139, R20 ;  /* 0x000000148b177221 */ /* 0x020fe20000010000 */
[-C--:B------:R-:W-:Y:S01]  /*8770*/  FMUL.FTZ R37, R37, R6.reuse ;  /* 0x0000000625257220 */ /* 0x080fe20000410000 */
[----:B------:R3:W-:Y:S01]  /*8780*/  STSM.16.M88.4 [R9+0x24300], R76 ;  /* 0x0243004c09007844 */ /* 0x0007e20000000200 */
[----:B------:R-:W4:Y:S01]  /*8790*/  MUFU.EX2 R14, R14 ;  /* 0x0000000e000e7308 */ /* 0x000f220000000800 */
[----:B------:R-:W-:Y:S01]  /*87a0*/  FADD.FTZ R20, R132, R23 ;  /* 0x0000001784147221 */ /* 0x000fe20000010000 */
[----:B------:R-:W-:Y:S01]  /*87b0*/  FADD.FTZ R23, R123, R116 ;  /* 0x000000747b177221 */ /* 0x000fe20000010000 */
[-C--:B------:R-:W-:Y:S01]  /*87c0*/  FMUL.FTZ R40, R40, R6.reuse ;  /* 0x0000000628287220 */ /* 0x080fe20000410000 */
[-C--:B------:R-:W-:Y:S01]  /*87d0*/  FMUL.FTZ R41, R41, R6.reuse ;  /* 0x0000000629297220 */ /* 0x080fe20000410000 */
[----:B------:R-:W-:Y:S01]  /*87e0*/  FADD.FTZ R95, R151, R20 ;  /* 0x00000014975f7221 */ /* 0x000fe20000010000 */
[----:B------:R-:W-:Y:S01]  /*87f0*/  FADD.FTZ R23, R142, R23 ;  /* 0x000000178e177221 */ /* 0x000fe20000010000 */
[-C--:B------:R-:W-:Y:S01]  /*8800*/  FMUL.FTZ R44, R44, R6.reuse ;  /* 0x000000062c2c7220 */ /* 0x080fe20000410000 */
[----:B------:R-:W-:Y:S01]  /*8810*/  MUFU.EX2 R109, R93 ;  /* 0x0000005d006d7308 */ /* 0x000fe20000000800 */
[----:B------:R-:W-:Y:S01]  /*8820*/  FADD.FTZ R20, R130, R95 ;  /* 0x0000005f82147221 */ /* 0x000fe20000010000 */
[----:B--2---:R-:W-:Y:S01]  /*8830*/  FADD.FTZ R106, R120, R23 ;  /* 0x00000017786a7221 */ /* 0x004fe20000010000 */
[-C--:B------:R-:W-:Y:S01]  /*8840*/  FMUL.FTZ R45, R45, R6.reuse ;  /* 0x000000062d2d7220 */ /* 0x080fe20000410000 */
[----:B------:R-:W-:Y:S01]  /*8850*/  FMUL.FTZ R48, R48, R6 ;  /* 0x0000000630307220 */ /* 0x000fe20000410000 */
[----:B------:R-:W-:Y:S01]  /*8860*/  FADD.FTZ R23, R149, R20 ;  /* 0x0000001495177221 */ /* 0x000fe20000010000 */
[----:B------:R-:W-:Y:S01]  /*8870*/  FADD.FTZ R95, R121, R106 ;  /* 0x0000006a795f7221 */ /* 0x000fe20000010000 */
[----:B---3--:R-:W-:Y:S01]  /*8880*/  F2FP.BF16.F32.PACK_AB R76, R149, R130 ;  /* 0x00000082954c723e */ /* 0x008fe200000010ff */
[----:B------:R-:W2:Y:S01]  /*8890*/  MUFU.EX2 R100, R100 ;  /* 0x0000006400647308 */ /* 0x000ea20000000800 */
[----:B------:R-:W-:Y:S01]  /*88a0*/  FADD.FTZ R20, R128, R23 ;  /* 0x0000001780147221 */ /* 0x000fe20000010000 */
[----:B------:R-:W-:Y:S01]  /*88b0*/  FADD.FTZ R106, R112, R95 ;  /* 0x0000005f706a7221 */ /* 0x000fe20000010000 */
[----:B------:R-:W-:Y:S01]  /*88c0*/  F2FP.BF16.F32.PACK_AB R77, R121, R120 ;  /* 0x00000078794d723e */ /* 0x000fe200000010ff */
[----:B------:R-:W-:Y:S01]  /*88d0*/  FMUL.FTZ R49, R49, R6 ;  /* 0x0000000631317220 */ /* 0x000fe20000410000 */
[----:B------:R-:W-:Y:S01]  /*88e0*/  FADD.FTZ R21, R147, R20 ;  /* 0x0000001493157221 */ /* 0x000fe20000010000 */
[----:B------:R-:W-:Y:S01]  /*88f0*/  FADD.FTZ R23, R113, R106 ;  /* 0x0000006a71177221 */ /* 0x000fe20000010000 */
[----:B------:R-:W-:Y:S01]  /*8900*/  F2FP.BF16.F32.PACK_AB R20, R139, R94 ;  /* 0x0000005e8b14723e */ /* 0x000fe200000010ff */
[----:B------:R3:W-:Y:S01]  /*8910*/  MUFU.EX2 R106, R92 ;  /* 0x0000005c006a7308 */ /* 0x0007e20000000800 */
[----:B------:R-:W-:Y:S01]  /*8920*/  FADD.FTZ R116, R124, R21 ;  /* 0x000000157c747221 */ /* 0x000fe20000010000 */
[----:B0-----:R-:W-:Y:S01]  /*8930*/  FADD.FTZ R118, R114, R23 ;  /* 0x0000001772767221 */ /* 0x001fe20000010000 */
[----:B------:R-:W-:Y:S01]  /*8940*/  F2FP.BF16.F32.PACK_AB R21, R119, R22 ;  /* 0x000000167715723e */ /* 0x000fe200000010ff */
[----:B------:R-:W-:Y:S01]  /*8950*/  FMUL.FTZ R52, R52, R6 ;  /* 0x0000000634347220 */ /* 0x000fe20000410000 */
[----:B------:R-:W-:Y:S01]  /*8960*/  FADD.FTZ R23, R125, R116 ;  /* 0x000000747d177221 */ /* 0x000fe20000010000 */
        /* <DEDUP_REMOVED lines=8> */
[----:B---3--:R-:W-:Y:S01]  /*89f0*/  FADD.FTZ R92, R96, R79 ;  /* 0x0000004f605c7221 */ /* 0x008fe20000010000 */
[----:B------:R-:W-:Y:S01]  /*8a00*/  F2FP.BF16.F32.PACK_AB R79, R113, R112 ;  /* 0x00000070714f723e */ /* 0x000fe200000010ff */
[----:B------:R-:W3:Y:S01]  /*8a10*/  MUFU.EX2 R107, R110 ;  /* 0x0000006e006b7308 */ /* 0x000ee20000000800 */
[----:B------:R-:W-:Y:S01]  /*8a20*/  FADD.FTZ R94, R104, R95 ;  /* 0x0000005f685e7221 */ /* 0x000fe20000010000 */
[----:B------:R-:W-:Y:S01]  /*8a30*/  FADD.FTZ R95, R97, R92 ;  /* 0x0000005c615f7221 */ /* 0x000fe20000010000 */
[----:B------:R-:W-:Y:S01]  /*8a40*/  F2FP.BF16.F32.PACK_AB R119, R96, R105 ;  /* 0x000000696077723e */ /* 0x000fe200000010ff */
[----:B------:R5:W-:Y:S01]  /*8a50*/  STSM.16.M88.4 [R9+0x25b00], R20 ;  /* 0x025b001409007844 */ /* 0x000be20000000200 */
[----:B------:R-:W-:Y:S01]  /*8a60*/  FADD.FTZ R113, R143, R94 ;  /* 0x0000005e8f717221 */ /* 0x000fe20000010000 */
[----:B------:R-:W-:Y:S01]  /*8a70*/  FADD.FTZ R92, R88, R95 ;  /* 0x0000005f585c7221 */ /* 0x000fe20000010000 */
        /* <DEDUP_REMOVED lines=9> */
[----:B------:R-:W-:Y:S01]  /*8b10*/  FMUL.FTZ R56, R56, R6 ;  /* 0x0000000638387220 */ /* 0x000fe20000410000 */
[----:B------:R-:W-:Y:S01]  /*8b20*/  FADD.FTZ R94, R4, R95 ;  /* 0x0000005f045e7221 */ /* 0x000fe20000010000 */
[----:B------:R-:W-:Y:S01]  /*8b30*/  FADD.FTZ R93, R81, R92 ;  /* 0x0000005c515d7221 */ /* 0x000fe20000010000 */
[----:B------:R-:W-:Y:S01]  /*8b40*/  F2FP.BF16.F32.PACK_AB R118, R141, R122 ;  /* 0x0000007a8d76723e */ /* 0x000fe200000010ff */
[----:B------:R-:W-:Y:S01]  /*8b50*/  FMUL.FTZ R57, R57, R6 ;  /* 0x0000000639397220 */ /* 0x000fe20000410000 */
[----:B-1----:R-:W-:Y:S01]  /*8b60*/  FADD.FTZ R95, R5, R94 ;  /* 0x0000005e055f7221 */ /* 0x002fe20000010000 */
[----:B------:R-:W-:Y:S01]  /*8b70*/  FADD.FTZ R94, R84, R93 ;  /* 0x0000005d545e7221 */ /* 0x000fe20000010000 */
[----:B------:R-:W-:Y:S01]  /*8b80*/  F2FP.BF16.F32.PACK_AB R92, R143, R104 ;  /* 0x000000688f5c723e */ /* 0x000fe200000010ff */
[----:B------:R-:W-:Y:S01]  /*8b90*/  STSM.16.M88.4 [R9+0x28b00], R116 ;  /* 0x028b007409007844 */ /* 0x000fe20000000200 */
[----:B----4-:R-:W-:Y:S01]  /*8ba0*/  FADD.FTZ R96, R14, R95 ;  /* 0x0000005f0e607221 */ /* 0x010fe20000010000 */
[----:B------:R-:W-:Y:S01]  /*8bb0*/  FADD.FTZ R95, R15, R94 ;  /* 0x0000005e0f5f7221 */ /* 0x000fe20000010000 */
[----:B------:R-:W-:Y:S01]  /*8bc0*/  F2FP.BF16.F32.PACK_AB R93, R88, R97 ;  /* 0x00000061585d723e */ /* 0x000fe200000010ff */
[-C--:B------:R-:W-:Y:S01]  /*8bd0*/  FMUL.FTZ R60, R60, R6.reuse ;  /* 0x000000063c3c7220 */ /* 0x080fe20000410000 */
[----:B-----5:R-:W-:Y:S01]  /*8be0*/  FADD.FTZ R21, R101, R96 ;  /* 0x0000006065157221 */ /* 0x020fe20000010000 */
[----:B------:R-:W-:Y:S01]  /*8bf0*/  FADD.FTZ R20, R98, R95 ;  /* 0x0000005f62147221 */ /* 0x000fe20000010000 */
[----:B------:R-:W-:Y:S01]  /*8c00*/  F2FP.BF16.F32.PACK_AB R95, R80, R89 ;  /* 0x00000059505f723e */ /* 0x000fe200000010ff */
[----:B------:R-:W-:Y:S01]  /*8c10*/  FMUL.FTZ R61, R61, R6 ;  /* 0x000000063d3d7220 */ /* 0x000fe20000410000 */
[----:B--2---:R-:W-:Y:S01]  /*8c20*/  FADD.FTZ R22, R100, R21 ;  /* 0x0000001564167221 */ /* 0x004fe20000010000 */
[----:B------:R-:W-:Y:S01]  /*8c30*/  FADD.FTZ R23, R73, R20 ;  /* 0x0000001449177221 */ /* 0x000fe20000010000 */
[----:B------:R-:W-:Y:S01]  /*8c40*/  F2FP.BF16.F32.PACK_AB R20, R5, R4 ;  /* 0x000000040514723e */ /* 0x000fe200000010ff */
[----:B------:R-:W1:Y:S01]  /*8c50*/  MUFU.EX2 R80, R133 ;  /* 0x0000008500507308 */ /* 0x000e620000000800 */
[----:B0-----:R-:W-:Y:S01]  /*8c60*/  FADD.FTZ R5, R103, R22 ;  /* 0x0000001667057221 */ /* 0x001fe20000010000 */
[----:B------:R-:W-:Y:S01]  /*8c70*/  FADD.FTZ R4, R90, R23 ;  /* 0x000000175a047221 */ /* 0x000fe20000010000 */
[----:B------:R-:W-:Y:S01]  /*8c80*/  F2FP.BF16.F32.PACK_AB R23, R98, R15 ;  /* 0x0000000f6217723e */ /* 0x000fe200000010ff */
[----:B------:R-:W-:Y:S01]  /*8c90*/  FMUL.FTZ R64, R64, R6 ;  /* 0x0000000640407220 */ /* 0x000fe20000410000 */
[----:B---3--:R-:W-:Y:S01]  /*8ca0*/  FADD.FTZ R76, R106, R5 ;  /* 0x000000056a4c7221 */ /* 0x008fe20000010000 */
        /* <DEDUP_REMOVED lines=12> */
[----:B------:R0:W-:Y:S01]  /*8d70*/  STSM.16.M88.4 [R9+0x2bb00], R20 ;  /* 0x02bb001409007844 */ /* 0x0001e20000000200 */
[----:B------:R-:W-:Y:S01]  /*8d80*/  F2FP.BF16.F32.PACK_AB R78, R107, R106 ;  /* 0x0000006a6b4e723e */ /* 0x000fe200000010ff */
[----:B------:R-:W-:Y:S01]  /*8d90*/  FADD.FTZ R5, R83, R4 ;  /* 0x0000000453057221 */ /* 0x000fe20000010000 */
[----:B------:R-:W-:Y:S01]  /*8da0*/  FADD.FTZ R14, R127, R14 ;  /* 0x0000000e7f0e7221 */ /* 0x000fe20000010000 */
[----:B------:R-:W-:Y:S01]  /*8db0*/  F2FP.BF16.F32.PACK_AB R79, R102, R85 ;  /* 0x00000055664f723e */ /* 0x000fe200000010ff */
[----:B------:R-:W-:Y:S01]  /*8dc0*/  FMUL.FTZ R65, R65, R6 ;  /* 0x0000000641417220 */ /* 0x000fe20000410000 */
[----:B------:R-:W-:Y:S01]  /*8dd0*/  F2FP.BF16.F32.PACK_AB R81, R75, R74 ;  /* 0x0000004a4b51723e */ /* 0x000fe200000010ff */
[----:B------:R-:W-:Y:S01]  /*8de0*/  FADD.FTZ R14, R129, R14 ;  /* 0x0000000e810e7221 */ /* 0x000fe20000010000 */
[----:B------:R-:W-:Y:S01]  /*8df0*/  FADD.FTZ R4, R86, R5 ;  /* 0x0000000556047221 */ /* 0x000fe20000010000 */
[----:B------:R2:W-:Y:S01]  /*8e00*/  STSM.16.M88.4 [R9+0x2d300], R76 ;  /* 0x02d3004c09007844 */ /* 0x0005e20000000200 */
[-C--:B------:R-:W-:Y:S01]  /*8e10*/  FMUL.FTZ R68, R68, R6.reuse ;  /* 0x0000000644447220 */ /* 0x080fe20000410000 */
[----:B------:R-:W-:Y:S01]  /*8e20*/  FADD.FTZ R14, R131, R14 ;  /* 0x0000000e830e7221 */ /* 0x000fe20000010000 */
[----:B------:R-:W-:Y:S01]  /*8e30*/  FADD.FTZ R5, R87, R4 ;  /* 0x0000000457057221 */ /* 0x000fe20000010000 */
[----:B------:R-:W-:Y:S01]  /*8e40*/  FMUL.FTZ R69, R69, R6 ;  /* 0x0000000645457220 */ /* 0x000fe20000410000 */
[----:B------:R-:W-:Y:S01]  /*8e50*/  FMUL.FTZ R26, R26, R0 ;  /* 0x000000001a1a7220 */ /* 0x000fe20000410000 */
[----:B-1----:R-:W-:Y:S01]  /*8e60*/  FADD.FTZ R14, R80, R14 ;  /* 0x0000000e500e7221 */ /* 0x002fe20000010000 */
[----:B0-----:R-:W-:Y:S01]  /*8e70*/  F2FP.BF16.F32.PACK_AB R20, R110, R109 ;  /* 0x0000006d6e14723e */ /* 0x001fe200000010ff */
        /* <DEDUP_REMOVED lines=10> */
[----:B------:R2:W-:Y:S01]  /*8f20*/  STSM.16.M88.4 [R9+0x2eb00], R20 ;  /* 0x02eb001409007844 */ /* 0x0005e20000000200 */
[----:B------:R-:W-:Y:S01]  /*8f30*/  F2FP.BF16.F32.PACK_AB R83, R99, R91 ;  /* 0x0000005b6353723e */ /* 0x000fe200000010ff */
[-C--:B------:R-:W-:Y:S01]  /*8f40*/  FMUL.FTZ R27, R27, R0.reuse ;  /* 0x000000001b1b7220 */ /* 0x080fe20000410000 */
[-C--:B------:R-:W-:Y:S01]  /*8f50*/  FMUL.FTZ R30, R30, R0.reuse ;  /* 0x000000001e1e7220 */ /* 0x080fe20000410000 */
[-C--:B------:R-:W-:Y:S01]  /*8f60*/  FMUL.FTZ R31, R31, R0.reuse ;  /* 0x000000001f1f7220 */ /* 0x080fe20000410000 */
[-C--:B------:R-:W-:Y:S01]  /*8f70*/  FMUL.FTZ R34, R34, R0.reuse ;  /* 0x0000000022227220 */ /* 0x080fe20000410000 */
[----:B------:R2:W-:Y:S01]  /*8f80*/  STSM.16.M88.4 [R9+0x30300], R80 ;  /* 0x0303005009007844 */ /* 0x0005e20000000200 */
[-C--:B------:R-:W-:Y:S01]  /*8f90*/  FMUL.FTZ R35, R35, R0.reuse ;  /* 0x0000000023237220 */ /* 0x080fe20000410000 */
        /* <DEDUP_REMOVED lines=25> */
[----:B------:R-:W-:-:S02]  /*9130*/  IMAD.MOV.U32 R14, RZ, RZ, R7 ;  /* 0x000000ffff0e7224 */ /* 0x000fc400078e0007 */
[----:B------:R-:W-:Y:S02]  /*9140*/  IMAD.MOV.U32 R0, RZ, RZ, R12 ;  /* 0x000000ffff007224 */ /* 0x000fe400078e000c */
[----:B------:R-:W-:Y:S01]  /*9150*/  IMAD.MOV.U32 R6, RZ, RZ, R72 ;  /* 0x000000ffff067224 */ /* 0x000fe200078e0048 */
[----:B0-----:R-:W-:Y:S01]  /*9160*/  NOP ;  /* 0x0000000000007918 */ /* 0x001fe20000000000 */
[----:B--2---:R-:W-:Y:S05]  /*9170*/  @P3 BRA `(.L_x_1925) ;  /* 0xffffffbc00bc3947 */ /* 0x004fea000383ffff */
[----:B------:R-:W-:Y:S02]  /*9180*/  IMAD.MOV.U32 R0, RZ, RZ, R12 ;  /* 0x000000ffff007224 */ /* 0x000fe400078e000c */
[----:B------:R-:W-:-:S07]  /*9190*/  IMAD.MOV.U32 R6, RZ, RZ, R72 ;  /* 0x000000ffff067224 */ /* 0x000fce00078e0048 */
.L_x_1916:
[----:B------:R-:W-:-:S13]  /*91a0*/  ISETP.GE.AND P2, PT, R8, R17, PT ;  /* 0x000000110800720c */ /* 0x000fda0003f46270 */
[----:B------:R-:W-:Y:S05]  /*91b0*/  @!P2 BRA `(.L_x_1926) ;  /* 0x000000380074a947 */ /* 0x000fea0003800000 */
[----:B------:R-:W-:Y:S01]  /*91c0*/  ULOP3.LUT UR57, UR59, 0x10000, URZ, 0xfc, !UPT ;  /* 0x000100003b397892 */ /* 0x000fe2000f8efc3f */
[----:B------:R-:W-:Y:S01]  /*91d0*/  IMAD.MOV.U32 R11, RZ, RZ, R6 ;  /* 0x000000ffff0b7224 */ /* 0x000fe200078e0006 */
[----:B------:R-:W-:Y:S01]  /*91e0*/  UMOV UR6, UR4 ;  /* 0x0000000400067c82 */ /* 0x000fe20008000000 */
[----:B------:R-:W-:Y:S01]  /*91f0*/  UMOV UR23, 0xc0000010 ;  /* 0xc000001000177882 */ /* 0x000fe20000000000 */
[----:B------:R-:W-:Y:S01]  /*9200*/  UIADD3 UR5, UR57, 0x180, URZ ;  /* 0x0000018039057890 */ /* 0x000fe2000fffe03f */
[----:B------:R-:W-:Y:S01]  /*9210*/  IMAD.MOV.U32 R12, RZ, RZ, R7 ;  /* 0x000000ffff0c7224 */ /* 0x000fe200078e0007 */
[----:B------:R-:W-:Y:S01]  /*9220*/  UIADD3 UR10, UR57, 0x300, URZ ;  /* 0x00000300390a7890 */ /* 0x000fe2000fffe03f */
[----:B------:R-:W-:Y:S01]  /*9230*/  IMAD.U32 R7, RZ, RZ, UR23 ;  /* 0x00000017ff077e24 */ /* 0x000fe2000f8e00ff */
[----:B------:R-:W-:Y:S01]  /*9240*/  UIADD3 UR11, UR57, 0x480, URZ ;  /* 0x00000480390b7890 */ /* 0x000fe2000fffe03f */
[----:B------:R-:W-:Y:S01]  /*9250*/  VIADD R10, R18, 0x9 ;  /* 0x00000009120a7836 */ /* 0x000fe20000000000 */
[----:B------:R-:W-:Y:S01]  /*9260*/  UIADD3 UR14, UR57, 0x600, URZ ;  /* 0x00000600390e7890 */ /* 0x000fe2000fffe03f */
[----:B------:R-:W-:Y:S01]  /*9270*/  ISETP.GE.U32.AND P2, PT, R2, 0x180, PT ;  /* 0x000001800200780c */ /* 0x000fe20003f46070 */
[----:B------:R-:W-:Y:S01]  /*9280*/  UMOV UR4, UR5 ;  /* 0x0000000500047c82 */ /* 0x000fe20008000000 */
[----:B------:R-:W-:Y:S01]  /*9290*/  UMOV UR5, 0xc0000010 ;  /* 0xc000001000057882 */ /* 0x000fe20000000000 */
[----:B------:R-:W-:Y:S01]  /*92a0*/  UMOV UR22, UR10 ;  /* 0x0000000a00167c82 */ /* 0x000fe20008000000 */
[----:B------:R-:W-:Y:S01]  /*92b0*/  IMAD.U32 R14, RZ, RZ, UR4 ;  /* 0x00000004ff0e7e24 */ /* 0x000fe2000f8e00ff */
[----:B------:R-:W-:Y:S01]  /*92c0*/  UIADD3 UR15, UR57, 0x780, URZ ;  /* 0x00000780390f7890 */ /* 0x000fe2000fffe03f */
[----:B------:R-:W-:Y:S01]  /*92d0*/  IMAD.U32 R15, RZ, RZ, UR5 ;  /* 0x00000005ff0f7e24 */ /* 0x000fe2000f8e00ff */
[----:B------:R-:W-:Y:S01]  /*92e0*/  UIADD3 UR18, UR57, 0x900, URZ ;  /* 0x0000090039127890 */ /* 0x000fe2000fffe03f */
[----:B------:R-:W-:Y:S01]  /*92f0*/  IMAD.U32 R6, RZ, RZ, UR22 ;  /* 0x00000016ff067e24 */ /* 0x000fe2000f8e00ff */
[----:B------:R-:W-:Y:S01]  /*9300*/  UIADD3 UR19, UR57, 0xa80, URZ ;  /* 0x00000a8039137890 */ /* 0x000fe2000fffe03f */
[----:B------:R-:W-:Y:S01]  /*9310*/  IMAD.MOV.U32 R13, RZ, RZ, R0 ;  /* 0x000000ffff0d7224 */ /* 0x000fe200078e0000 */
[----:B------:R0:W-:Y:S01]  /*9320*/  STL.64 [R1+0x8], R14 ;  /* 0x0000080e01007387 */ /* 0x0001e20000100a00 */
[----:B------:R-:W-:Y:S01]  /*9330*/  UMOV UR10, UR11 ;  /* 0x0000000b000a7c82 */ /* 0x000fe20008000000 */
[----:B------:R-:W-:Y:S01]  /*9340*/  UMOV UR4, UR14 ;  /* 0x0000000e00047c82 */ /* 0x000fe20008000000 */
[----:B------:R-:W-:Y:S01]  /*9350*/  UMOV UR14, UR15 ;  /* 0x0000000f000e7c82 */ /* 0x000fe20008000000 */
[----:B------:R0:W-:Y:S01]  /*9360*/  STL.64 [R1], R6 ;  /* 0x0000000601007387 */ /* 0x0001e20000100a00 */
[----:B------:R-:W-:Y:S01]  /*9370*/  IMAD.U32 R156, RZ, RZ, UR10 ;  /* 0x0000000aff9c7e24 */ /* 0x000fe2000f8e00ff */
[----:B------:R-:W-:Y:S01]  /*9380*/  UMOV UR11, 0xc0000010 ;  /* 0xc0000010000b7882 */ /* 0x000fe20000000000 */
[----:B------:R-:W-:Y:S01]  /*9390*/  IMAD.U32 R154, RZ, RZ, UR4 ;  /* 0x00000004ff9a7e24 */ /* 0x000fe2000f8e00ff */
[----:B------:R-:W-:Y:S01]  /*93a0*/  UMOV UR15, 0xc0000010 ;  /* 0xc0000010000f7882 */ /* 0x000fe20000000000 */
[----:B------:R-:W-:Y:S01]  /*93b0*/  UMOV UR10, UR18 ;  /* 0x00000012000a7c82 */ /* 0x000fe20008000000 */
[----:B------:R-:W-:Y:S01]  /*93c0*/  UMOV UR4, UR19 ;  /* 0x0000001300047c82 */ /* 0x000fe20008000000 */
[----:B------:R-:W-:Y:S01]  /*93d0*/  VIADD R18, R18, 0x8 ;  /* 0x0000000812127836 */ /* 0x000fe20000000000 */
[----:B------:R-:W-:Y:S01]  /*93e0*/  SEL R10, R10, 0x9, !P2 ;  /* 0x000000090a0a7807 */ /* 0x000fe20005000000 */
[----:B------:R-:W-:Y:S01]  /*93f0*/  IMAD.U32 R157, RZ, RZ, UR11 ;  /* 0x0000000bff9d7e24 */ /* 0x000fe2000f8e00ff */
[----:B------:R-:W-:Y:S01]  /*9400*/  UIADD3 UR24, UR57, 0xc00, URZ ;  /* 0x00000c0039187890 */ /* 0x000fe2000fffe03f */
[----:B------:R-:W-:Y:S01]  /*9410*/  IMAD.U32 R155, RZ, RZ, UR5 ;  /* 0x00000005ff9b7e24 */ /* 0x000fe2000f8e00ff */
[----:B------:R-:W-:Y:S01]  /*9420*/  UMOV UR25, 0xc0000010 ;  /* 0xc000001000197882 */ /* 0x000fe20000000000 */
[----:B------:R-:W-:-:S02]  /*9430*/  IMAD.U32 R152, RZ, RZ, UR14 ;  /* 0x0000000eff987e24 */ /* 0x000fc4000f8e00ff */
[----:B------:R-:W-:Y:S02]  /*9440*/  IMAD.U32 R153, RZ, RZ, UR15 ;  /* 0x0000000fff997e24 */ /* 0x000fe4000f8e00ff */
[----:B------:R-:W-:Y:S02]  /*9450*/  IMAD.U32 R150, RZ, RZ, UR10 ;  /* 0x0000000aff967e24 */ /* 0x000fe4000f8e00ff */
[----:B------:R-:W-:Y:S02]  /*9460*/  IMAD.U32 R151, RZ, RZ, UR11 ;  /* 0x0000000bff977e24 */ /* 0x000fe4000f8e00ff */
[----:B------:R-:W-:Y:S02]  /*9470*/  IMAD.U32 R148, RZ, RZ, UR4 ;  /* 0x00000004ff947e24 */ /* 0x000fe4000f8e00ff */
[----:B0-----:R-:W-:-:S07]  /*9480*/  IMAD.U32 R149, RZ, RZ, UR5 ;  /* 0x00000005ff957e24 */ /* 0x001fce000f8e00ff */
.L_x_1935:
        /* <DEDUP_REMOVED lines=9> */
.L_x_1928:
[----:B------:R-:W-:Y:S01]  /*9520*/  ULEA UR5, UR4, UR56, 0x3 ;  /* 0x0000003804057291 */ /* 0x000fe2000f8e183f */
[----:B------:R-:W-:-:S08]  /*9530*/  SHF.L.U32 R0, R7, 0x1f, RZ ;  /* 0x0000001f07007819 */ /* 0x000fd000000006ff */
[----:B------:R0:W1:Y:S01]  /*9540*/  SYNCS.PHASECHK.TRANS64.TRYWAIT P2, [UR5+0x31c30], R0 ;  /* 0x031c3000ff0075a7 */ /* 0x0000620008040145 */
[----:B------:R-:W-:Y:S05]  /*9550*/  @!P0 BRA `(.L_x_1929) ;  /* 0x0000000000048947 */ /* 0x000fea0003800000 */
[----:B------:R-:W-:Y:S01]  /*9560*/  BPT.TRAP 0x1 ;  /* 0x000000040000795c */ /* 0x000fe20000300000 */
.L_x_1929:
[----:B-1----:R-:W-:Y:S05]  /*9570*/  @P2 BRA `(.L_x_1927) ;  /* 0x0000000000082947 */ /* 0x002fea0003800000 */
[----:B------:R-:W1:Y:S02]  /*9580*/  SYNCS.PHASECHK.TRANS64.TRYWAIT P2, [UR5+0x31c30], R0 ;  /* 0x031c3000ff0075a7 */ /* 0x000e640008040145 */
[----:B-1----:R-:W-:Y:S05]  /*9590*/  @!P2 BRA `(.L_x_1930) ;  /* 0x0000009400b4a947 */ /* 0x002fea0003800000 */
.L_x_1927:
[----:B------:R2:W-:Y:S01]  /*95a0*/  BAR.SYNC.DEFER_BLOCKING R18, 0x100 ;  /* 0x000400120000751d */ /* 0x0005e20000010000 */
[C---:B------:R-:W-:Y:S01]  /*95b0*/  R2UR UR44, R144.reuse ;  /* 0x00000000902c72ca */ /* 0x040fe200000e0000 */
[----:B------:R-:W-:Y:S01]  /*95c0*/  UIMAD UR5, UR4, 0x6c0, UR7 ;  /* 0x000006c0040578a4 */ /* 0x000fe2000f8e0207 */
[C---:B------:R-:W-:Y:S02]  /*95d0*/  R2UR UR45, R145.reuse ;  /* 0x00000000912d72ca */ /* 0x040fe400000e0000 */
[C---:B------:R-:W-:Y:S01]  /*95e0*/  R2UR UR48, R144.reuse ;  /* 0x00000000903072ca */ /* 0x040fe200000e0000 */
[----:B------:R-:W-:Y:S01]  /*95f0*/  UMOV UR47, 0x80000020 ;  /* 0x80000020002f7882 */ /* 0x000fe20000000000 */
[C---:B------:R-:W-:Y:S01]  /*9600*/  R2UR UR49, R145.reuse ;  /* 0x00000000913172ca */ /* 0x040fe200000e0000 */
[----:B------:R-:W-:Y:S01]  /*9610*/  UIADD3 UR50, UR5, 0x40, URZ ;  /* 0x0000004005327890 */ /* 0x000fe2000fffe03f */
[C---:B------:R-:W-:Y:S01]  /*9620*/  R2UR UR32, R144.reuse ;  /* 0x00000000902072ca */ /* 0x040fe200000e0000 */
[----:B------:R-:W-:Y:S01]  /*9630*/  UMOV UR46, UR5 ;  /* 0x00000005002e7c82 */ /* 0x000fe20008000000 */
[----:B------:R-:W-:Y:S01]  /*9640*/  UMOV UR51, 0x80000020 ;  /* 0x8000002000337882 */ /* 0x000fe20000000000 */
[C---:B------:R-:W-:Y:S01]  /*9650*/  R2UR UR33, R145.reuse ;  /* 0x00000000912172ca */ /* 0x040fe200000e0000 */
[----:B------:R-:W-:Y:S01]  /*9660*/  UIADD3 UR34, UR5, 0x80, URZ ;  /* 0x0000008005227890 */ /* 0x000fe2000fffe03f */
[C---:B------:R-:W-:Y:S01]  /*9670*/  R2UR UR36, R144.reuse ;  /* 0x00000000902472ca */ /* 0x040fe200000e0000 */
[----:B------:R-:W-:Y:S01]  /*9680*/  UMOV UR35, 0x80000020 ;  /* 0x8000002000237882 */ /* 0x000fe20000000000 */
[C---:B------:R-:W-:Y:S01]  /*9690*/  R2UR UR37, R145.reuse ;  /* 0x00000000912572ca */ /* 0x040fe200000e0000 */
[----:B------:R-:W-:Y:S01]  /*96a0*/  UIADD3 UR38, UR5, 0xc0, URZ ;  /* 0x000000c005267890 */ /* 0x000fe2000fffe03f */
[----:B------:R-:W-:Y:S01]  /*96b0*/  R2UR UR40, R144 ;  /* 0x00000000902872ca */ /* 0x000fe200000e0000 */
[----:B------:R-:W-:Y:S01]  /*96c0*/  UMOV UR39, 0x80000020 ;  /* 0x8000002000277882 */ /* 0x000fe20000000000 */
[----:B------:R-:W-:Y:S01]  /*96d0*/  R2UR UR41, R145 ;  /* 0x00000000912972ca */ /* 0x000fe200000e0000 */
        /* <DEDUP_REMOVED lines=11> */
[----:B------:R-:W-:Y:S01]  /*9790*/  UMOV UR52, UR28 ;  /* 0x0000001c00347c82 */ /* 0x000fe20008000000 */
        /* <DEDUP_REMOVED lines=10> */
[----:B------:R-:W-:-:S02]  /*9840*/  WARPGROUP.DEPBAR.LE gsb0, 0x0 ;  /* 0x00008000000079c5 */ /* 0x000fc40000010000 */
        /* <DEDUP_REMOVED lines=312> */
[----:B--2---:R-:W-:Y:S05]  /*abd0*/  @P3 BRA `(.L_x_1931) ;  /* 0x0000000000283947 */ /* 0x004fea0003800000 */
[----:B------:R-:W-:Y:S05]  /*abe0*/  @!P0 BRA `(.L_x_1932) ;  /* 0x0000000000048947 */ /* 0x000fea0003800000 */
[----:B------:R-:W-:Y:S01]  /*abf0*/  BPT.TRAP 0x1 ;  /* 0x000000040000795c */ /* 0x000fe20000300000 */
.L_x_1932:
[----:B------:R-:W-:Y:S01]  /*ac00*/  ULEA UR5, UR6, UR56, 0x3 ;  /* 0x0000003806057291 */ /* 0x000fe2000f8e183f */
[----:B01----:R-:W-:-:S08]  /*ac10*/  SHF.L.U32 R0, R12, 0x1f, RZ ;  /* 0x0000001f0c007819 */ /* 0x003fd000000006ff */
[----:B------:R0:W1:Y:S01]  /*ac20*/  SYNCS.PHASECHK.TRANS64.TRYWAIT P2, [UR5+0x31c50], R0 ;  /* 0x031c5000ff0075a7 */ /* 0x0000620008040145 */
[----:B------:R-:W-:Y:S05]  /*ac30*/  @!P0 BRA `(.L_x_1933) ;  /* 0x0000000000048947 */ /* 0x000fea0003800000 */
[----:B------:R-:W-:Y:S01]  /*ac40*/  BPT.TRAP 0x1 ;  /* 0x000000040000795c */ /* 0x000fe20000300000 */
.L_x_1933:
[----:B-1----:R-:W-:Y:S05]  /*ac50*/  @P2 BRA `(.L_x_1931) ;  /* 0x0000000000082947 */ /* 0x002fea0003800000 */
[----:B------:R-:W1:Y:S02]  /*ac60*/  SYNCS.PHASECHK.TRANS64.TRYWAIT P2, [UR5+0x31c50], R0 ;  /* 0x031c5000ff0075a7 */ /* 0x000e640008040145 */
[----:B-1----:R-:W-:Y:S05]  /*ac70*/  @!P2 BRA `(.L_x_1934) ;  /* 0x000000800014a947 */ /* 0x002fea0003800000 */
.L_x_1931:
[----:B------:R-:W2:Y:S04]  /*ac80*/  LDL.64 R20, [R1+0x8] ;  /* 0x0000080001147983 */ /* 0x000ea80000100a00 */
[----:B------:R-:W3:Y:S01]  /*ac90*/  LDL.64 R14, [R1] ;  /* 0x00000000010e7983 */ /* 0x000ee20000100a00 */
[----:B------:R-:W-:Y:S01]  /*aca0*/  UIADD3 UR5, UR56, 0x200, URZ ;  /* 0x0000020038057890 */ /* 0x000fe2000fffe03f */
[----:B------:R-:W-:Y:S01]  /*acb0*/  WARPGROUP.ARRIVE ;  /* 0x00000000000079c5 */ /* 0x000fe20000000000 */
[----:B------:R-:W-:Y:S01]  /*acc0*/  UMOV UR32, UR57 ;  /* 0x0000003900207c82 */ /* 0x000fe20008000000 */
[----:B------:R-:W-:Y:S01]  /*acd0*/  UMOV UR33, 0xc0000010 ;  /* 0xc000001000217882 */ /* 0x000fe20000000000 */
[----:B------:R-:W-:Y:S01]  /*ace0*/  USHF.R.U32.HI UR5, URZ, 0x4, UR5 ;  /* 0x000000043f057899 */ /* 0x000fe20008011605 */
[----:B------:R-:W-:Y:S01]  /*acf0*/  R2UR UR40, R156 ;  /* 0x000000009c2872ca */ /* 0x000fe200000e0000 */
[----:B------:R-:W-:Y:S01]  /*ad00*/  UMOV UR35, 0x80000020 ;  /* 0x8000002000237882 */ /* 0x000fe20000000000 */
[----:B------:R-:W-:Y:S01]  /*ad10*/  UMOV UR47, 0x80000020 ;  /* 0x80000020002f7882 */ /* 0x000fe20000000000 */
[----:B------:R-:W-:Y:S01]  /*ad20*/  ULOP3.LUT UR5, UR5, 0x3fff, URZ, 0xc0, !UPT ;  /* 0x00003fff05057892 */ /* 0x000fe2000f8ec03f */
[----:B------:R-:W-:Y:S01]  /*ad30*/  R2UR UR41, R157 ;  /* 0x000000009d2972ca */ /* 0x000fe200000e0000 */
[----:B------:R-:W-:Y:S01]  /*ad40*/  UMOV UR39, 0x80000020 ;  /* 0x8000002000277882 */ /* 0x000fe20000000000 */
[----:B------:R-:W-:Y:S01]  /*ad50*/  UMOV UR43, 0x80000020 ;  /* 0x80000020002b7882 */ /* 0x000fe20000000000 */
[----:B------:R-:W-:Y:S01]  /*ad60*/  ULOP3.LUT UR5, UR5, 0x2400000, URZ, 0xfc, !UPT ;  /* 0x0240000005057892 */ /* 0x000fe2000f8efc3f */
[----:B01----:R-:W-:Y:S01]  /*ad70*/  FMNMX.FTZ R0, R136, R11, !PT ;  /* 0x0000000b88007209 */ /* 0x003fe20007810000 */
[----:B------:R-:W-:Y:S01]  /*ad80*/  UMOV UR27, 0x80000020 ;  /* 0x80000020001b7882 */ /* 0x000fe20000000000 */
[C---:B------:R-:W-:Y:S01]  /*ad90*/  ISETP.GT.AND P2, PT, R8.reuse, R17, PT ;  /* 0x000000110800720c */ /* 0x040fe20003f44270 */
[----:B------:R-:W-:Y:S01]  /*ada0*/  UIMAD UR34, UR6, 0x6c0, UR5 ;  /* 0x000006c0062278a4 */ /* 0x000fe2000f8e0205 */
[----:B------:R-:W-:Y:S01]  /*adb0*/  FMNMX.FTZ R3, R137, R0, !PT ;  /* 0x0000000089037209 */ /* 0x000fe20007810000 */
[----:B------:R-:W-:-:S02]  /*adc0*/  VIADD R8, R8, 0xffffffff ;  /* 0xffffffff08087836 */ /* 0x000fc40000000000 */
[----:B------:R-:W-:Y:S01]  /*add0*/  UIADD3 UR5, UR34, 0x40, URZ ;  /* 0x0000004022057890 */ /* 0x000fe2000fffe03f */
[----:B------:R-:W-:Y:S01]  /*ade0*/  FMNMX.FTZ R0, R140, R3, !PT ;  /* 0x000000038c007209 */ /* 0x000fe20007810000 */
[----:B------:R-:W-:-:S03]  /*adf0*/  UIADD3 UR26, UR34, 0x200, URZ ;  /* 0x00000200221a7890 */ /* 0x000fc6000fffe03f */
[----:B------:R-:W-:Y:S01]  /*ae00*/  HGMMA.64x96x16.F32.BF16 R24, gdesc[UR32].tnspB, R24, gsb0 ;  /* 0x41600000201879f0 */ /* 0x000fe20008001818 */
[----:B------:R-:W-:Y:S01]  /*ae10*/  FMNMX.FTZ R3, R141, R0, !PT ;  /* 0x000000008d037209 */ /* 0x000fe20007810000 */
[----:B------:R-:W-:Y:S01]  /*ae20*/  UMOV UR46, UR5 ;  /* 0x00000005002e7c82 */ /* 0x000fe20008000000 */
[----:B------:R-:W-:Y:S02]  /*ae30*/  UIADD3 UR5, UR34, 0x80, URZ ;  /* 0x0000008022057890 */ /* 0x000fe4000fffe03f */
[----:B------:R-:W-:-:S04]  /*ae40*/  FMNMX.FTZ R0, R128, R3, !PT ;  /* 0x0000000380007209 */ /* 0x000fc80007810000 */
        /* <DEDUP_REMOVED lines=31> */
[----:B------:R-:W-:-:S04]  /*b040*/  FMNMX.FTZ R0, R84, R3, !PT ;  /* 0x0000000354007209 */ /* 0x000fc80007810000 */
[----:B------:R-:W-:-:S04]  /*b050*/  FMNMX.FTZ R3, R85, R0, !PT ;  /* 0x0000000055037209 */ /* 0x000fc80007810000 */
[----:B------:R-:W-:-:S04]  /*b060*/  FMNMX.FTZ R0, R72, R3, !PT ;  /* 0x0000000348007209 */ /* 0x000fc80007810000 */
[----:B------:R-:W-:-:S04]  /*b070*/  FMNMX.FTZ R3, R73, R0, !PT ;  /* 0x0000000049037209 */ /* 0x000fc80007810000 */
[----:B------:R-:W-:-:S04]  /*b080*/  FMNMX.FTZ R0, R76, R3, !PT ;  /* 0x000000034c007209 */ /* 0x000fc80007810000 */
[----:B------:R-:W-:-:S05]  /*b090*/  FMNMX.FTZ R0, R77, R0, !PT ;  /* 0x000000004d007209 */ /* 0x000fca0007810000 */
[----:B------:R-:W0:Y:S01]  /*b0a0*/  SHFL.BFLY PT, R3, R0, 0x2, 0x1f ;  /* 0x0c401f0000037f89 */ /* 0x000e2200000e0000 */
[----:B--2---:R-:W-:Y:S02]  /*b0b0*/  R2UR UR44, R20 ;  /* 0x00000000142c72ca */ /* 0x004fe400000e0000 */
[----:B------:R-:W-:Y:S02]  /*b0c0*/  R2UR UR45, R21 ;  /* 0x00000000152d72ca */ /* 0x000fe400000e0000 */
[----:B---3--:R-:W-:Y:S02]  /*b0d0*/  R2UR UR36, R14 ;  /* 0x000000000e2472ca */ /* 0x008fe400000e0000 */
[----:B------:R-:W-:Y:S02]  /*b0e0*/  R2UR UR37, R15 ;  /* 0x000000000f2572ca */ /* 0x000fe400000e0000 */
[----:B0-----:R-:W-:Y:S02]  /*b0f0*/  FMNMX.FTZ R14, R0, R3, !PT ;  /* 0x00000003000e7209 */ /* 0x001fe40007810000 */
[----:B------:R-:W-:Y:S01]  /*b100*/  FMNMX.FTZ R0, R138, R13, !PT ;  /* 0x0000000d8a007209 */ /* 0x000fe20007810000 */
[----:B------:R-:W0:Y:S02]  /*b110*/  LDC R3, c[0x0][0x988] ;  /* 0x00026200ff037b82 */ /* 0x000e240000000800 */
[----:B------:R-:W1:Y:S02]  /*b120*/  SHFL.BFLY PT, R15, R14, 0x1, 0x1f ;  /* 0x0c201f000e0f7f89 */ /* 0x000e6400000e0000 */
[----:B------:R-:W-:Y:S01]  /*b130*/  HGMMA.64x96x16.F32.BF16 R24, gdesc[UR44].tnspB, R24, gsb0 ;  /* 0x416000002c1879f0 */ /* 0x000fe20008001818 */
[----:B-1----:R-:W-:-:S05]  /*b140*/  FMNMX.FTZ R6, R14, R15, !PT ;  /* 0x0000000f0e067209 */ /* 0x002fca0007810000 */
[C---:B------:R-:W-:Y:S01]  /*b150*/  FADD.FTZ R12, -R6.reuse, R11 ;  /* 0x0000000b060c7221 */ /* 0x040fe20000010100 */
[----:B------:R-:W-:Y:S01]  /*b160*/  FMNMX.FTZ R11, R139, R0, !PT ;  /* 0x000000008b0b7209 */ /* 0x000fe20007810000 */
[-C--:B0-----:R-:W-:Y:S02]  /*b170*/  FMUL.FTZ R19, R6, R3.reuse ;  /* 0x0000000306137220 */ /* 0x081fe40000410000 */
[----:B------:R-:W-:Y:S01]  /*b180*/  FMUL.FTZ R146, R12, R3 ;  /* 0x000000030c927220 */ /* 0x000fe20000410000 */
        /* <DEDUP_REMOVED lines=45> */
[----:B------:R-:W-:Y:S01]  /*b460*/  FFMA.FTZ R81, R73, R3, -R19 ;  /* 0x0000000349517223 */ /* 0x000fe20000010813 */
[----:B------:R-:W-:Y:S02]  /*b470*/  MUFU.EX2 R146, R146 ;  /* 0x0000009200927308 */ /* 0x000fe40000000800 */
[----:B------:R-:W-:-:S04]  /*b480*/  FMNMX.FTZ R0, R118, R11, !PT ;  /* 0x0000000b76007209 */ /* 0x000fc80007810000 */
[----:B------:R-:W-:Y:S02]  /*b490*/  FMNMX.FTZ R11, R119, R0, !PT ;  /* 0x00000000770b7209 */ /* 0x000fe40007810000 */
[----:B------:R-:W0:Y:S02]  /*b4a0*/  MUFU.EX2 R15, R15 ;  /* 0x0000000f000f7308 */ /* 0x000e240000000800 */
[----:B------:R-:W-:-:S04]  /*b4b0*/  FMNMX.FTZ R0, R106, R11, !PT ;  /* 0x0000000b6a007209 */ /* 0x000fc80007810000 */
[----:B------:R-:W-:Y:S02]  /*b4c0*/  FMNMX.FTZ R11, R107, R0, !PT ;  /* 0x000000006b0b7209 */ /* 0x000fe40007810000 */
[----:B------:R-:W1:Y:S02]  /*b4d0*/  MUFU.EX2 R12, R12 ;  /* 0x0000000c000c7308 */ /* 0x000e640000000800 */
[----:B------:R-:W-:-:S04]  /*b4e0*/  FMNMX.FTZ R0, R110, R11, !PT ;  /* 0x0000000b6e007209 */ /* 0x000fc80007810000 */
[----:B------:R-:W-:Y:S01]  /*b4f0*/  FMNMX.FTZ R11, R111, R0, !PT ;  /* 0x000000006f0b7209 */ /* 0x000fe20007810000 */
[----:B------:R-:W-:Y:S02]  /*b500*/  WARPGROUP.DEPBAR.LE gsb0, 0x0 ;  /* 0x00008000000079c5 */ /* 0x000fe40000010000 */
[----:B------:R-:W-:Y:S01]  /*b510*/  WARPGROUP.ARRIVE ;  /* 0x00000000000079c5 */ /* 0x000fe20000000000 */
[----:B------:R-:W-:Y:S01]  /*b520*/  FMNMX.FTZ R0, R98, R11, !PT ;  /* 0x0000000b62007209 */ /* 0x000fe20007810000 */
[----:B------:R-:W2:Y:S01]  /*b530*/  MUFU.EX2 R14, R14 ;  /* 0x0000000e000e7308 */ /* 0x000ea20000000800 */
[----:B0-----:R-:W-:Y:S02]  /*b540*/  FFMA.FTZ R5, R146, R5, R15 ;  /* 0x0000000592057223 */ /* 0x001fe4000001000f */
[----:B------:R-:W-:Y:S01]  /*b550*/  FMNMX.FTZ R11, R99, R0, !PT ;  /* 0x00000000630b7209 */ /* 0x000fe20007810000 */
[----:B------:R-:W-:Y:S01]  /*b560*/  HGMMA.64x96x16.F32.BF16 R24, gdesc[UR36].tnspB, R24, gsb0 ;  /* 0x41600000241879f0 */ /* 0x000fe20008001818 */
[----:B------:R-:W-:Y:S01]  /*b570*/  R2UR UR36, R154 ;  /* 0x000000009a2472ca */ /* 0x000fe200000e0000 */
[----:B------:R-:W-:Y:S01]  /*b580*/  UMOV UR38, UR5 ;  /* 0x0000000500267c82 */ /* 0x000fe20008000000 */
[----:B------:R-:W-:Y:S01]  /*b590*/  R2UR UR37, R155 ;  /* 0x000000009b2572ca */ /* 0x000fe200000e0000 */
[----:B------:R-:W-:Y:S01]  /*b5a0*/  UMOV UR39, 0x80000020 ;  /* 0x8000002000277882 */ /* 0x000fe20000000000 */
[----:B------:R-:W-:Y:S01]  /*b5b0*/  UIADD3 UR5, UR34, 0x140, URZ ;  /* 0x0000014022057890 */ /* 0x000fe2000fffe03f */
[----:B------:R-:W-:Y:S01]  /*b5c0*/  FMNMX.FTZ R0, R102, R11, !PT ;  /* 0x0000000b66007209 */ /* 0x000fe20007810000 */
[----:B------:R-:W0:Y:S01]  /*b5d0*/  MUFU.EX2 R21, R21 ;  /* 0x0000001500157308 */ /* 0x000e220000000800 */
[C---:B-1----:R-:W-:Y:S01]  /*b5e0*/  FADD.FTZ R5, R12.reuse, R5 ;  /* 0x000000050c057221 */ /* 0x042fe20000010000 */
[----:B------:R-:W-:-:S02]  /*b5f0*/  F2FP.BF16.F32.PACK_AB R12, R12, R15 ;  /* 0x0000000f0c0c723e */ /* 0x000fc400000010ff */
        /* <DEDUP_REMOVED lines=18> */
[----:B------:R-:W-:-:S05]  /*b720*/  FMNMX.FTZ R0, R79, R0, !PT ;  /* 0x000000004f007209 */ /* 0x000fca0007810000 */
[----:B------:R-:W1:Y:S01]  /*b730*/  SHFL.BFLY PT, R11, R0, 0x2, 0x1f ;  /* 0x0c401f00000b7f89 */ /* 0x000e6200000e0000 */
[----:B------:R-:W-:Y:S08]  /*b740*/  MUFU.EX2 R121, R121 ;  /* 0x0000007900797308 */ /* 0x000ff00000000800 */
[----:B------:R-:W-:Y:S08]  /*b750*/  MUFU.EX2 R124, R124 ;  /* 0x0000007c007c7308 */ /* 0x000ff00000000800 */
[----:B------:R-:W-:Y:S01]  /*b760*/  MUFU.EX2 R120, R120 ;  /* 0x0000007800787308 */ /* 0x000fe20000000800 */
[----:B-1----:R-:W-:-:S07]  /*b770*/  FMNMX.FTZ R11, R0, R11, !PT ;  /* 0x0000000b000b7209 */ /* 0x002fce0007810000 */
[----:B------:R-:W-:Y:S01]  /*b780*/  MUFU.EX2 R125, R125 ;  /* 0x0000007d007d7308 */ /* 0x000fe20000000800 */
[----:B------:R-:W1:Y:S07]  /*b790*/  SHFL.BFLY PT, R0, R11, 0x1, 0x1f ;  /* 0x0c201f000b007f89 */ /* 0x000e6e00000e0000 */
[----:B------:R-:W-:Y:S01]  /*b7a0*/  MUFU.EX2 R113, R113 ;  /* 0x0000007100717308 */ /* 0x000fe20000000800 */
[----:B------:R-:W-:Y:S02]  /*b7b0*/  WARPGROUP.DEPBAR.LE gsb0, 0x0 ;  /* 0x00008000000079c5 */ /* 0x000fe40000010000 */
[----:B------:R-:W-:-:S05]  /*b7c0*/  WARPGROUP.ARRIVE ;  /* 0x00000000000079c5 */ /* 0x000fca0000000000 */
[----:B------:R-:W-:Y:S01]  /*b7d0*/  MUFU.EX2 R116, R116 ;  /* 0x0000007400747308 */ /* 0x000fe20000000800 */
[----:B------:R-:W-:Y:S07]  /*b7e0*/  HGMMA.64x96x16.F32.BF16 R24, gdesc[UR40].tnspB, R24, gsb0 ;  /* 0x41600000281879f0 */ /* 0x000fee0008001818 */
[----:B------:R-:W-:Y:S01]  /*b7f0*/  MUFU.EX2 R112, R112 ;  /* 0x0000007000707308 */ /* 0x000fe20000000800 */
[----:B-1----:R-:W-:Y:S01]  /*b800*/  FMNMX.FTZ R0, R11, R0, !PT ;  /* 0x000000000b007209 */ /* 0x002fe20007810000 */
[-CC-:B------:R-:W-:Y:S01]  /*b810*/  FFMA.FTZ R11, R76, R3.reuse, -R19.reuse ;  /* 0x000000034c0b7223 */ /* 0x180fe20000010813 */
[----:B------:R-:W-:Y:S01]  /*b820*/  FFMA.FTZ R76, R77, R3, -R19 ;  /* 0x000000034d4c7223 */ /* 0x000fe20000010813 */
[----:B------:R-:W-:-:S04]  /*b830*/  IMAD.U32 R77, RZ, RZ, UR4 ;  /* 0x00000004ff4d7e24 */ /* 0x000fc8000f8e00ff */
[----:B------:R-:W-:Y:S01]  /*b840*/  MUFU.EX2 R117, R117 ;  /* 0x0000007500757308 */ /* 0x000fe20000000800 */
[CC--:B------:R-:W-:Y:S01]  /*b850*/  FMUL.FTZ R140, R0.reuse, R3.reuse ;  /* 0x00000003008c7220 */ /* 0x0c0fe20000410000 */
[----:B------:R-:W-:Y:S01]  /*b860*/  FADD.FTZ R72, -R0, R13 ;  /* 0x0000000d00487221 */ /* 0x000fe20000010100 */
[----:B------:R-:W-:Y:S02]  /*b870*/  @!P1 LEA R77, R77, UR56, 0x3 ;  /* 0x000000384d4d9c11 */ /* 0x000fe4000f8e18ff */
        /* <DEDUP_REMOVED lines=8> */
[-C--:B------:R-:W-:Y:S01]  /*b900*/  FMUL.FTZ R19, R72, R3.reuse ;  /* 0x0000000348137220 */ /* 0x080fe20000410000 */
[-CC-:B------:R-:W-:Y:S01]  /*b910*/  FFMA.FTZ R132, R138, R3.reuse, -R140.reuse ;  /* 0x000000038a847223 */ /* 0x180fe2000001088c */
[----:B------:R-:W-:Y:S01]  /*b920*/  FFMA.FTZ R107, R111, R3, -R140 ;  /* 0x000000036f6b7223 */ /* 0x000fe2000001088c */
[----:B------:R-:W-:-:S02]  /*b930*/  IMAD.U32 R111, RZ, RZ, UR6 ;  /* 0x00000006ff6f7e24 */ /* 0x000fc4000f8e00ff */
[-CC-:B------:R-:W-:Y:S01]  /*b940*/  FFMA.FTZ R13, R139, R3.reuse, -R140.reuse ;  /* 0x000000038b0d7223 */ /* 0x180fe2000001088c */
[-CC-:B------:R-:W-:Y:S01]  /*b950*/  FFMA.FTZ R73, R122, R3.reuse, -R140.reuse ;  /* 0x000000037a497223 */ /* 0x180fe2000001088c */
[----:B------:R-:W-:Y:S01]  /*b960*/  MUFU.EX2 R19, R19 ;  /* 0x0000001300137308 */ /* 0x000fe20000000800 */
[-CC-:B------:R-:W-:Y:S01]  /*b970*/  FFMA.FTZ R122, R114, R3.reuse, -R140.reuse ;  /* 0x00000003727a7223 */ /* 0x180fe2000001088c */
[----:B------:R-:W-:Y:S01]  /*b980*/  @!P1 LEA R111, R111, UR56, 0x3 ;  /* 0x000000386f6f9c11 */ /* 0x000fe2000f8e18ff */
[-CC-:B------:R-:W-:Y:S01]  /*b990*/  FFMA.FTZ R72, R142, R3.reuse, -R140.reuse ;  /* 0x000000038e487223 */ /* 0x180fe2000001088c */
[-CC-:B------:R-:W-:Y:S01]  /*b9a0*/  FFMA.FTZ R114, R106, R3.reuse, -R140.reuse ;  /* 0x000000036a727223 */ /* 0x180fe2000001088c */
[-CC-:B------:R-:W-:Y:S01]  /*b9b0*/  FFMA.FTZ R106, R110, R3.reuse, -R140.reuse ;  /* 0x000000036e6a7223 */ /* 0x180fe2000001088c */
[----:B------:R-:W-:Y:S02]  /*b9c0*/  @!P1 VIADD R110, R77, 0x31c40 ;  /* 0x00031c404d6e9836 */ /* 0x000fe40000000000 */
[----:B------:R-:W-:Y:S01]  /*b9d0*/  FFMA.FTZ R139, R143, R3, -R140 ;  /* 0x000000038f8b7223 */ /* 0x000fe2000001088c */
[----:B------:R-:W1:Y:S01]  /*b9e0*/  MUFU.EX2 R132, R132 ;  /* 0x0000008400847308 */ /* 0x000e620000000800 */
[----:B------:R-:W-:-:S02]  /*b9f0*/  @!P1 VIADD R77, R111, 0x31c60 ;  /* 0x00031c606f4d9836 */ /* 0x000fc40000000000 */
[-C--:B------:R-:W-:Y:S01]  /*ba00*/  FFMA.FTZ R136, R131, R3.reuse, -R140 ;  /* 0x0000000383887223 */ /* 0x080fe2000001088c */
[----:B------:R-:W-:Y:S01]  /*ba10*/  @!P1 PRMT R111, RZ, 0x654, R110 ;  /* 0x00000654ff6f9816 */ /* 0x000fe2000000006e */
[-CC-:B------:R-:W-:Y:S01]  /*ba20*/  FFMA.FTZ R131, R134, R3.reuse, -R140.reuse ;  /* 0x0000000386837223 */ /* 0x180fe2000001088c */
[-CC-:B------:R-:W-:Y:S01]  /*ba30*/  FFMA.FTZ R134, R135, R3.reuse, -R140.reuse ;  /* 0x0000000387867223 */ /* 0x180fe2000001088c */
[----:B------:R-:W-:Y:S01]  /*ba40*/  @!P1 PRMT R110, RZ, 0x654, R77 ;  /* 0x00000654ff6e9816 */ /* 0x000fe2000000004d */
[-CC-:B------:R-:W-:Y:S01]  /*ba50*/  FFMA.FTZ R77, R102, R3.reuse, -R140.reuse ;  /* 0x00000003664d7223 */ /* 0x180fe2000001088c */
        /* <DEDUP_REMOVED lines=8> */
[----:B------:R-:W4:Y:S01]  /*bae0*/  MUFU.EX2 R72, R72 ;  /* 0x0000004800487308 */ /* 0x000f220000000800 */
[-CC-:B------:R-:W-:Y:S01]  /*baf0*/  FFMA.FTZ R95, R82, R3.reuse, -R140.reuse ;  /* 0x00000003525f7223 */ /* 0x180fe2000001088c */
[-CC-:B------:R-:W-:Y:S01]  /*bb00*/  FFMA.FTZ R78, R78, R3.reuse, -R140.reuse ;  /* 0x000000034e4e7223 */ /* 0x180fe2000001088c */
[----:B------:R-:W-:Y:S01]  /*bb10*/  FFMA.FTZ R79, R79, R3, -R140 ;  /* 0x000000034f4f7223 */ /* 0x000fe2000001088c */
[----:B------:R-:W-:-:S04]  /*bb20*/  UMOV UR6, UR4 ;  /* 0x0000000400067c82 */ /* 0x000fc80008000000 */
[----:B------:R-:W5:Y:S08]  /*bb30*/  MUFU.EX2 R139, R139 ;  /* 0x0000008b008b7308 */ /* 0x000f700000000800 */
[----:B------:R-:W5:Y:S08]  /*bb40*/  MUFU.EX2 R133, R133 ;  /* 0x0000008500857308 */ /* 0x000f700000000800 */
[----:B------:R-:W5:Y:S08]  /*bb50*/  MUFU.EX2 R136, R136 ;  /* 0x0000008800887308 */ /* 0x000f700000000800 */
[----:B------:R-:W-:Y:S08]  /*bb60*/  MUFU.EX2 R131, R131 ;  /* 0x0000008300837308 */ /* 0x000ff00000000800 */
[----:B------:R-:W5:Y:S01]  /*bb70*/  MUFU.EX2 R134, R134 ;  /* 0x0000008600867308 */ /* 0x000f620000000800 */
[----:B------:R-:W-:-:S02]  /*bb80*/  WARPGROUP.DEPBAR.LE gsb0, 0x0 ;  /* 0x00008000000079c5 */ /* 0x000fc40000010000 */
[----:B------:R-:W-:-:S05]  /*bb90*/  WARPGROUP.ARRIVE ;  /* 0x00000000000079c5 */ /* 0x000fca0000000000 */
[----:B------:R-:W5:Y:S01]  /*bba0*/  MUFU.EX2 R73, R73 ;  /* 0x0000004900497308 */ /* 0x000f620000000800 */
[----:B------:R-:W-:Y:S01]  /*bbb0*/  HGMMA.64x96x16.F32.BF16 R24, gdesc[UR36].tnspB, R24, gsb0 ;  /* 0x41600000241879f0 */ /* 0x000fe20008001818 */
[----:B------:R-:W-:Y:S01]  /*bbc0*/  R2UR UR36, R152 ;  /* 0x00000000982472ca */ /* 0x000fe200000e0000 */
[----:B------:R-:W-:Y:S01]  /*bbd0*/  UMOV UR38, UR5 ;  /* 0x0000000500267c82 */ /* 0x000fe20008000000 */
[----:B------:R-:W-:Y:S01]  /*bbe0*/  R2UR UR37, R153 ;  /* 0x00000000992572ca */ /* 0x000fe200000e0000 */
[----:B------:R-:W-:Y:S01]  /*bbf0*/  UMOV UR39, 0x80000020 ;  /* 0x8000002000277882 */ /* 0x000fe20000000000 */
[----:B------:R-:W-:Y:S02]  /*bc00*/  UIADD3 UR5, UR34, 0x180, URZ ;  /* 0x0000018022057890 */ /* 0x000fe4000fffe03f */
[----:B------:R-:W5:Y:S08]  /*bc10*/  MUFU.EX2 R130, R130 ;  /* 0x0000008200827308 */ /* 0x000f700000000800 */
[----:B------:R-:W5:Y:S08]  /*bc20*/  MUFU.EX2 R123, R123 ;  /* 0x0000007b007b7308 */ /* 0x000f700000000800 */
[----:B------:R-:W-:Y:S08]  /*bc30*/  MUFU.EX2 R126, R126 ;  /* 0x0000007e007e7308 */ /* 0x000ff00000000800 */
[----:B------:R-:W-:Y:S08]  /*bc40*/  MUFU.EX2 R122, R122 ;  /* 0x0000007a007a7308 */ /* 0x000ff00000000800 */
        /* <DEDUP_REMOVED lines=18> */
[----:B------:R-:W-:Y:S08]  /*bd70*/  MUFU.EX2 R109, R109 ;  /* 0x0000006d006d7308 */ /* 0x000ff00000000800 */
        /* <DEDUP_REMOVED lines=8> */
[----:B------:R-:W-:Y:S08]  /*be00*/  MUFU.EX2 R89, R89 ;  /* 0x0000005900597308 */ /* 0x000ff00000000800 */
[----:B------:R-:W-:Y:S01]  /*be10*/  MUFU.EX2 R92, R92 ;  /* 0x0000005c005c7308 */ /* 0x000fe20000000800 */
[----:B------:R-:W-:-:S02]  /*be20*/  WARPGROUP.DEPBAR.LE gsb0, 0x0 ;  /* 0x00008000000079c5 */ /* 0x000fc40000010000 */
[----:B------:R-:W-:-:S05]  /*be30*/  WARPGROUP.ARRIVE ;  /* 0x00000000000079c5 */ /* 0x000fca0000000000 */
[----:B------:R-:W-:Y:S01]  /*be40*/  MUFU.EX2 R88, R88 ;  /* 0x0000005800587308 */ /* 0x000fe20000000800 */
[----:B------:R-:W-:Y:S01]  /*be50*/  HGMMA.64x96x16.F32.BF16 R24, gdesc[UR36].tnspB, R24, gsb0 ;  /* 0x41600000241879f0 */ /* 0x000fe20008001818 */
[----:B------:R-:W-:Y:S01]  /*be60*/  R2UR UR36, R148 ;  /* 0x00000000942472ca */ /* 0x000fe200000e0000 */
[----:B------:R-:W-:Y:S01]  /*be70*/  UMOV UR38, UR5 ;  /* 0x0000000500267c82 */ /* 0x000fe20008000000 */
[----:B------:R-:W-:Y:S01]  /*be80*/  R2UR UR37, R149 ;  /* 0x00000000952572ca */ /* 0x000fe200000e0000 */
[----:B------:R-:W-:-:S03]  /*be90*/  UMOV UR39, 0x80000020 ;  /* 0x8000002000277882 */ /* 0x000fc60000000000 */
        /* <DEDUP_REMOVED lines=30> */
[-CC-:B--2---:R-:W-:Y:S01]  /*c080*/  FFMA.FTZ R111, R90, R3.reuse, -R140.reuse ;  /* 0x000000035a6f7223 */ /* 0x184fe2000001088c */
[-CC-:B------:R-:W-:Y:S01]  /*c090*/  FFMA.FTZ R90, R87, R3.reuse, -R140.reuse ;  /* 0x00000003575a7223 */ /* 0x180fe2000001088c */
[-CC-:B------:R-:W-:Y:S01]  /*c0a0*/  FFMA.FTZ R87, R74, R3.reuse, -R140.reuse ;  /* 0x000000034a577223 */ /* 0x180fe2000001088c */
[----:B------:R-:W-:Y:S01]  /*c0b0*/  FADD.FTZ R74, R14, R5 ;  /* 0x000000050e4a7221 */ /* 0x000fe20000010000 */
[----:B0-----:R-:W-:Y:S01]  /*c0c0*/  F2FP.BF16.F32.PACK_AB R14, R21, R14 ;  /* 0x0000000e150e723e */ /* 0x001fe200000010ff */
[-C--:B------:R-:W-:Y:S01]  /*c0d0*/  FMUL.FTZ R37, R37, R146.reuse ;  /* 0x0000009225257220 */ /* 0x080fe20000410000 */
[----:B------:R-:W-:Y:S01]  /*c0e0*/  FMUL.FTZ R40, R40, R146 ;  /* 0x0000009228287220 */ /* 0x000fe20000410000 */
[-CC-:B-1----:R-:W-:Y:S01]  /*c0f0*/  FFMA.FTZ R110, R91, R3.reuse, -R140.reuse ;  /* 0x000000035b6e7223 */ /* 0x182fe2000001088c */
[----:B------:R-:W-:Y:S01]  /*c100*/  FFMA.FTZ R91, R86, R3, -R140 ;  /* 0x00000003565b7223 */ /* 0x000fe2000001088c */
[----:B------:R-:W-:Y:S01]  /*c110*/  FFMA.FTZ R86, R19, R4, R132 ;  /* 0x0000000413567223 */ /* 0x000fe20000010084 */
[----:B------:R-:W-:Y:S01]  /*c120*/  FADD.FTZ R75, R21, R74 ;  /* 0x0000004a154b7221 */ /* 0x000fe20000010000 */
[----:B------:R0:W-:Y:S01]  /*c130*/  MUFU.EX2 R5, R110 ;  /* 0x0000006e00057308 */ /* 0x0001e20000000800 */
[----:B------:R-:W-:Y:S01]  /*c140*/  FMUL.FTZ R41, R41, R146 ;  /* 0x0000009229297220 */ /* 0x000fe20000410000 */
[C---:B---3--:R-:W-:Y:S01]  /*c150*/  FADD.FTZ R141, R13.reuse, R86 ;  /* 0x000000560d8d7221 */ /* 0x048fe20000010000 */
[----:B------:R-:W-:Y:S01]  /*c160*/  FADD.FTZ R74, R20, R75 ;  /* 0x0000004b144a7221 */ /* 0x000fe20000010000 */
[----:B------:R-:W-:Y:S01]  /*c170*/  F2FP.BF16.F32.PACK_AB R13, R13, R132 ;  /* 0x000000840d0d723e */ /* 0x000fe200000010ff */
[----:B------:R-:W-:Y:S01]  /*c180*/  FMUL.FTZ R44, R44, R146 ;  /* 0x000000922c2c7220 */ /* 0x000fe20000410000 */
[----:B----4-:R-:W-:Y:S01]  /*c190*/  FADD.FTZ R86, R72, R141 ;  /* 0x0000008d48567221 */ /* 0x010fe20000010000 */
[C---:B------:R-:W-:Y:S01]  /*c1a0*/  FADD.FTZ R21, R137.reuse, R74 ;  /* 0x0000004a89157221 */ /* 0x040fe20000010000 */
[----:B------:R1:W2:Y:S01]  /*c1b0*/  MUFU.EX2 R4, R111 ;  /* 0x0000006f00047308 */ /* 0x0002a20000000800 */
[----:B------:R-:W-:Y:S01]  /*c1c0*/  F2FP.BF16.F32.PACK_AB R20, R137, R20 ;  /* 0x000000148914723e */ /* 0x000fe200000010ff */
[----:B-----5:R-:W-:Y:S01]  /*c1d0*/  FADD.FTZ R86, R139, R86 ;  /* 0x000000568b567221 */ /* 0x020fe20000010000 */
[----:B0-----:R-:W-:Y:S01]  /*c1e0*/  FADD.FTZ R110, R22, R21 ;  /* 0x00000015166e7221 */ /* 0x001fe20000010000 */
[----:B------:R-:W-:Y:S01]  /*c1f0*/  F2FP.BF16.F32.PACK_AB R22, R23, R22 ;  /* 0x000000161716723e */ /* 0x000fe200000010ff */
[----:B------:R-:W-:Y:S01]  /*c200*/  FMUL.FTZ R45, R45, R146 ;  /* 0x000000922d2d7220 */ /* 0x000fe20000410000 */
[----:B------:R-:W-:Y:S01]  /*c210*/  FADD.FTZ R15, R133, R86 ;  /* 0x00000056850f7221 */ /* 0x000fe20000010000 */
[----:B------:R-:W-:Y:S01]  /*c220*/  FADD.FTZ R75, R23, R110 ;  /* 0x0000006e174b7221 */ /* 0x000fe20000010000 */
[C---:B------:R-:W-:Y:S01]  /*c230*/  F2FP.BF16.F32.PACK_AB R21, R136.reuse, R133 ;  /* 0x000000858815723e */ /* 0x040fe200000010ff */
[----:B------:R0:W3:Y:S01]  /*c240*/  MUFU.EX2 R86, R102 ;  /* 0x0000006600567308 */ /* 0x0000e20000000800 */
[----:B------:R-:W-:Y:S01]  /*c250*/  FADD.FTZ R74, R136, R15 ;  /* 0x0000000f884a7221 */ /* 0x000fe20000010000 */
[----:B------:R-:W-:Y:S01]  /*c260*/  F2FP.BF16.F32.PACK_AB R15, R139, R72 ;  /* 0x000000488b0f723e */ /* 0x000fe200000010ff */
[-C--:B------:R-:W-:Y:S01]  /*c270*/  FMUL.FTZ R48, R48, R146.reuse ;  /* 0x0000009230307220 */ /* 0x080fe20000410000 */
[----:B------:R-:W-:Y:S01]  /*c280*/  F2FP.BF16.F32.PACK_AB R23, R134, R131 ;  /* 0x000000838617723e */ /* 0x000fe200000010ff */
[----:B-1----:R-:W-:Y:S01]  /*c290*/  FADD.FTZ R111, R131, R74 ;  /* 0x0000004a836f7221 */ /* 0x002fe20000010000 */
[----:B------:R-:W-:Y:S01]  /*c2a0*/  FADD.FTZ R74, R128, R75 ;  /* 0x0000004b804a7221 */ /* 0x000fe20000010000 */
[----:B------:R1:W-:Y:S01]  /*c2b0*/  STSM.16.M88.4 [R9+0x24300], R12 ;  /* 0x0243000c09007844 */ /* 0x0003e20000000200 */
[----:B------:R-:W4:Y:S01]  /*c2c0*/  MUFU.EX2 R91, R91 ;  /* 0x0000005b005b7308 */ /* 0x000f220000000800 */
[----:B------:R-:W-:Y:S01]  /*c2d0*/  FADD.FTZ R72, R134, R111 ;  /* 0x0000006f86487221 */ /* 0x000fe20000010000 */
[----:B------:R-:W-:Y:S01]  /*c2e0*/  FADD.FTZ R74, R129, R74 ;  /* 0x0000004a814a7221 */ /* 0x000fe20000010000 */
[----:B------:R5:W-:Y:S01]  /*c2f0*/  STSM.16.M88.4 [R9+0x25b00], R20 ;  /* 0x025b001409007844 */ /* 0x000be20000000200 */
[-C--:B------:R-:W-:Y:S01]  /*c300*/  FMUL.FTZ R49, R49, R146.reuse ;  /* 0x0000009231317220 */ /* 0x080fe20000410000 */
[----:B------:R-:W-:Y:S01]  /*c310*/  FADD.FTZ R75, R73, R72 ;  /* 0x00000048494b7221 */ /* 0x000fe20000010000 */
[----:B------:R-:W-:Y:S01]  /*c320*/  F2FP.BF16.F32.PACK_AB R73, R130, R73 ;  /* 0x000000498249723e */ /* 0x000fe200000010ff */
[-C--:B------:R-:W-:Y:S01]  /*c330*/  FMUL.FTZ R52, R52, R146.reuse ;  /* 0x0000009234347220 */ /* 0x080fe20000410000 */
[----:B------:R-:W4:Y:S01]  /*c340*/  MUFU.EX2 R90, R90 ;  /* 0x0000005a005a7308 */ /* 0x000f220000000800 */
[----:B------:R-:W-:Y:S01]  /*c350*/  FADD.FTZ R72, R130, R75 ;  /* 0x0000004b82487221 */ /* 0x000fe20000010000 */
[----:B------:R-:W-:Y:S01]  /*c360*/  FADD.FTZ R75, R121, R74 ;  /* 0x0000004a794b7221 */ /* 0x000fe20000010000 */
[-C--:B------:R-:W-:Y:S01]  /*c370*/  FMUL.FTZ R53, R53, R146.reuse ;  /* 0x0000009235357220 */ /* 0x080fe20000410000 */
[----:B------:R-:W-:Y:S01]  /*c380*/  FMUL.FTZ R56, R56, R146 ;  /* 0x0000009238387220 */ /* 0x000fe20000410000 */
[----:B------:R-:W-:Y:S01]  /*c390*/  FADD.FTZ R111, R123, R72 ;  /* 0x000000487b6f7221 */ /* 0x000fe20000010000 */
[----:B------:R-:W-:Y:S01]  /*c3a0*/  FADD.FTZ R75, R124, R75 ;  /* 0x0000004b7c4b7221 */ /* 0x000fe20000010000 */
[----:B-1----:R-:W-:Y:S01]  /*c3b0*/  F2FP.BF16.F32.PACK_AB R13, R127, R122 ;  /* 0x0000007a7f0d723e */ /* 0x002fe200000010ff */
[-C--:B------:R-:W-:Y:S01]  /*c3c0*/  FMUL.FTZ R57, R57, R146.reuse ;  /* 0x0000009239397220 */ /* 0x080fe20000410000 */
[----:B------:R-:W-:Y:S01]  /*c3d0*/  FADD.FTZ R111, R126, R111 ;  /* 0x0000006f7e6f7221 */ /* 0x000fe20000010000 */
[----:B------:R-:W-:Y:S01]  /*c3e0*/  FADD.FTZ R72, R120, R75 ;  /* 0x0000004b78487221 */ /* 0x000fe20000010000 */
[-C--:B------:R-:W-:Y:S01]  /*c3f0*/  FMUL.FTZ R60, R60, R146.reuse ;  /* 0x000000923c3c7220 */ /* 0x080fe20000410000 */
[-C--:B------:R-:W-:Y:S01]  /*c400*/  FMUL.FTZ R61, R61, R146.reuse ;  /* 0x000000923d3d7220 */ /* 0x080fe20000410000 */
[----:B------:R-:W-:Y:S01]  /*c410*/  FADD.FTZ R74, R122, R111 ;  /* 0x0000006f7a4a7221 */ /* 0x000fe20000010000 */
        /* <DEDUP_REMOVED lines=15> */
[----:B------:R-:W-:Y:S01]  /*c510*/  FADD.FTZ R14, R114, R111 ;  /* 0x0000006f720e7221 */ /* 0x000fe20000010000 */
[----:B-----5:R-:W-:Y:S01]  /*c520*/  FADD.FTZ R20, R117, R12 ;  /* 0x0000000c75147221 */ /* 0x020fe20000010000 */
        /* <DEDUP_REMOVED lines=15> */
[----:B0-----:R-:W-:Y:S01]  /*c620*/  FADD.FTZ R102, R109, R20 ;  /* 0x000000146d667221 */ /* 0x001fe20000010000 */
[----:B------:R-:W-:Y:S01]  /*c630*/  F2FP.BF16.F32.PACK_AB R20, R117, R112 ;  /* 0x000000707514723e */ /* 0x000fe200000010ff */
[----:B------:R-:W-:Y:S01]  /*c640*/  FMUL.FTZ R31, R31, R19 ;  /* 0x000000131f1f7220 */ /* 0x000fe20000410000 */
[----:B------:R-:W-:Y:S01]  /*c650*/  FADD.FTZ R22, R99, R22 ;  /* 0x0000001663167221 */ /* 0x000fe20000010000 */
[----:B------:R-:W-:Y:S01]  /*c660*/  FADD.FTZ R23, R97, R102 ;  /* 0x0000006661177221 */ /* 0x000fe20000010000 */
[----:B-1----:R-:W-:Y:S01]  /*c670*/  F2FP.BF16.F32.PACK_AB R72, R109, R104 ;  /* 0x000000686d48723e */ /* 0x002fe200000010ff */
[----:B------:R-:W0:Y:S01]  /*c680*/  MUFU.EX2 R102, R87 ;  /* 0x0000005700667308 */ /* 0x000e220000000800 */
[----:B------:R-:W-:Y:S01]  /*c690*/  FADD.FTZ R73, R77, R22 ;  /* 0x000000164d497221 */ /* 0x000fe20000010000 */
[----:B------:R-:W-:Y:S01]  /*c6a0*/  FADD.FTZ R75, R100, R23 ;  /* 0x00000017644b7221 */ /* 0x000fe20000010000 */
[----:B------:R-:W-:Y:S01]  /*c6b0*/  F2FP.BF16.F32.PACK_AB R22, R108, R105 ;  /* 0x000000696c16723e */ /* 0x000fe200000010ff */
[-C--:B------:R-:W-:Y:S01]  /*c6c0*/  FMUL.FTZ R34, R34, R19.reuse ;  /* 0x0000001322227220 */ /* 0x080fe20000410000 */
[----:B------:R-:W-:Y:S01]  /*c6d0*/  FADD.FTZ R73, R82, R73 ;  /* 0x0000004952497221 */ /* 0x000fe20000010000 */
[----:B------:R-:W-:Y:S01]  /*c6e0*/  F2FP.BF16.F32.PACK_AB R23, R107, R106 ;  /* 0x0000006a6b17723e */ /* 0x000fe200000010ff */
[----:B------:R-:W-:Y:S01]  /*c6f0*/  FMUL.FTZ R35, R35, R19 ;  /* 0x0000001323237220 */ /* 0x000fe20000410000 */
[----:B-----5:R-:W-:Y:S01]  /*c700*/  FADD.FTZ R12, R96, R75 ;  /* 0x0000004b600c7221 */ /* 0x020fe20000010000 */
[----:B--2---:R-:W-:Y:S01]  /*c710*/  FADD.FTZ R14, R4, R73 ;  /* 0x00000049040e7221 */ /* 0x004fe20000010000 */
[----:B------:R-:W-:Y:S01]  /*c720*/  F2FP.BF16.F32.PACK_AB R75, R82, R77 ;  /* 0x0000004d524b723e */ /* 0x000fe200000010ff */
[----:B------:R1:W-:Y:S01]  /*c730*/  STSM.16.M88.4 [R9+0x2a300], R20 ;  /* 0x02a3001409007844 */ /* 0x0003e20000000200 */
[----:B------:R-:W-:Y:S01]  /*c740*/  FADD.FTZ R12, R101, R12 ;  /* 0x0000000c650c7221 */ /* 0x000fe20000010000 */
[----:B------:R-:W-:Y:S01]  /*c750*/  FADD.FTZ R13, R5, R14 ;  /* 0x0000000e050d7221 */ /* 0x000fe20000010000 */
[----:B------:R-:W-:Y:S01]  /*c760*/  F2FP.BF16.F32.PACK_AB R73, R99, R98 ;  /* 0x000000626349723e */ /* 0x000fe200000010ff */
[-C--:B------:R-:W-:Y:S01]  /*c770*/  FMUL.FTZ R38, R38, R19.reuse ;  /* 0x0000001326267220 */ /* 0x080fe20000410000 */
[----:B------:R-:W-:Y:S01]  /*c780*/  FADD.FTZ R15, R89, R12 ;  /* 0x0000000c590f7221 */ /* 0x000fe20000010000 */
[----:B---3--:R-:W-:Y:S01]  /*c790*/  FADD.FTZ R12, R86, R13 ;  /* 0x0000000d560c7221 */ /* 0x008fe20000010000 */
[----:B------:R-:W-:Y:S01]  /*c7a0*/  F2FP.BF16.F32.PACK_AB R13, R5, R4 ;  /* 0x00000004050d723e */ /* 0x000fe200000010ff */
[----:B------:R-:W-:Y:S01]  /*c7b0*/  FMUL.FTZ R39, R39, R19 ;  /* 0x0000001327277220 */ /* 0x000fe20000410000 */
[----:B------:R-:W-:Y:S01]  /*c7c0*/  FADD.FTZ R15, R92, R15 ;  /* 0x0000000f5c0f7221 */ /* 0x000fe20000010000 */
[----:B------:R-:W-:Y:S01]  /*c7d0*/  FADD.FTZ R14, R103, R12 ;  /* 0x0000000c670e7221 */ /* 0x000fe20000010000 */
[----:B------:R-:W-:Y:S01]  /*c7e0*/  F2FP.BF16.F32.PACK_AB R74, R100, R97 ;  /* 0x00000061644a723e */ /* 0x000fe200000010ff */
[----:B------:R-:W-:Y:S01]  /*c7f0*/  FMUL.FTZ R42, R42, R19 ;  /* 0x000000132a2a7220 */ /* 0x000fe20000410000 */
        /* <DEDUP_REMOVED lines=8> */
[----:B-1----:R-:W-:Y:S01]  /*c880*/  FADD.FTZ R22, R84, R5 ;  /* 0x0000000554167221 */ /* 0x002fe20000010000 */
[----:B------:R-:W-:Y:S01]  /*c890*/  F2FP.BF16.F32.PACK_AB R15, R103, R86 ;  /* 0x00000056670f723e */ /* 0x000fe200000010ff */
[----:B----4-:R-:W-:Y:S01]  /*c8a0*/  FADD.FTZ R5, R91, R4 ;  /* 0x000000045b057221 */ /* 0x010fe20000010000 */
[----:B------:R-:W-:Y:S01]  /*c8b0*/  F2FP.BF16.F32.PACK_AB R20, R93, R88 ;  /* 0x000000585d14723e */ /* 0x000fe200000010ff */
[C---:B------:R-:W-:Y:S01]  /*c8c0*/  FADD.FTZ R77, R85.reuse, R22 ;  /* 0x00000016554d7221 */ /* 0x040fe20000010000 */
[----:B------:R-:W-:Y:S01]  /*c8d0*/  F2FP.BF16.F32.PACK_AB R21, R94, R95 ;  /* 0x0000005f5e15723e */ /* 0x000fe200000010ff */
[----:B------:R1:W-:Y:S01]  /*c8e0*/  STSM.16.M88.4 [R9+0x2d300], R12 ;  /* 0x02d3000c09007844 */ /* 0x0003e20000000200 */
[----:B------:R-:W-:Y:S01]  /*c8f0*/  F2FP.BF16.F32.PACK_AB R22, R85, R84 ;  /* 0x000000545516723e */ /* 0x000fe200000010ff */
[C---:B------:R-:W-:Y:S01]  /*c900*/  FADD.FTZ R5, R90.reuse, R5 ;  /* 0x000000055a057221 */ /* 0x040fe20000010000 */
[----:B------:R-:W-:Y:S01]  /*c910*/  F2FP.BF16.F32.PACK_AB R23, R90, R91 ;  /* 0x0000005b5a17723e */ /* 0x000fe200000010ff */
[----:B------:R-:W-:Y:S01]  /*c920*/  FMUL.FTZ R46, R46, R19 ;  /* 0x000000132e2e7220 */ /* 0x000fe20000410000 */
[----:B--2---:R-:W-:Y:S01]  /*c930*/  F2FP.BF16.F32.PACK_AB R72, R81, R80 ;  /* 0x000000505148723e */ /* 0x004fe200000010ff */
[----:B------:R-:W-:Y:S01]  /*c940*/  FADD.FTZ R80, R80, R77 ;  /* 0x0000004d50507221 */ /* 0x000fe20000010000 */
[----:B0-----:R-:W-:Y:S01]  /*c950*/  F2FP.BF16.F32.PACK_AB R73, R83, R102 ;  /* 0x000000665349723e */ /* 0x001fe200000010ff */
[----:B------:R0:W-:Y:S01]  /*c960*/  STSM.16.M88.4 [R9+0x2eb00], R20 ;  /* 0x02eb001409007844 */ /* 0x0001e20000000200 */
        /* <DEDUP_REMOVED lines=9> */
[----:B------:R-:W-:Y:S01]  /*ca00*/  FADD.FTZ R4, R78, R5 ;  /* 0x000000054e047221 */ /* 0x000fe20000010000 */
[-C--:B------:R-:W-:Y:S01]  /*ca10*/  FMUL.FTZ R51, R51, R19.reuse ;  /* 0x0000001333337220 */ /* 0x080fe20000410000 */
[----:B------:R-:W-:Y:S01]  /*ca20*/  @!PT LDS RZ, [RZ] ;  /* 0x00000000fffff984 */ /* 0x000fe20000000800 */
[----:B------:R-:W-:Y:S01]  /*ca30*/  @!PT LDS RZ, [RZ] ;  /* 0x00000000fffff984 */ /* 0x000fe20000000800 */
[----:B------:R-:W-:Y:S01]  /*ca40*/  @!PT LDS RZ, [RZ] ;  /* 0x00000000fffff984 */ /* 0x000fe20000000800 */
[----:B------:R-:W-:Y:S01]  /*ca50*/  @!PT LDS RZ, [RZ] ;  /* 0x00000000fffff984 */ /* 0x000fe20000000800 */
[----:B------:R2:W-:Y:S06]  /*ca60*/  MEMBAR.ALL.CTA ;  /* 0x0000000000007992 */ /* 0x0005ec0000008000 */
[----:B--2---:R-:W2:Y:S01]  /*ca70*/  FENCE.VIEW.ASYNC.S ;  /* 0x00000000000073c6 */ /* 0x004ea20000000000 */
        /* <DEDUP_REMOVED lines=12> */
[----:B-1----:R-:W-:-:S02]  /*cb40*/  IMAD.MOV.U32 R12, RZ, RZ, R7 ;  /* 0x000000ffff0c7224 */ /* 0x002fc400078e0007 */
[----:B------:R-:W-:Y:S02]  /*cb50*/  IMAD.MOV.U32 R13, RZ, RZ, R0 ;  /* 0x000000ffff0d7224 */ /* 0x000fe400078e0000 */
[----:B------:R-:W-:Y:S01]  /*cb60*/  IMAD.MOV.U32 R11, RZ, RZ, R6 ;  /* 0x000000ffff0b7224 */ /* 0x000fe200078e0006 */
[----:B--2---:R-:W-:Y:S01]  /*cb70*/  NOP ;  /* 0x0000000000007918 */ /* 0x004fe20000000000 */
[----:B0-----:R-:W-:Y:S05]  /*cb80*/  @P2 BRA `(.L_x_1935) ;  /* 0xffffffc800402947 */ /* 0x001fea000383ffff */
.L_x_1926:
[----:B------:R-:W-:Y:S06]  /*cb90*/  BAR.ARV 0x8, 0x200 ;  /* 0x0208000000007b1d */ /* 0x000fec0000002000 */
[----:B------:R-:W-:Y:S05]  /*cba0*/  @!P0 BRA `(.L_x_1936) ;  /* 0x0000000000048947 */ /* 0x000fea0003800000 */
[----:B------:R-:W-:Y:S01]  /*cbb0*/  BPT.TRAP 0x1 ;  /* 0x000000040000795c */ /* 0x000fe20000300000 */
.L_x_1936:
[----:B------:R-:W-:Y:S01]  /*cbc0*/  ULEA UR9, UR4, UR56, 0x3 ;  /* 0x0000003804097291 */ /* 0x000fe2000f8e183f */
[----:B------:R-:W-:-:S08]  /*cbd0*/  SHF.L.U32 R7, R7, 0x1f, RZ ;  /* 0x0000001f07077819 */ /* 0x000fd000000006ff */
[----:B------:R0:W1:Y:S01]  /*cbe0*/  SYNCS.PHASECHK.TRANS64.TRYWAIT P2, [UR9+0x31c50], R7 ;  /* 0x031c5007ff0075a7 */ /* 0x0000620008040149 */
[----:B------:R-:W-:Y:S05]  /*cbf0*/  @!P0 BRA `(.L_x_1937) ;  /* 0x0000000000048947 */ /* 0x000fea0003800000 */
[----:B------:R-:W-:Y:S01]  /*cc00*/  BPT.TRAP 0x1 ;  /* 0x000000040000795c */ /* 0x000fe20000300000 */
.L_x_1937:
[----:B-1----:R-:W-:Y:S05]  /*cc10*/  @P2 BRA `(.L_x_1938) ;  /* 0x0000000000082947 */ /* 0x002fea0003800000 */
[----:B------:R-:W1:Y:S02]  /*cc20*/  SYNCS.PHASECHK.TRANS64.TRYWAIT P0, [UR9+0x31c50], R7 ;  /* 0x031c5007ff0075a7 */ /* 0x000e640008000149 */
[----:B-1----:R-:W-:Y:S05]  /*cc30*/  @!P0 BRA `(.L_x_1939) ;  /* 0x00000060003c8947 */ /* 0x002fea0003800000 */
.L_x_1938:
[----:B------:R-:W-:Y:S01]  /*cc40*/  UIADD3 UR56, UR56, 0x200, URZ ;  /* 0x0000020038387890 */ /* 0x000fe2000fffe03f */
[----:B------:R-:W-:Y:S01]  /*cc50*/  WARPGROUP.ARRIVE ;  /* 0x00000000000079c5 */ /* 0x000fe20000000000 */
[----:B------:R-:W-:Y:S01]  /*cc60*/  ULOP3.LUT UR59, UR59, 0x10000, URZ, 0xfc, !UPT ;  /* 0x000100003b3b7892 */ /* 0x000fe2000f8efc3f */
[----:B-1----:R-:W1:Y:S01]  /*cc70*/  SHFL.BFLY PT, R8, R5, 0x2, 0x1f ;  /* 0x0c401f0005087f89 */ /* 0x002e6200000e0000 */
[----:B------:R-:W-:Y:S01]  /*cc80*/  USHF.R.U32.HI UR56, URZ, 0x4, UR56 ;  /* 0x000000043f387899 */ /* 0x000fe20008011638 */
[----:B------:R-:W-:Y:S01]  /*cc90*/  IMAD.U32 R12, RZ, RZ, UR9 ;  /* 0x00000009ff0c7e24 */ /* 0x000fe2000f8e00ff */
[----:B------:R-:W-:Y:S01]  /*cca0*/  UMOV UR5, 0xc0000010 ;  /* 0xc000001000057882 */ /* 0x000fe20000000000 */
[----:B------:R-:W-:Y:S01]  /*ccb0*/  UMOV UR7, 0x80000020 ;  /* 0x8000002000077882 */ /* 0x000fe20000000000 */
[----:B------:R-:W-:Y:S01]  /*ccc0*/  ULOP3.LUT UR56, UR56, 0x3fff, URZ, 0xc0, !UPT ;  /* 0x00003fff38387892 */ /* 0x000fe2000f8ec03f */
[----:B0-----:R-:W0:Y:S01]  /*ccd0*/  SHFL.BFLY PT, R7, R4, 0x2, 0x1f ;  /* 0x0c401f0004077f89 */ /* 0x001e2200000e0000 */
[----:B------:R-:W-:-:S02]  /*cce0*/  @!P1 VIADD R12, R12, 0x31c60 ;  /* 0x00031c600c0c9836 */ /* 0x000fc40000000000 */
[----:B------:R-:W-:-:S03]  /*ccf0*/  ULOP3.LUT UR8, UR56, 0x2400000, URZ, 0xfc, !UPT ;  /* 0x0240000038087892 */ /* 0x000fc6000f8efc3f */
[----:B------:R-:W-:Y:S01]  /*cd00*/  @!P1 PRMT R12, RZ, 0x654, R12 ;  /* 0x00000654ff0c9816 */ /* 0x000fe2000000000c */
[----:B------:R-:W-:-:S03]  /*cd10*/  UIMAD UR8, UR4, 0x6c0, UR8 ;  /* 0x000006c0040878a4 */ /* 0x000fc6000f8e0208 */
[----:B------:R-:W-:-:S04]  /*cd20*/  UMOV UR4, UR59 ;  /* 0x0000003b00047c82 */ /* 0x000fc80008000000 */
[----:B------:R-:W-:Y:S02]  /*cd30*/  UMOV UR6, UR8 ;  /* 0x0000000800067c82 */ /* 0x000fe40008000000 */
[----:B------:R-:W-:Y:S01]  /*cd40*/  HGMMA.64x96x16.F32.BF16 R24, gdesc[UR4].tnspB, R24, gsb0 ;  /* 0x41600000041879f0 */ /* 0x000fe20008001818 */
[----:B------:R-:W-:Y:S01]  /*cd50*/  UIADD3 UR4, UR59, 0x180, URZ ;  /* 0x000001803b047890 */ /* 0x000fe2000fffe03f */
[----:B-1----:R-:W-:Y:S01]  /*cd60*/  FADD.FTZ R8, R8, R5 ;  /* 0x0000000508087221 */ /* 0x002fe20000010000 */
[----:B------:R-:W-:Y:S01]  /*cd70*/  UIADD3 UR6, UR8, 0x40, URZ ;  /* 0x0000004008067890 */ /* 0x000fe2000fffe03f */
[----:B------:R-:W-:Y:S01]  /*cd80*/  IMAD.MOV.U32 R5, RZ, RZ, -0x800000 ;  /* 0xff800000ff057424 */ /* 0x000fe200078e00ff */
[----:B------:R-:W-:Y:S01]  /*cd90*/  UMOV UR5, 0xc0000010 ;  /* 0xc000001000057882 */ /* 0x000fe20000000000 */
[----:B------:R-:W-:Y:S01]  /*cda0*/  UMOV UR7, 0x80000020 ;  /* 0x8000002000077882 */ /* 0x000fe20000000000 */
[----:B0-----:R-:W-:Y:S01]  /*cdb0*/  FADD.FTZ R9, R7, R4 ;  /* 0x0000000407097221 */ /* 0x001fe20000010000 */
[----:B------:R-:W-:Y:S01]  /*cdc0*/  IMAD.MOV.U32 R4, RZ, RZ, -0x800000 ;  /* 0xff800000ff047424 */ /* 0x000fe200078e00ff */
[----:B------:R-:W0:Y:S04]  /*cdd0*/  SHFL.BFLY PT, R7, R8, 0x1, 0x1f ;  /* 0x0c201f0008077f89 */ /* 0x000e2800000e0000 */
[----:B------:R-:W1:Y:S01]  /*cde0*/  SHFL.BFLY PT, R10, R9, 0x1, 0x1f ;  /* 0x0c201f00090a7f89 */ /* 0x000e6200000e0000 */
[----:B0-----:R-:W-:Y:S01]  /*cdf0*/  FADD.FTZ R13, R8, R7 ;  /* 0x00000007080d7221 */ /* 0x001fe20000010000 */
[----:B------:R-:W-:-:S02]  /*ce00*/  IMAD.MOV.U32 R7, RZ, RZ, RZ ;  /* 0x000000ffff077224 */ /* 0x000fc400078e00ff */
[----:B------:R-:W-:Y:S02]  /*ce10*/  IMAD.MOV.U32 R8, RZ, RZ, RZ ;  /* 0x000000ffff087224 */ /* 0x000fe400078e00ff */
[----:B-1----:R-:W-:Y:S01]  /*ce20*/  FADD.FTZ R14, R9, R10 ;  /* 0x0000000a090e7221 */ /* 0x002fe20000010000 */
[----:B------:R-:W-:-:S04]  /*ce30*/  FSETP.NE.FTZ.AND P0, PT, R13, RZ, PT ;  /* 0x000000ff0d00720b */ /* 0x000fc80003f15000 */
        /* <DEDUP_REMOVED lines=114> */
.L_x_1909:
[----:B------:R-:W-:Y:S05]  /*d560*/  @P0 BRA `(.L_x_1940) ;  /* 0x0000001000700947 */ /* 0x000fea0003800000 */
[----:B------:R-:W-:Y:S01]  /*d570*/  VIADD R2, R2, 0xffffff80 ;  /* 0xffffff8002027836 */ /* 0x000fe20000000000 */
[----:B------:R-:W1:Y:S01]  /*d580*/  S2UR UR9, SR_CTAID.Z ;  /* 0x00000000000979c3 */ /* 0x000e620000002700 */
[----:B------:R-:W2:Y:S01]  /*d590*/  S2R R19, SR_CTAID.X ;  /* 0x0000000000137919 */ /* 0x000ea20000002500 */
[----:B------:R-:W-:Y:S01]  /*d5a0*/  SHF.R.S32.HI R13, RZ, 0x1f, R16 ;  /* 0x0000001fff0d7819 */ /* 0x000fe20000011410 */
[----:B------:R-:W-:Y:S01]  /*d5b0*/  ULDC.64 UR4, c[0x0][0xbd0] ;  /* 0x0002f40000047ab9 */ /* 0x000fe20000000a00 */
[----:B------:R-:W-:Y:S01]  /*d5c0*/  SHF.R.S32.HI R3, RZ, 0x1f, R2 ;  /* 0x0000001fff037819 */ /* 0x000fe20000011402 */
[----:B------:R-:W-:Y:S01]  /*d5d0*/  ULDC.64 UR6, c[0x0][0xb38] ;  /* 0x0002ce0000067ab9 */ /* 0x000fe20000000a00 */
[----:B------:R-:W-:Y:S02]  /*d5e0*/  BSSY B0, `(.L_x_1941) ;  /* 0x00000c8000007945 */ /* 0x000fe40003800000 */
[CC--:B------:R-:W-:Y:S01]  /*d5f0*/  LEA.HI R8, R3.reuse, R2.reuse, RZ, 0x7 ;  /* 0x0000000203087211 */ /* 0x0c0fe200078f38ff */
[----:B------:R-:W3:Y:S01]  /*d600*/  LDC.64 R14, c[0x0][0xbd8] ;  /* 0x0002f600ff0e7b82 */ /* 0x000ee20000000a00 */
[----:B------:R-:W-:-:S02]  /*d610*/  LEA.HI R3, R3, R2, RZ, 0x2 ;  /* 0x0000000203037211 */ /* 0x000fc400078f10ff */
[----:B------:R-:W-:Y:S02]  /*d620*/  LOP3.LUT R7, R8, 0xffffff80, RZ, 0xc0, !PT ;  /* 0xffffff8008077812 */ /* 0x000fe400078ec0ff */
[----:B------:R-:W-:Y:S02]  /*d630*/  LOP3.LUT R3, R3, 0xfffffffc, RZ, 0xc0, !PT ;  /* 0xfffffffc03037812 */ /* 0x000fe400078ec0ff */
[----:B------:R-:W-:Y:S01]  /*d640*/  SHF.R.S32.HI R8, RZ, 0x7, R8 ;  /* 0x00000007ff087819 */ /* 0x000fe20000011408 */
[C---:B------:R-:W-:Y:S01]  /*d650*/  IMAD.IADD R0, R2.reuse, 0x1, -R7 ;  /* 0x0000000102007824 */ /* 0x040fe200078e0a07 */
[----:B------:R-:W4:Y:S01]  /*d660*/  S2UR UR8, SR_CTAID.Y ;  /* 0x00000000000879c3 */ /* 0x000f220000002600 */
[----:B------:R-:W-:Y:S02]  /*d670*/  IMAD.IADD R12, R2, 0x1, -R3 ;  /* 0x00000001020c7824 */ /* 0x000fe400078e0a03 */
[----:B------:R-:W-:Y:S01]  /*d680*/  IMAD.HI R3, R8, 0x55555556, RZ ;  /* 0x5555555608037827 */ /* 0x000fe200078e02ff */
[----:B------:R-:W-:-:S04]  /*d690*/  SHF.R.S32.HI R9, RZ, 0x1f, R0 ;  /* 0x0000001fff097819 */ /* 0x000fc80000011400 */
[----:B------:R-:W5:Y:S01]  /*d6a0*/  LDC R7, c[0x0][0xbe8] ;  /* 0x0002fa00ff077b82 */ /* 0x000f620000000800 */
[CC--:B0-----:R-:W-:Y:S02]  /*d6b0*/  LEA.HI R6, R9.reuse, R0.reuse, RZ, 0x2 ;  /* 0x0000000009067211 */ /* 0x0c1fe400078f10ff */
[----:B------:R-:W-:Y:S02]  /*d6c0*/  LEA.HI R9, R9, R0, RZ, 0x5 ;  /* 0x0000000009097211 */ /* 0x000fe400078f28ff */
[--C-:B------:R-:W-:Y:S02]  /*d6d0*/  SHF.R.S32.HI R10, RZ, 0x2, R6.reuse ;  /* 0x00000002ff0a7819 */ /* 0x100fe40000011406 */
[----:B------:R-:W-:Y:S01]  /*d6e0*/  SHF.R.S32.HI R11, RZ, 0x1f, R6 ;  /* 0x0000001fff0b7819 */ /* 0x000fe20000011406 */
[----:B------:R-:W4:Y:S01]  /*d6f0*/  LDC R23, c[0x0][0xc50] ;  /* 0x00031400ff177b82 */ /* 0x000f220000000800 */
[----:B------:R-:W-:Y:S02]  /*d700*/  LEA.HI R3, R3, R3, RZ, 0x1 ;  /* 0x0000000303037211 */ /* 0x000fe400078f08ff */
[----:B------:R-:W-:-:S02]  /*d710*/  LEA.HI R11, R11, R10, RZ, 0x3 ;  /* 0x0000000a0b0b7211 */ /* 0x000fc400078f18ff */
[----:B------:R-:W-:Y:S01]  /*d720*/  SHF.R.S32.HI R9, RZ, 0x5, R9 ;  /* 0x00000005ff097819 */ /* 0x000fe20000011409 */
[----:B------:R-:W-:Y:S01]  /*d730*/  IMAD R73, R3, -0x3, R8 ;  /* 0xfffffffd03497824 */ /* 0x000fe200078e0208 */
[----:B------:R-:W-:Y:S01]  /*d740*/  LOP3.LUT R11, R11, 0xfffffff8, RZ, 0xc0, !PT ;  /* 0xfffffff80b0b7812 */ /* 0x000fe200078ec0ff */
[----:B------:R-:W0:Y:S04]  /*d750*/  LDC.64 R20, c[0x0][0xb40] ;  /* 0x0002d000ff147b82 */ /* 0x000e280000000a00 */
[----:B------:R-:W-:Y:S01]  /*d760*/  IMAD.IADD R2, R10, 0x1, -R11 ;  /* 0x000000010a027824 */ /* 0x000fe200078e0a0b */
[----:B------:R-:W-:-:S03]  /*d770*/  LEA.HI R10, R12, R12, RZ, 0x1 ;  /* 0x0000000c0c0a7211 */ /* 0x000fc600078f08ff */
[----:B------:R-:W-:Y:S01]  /*d780*/  BAR.SYNC.DEFER_BLOCKING 0x1, 0x180 ;  /* 0x0046000000007b1d */ /* 0x000fe20000010000 */
[----:B-----5:R-:W-:Y:S01]  /*d790*/  ISETP.NE.AND P0, PT, R7, 0x1, PT ;  /* 0x000000010700780c */ /* 0x020fe20003f05270 */
[----:B------:R-:W-:Y:S01]  /*d7a0*/  IMAD R8, R9, 0x10, R2 ;  /* 0x0000001009087824 */ /* 0x000fe200078e0202 */
[----:B------:R-:W-:Y:S01]  /*d7b0*/  LOP3.LUT R11, R10, 0x1ffffffe, RZ, 0xc0, !PT ;  /* 0x1ffffffe0a0b7812 */ /* 0x000fe200078ec0ff */
[----:B------:R-:W-:Y:S02]  /*d7c0*/  IMAD R9, R13, UR4, RZ ;  /* 0x000000040d097c24 */ /* 0x000fe4000f8e02ff */
[----:B------:R-:W-:Y:S02]  /*d7d0*/  IMAD R10, R73, 0x40, R8 ;  /* 0x00000040490a7824 */ /* 0x000fe400078e0208 */
[----:B------:R-:W-:Y:S01]  /*d7e0*/  IMAD.WIDE.U32 R2, R16, UR4, RZ ;  /* 0x0000000410027c25 */ /* 0x000fe2000f8e00ff */
[----:B-1----:R-:W-:-:S03]  /*d7f0*/  USHF.R.S32.HI UR4, URZ, 0x1f, UR9 ;  /* 0x0000001f3f047899 */ /* 0x002fc60008011409 */
[----:B------:R-:W-:Y:S02]  /*d800*/  IMAD.IADD R75, R12, 0x1, -R11 ;  /* 0x000000010c4b7824 */ /* 0x000fe400078e0a0b */
[----:B------:R-:W1:Y:S01]  /*d810*/  @P0 LDC R17, c[0x0][0xbec] ;  /* 0x0002fb00ff110b82 */ /* 0x000e620000000800 */
[----:B------:R-:W-:Y:S02]  /*d820*/  IMAD R13, R13, UR6, RZ ;  /* 0x000000060d0d7c24 */ /* 0x000fe4000f8e02ff */
[C---:B------:R-:W-:Y:S02]  /*d830*/  IMAD R11, R16.reuse, UR5, R9 ;  /* 0x00000005100b7c24 */ /* 0x040fe4000f8e0209 */
[----:B------:R-:W-:-:S03]  /*d840*/  IMAD.WIDE.U32 R8, R16, UR6, RZ ;  /* 0x0000000610087c25 */ /* 0x000fc6000f8e00ff */
[----:B------:R-:W5:Y:S01]  /*d850*/  @P0 LDC R73, c[0x0][0xbec] ;  /* 0x0002fb00ff490b82 */ /* 0x000f620000000800 */
[----:B------:R-:W-:Y:S01]  /*d860*/  IMAD R13, R16, UR7, R13 ;  /* 0x00000007100d7c24 */ /* 0x000fe2000f8e020d */
[----:B------:R-:W-:Y:S01]  /*d870*/  ULDC.64 UR6, c[0x0][0xb48] ;  /* 0x0002d20000067ab9 */ /* 0x000fe20000000a00 */
[----:B------:R-:W-:Y:S02]  /*d880*/  IMAD.IADD R3, R3, 0x1, R11 ;  /* 0x0000000103037824 */ /* 0x000fe400078e020b */
[----:B---3--:R-:W-:Y:S02]  /*d890*/  IMAD R12, R14, UR4, RZ ;  /* 0x000000040e0c7c24 */ /* 0x008fe4000f8e02ff */
[----:B------:R-:W-:Y:S01]  /*d8a0*/  IMAD.MOV R16, RZ, RZ, -R16 ;  /* 0x000000ffff107224 */ /* 0x000fe200078e0a10 */
[----:B------:R-:W3:Y:S01]  /*d8b0*/  @P0 LDC R18, c[0x0][0xbf0] ;  /* 0x0002fc00ff120b82 */ /* 0x000ee20000000800 */
[----:B------:R-:W-:Y:S02]  /*d8c0*/  IMAD R11, R75, 0x8, R10 ;  /* 0x000000084b0b7824 */ /* 0x000fe400078e020a */
[----:B------:R-:W-:-:S02]  /*d8d0*/  IMAD R15, R15, UR9, R12 ;  /* 0x000000090f0f7c24 */ /* 0x000fc4000f8e020c */
[----:B------:R-:W-:-:S03]  /*d8e0*/  IMAD.WIDE.U32 R2, R14, UR9, R2 ;  /* 0x000000090e027c25 */ /* 0x000fc6000f8e0002 */
[----:B------:R-:W3:Y:S01]  /*d8f0*/  @P0 LDC R22, c[0x0][0xbf0] ;  /* 0x0002fc00ff160b82 */ /* 0x000ee20000000800 */
[----:B----4-:R-:W-:Y:S02]  /*d900*/  IMAD R23, R23, R16, UR8 ;  /* 0x0000000817177e24 */ /* 0x010fe4000f8e0210 */
[----:B------:R-:W-:Y:S02]  /*d910*/  IMAD.IADD R9, R9, 0x1, R13 ;  /* 0x0000000109097824 */ /* 0x000fe400078e020d */
[----:B0-----:R-:W-:Y:S01]  /*d920*/  IMAD R14, R20, UR4, RZ ;  /* 0x00000004140e7c24 */ /* 0x001fe2000f8e02ff */
[----:B------:R-:W-:Y:S01]  /*d930*/  SHF.R.S32.HI R16, RZ, 0x1f, R23 ;  /* 0x0000001fff107819 */ /* 0x000fe20000011417 */
[----:B--2---:R-:W-:Y:S01]  /*d940*/  IMAD R12, R19, 0xc0, R11 ;  /* 0x000000c0130c7824 */ /* 0x004fe200078e020b */
[----:B------:R-:W-:Y:S01]  /*d950*/  ULDC.64 UR4, c[0x0][0xbe0] ;  /* 0x0002f80000047ab9 */ /* 0x000fe20000000a00 */
[----:B------:R-:W-:Y:S02]  /*d960*/  IMAD.IADD R3, R3, 0x1, R15 ;  /* 0x0000000103037824 */ /* 0x000fe400078e020f */
[----:B------:R-:W-:-:S02]  /*d970*/  IMAD R15, R21, UR9, R14 ;  /* 0x00000009150f7c24 */ /* 0x000fc4000f8e020e */
[----:B------:R-:W-:Y:S01]  /*d980*/  IMAD.WIDE.U32 R8, R20, UR9, R8 ;  /* 0x0000000914087c25 */ /* 0x000fe2000f8e0008 */
[----:B------:R-:W-:-:S03]  /*d990*/  ULDC.64 UR8, c[0x0][0xb28] ;  /* 0x0002ca0000087ab9 */ /* 0x000fc60000000a00 */
[----:B-1----:R-:W-:-:S04]  /*d9a0*/  @P0 IMAD.HI.U32 R13, R12, R17, RZ ;  /* 0x000000110c0d0227 */ /* 0x002fc800078e00ff */
[----:B-----5:R-:W-:-:S04]  /*d9b0*/  @P0 IMAD.HI.U32 R73, R12, R73, RZ ;  /* 0x000000490c490227 */ /* 0x020fc800078e00ff */
[----:B------:R-:W-:Y:S02]  /*d9c0*/  IMAD.IADD R9, R9, 0x1, R15 ;  /* 0x0000000109097824 */ /* 0x000fe400078e020f */
[----:B------:R-:W-:Y:S01]  /*d9d0*/  IMAD.MOV.U32 R11, RZ, RZ, R12 ;  /* 0x000000ffff0b7224 */ /* 0x000fe200078e000c */
[----:B---3--:R-:W-:Y:S01]  /*d9e0*/  @P0 SHF.R.U32.HI R11, RZ, R18, R13 ;  /* 0x00000012ff0b0219 */ /* 0x008fe2000001160d */
[----:B------:R-:W-:Y:S02]  /*d9f0*/  IMAD R15, R16, UR6, RZ ;  /* 0x00000006100f7c24 */ /* 0x000fe4000f8e02ff */
[----:B------:R-:W-:-:S04]  /*da00*/  IMAD.WIDE.U32 R2, R23, UR4, R2 ;  /* 0x0000000417027c25 */ /* 0x000fc8000f8e0002 */
[----:B------:R-:W-:Y:S01]  /*da10*/  IMAD.MOV.U32 R13, RZ, RZ, R12 ;  /* 0x000000ffff0d7224 */ /* 0x000fe200078e000c */
[----:B------:R-:W-:Y:S01]  /*da20*/  @P0 SHF.R.U32.HI R13, RZ, R22, R73 ;  /* 0x00000016ff0d0219 */ /* 0x000fe20000011649 */
        /* <DEDUP_REMOVED lines=61> */
[C---:B------:R-:W-:Y:S01]  /*de00*/  VIADD R0, R7.reuse, 0x8 ;  /* 0x0000000807007836 */ /* 0x040fe20000000000 */
[----:B------:R-:W-:Y:S01]  /*de10*/  ULDC UR4, c[0x0][0xac8] ;  /* 0x0002b20000047ab9 */ /* 0x000fe20000000800 */
[C---:B--2---:R-:W-:Y:S01]  /*de20*/  VIADD R4, R7.reuse, 0x10 ;  /* 0x0000001007047836 */ /* 0x044fe20000000000 */
[C---:B------:R-:W-:Y:S01]  /*de30*/  ISETP.GE.AND P0, PT, R7.reuse, UR4, PT ;  /* 0x0000000407007c0c */ /* 0x040fe2000bf06270 */
[C---:B------:R-:W-:Y:S01]  /*de40*/  VIADD R5, R7.reuse, 0x18 ;  /* 0x0000001807057836 */ /* 0x040fe20000000000 */
[----:B------:R-:W-:Y:S01]  /*de50*/  ISETP.GE.AND P1, PT, R0, UR4, PT ;  /* 0x0000000400007c0c */ /* 0x000fe2000bf26270 */
[C---:B------:R-:W-:Y:S01]  /*de60*/  VIADD R8, R7.reuse, 0x20 ;  /* 0x0000002007087836 */ /* 0x040fe20000000000 */
[----:B------:R-:W-:Y:S01]  /*de70*/  ISETP.GE.AND P2, PT, R4, UR4, PT ;  /* 0x0000000404007c0c */ /* 0x000fe2000bf46270 */
[----:B------:R-:W-:Y:S01]  /*de80*/  VIADD R16, R7, 0x38 ;  /* 0x0000003807107836 */ /* 0x000fe20000000000 */
[----:B------:R-:W-:Y:S01]  /*de90*/  ISETP.GE.AND P3, PT, R5, UR4, PT ;  /* 0x0000000405007c0c */ /* 0x000fe2000bf66270 */
[----:B------:R-:W-:Y:S01]  /*dea0*/  VIADD R17, R7, 0x40 ;  /* 0x0000004007117836 */ /* 0x000fe20000000000 */
[----:B------:R-:W-:-:S07]  /*deb0*/  ISETP.GE.AND P4, PT, R8, UR4, PT ;  /* 0x0000000408007c0c */ /* 0x000fce000bf86270 */
        /* <DEDUP_REMOVED lines=39> */
[----:B------:R-:W-:Y:S02]  /*e130*/  @!P1 LOP3.LUT R9, R6, 0xfffffffe, RZ, 0xc0, !PT ;  /* 0xfffffffe06099812 */ /* 0x000fe400078ec0ff */
[----:B---3--:R-:W-:-:S02]  /*e140*/  @!P3 LOP3.LUT R13, R17, 0xfffffffe, RZ, 0xc0, !PT ;  /* 0xfffffffe110db812 */ /* 0x008fc400078ec0ff */
[----:B0-----:R-:W-:Y:S01]  /*e150*/  @!P4 LOP3.LUT R15, R4, 0xfffffffe, RZ, 0xc0, !PT ;  /* 0xfffffffe040fc812 */ /* 0x001fe200078ec0ff */
[--C-:B------:R-:W-:Y:S01]  /*e160*/  @!P0 IMAD.WIDE R4, R5, 0x4, R2.reuse ;  /* 0x0000000405048825 */ /* 0x100fe200078e0202 */
[----:B------:R-:W-:Y:S02]  /*e170*/  @!P5 LOP3.LUT R17, R8, 0xfffffffe, RZ, 0xc0, !PT ;  /* 0xfffffffe0811d812 */ /* 0x000fe400078ec0ff */
        /* <DEDUP_REMOVED lines=14> */
.L_x_1942:
[----:B------:R-:W-:Y:S05]  /*e260*/  BSYNC B0 ;  /* 0x0000000000007941 */ /* 0x000fea0003800000 */
.L_x_1941:
[----:B------:R-:W-:Y:S01]  /*e270*/  ISETP.GE.AND P0, PT, R18, R19, PT ;  /* 0x000000131200720c */ /* 0x000fe20003f06270 */
[----:B0-----:R0:W1:Y:S04]  /*e280*/  SHFL.IDX PT, R15, R22, 0x1, 0x1c1f ;  /* 0x003c1f00160f7f89 */ /* 0x00106800000e0000 */
[----:B------:R0:W0:Y:S08]  /*e290*/  SHFL.IDX PT, R14, R20, 0x1, 0x1c1f ;  /* 0x003c1f00140e7f89 */ /* 0x00003000000e0000 */
[----:B------:R-:W-:Y:S05]  /*e2a0*/  @P0 BRA `(.L_x_1907) ;  /* 0x0000004800080947 */ /* 0x000fea0003800000 */
[C---:B------:R-:W-:Y:S01]  /*e2b0*/  VIADD R0, R7.reuse, 0x8 ;  /* 0x0000000807007836 */ /* 0x040fe20000000000 */
[----:B------:R-:W-:Y:S01]  /*e2c0*/  ULDC UR4, c[0x0][0xac8] ;  /* 0x0002b20000047ab9 */ /* 0x000fe20000000800 */
[C---:B---3--:R-:W-:Y:S01]  /*e2d0*/  VIADD R2, R7.reuse, 0x10 ;  /* 0x0000001007027836 */ /* 0x048fe20000000000 */
[C---:B------:R-:W-:Y:S01]  /*e2e0*/  ISETP.GE.AND P2, PT, R7.reuse, UR4, PT ;  /* 0x0000000407007c0c */ /* 0x040fe2000bf46270 */
[C---:B----4-:R-:W-:Y:S01]  /*e2f0*/  VIADD R3, R7.reuse, 0x18 ;  /* 0x0000001807037836 */ /* 0x050fe20000000000 */
[----:B------:R-:W-:Y:S01]  /*e300*/  ISETP.GE.AND P3, PT, R0, UR4, PT ;  /* 0x0000000400007c0c */ /* 0x000fe2000bf66270 */
[C---:B------:R-:W-:Y:S01]  /*e310*/  VIADD R6, R7.reuse, 0x20 ;  /* 0x0000002007067836 */ /* 0x040fe20000000000 */
[----:B------:R-:W-:Y:S01]  /*e320*/  ISETP.GE.AND P4, PT, R2, UR4, PT ;  /* 0x0000000402007c0c */ /* 0x000fe2000bf86270 */
[----:B------:R-:W-:Y:S01]  /*e330*/  VIADD R12, R7, 0x28 ;  /* 0x00000028070c7836 */ /* 0x000fe20000000000 */
[----:B------:R-:W-:Y:S01]  /*e340*/  ISETP.GE.AND P5, PT, R3, UR4, PT ;  /* 0x0000000403007c0c */ /* 0x000fe2000bfa6270 */
[C---:B------:R-:W-:Y:S01]  /*e350*/  VIADD R13, R7.reuse, 0x38 ;  /* 0x00000038070d7836 */ /* 0x040fe20000000000 */
[----:B------:R-:W-:Y:S01]  /*e360*/  ISETP.GE.AND P0, PT, R6, UR4, PT ;  /* 0x0000000406007c0c */ /* 0x000fe2000bf06270 */
[C---:B------:R-:W-:Y:S01]  /*e370*/  VIADD R16, R7.reuse, 0x40 ;  /* 0x0000004007107836 */ /* 0x040fe20000000000 */
[----:B------:R-:W-:Y:S01]  /*e380*/  ISETP.GE.AND P1, PT, R12, UR4, PT ;  /* 0x000000040c007c0c */ /* 0x000fe2000bf26270 */
[----:B------:R-:W-:-:S02]  /*e390*/  VIADD R17, R7, 0x48 ;  /* 0x0000004807117836 */ /* 0x000fc40000000000 */
[----:B------:R-:W-:Y:S02]  /*e3a0*/  VIADD R18, R7, 0x50 ;  /* 0x0000005007127836 */ /* 0x000fe40000000000 */
[----:B------:R-:W-:Y:S02]  /*e3b0*/  @!P3 LEA.HI R0, R0, R0, RZ, 0x1 ;  /* 0x000000000000b211 */ /* 0x000fe400078f08ff */
[----:B------:R-:W-:Y:S02]  /*e3c0*/  @!P4 LEA.HI R2, R2, R2, RZ, 0x1 ;  /* 0x000000020202c211 */ /* 0x000fe400078f08ff */
[----:B------:R-:W-:Y:S02]  /*e3d0*/  @!P5 LEA.HI R3, R3, R3, RZ, 0x1 ;  /* 0x000000030303d211 */ /* 0x000fe400078f08ff */
[----:B--2---:R-:W-:Y:S01]  /*e3e0*/  @!P3 LOP3.LUT R5, R0, 0xfffffffe, RZ, 0xc0, !PT ;  /* 0xfffffffe0005b812 */ /* 0x004fe200078ec0ff */
[----:B------:R-:W-:Y:S01]  /*e3f0*/  VIADD R0, R7, 0x30 ;  /* 0x0000003007007836 */ /* 0x000fe20000000000 */
[----:B------:R-:W-:-:S02]  /*e400*/  @!P4 LOP3.LUT R9, R2, 0xfffffffe, RZ, 0xc0, !PT ;  /* 0xfffffffe0209c812 */ /* 0x000fc400078ec0ff */
[----:B------:R-:W-:Y:S01]  /*e410*/  @!P5 LOP3.LUT R11, R3, 0xfffffffe, RZ, 0xc0, !PT ;  /* 0xfffffffe030bd812 */ /* 0x000fe200078ec0ff */
[--C-:B01----:R-:W-:Y:S01]  /*e420*/  @!P2 IMAD.WIDE R2, R7, 0x4, R14.reuse ;  /* 0x000000040702a825 */ /* 0x103fe200078e020e */
        /* <DEDUP_REMOVED lines=44> */
[----:B0-----:R-:W-:-:S05]  /*e6f0*/  LOP3.LUT R3, R7, 0xfffffffe, RZ, 0xc0, !PT ;  /* 0xfffffffe07037812 */ /* 0x001fca00078ec0ff */
[----:B------:R-:W-:-:S05]  /*e700*/  IMAD.WIDE R2, R3, 0x4, R14 ;  /* 0x0000000403027825 */ /* 0x000fca00078e020e */
[----:B------:R0:W-:Y:S01]  /*e710*/  ST.E.64 desc[UR60][R2.64], R70 ;  /* 0x0000004602007985 */ /* 0x0001e2000c101b3c */
[----:B------:R-:W-:Y:S05]  /*e720*/  BRA `(.L_x_1907) ;  /* 0x0000004000e87947 */ /* 0x000fea0003800000 */
.L_x_1940:
[----:B------:R-:W-:-:S05]  /*e730*/  VIADD R0, R2, 0xffffff80 ;  /* 0xffffff8002007836 */ /* 0x000fca0000000000 */
[----:B------:R-:W-:-:S13]  /*e740*/  ISETP.GT.AND P0, PT, R0, 0xbf, PT ;  /* 0x000000bf0000780c */ /* 0x000fda0003f04270 */
[----:B------:R-:W-:Y:S05]  /*e750*/  @P0 BRA `(.L_x_1907) ;  /* 0x0000004000dc0947 */ /* 0x000fea0003800000 */
[----:B------:R-:W1:Y:S01]  /*e760*/  S2R R3, SR_CTAID.X ;  /* 0x0000000000037919 */ /* 0x000e620000002500 */
[----:B0-----:R-:W0:Y:S01]  /*e770*/  LDC R6, c[0x0][0xbe8] ;  /* 0x0002fa00ff067b82 */ /* 0x001e220000000800 */
[----:B------:R-:W-:Y:S01]  /*e780*/  ULDC UR4, c[0x0][0xa88] ;  /* 0x0002a20000047ab9 */ /* 0x000fe20000000800 */
[----:B-1----:R-:W-:Y:S02]  /*e790*/  IMAD R2, R3, 0xc0, R2 ;  /* 0x000000c003027824 */ /* 0x002fe400078e0202 */
[----:B0-----:R-:W-:Y:S02]  /*e7a0*/  IMAD R3, R6, UR4, RZ ;  /* 0x0000000406037c24 */ /* 0x001fe4000f8e02ff */
        /* <DEDUP_REMOVED lines=29> */
[----:B------:R-:W-:Y:S01]  /*e980*/  IADD3 R2, P0, R5, R2, RZ ;  /* 0x0000000205027210 */ /* 0x000fe20007f1e0ff */
[----:B------:R-:W-:Y:S02]  /*e990*/  IMAD.MOV R7, RZ, RZ, -R5 ;  /* 0x000000ffff077224 */ /* 0x000fe400078e0a05 */
[----:B------:R-:W-:Y:S02]  /*e9a0*/  IMAD R4, R4, UR4, RZ ;  /* 0x0000000404047c24 */ /* 0x000fe4000f8e02ff */
[----:B------:R-:W-:-:S02]  /*e9b0*/  IMAD R7, R6, R7, R0 ;  /* 0x0000000706077224 */ /* 0x000fc400078e0200 */
[----:B------:R-:W-:Y:S01]  /*e9c0*/  IMAD R4, R9, UR5, R4 ;  /* 0x0000000509047c24 */ /* 0x000fe2000f8e0204 */
[----:B------:R-:W-:Y:S01]  /*e9d0*/  SHF.R.S32.HI R9, RZ, 0x1f, R5 ;  /* 0x0000001fff097819 */ /* 0x000fe20000011405 */
[----:B------:R-:W-:Y:S01]  /*e9e0*/  ULDC.64 UR4, c[0x0][0xbc8] ;  /* 0x0002f20000047ab9 */ /* 0x000fe20000000a00 */
        /* <DEDUP_REMOVED lines=12> */
.L_x_1905:
        /* <DEDUP_REMOVED lines=18> */
.L_x_1943:
[----:B------:R-:W-:Y:S01]  /*ebd0*/  ULDC UR43, c[0x0][0xc50] ;  /* 0x00031400002b7ab9 */ /* 0x000fe20000000800 */
[----:B------:R-:W-:Y:S01]  /*ebe0*/  UMOV UR36, UR6 ;  /* 0x0000000600247c82 */ /* 0x000fe20008000000 */
[----:B------:R-:W-:-:S11]  /*ebf0*/  UISETP.NE.AND UP0, UPT, UR43, 0x1, UPT ;  /* 0x000000012b00788c */ /* 0x000fd6000bf05270 */
[----:B------:R-:W-:Y:S01]  /*ec00*/  @UP0 ULDC UR4, c[0x0][0xc54] ;  /* 0x0003150000040ab9 */ /* 0x000fe20000000800 */
[----:B------:R-:W-:Y:S01]  /*ec10*/  @UP0 ULDC UR7, c[0x0][0xc58] ;  /* 0x0003160000070ab9 */ /* 0x000fe20000000800 */
[----:B------:R-:W-:-:S04]  /*ec20*/  UIMAD.WIDE.U32 UR4, UR6, UR4, URZ ;  /* 0x00000004060472a5 */ /* 0x000fc8000f8e003f */
[----:B------:R-:W-:-:S12]  /*ec30*/  @UP0 USHF.R.U32.HI UR36, URZ, UR7, UR5 ;  /* 0x000000073f240299 */ /* 0x000fd80008011605 */
.L_x_1944:
        /* <DEDUP_REMOVED lines=8> */
[----:B------:R-:W-:Y:S01]  /*ecc0*/  ULDC UR5, c[0x0][0x448] ;  /* 0x0001120000057ab9 */ /* 0x000fe20000000800 */
[----:B------:R-:W-:Y:S01]  /*ecd0*/  ULDC.64 UR6, c[0x0][0x418] ;  /* 0x0001060000067ab9 */ /* 0x000fe20000000a00 */
[----:B------:R-:W-:Y:S01]  /*ece0*/  UISETP.NE.AND UP1, UPT, UR5, 0x1, UPT ;  /* 0x000000010500788c */ /* 0x000fe2000bf25270 */
[----:B------:R-:W-:Y:S01]  /*ecf0*/  IMAD.MOV.U32 R29, RZ, RZ, RZ ;  /* 0x000000ffff1d7224 */ /* 0x000fe200078e00ff */
[----:B------:R-:W-:Y:S01]  /*ed00*/  UISETP.NE.U32.AND UP0, UPT, UR6, URZ, UPT ;  /* 0x0000003f0600728c */ /* 0x000fe2000bf05070 */
[----:B------:R-:W-:Y:S01]  /*ed10*/  UMOV UR8, 0xc0 ;  /* 0x000000c000087882 */ /* 0x000fe20000000000 */
[----:B------:R-:W-:Y:S02]  /*ed20*/  ULDC UR5, c[0x0][0x288] ;  /* 0x0000a20000057ab9 */ /* 0x000fe40000000800 */
[----:B------:R-:W-:Y:S01]  /*ed30*/  UISETP.NE.AND.EX UP0, UPT, UR7, URZ, UPT, UP0 ;  /* 0x0000003f0700728c */ /* 0x000fe2000bf05300 */
[----:B------:R-:W-:Y:S01]  /*ed40*/  ULDC UR6, c[0x0][0x424] ;  /* 0x0001090000067ab9 */ /* 0x000fe20000000800 */
[----:B------:R-:W-:-:S02]  /*ed50*/  UIADD3 UR10, -UR5, 0x90, URZ ;  /* 0x00000090050a7890 */ /* 0x000fc4000fffe13f */
[----:B------:R-:W-:Y:S01]  /*ed60*/  USEL UR7, UR6, 0x1, UP0 ;  /* 0x0000000106077887 */ /* 0x000fe20008000000 */
[----:B------:R-:W-:-:S03]  /*ed70*/  ULDC UR9, c[0x0][0x2f0] ;  /* 0x0000bc0000097ab9 */ /* 0x000fc60000000800 */
[----:B------:R-:W-:Y:S02]  /*ed80*/  UIMAD UR10, UR7, UR9, UR10 ;  /* 0x00000009070a72a4 */ /* 0x000fe4000f8e020a */
[----:B0-----:R-:W-:-:S03]  /*ed90*/  UIMAD UR8, UR4, UR8, 0xbf ;  /* 0x000000bf040874a4 */ /* 0x001fc6000f8e0208 */
[----:B------:R-:W-:Y:S02]  /*eda0*/  @UP1 ULDC UR4, c[0x0][0x44c] ;  /* 0x0001130000041ab9 */ /* 0x000fe40000000800 */
[----:B------:R-:W-:Y:S02]  /*edb0*/  UIMAD.WIDE.U32 UR4, UR8, UR4, URZ ;  /* 0x00000004080472a5 */ /* 0x000fe4000f8e003f */
[----:B------:R-:W-:Y:S01]  /*edc0*/  UMOV UR6, UR8 ;  /* 0x0000000800067c82 */ /* 0x000fe20008000000 */
[----:B------:R-:W-:Y:S01]  /*edd0*/  @UP1 ULDC UR8, c[0x0][0x450] ;  /* 0x0001140000081ab9 */ /* 0x000fe20000000800 */
[----:B------:R-:W-:Y:S02]  /*ede0*/  UIMAD UR4, UR7, UR9, 0x8f ;  /* 0x0000008f070474a4 */ /* 0x000fe4000f8e0209 */
[----:B------:R-:W-:Y:S02]  /*edf0*/  @UP1 USHF.R.U32.HI UR6, URZ, UR8, UR5 ;  /* 0x000000083f061299 */ /* 0x000fe40008011605 */
[----:B------:R-:W-:-:S02]  /*ee00*/  UIMAD.WIDE UR4, UR4, 0x38e38e39, URZ ;  /* 0x38e38e39040478a5 */ /* 0x000fc4000f8e023f */
[----:B------:R-:W-:Y:S02]  /*ee10*/  UIADD3 UR6, UR10, UR6, URZ ;  /* 0x000000060a067290 */ /* 0x000fe4000fffe03f */
[----:B------:R-:W-:Y:S02]  /*ee20*/  USHF.R.U32.HI UR8, URZ, 0x1f, UR5 ;  /* 0x0000001f3f087899 */ /* 0x000fe40008011605 */
[----:B------:R-:W-:Y:S02]  /*ee30*/  UIMAD.WIDE UR6, UR6, 0x38e38e39, URZ ;  /* 0x38e38e39060678a5 */ /* 0x000fe4000f8e023f */
[----:B------:R-:W-:Y:S02]  /*ee40*/  ULEA.HI.SX32 UR8, UR5, UR8, 0x1b ;  /* 0x0000000805087291 */ /* 0x000fe4000f8fda3f */
[----:B------:R-:W-:Y:S02]  /*ee50*/  USHF.R.U32.HI UR4, URZ, 0x1f, UR7 ;  /* 0x0000001f3f047899 */ /* 0x000fe40008011607 */
[----:B------:R-:W-:-:S02]  /*ee60*/  USHF.R.U32.HI UR5, URZ, 0x10, UR43 ;  /* 0x000000103f057899 */ /* 0x000fc4000801162b */
[----:B------:R-:W-:Y:S02]  /*ee70*/  ULEA.HI.SX32 UR4, UR7, UR4, 0x1b ;  /* 0x0000000407047291 */ /* 0x000fe4000f8fda3f */
[----:B------:R-:W-:Y:S02]  /*ee80*/  ULOP3.LUT UR43, UR43, 0xffff, URZ, 0xc0, !UPT ;  /* 0x0000ffff2b2b7892 */ /* 0x000fe4000f8ec03f */
[----:B------:R-:W-:-:S04]  /*ee90*/  UISETP.LT.AND UP0, UPT, UR8, UR4, UPT ;  /* 0x000000040800728c */ /* 0x000fc8000bf01270 */
[----:B------:R-:W-:Y:S02]  /*eea0*/  USEL UR39, UR8, UR4, UP0 ;  /* 0x0000000408277287 */ /* 0x000fe40008000000 */
[----:B------:R-:W-:Y:S02]  /*eeb0*/  UISETP.NE.AND UP0, UPT, UR5, URZ, UPT ;  /* 0x0000003f0500728c */ /* 0x000fe4000bf05270 */
[----:B------:R-:W-:-:S06]  /*eec0*/  UISETP.GE.AND UP1, UPT, UR39, 0x1, UPT ;  /* 0x000000012700788c */ /* 0x000fcc000bf26270 */
[----:B------:R-:W-:-:S03]  /*eed0*/  PLOP3.LUT P0, PT, PT, PT, UP1, 0x80, 0x0 ;  /* 0x000000000000781c */ /* 0x000fc60003f0f018 */
[----:B------:R-:W-:-:S10]  /*eee0*/  @!UP0 ULDC UR5, c[0x0][0x9f0] ;  /* 0x00027c0000058ab9 */ /* 0x000fd40000000800 */
[----:B------:R-:W-:Y:S05]  /*eef0*/  @!P0 BRA `(.L_x_1946) ;  /* 0x0000000000748947 */ /* 0x000fea0003800000 */
[----:B------:R-:W-:Y:S01]  /*ef00*/  IMAD.U32 R7, RZ, RZ, UR5 ;  /* 0x00000005ff077e24 */ /* 0x000fe2000f8e00ff */
[----:B------:R-:W-:-:S04]  /*ef10*/  UIADD3 UR4, UR5, -0x1, UR39 ;  /* 0xffffffff05047890 */ /* 0x000fc8000fffe027 */
[-C--:B------:R-:W-:Y:S02]  /*ef20*/  IABS R6, R7.reuse ;  /* 0x0000000700067213 */ /* 0x080fe40000000000 */
[----:B------:R-:W-:Y:S01]  /*ef30*/  IMAD.U32 R8, RZ, RZ, UR4 ;  /* 0x00000004ff087e24 */ /* 0x000fe2000f8e00ff */
[----:B------:R-:W-:Y:S01]  /*ef40*/  IABS R10, R7 ;  /* 0x00000007000a7213 */ /* 0x000fe20000000000 */
[----:B------:R-:W0:Y:S01]  /*ef50*/  I2F.RP R3, R6 ;  /* 0x0000000600037306 */ /* 0x000e220000209400 */
[----:B------:R-:W-:Y:S02]  /*ef60*/  ULOP3.LUT UR4, UR4, UR5, URZ, 0x3c, !UPT ;  /* 0x0000000504047292 */ /* 0x000fe4000f8e3c3f */
[----:B------:R-:W-:-:S04]  /*ef70*/  IABS R8, R8 ;  /* 0x0000000800087213 */ /* 0x000fc80000000000 */
[----:B------:R-:W-:Y:S01]  /*ef80*/  ISETP.LE.AND P2, PT, RZ, UR4, PT ;  /* 0x00000004ff007c0c */ /* 0x000fe2000bf43270 */
        /* <DEDUP_REMOVED lines=20> */
.L_x_1946:
        /* <DEDUP_REMOVED lines=29> */
.L_x_1947:
        /* <DEDUP_REMOVED lines=20> */
.L_x_1949:
        /* <DEDUP_REMOVED lines=15> */
.L_x_1948:
[----:B------:R-:W0:Y:S01]  /*f4d0*/  LDC.64 R4, c[0x0][0x9f8] ;  /* 0x00027e00ff047b82 */ /* 0x000e220000000a00 */
[----:B------:R-:W-:Y:S01]  /*f4e0*/  IMAD.MOV.U32 R16, RZ, RZ, R19 ;  /* 0x000000ffff107224 */ /* 0x000fe200078e0013 */
[----:B0-----:R-:W-:-:S04]  /*f4f0*/  ISETP.NE.U32.AND P0, PT, R4, RZ, PT ;  /* 0x000000ff0400720c */ /* 0x001fc80003f05070 */
[----:B------:R-:W-:-:S13]  /*f500*/  ISETP.NE.AND.EX P0, PT, R5, RZ, PT, P0 ;  /* 0x000000ff0500720c */ /* 0x000fda0003f05300 */
[----:B------:R-:W0:Y:S02]  /*f510*/  @P0 LDC.64 R4, c[0x0][0x9f8] ;  /* 0x00027e00ff040b82 */ /* 0x000e240000000a00 */
[----:B0-----:R-:W-:-:S06]  /*f520*/  @P0 IMAD.WIDE R6, R19, 0x4, R4 ;  /* 0x0000000413060825 */ /* 0x001fcc00078e0204 */
[----:B------:R-:W0:Y:S01]  /*f530*/  LDC.64 R4, c[0x0][0x418] ;  /* 0x00010600ff047b82 */ /* 0x000e220000000a00 */
[----:B------:R-:W2:Y:S01]  /*f540*/  @P0 LDG.E R16, desc[UR60][R6.64] ;  /* 0x0000003c06100981 */ /* 0x000ea2000c1e1900 */
[----:B------:R-:W-:Y:S01]  /*f550*/  UMOV UR4, 0xffffffff ;  /* 0xffffffff00047882 */ /* 0x000fe20000000000 */
[----:B------:R-:W-:Y:S01]  /*f560*/  VIADD R27, R17, 0xffffffff ;  /* 0xffffffff111b7836 */ /* 0x000fe20000000000 */
[----:B0-----:R-:W-:-:S04]  /*f570*/  ISETP.NE.U32.AND P0, PT, R4, RZ, PT ;  /* 0x000000ff0400720c */ /* 0x001fc80003f05070 */
[----:B------:R-:W-:-:S04]  /*f580*/  ISETP.NE.AND.EX P1, PT, R5, RZ, PT, P0 ;  /* 0x000000ff0500720c */ /* 0x000fc80003f25300 */
[----:B------:R-:W-:Y:S02]  /*f590*/  P2R R28, PR, RZ, 0x2 ;  /* 0x00000002ff1c7803 */ /* 0x000fe40000000000 */
[----:B--2---:R-:W-:Y:S02]  /*f5a0*/  SHF.R.S32.HI R24, RZ, 0x1f, R16 ;  /* 0x0000001fff187819 */ /* 0x004fe40000011410 */
[----:B------:R-:W-:Y:S01]  /*f5b0*/  SEL R25, R16, RZ, !P1 ;  /* 0x000000ff10197207 */ /* 0x000fe20004800000 */
[----:B------:R-:W-:Y:S06]  /*f5c0*/  BRA.DIV UR4, `(.L_x_1950) ;  /* 0x0000003604f07947 */ /* 0x000fec000b800000 */
[----:B------:R0:W1:Y:S02]  /*f5d0*/  SHFL.IDX PT, R14, R26, RZ, 0x1f ;  /* 0x00001fff1a0e7589 */ /* 0x00006400000e0000 */
.L_x_2034:
[----:B------:R-:W-:Y:S02]  /*f5e0*/  PLOP3.LUT P2, PT, PT, PT, PT, 0x8, 0x0 ;  /* 0x000000000000781c */ /* 0x000fe40003f4e170 */
[----:B-1----:R-:W-:Y:S02]  /*f5f0*/  ISETP.NE.AND P0, PT, R14, RZ, PT ;  /* 0x000000ff0e00720c */ /* 0x002fe40003f05270 */
[----:B------:R-:W-:-:S05]  /*f600*/  P2R R0, PR, RZ, 0x4 ;  /* 0x00000004ff007803 */ /* 0x000fca0000000000 */
[----:B------:R1:W-:Y:S06]  /*f610*/  STL [R1], R0 ;  /* 0x0000000001007387 */ /* 0x0003ec0000100800 */
[----:B------:R-:W-:Y:S05]  /*f620*/  @P0 BRA `(.L_x_1951) ;  /* 0x0000000400080947 */ /* 0x000fea0003800000 */
[----:B------:R-:W-:-:S03]  /*f630*/  UMOV UR4, 0xffffffff ;  /* 0xffffffff00047882 */ /* 0x000fc60000000000 */
[----:B------:R-:W-:Y:S05]  /*f640*/  BRA.DIV UR4, `(.L_x_1952) ;  /* 0x0000003604f07947 */ /* 0x000fea000b800000 */
[----:B------:R-:W-:-:S13]  /*f650*/  ELECT P6, URZ, PT ;  /* 0x00000000003f782f */ /* 0x000fda00038c0000 */
.L_x_2037:
[----:B------:R-:W-:Y:S05]  /*f660*/  @!P6 BRA `(.L_x_1951) ;  /* 0x0000000000f8e947 */ /* 0x000fea0003800000 */
[----:B-1----:R-:W-:Y:S02]  /*f670*/  IMAD.MOV.U32 R0, RZ, RZ, 0x1 ;  /* 0x00000001ff007424 */ /* 0x002fe400078e00ff */
        /* <DEDUP_REMOVED lines=21> */
.L_x_1953:
[----:B------:R-:W2:Y:S01]  /*f7d0*/  SYNCS.PHASECHK.TRANS64.TRYWAIT P0, [UR38+0x31c40], R0 ;  /* 0x031c4000ff0075a7 */ /* 0x000ea20008000166 */
[----:B------:R-:W-:Y:S01]  /*f7e0*/  ISETP.NE.AND P1, PT, R23, RZ, PT ;  /* 0x000000ff1700720c */ /* 0x000fe20003f25270 */
[----:B--2---:R-:W-:-:S12]  /*f7f0*/  @!P0 BRA `(.L_x_1954) ;  /* 0x0000003400a48947 */ /* 0x004fd80003800000 */
.L_x_2038:
[----:B------:R-:W-:Y:S05]  /*f800*/  @P1 BRA `(.L_x_1955) ;  /* 0x0000000000141947 */ /* 0x000fea0003800000 */
[----:B------:R-:W-:Y:S01]  /*f810*/  LOP3.LUT P0, RZ, R2, 0x1f, RZ, 0xc0, !PT ;  /* 0x0000001f02ff7812 */ /* 0x000fe2000780c0ff */
[----:B--2---:R-:W-:-:S04]  /*f820*/  IMAD.MOV.U32 R0, RZ, RZ, 0x6c00 ;  /* 0x00006c00ff007424 */ /* 0x004fc800078e00ff */
[----:B------:R3:W-:Y:S08]  /*f830*/  SYNCS.ARRIVE.TRANS64 RZ, [UR38+0x31c30], R0 ;  /* 0x031c3000ffff79a7 */ /* 0x0007f00008000026 */
[----:B---3--:R-:W-:Y:S05]  /*f840*/  @!P0 BRA `(.L_x_1955) ;  /* 0x0000000000048947 */ /* 0x008fea0003800000 */
[----:B------:R-:W-:Y:S01]  /*f850*/  BPT.TRAP 0x1 ;  /* 0x000000040000795c */ /* 0x000fe20000300000 */
.L_x_1955:
[----:B------:R-:W-:Y:S01]  /*f860*/  R2UR UR11, R27 ;  /* 0x000000001b0b72ca */ /* 0x000fe200000e0000 */
[----:B------:R-:W-:Y:S01]  /*f870*/  ULDC.64 UR4, c[0x0][0x198] ;  /* 0x0000660000047ab9 */ /* 0x000fe20000000a00 */
[----:B-----5:R-:W-:Y:S01]  /*f880*/  R2UR UR13, R25 ;  /* 0x00000000190d72ca */ /* 0x020fe200000e0000 */
[----:B------:R-:W-:Y:S01]  /*f890*/  UIADD3 UR4, UP0, UR4, 0x370, URZ ;  /* 0x0000037004047890 */ /* 0x000fe2000ff1e03f */
[----:B------:R-:W-:Y:S01]  /*f8a0*/  PLOP3.LUT P0, PT, PT, PT, PT, 0x80, 0x0 ;  /* 0x000000000000781c */ /* 0x000fe20003f0f070 */
[----:B------:R-:W-:Y:S02]  /*f8b0*/  UIADD3 UR8, UR38, 0x16a00, URZ ;  /* 0x00016a0026087890 */ /* 0x000fe4000fffe03f */
[----:B------:R-:W-:Y:S01]  /*f8c0*/  UIADD3 UR9, UR38, 0x31c30, URZ ;  /* 0x00031c3026097890 */ /* 0x000fe2000fffe03f */
[----:B--2---:R-:W-:Y:S01]  /*f8d0*/  P2R R0, PR, RZ, 0x1 ;  /* 0x00000001ff007803 */ /* 0x004fe20000000000 */
[----:B------:R-:W-:Y:S02]  /*f8e0*/  UIADD3.X UR5, URZ, UR5, URZ, UP0, !UPT ;  /* 0x000000053f057290 */ /* 0x000fe400087fe43f */
[----:B------:R-:W-:-:S02]  /*f8f0*/  UIADD3 UR24, UR38, 0x18e00, URZ ;  /* 0x00018e0026187890 */ /* 0x000fc4000fffe03f */
[----:B------:R-:W-:Y:S01]  /*f900*/  UIMAD UR11, UR11, 0x90, URZ ;  /* 0x000000900b0b78a4 */ /* 0x000fe2000f8e023f */
[----:B------:R2:W-:Y:S01]  /*f910*/  STL [R1], R0 ;  /* 0x0000000001007387 */ /* 0x0005e20000100800 */
        /* <DEDUP_REMOVED lines=16> */
[----:B------:R2:W-:Y:S01]  /*fa20*/  UTMALDG.4D [UR24], [UR4], desc[UR6] ;  /* 0x00000618040075b4 */ /* 0x0005e20008019000 */
[----:B------:R2:W-:Y:S02]  /*fa30*/  UTMALDG.4D [UR16], [UR4], desc[UR6] ;  /* 0x00000610040075b4 */ /* 0x0005e40008019000 */
[----:B--2---:R-:W-:Y:S01]  /*fa40*/  NOP ;  /* 0x0000000000007918 */ /* 0x004fe20000000000 */
.L_x_1951:
[----:B------:R-:W-:Y:S05]  /*fa50*/  WARPSYNC.ALL ;  /* 0x0000000000007948 */ /* 0x000fea0003800000 */
[----:B------:R-:W-:Y:S01]  /*fa60*/  UIADD3 UR5, UR38, 0xda00, URZ ;  /* 0x0000da0026057890 */ /* 0x000fe2000fffe03f */
[----:B------:R-:W-:Y:S01]  /*fa70*/  BAR.SYNC.DEFER_BLOCKING 0x8, 0x200 ;  /* 0x0208000000007b1d */ /* 0x000fe20000010000 */
[----:B------:R-:W-:Y:S02]  /*fa80*/  USHF.R.S32.HI UR4, URZ, 0x1f, UR36 ;  /* 0x0000001f3f047899 */ /* 0x000fe40008011424 */
        /* <DEDUP_REMOVED lines=24> */
.L_x_1956:
[----:B------:R-:W2:Y:S01]  /*fc10*/  LDC R3, c[0x0][0x448] ;  /* 0x00011200ff037b82 */ /* 0x000ea20000000800 */
[----:B------:R-:W3:Y:S01]  /*fc20*/  S2R R11, SR_CTAID.X ;  /* 0x00000000000b7919 */ /* 0x000ee20000002500 */
[----:B-1----:R-:W-:Y:S01]  /*fc30*/  IMAD.SHL.U32 R5, R2, 0x20, RZ ;  /* 0x0000002002057824 */ /* 0x002fe200078e00ff */
[----:B------:R-:W-:Y:S01]  /*fc40*/  SHF.R.U32.HI R10, RZ, 0x2, R23 ;  /* 0x00000002ff0a7819 */ /* 0x000fe20000011617 */
[----:B------:R-:W-:Y:S01]  /*fc50*/  UMOV UR4, UR40 ;  /* 0x0000002800047c82 */ /* 0x000fe20008000000 */
[----:B------:R-:W-:Y:S01]  /*fc60*/  SHF.R.S32.HI R20, RZ, 0x1f, R19 ;  /* 0x0000001fff147819 */ /* 0x000fe20000011413 */
[----:B------:R-:W-:Y:S01]  /*fc70*/  UMOV UR5, UR42 ;  /* 0x0000002a00057c82 */ /* 0x000fe20008000000 */
[----:B------:R-:W-:Y:S01]  /*fc80*/  LOP3.LUT R0, R10, 0x60, R5, 0xf8, !PT ;  /* 0x000000600a007812 */ /* 0x000fe200078ef805 */
[----:B------:R-:W-:Y:S01]  /*fc90*/  ULDC.64 UR6, c[0x0][0x2c8] ;  /* 0x0000b20000067ab9 */ /* 0x000fe20000000a00 */
[----:B------:R-:W1:Y:S01]  /*fca0*/  LDC.64 R4, c[0x0][0x2e0] ;  /* 0x0000b800ff047b82 */ /* 0x000e620000000a00 */
[----:B------:R-:W-:Y:S01]  /*fcb0*/  ULDC.64 UR8, c[0x0][0x280] ;  /* 0x0000a00000087ab9 */ /* 0x000fe20000000a00 */
[----:B--2---:R-:W-:Y:S01]  /*fcc0*/  ISETP.NE.AND P0, PT, R3, 0x1, PT ;  /* 0x000000010300780c */ /* 0x004fe20003f05270 */
[----:B---3--:R-:W-:-:S12]  /*fcd0*/  IMAD R0, R11, 0xc0, R0 ;  /* 0x000000c00b007824 */ /* 0x008fd800078e0200 */
[----:B------:R-:W2:Y:S01]  /*fce0*/  @P0 LDC R7, c[0x0][0x44c] ;  /* 0x00011300ff070b82 */ /* 0x000ea20000000800 */
[----:B------:R-:W-:Y:S02]  /*fcf0*/  VIADD R12, R0, 0x80 ;  /* 0x00000080000c7836 */ /* 0x000fe40000000000 */
[----:B------:R-:W-:Y:S02]  /*fd00*/  IMAD.MOV.U32 R9, RZ, RZ, R0 ;  /* 0x000000ffff097224 */ /* 0x000fe400078e0000 */
[----:B------:R-:W-:-:S03]  /*fd10*/  IMAD.MOV.U32 R15, RZ, RZ, R12 ;  /* 0x000000ffff0f7224 */ /* 0x000fc600078e000c */
[----:B------:R-:W3:Y:S08]  /*fd20*/  @P0 LDC R8, c[0x0][0x450] ;  /* 0x00011400ff080b82 */ /* 0x000ef00000000800 */
[----:B------:R-:W4:Y:S08]  /*fd30*/  @P0 LDC R13, c[0x0][0x44c] ;  /* 0x00011300ff0d0b82 */ /* 0x000f300000000800 */
[----:B------:R-:W5:Y:S01]  /*fd40*/  @P0 LDC R6, c[0x0][0x450] ;  /* 0x00011400ff060b82 */ /* 0x000f620000000800 */
[----:B--2---:R-:W-:-:S05]  /*fd50*/  @P0 IMAD.HI.U32 R7, R0, R7, RZ ;  /* 0x0000000700070227 */ /* 0x004fca00078e00ff */
[----:B---3--:R-:W-:Y:S02]  /*fd60*/  @P0 SHF.R.U32.HI R9, RZ, R8, R7 ;  /* 0x00000008ff090219 */ /* 0x008fe40000011607 */
[----:B------:R-:W-:-:S04]  /*fd70*/  SHF.R.U32.HI R8, RZ, 0x3, R2 ;  /* 0x00000003ff087819 */ /* 0x000fc80000011602 */
[----:B------:R-:W-:Y:S01]  /*fd80*/  LOP3.LUT R8, R8, 0x3, RZ, 0xc0, !PT ;  /* 0x0000000308087812 */ /* 0x000fe200078ec0ff */
[----:B----4-:R-:W-:-:S05]  /*fd90*/  @P0 IMAD.HI.U32 R7, R12, R13, RZ ;  /* 0x0000000d0c070227 */ /* 0x010fca00078e00ff */
[----:B-----5:R-:W-:Y:S01]  /*fda0*/  @P0 SHF.R.U32.HI R15, RZ, R6, R7 ;  /* 0x00000006ff0f0219 */ /* 0x020fe20000011607 */
[----:B-1----:R-:W-:-:S04]  /*fdb0*/  IMAD R6, R20, R4, RZ ;  /* 0x0000000414067224 */ /* 0x002fc800078e02ff */
[C---:B------:R-:W-:Y:S02]  /*fdc0*/  IMAD R5, R19.reuse, R5, R6 ;  /* 0x0000000513057224 */ /* 0x040fe400078e0206 */
[----:B------:R-:W-:Y:S01]  /*fdd0*/  IMAD.WIDE.U32 R6, R19, R4, UR4 ;  /* 0x0000000413067e25 */ /* 0x000fe2000f8e0004 */
[--C-:B------:R-:W-:Y:S01]  /*fde0*/  SHF.R.S32.HI R4, RZ, 0x1f, R9.reuse ;  /* 0x0000001fff047819 */ /* 0x100fe20000011409 */
[----:B------:R-:W-:Y:S02]  /*fdf0*/  ULDC.64 UR4, c[0x0][0x2d0] ;  /* 0x0000b40000047ab9 */ /* 0x000fe40000000a00 */
[----:B------:R-:W-:Y:S02]  /*fe00*/  IMAD.MOV R19, RZ, RZ, -R9 ;  /* 0x000000ffff137224 */ /* 0x000fe400078e0a09 */
[----:B------:R-:W-:Y:S02]  /*fe10*/  IMAD R4, R4, UR4, RZ ;  /* 0x0000000404047c24 */ /* 0x000fe4000f8e02ff */
[----:B------:R-:W-:-:S02]  /*fe20*/  IMAD R19, R3, R19, R0 ;  /* 0x0000001303137224 */ /* 0x000fc400078e0200 */
[----:B------:R-:W-:Y:S02]  /*fe30*/  IMAD.IADD R7, R7, 0x1, R5 ;  /* 0x0000000107077824 */ /* 0x000fe400078e0205 */
[C---:B------:R-:W-:Y:S01]  /*fe40*/  IMAD R13, R9.reuse, UR5, R4 ;  /* 0x00000005090d7c24 */ /* 0x040fe2000f8e0204 */
[----:B------:R-:W-:Y:S01]  /*fe50*/  SHF.R.S32.HI R0, RZ, 0x1f, R19 ;  /* 0x0000001fff007819 */ /* 0x000fe20000011413 */
        /* <DEDUP_REMOVED lines=10> */
[----:B------:R-:W-:Y:S01]  /*ff00*/  IMAD.MOV R5, RZ, RZ, -R15 ;  /* 0x000000ffff057224 */ /* 0x000fe200078e0a0f */
[----:B------:R-:W-:Y:S01]  /*ff10*/  LOP3.LUT R0, R0, 0x300, R19, 0xf8, !PT ;  /* 0x0000030000007812 */ /* 0x000fe200078ef813 */
[C---:B------:R-:W-:Y:S02]  /*ff20*/  IMAD R19, R8.reuse, 0x40, R9 ;  /* 0x0000004008137824 */ /* 0x040fe400078e0209 */
[----:B------:R-:W-:Y:S02]  /*ff30*/  IMAD.SHL.U32 R8, R8, 0x8, RZ ;  /* 0x0000000808087824 */ /* 0x000fe400078e00ff */
[----:B------:R-:W-:-:S02]  /*ff40*/  IMAD R5, R3, R5, R12 ;  /* 0x0000000503057224 */ /* 0x000fc400078e020c */
[----:B------:R-:W-:Y:S01]  /*ff50*/  IMAD.WIDE.U32 R6, R15, UR4, R6 ;  /* 0x000000040f067c25 */ /* 0x000fe2000f8e0006 */
[----:B------:R-:W-:Y:S02]  /*ff60*/  LOP3.LUT R8, R0, R19, R8, 0xf6, !PT ;  /* 0x0000001300087212 */ /* 0x000fe400078ef608 */
[----:B------:R-:W-:-:S04]  /*ff70*/  LEA R0, P0, R4, UR8, 0x1 ;  /* 0x0000000804007c11 */ /* 0x000fc8000f8008ff */
[----:B------:R-:W-:Y:S02]  /*ff80*/  LEA.HI.X R4, R4, UR9, R13, 0x1, P0 ;  /* 0x0000000904047c11 */ /* 0x000fe400080f0c0d */
[----:B------:R-:W-:-:S05]  /*ff90*/  SHF.R.S32.HI R13, RZ, 0x1f, R15 ;  /* 0x0000001fff0d7819 */ /* 0x000fca000001140f */
        /* <DEDUP_REMOVED lines=9> */
[----:B------:R-:W-:Y:S02]  /*10030*/  LOP3.LUT R5, R9, 0x20, RZ, 0xfc, !PT ;  /* 0x0000002009057812 */ /* 0x000fe400078efcff */
[----:B------:R-:W-:Y:S02]  /*10040*/  LEA R19, P3, R6, UR8, 0x1 ;  /* 0x0000000806137c11 */ /* 0x000fe4000f8608ff */
[----:B------:R-:W-:Y:S02]  /*10050*/  ISETP.GE.AND P0, PT, R5, UR4, PT ;  /* 0x0000000405007c0c */ /* 0x000fe4000bf06270 */
[----:B------:R-:W-:-:S04]  /*10060*/  LOP3.LUT R5, R9, 0x40, RZ, 0xfc, !PT ;  /* 0x0000004009057812 */ /* 0x000fc800078efcff */
[----:B------:R-:W-:Y:S01]  /*10070*/  ISETP.GE.AND P1, PT, R5, UR4, PT ;  /* 0x0000000405007c0c */ /* 0x000fe2000bf26270 */
[----:B------:R-:W-:Y:S01]  /*10080*/  IMAD.IADD R5, R7, 0x1, R13 ;  /* 0x0000000107057824 */ /* 0x000fe200078e020d */
[----:B------:R-:W-:-:S04]  /*10090*/  UMOV UR4, 0xffffffff ;  /* 0xffffffff00047882 */ /* 0x000fc80000000000 */
[----:B------:R-:W-:Y:S01]  /*100a0*/  LEA.HI.X R5, R6, UR9, R5, 0x1, P3 ;  /* 0x0000000906057c11 */ /* 0x000fe200098f0c05 */
[----:B------:R-:W-:Y:S06]  /*100b0*/  BRA.DIV UR4, `(.L_x_1957) ;  /* 0x0000002e048c7947 */ /* 0x000fec000b800000 */
[----:B------:R-:W-:Y:S01]  /*100c0*/  SHFL.IDX PT, R7, R4, RZ, 0x1c1f ;  /* 0x001c1fff04077589 */ /* 0x000fe200000e0000 */
[----:B------:R-:W-:Y:S01]  /*100d0*/  ULDC UR4, c[0x0][0x288] ;  /* 0x0000a20000047ab9 */ /* 0x000fe20000000800 */
[----:B------:R-:W-:Y:S02]  /*100e0*/  IMAD R10, R11, 0xc0, R10 ;  /* 0x000000c00b0a7824 */ /* 0x000fe400078e020a */
[----:B------:R-:W1:Y:S01]  /*100f0*/  SHFL.IDX PT, R6, R0, RZ, 0x1c1f ;  /* 0x001c1fff00067589 */ /* 0x000e6200000e0000 */
[----:B------:R-:W-:Y:S02]  /*10100*/  IMAD R3, R3, UR4, RZ ;  /* 0x0000000403037c24 */ /* 0x000fe4000f8e02ff */
[C---:B------:R-:W-:Y:S01]  /*10110*/  VIADD R12, R10.reuse, 0x20 ;  /* 0x000000200a0c7836 */ /* 0x040fe20000000000 */
[----:B------:R-:W2:Y:S02]  /*10120*/  SHFL.IDX PT, R20, R4, 0x1, 0x1c1f ;  /* 0x003c1f0004147f89 */ /* 0x000ea400000e0000 */
[----:B------:R-:W-:-:S02]  /*10130*/  ISETP.GE.AND P3, PT, R10, R3, PT ;  /* 0x000000030a00720c */ /* 0x000fc40003f66270 */
[----:B------:R-:W-:Y:S04]  /*10140*/  SHFL.IDX PT, R14, R0, 0x2, 0x1c1f ;  /* 0x005c1f00000e7f89 */ /* 0x000fe800000e0000 */
[----:B------:R-:W-:Y:S07]  /*10150*/  SHFL.IDX PT, R11, R19, RZ, 0x1c1f ;  /* 0x001c1fff130b7589 */ /* 0x000fee00000e0000 */
[----:B------:R-:W-:Y:S01]  /*10160*/  @!P3 LEA R21, R8, UR38, 0x1 ;  /* 0x000000260815bc11 */ /* 0x000fe2000f8e08ff */
[----:B-1----:R-:W-:-:S05]  /*10170*/  @!P3 IMAD.WIDE.U32 R6, R9, 0x2, R6 ;  /* 0x000000020906b825 */ /* 0x002fca00078e0006 */
[----:B------:R-:W-:Y:S04]  /*10180*/  @!P3 LDGSTS.E.BYPASS.LTC128B.128 [R21+0xda00], desc[UR60][R6.64], !P2 ;  /* 0x0da000000615bfae */ /* 0x000fe8000d101d7c */
[----:B------:R-:W-:Y:S04]  /*10190*/  @!P3 LDGSTS.E.BYPASS.LTC128B.128 [R21+0x10a00], desc[UR60][R6.64+0x40], !P0 ;  /* 0x10a000400615bfae */ /* 0x000fe8000c101d7c */
[----:B------:R1:W-:Y:S01]  /*101a0*/  @!P3 LDGSTS.E.BYPASS.LTC128B.128 [R21+0x13a00], desc[UR60][R6.64+0x80], !P1 ;  /* 0x13a000800615bfae */ /* 0x0003e2000c901d7c */
[----:B------:R-:W-:Y:S01]  /*101b0*/  ISETP.GE.AND P3, PT, R12, R3, PT ;  /* 0x000000030c00720c */ /* 0x000fe20003f66270 */
[----:B------:R-:W-:-:S05]  /*101c0*/  VIADD R12, R10, 0x40 ;  /* 0x000000400a0c7836 */ /* 0x000fca0000000000 */
[----:B------:R-:W-:Y:S01]  /*101d0*/  ISETP.GE.AND P4, PT, R12, R3, PT ;  /* 0x000000030c00720c */ /* 0x000fe20003f86270 */
[----:B------:R-:W-:Y:S01]  /*101e0*/  VIADD R12, R10, 0x60 ;  /* 0x000000600a0c7836 */ /* 0x000fe20000000000 */
[----:B-1----:R-:W1:Y:S01]  /*101f0*/  SHFL.IDX PT, R6, R0, 0x1, 0x1c1f ;  /* 0x003c1f0000067f89 */ /* 0x002e6200000e0000 */
[----:B--2---:R-:W-:-:S04]  /*10200*/  IMAD.MOV.U32 R7, RZ, RZ, R20 ;  /* 0x000000ffff077224 */ /* 0x004fc800078e0014 */
[----:B------:R-:W-:Y:S01]  /*10210*/  @!P3 LEA R20, R8, UR38, 0x1 ;  /* 0x000000260814bc11 */ /* 0x000fe2000f8e08ff */
[----:B------:R-:W2:Y:S04]  /*10220*/  SHFL.IDX PT, R21, R4, 0x2, 0x1c1f ;  /* 0x005c1f0004157f89 */ /* 0x000ea800000e0000 */
[----:B------:R-:W-:Y:S01]  /*10230*/  SHFL.IDX PT, R4, R4, 0x3, 0x1c1f ;  /* 0x007c1f0004047f89 */ /* 0x000fe200000e0000 */
[----:B-1----:R-:W-:-:S05]  /*10240*/  @!P3 IMAD.WIDE.U32 R6, R9, 0x2, R6 ;  /* 0x000000020906b825 */ /* 0x002fca00078e0006 */
[----:B------:R-:W-:Y:S04]  /*10250*/  @!P3 LDGSTS.E.BYPASS.LTC128B.128 [R20+0xe200], desc[UR60][R6.64], !P2 ;  /* 0x0e2000000614bfae */ /* 0x000fe8000d101d7c */
[----:B------:R-:W-:Y:S04]  /*10260*/  @!P3 LDGSTS.E.BYPASS.LTC128B.128 [R20+0x11200], desc[UR60][R6.64+0x40], !P0 ;  /* 0x112000400614bfae */ /* 0x000fe8000c101d7c */
[----:B------:R1:W-:Y:S01]  /*10270*/  @!P3 LDGSTS.E.BYPASS.LTC128B.128 [R20+0x14200], desc[UR60][R6.64+0x80], !P1 ;  /* 0x142000800614bfae */ /* 0x0003e2000c901d7c */
[----:B------:R-:W-:Y:S01]  /*10280*/  ISETP.GE.AND P3, PT, R12, R3, PT ;  /* 0x000000030c00720c */ /* 0x000fe20003f66270 */
[----:B-1----:R-:W-:Y:S01]  /*10290*/  IMAD.MOV.U32 R20, RZ, RZ, R14 ;  /* 0x000000ffff147224 */ /* 0x002fe200078e000e */
[----:B------:R-:W-:Y:S01]  /*102a0*/  @!P4 LEA R7, R8, UR38, 0x1 ;  /* 0x000000260807cc11 */ /* 0x000fe2000f8e08ff */
[----:B------:R-:W1:Y:S01]  /*102b0*/  SHFL.IDX PT, R14, R0, 0x3, 0x1c1f ;  /* 0x007c1f00000e7f89 */ /* 0x000e6200000e0000 */
[----:B------:R-:W-:-:S02]  /*102c0*/  VIADD R6, R10, 0x80 ;  /* 0x000000800a067836 */ /* 0x000fc40000000000 */
[----:B--2---:R-:W-:Y:S01]  /*102d0*/  @!P4 IMAD.WIDE.U32 R20, R9, 0x2, R20 ;  /* 0x000000020914c825 */ /* 0x004fe200078e0014 */
[----:B------:R-:W2:Y:S04]  /*102e0*/  SHFL.IDX PT, R0, R5, RZ, 0x1c1f ;  /* 0x001c1fff05007589 */ /* 0x000ea800000e0000 */
[----:B------:R-:W-:Y:S04]  /*102f0*/  @!P4 LDGSTS.E.BYPASS.LTC128B.128 [R7+0xea00], desc[UR60][R20.64], !P2 ;  /* 0x0ea000001407cfae */ /* 0x000fe8000d101d7c */
[----:B------:R-:W-:Y:S04]  /*10300*/  @!P4 LDGSTS.E.BYPASS.LTC128B.128 [R7+0x11a00], desc[UR60][R20.64+0x40], !P0 ;  /* 0x11a000401407cfae */ /* 0x000fe8000c101d7c */
[----:B------:R3:W-:Y:S01]  /*10310*/  @!P4 LDGSTS.E.BYPASS.LTC128B.128 [R7+0x14a00], desc[UR60][R20.64+0x80], !P1 ;  /* 0x14a000801407cfae */ /* 0x0007e2000c901d7c */
[----:B------:R-:W-:-:S03]  /*10320*/  ISETP.GE.AND P4, PT, R6, R3, PT ;  /* 0x000000030600720c */ /* 0x000fc60003f86270 */
[----:B------:R-:W4:Y:S01]  /*10330*/  SHFL.IDX PT, R5, R5, 0x1, 0x1c1f ;  /* 0x003c1f0005057f89 */ /* 0x000f2200000e0000 */
[----:B-1----:R-:W-:Y:S02]  /*10340*/  IMAD.MOV.U32 R6, RZ, RZ, R14 ;  /* 0x000000ffff067224 */ /* 0x002fe400078e000e */
[----:B---3--:R-:W-:Y:S02]  /*10350*/  IMAD.MOV.U32 R7, RZ, RZ, R4 ;  /* 0x000000ffff077224 */ /* 0x008fe400078e0004 */
[----:B------:R1:W3:Y:S01]  /*10360*/  SHFL.IDX PT, R4, R19, 0x1, 0x1c1f ;  /* 0x003c1f0013047f89 */ /* 0x0002e200000e0000 */
[----:B------:R-:W-:Y:S01]  /*10370*/  @!P3 IMAD.WIDE.U32 R20, R9, 0x2, R6 ;  /* 0x000000020914b825 */ /* 0x000fe200078e0006 */
[----:B------:R-:W-:-:S03]  /*10380*/  @!P3 LEA R7, R8, UR38, 0x1 ;  /* 0x000000260807bc11 */ /* 0x000fc6000f8e08ff */
[----:B------:R-:W-:Y:S02]  /*10390*/  IMAD.MOV.U32 R6, RZ, RZ, R11 ;  /* 0x000000ffff067224 */ /* 0x000fe400078e000b */
[----:B------:R-:W-:Y:S04]  /*103a0*/  @!P3 LDGSTS.E.BYPASS.LTC128B.128 [R7+0xf200], desc[UR60][R20.64], !P2 ;  /* 0x0f2000001407bfae */ /* 0x000fe8000d101d7c */
[----:B------:R-:W-:Y:S04]  /*103b0*/  @!P3 LDGSTS.E.BYPASS.LTC128B.128 [R7+0x12200], desc[UR60][R20.64+0x40], !P0 ;  /* 0x122000401407bfae */ /* 0x000fe8000c101d7c */
[----:B------:R2:W-:Y:S02]  /*103c0*/  @!P3 LDGSTS.E.BYPASS.LTC128B.128 [R7+0x15200], desc[UR60][R20.64+0x80], !P1 ;  /* 0x152000801407bfae */ /* 0x0005e4000c901d7c */
[----:B--2---:R-:W-:Y:S01]  /*103d0*/  IMAD.MOV.U32 R7, RZ, RZ, R0 ;  /* 0x000000ffff077224 */ /* 0x004fe200078e0000 */
[----:B------:R-:W-:Y:S01]  /*103e0*/  @!P4 LEA R21, R8, UR38, 0x1 ;  /* 0x000000260815cc11 */ /* 0x000fe2000f8e08ff */
[----:B------:R-:W-:-:S02]  /*103f0*/  IMAD.MOV.U32 R0, RZ, RZ, 0x1 ;  /* 0x00000001ff007424 */ /* 0x000fc400078e00ff */
[----:B------:R-:W-:-:S05]  /*10400*/  @!P4 IMAD.WIDE.U32 R6, R9, 0x2, R6 ;  /* 0x000000020906c825 */ /* 0x000fca00078e0006 */
[----:B------:R1:W-:Y:S04]  /*10410*/  @!P4 LDGSTS.E.BYPASS.LTC128B.128 [R21+0xfa00], desc[UR60][R6.64], !P2 ;  /* 0x0fa000000615cfae */ /* 0x0003e8000d101d7c */
[----:B------:R1:W-:Y:S04]  /*10420*/  @!P4 LDGSTS.E.BYPASS.LTC128B.128 [R21+0x12a00], desc[UR60][R6.64+0x40], !P0 ;  /* 0x12a000400615cfae */ /* 0x0003e8000c101d7c */
[----:B---34-:R1:W-:Y:S02]  /*10430*/  @!P4 LDGSTS.E.BYPASS.LTC128B.128 [R21+0x15a00], desc[UR60][R6.64+0x80], !P1 ;  /* 0x15a000800615cfae */ /* 0x0183e4000c901d7c */
.L_x_2051:
[----:B------:R-:W-:Y:S01]  /*10440*/  VIADD R10, R10, 0xa0 ;  /* 0x000000a00a0a7836 */ /* 0x000fe20000000000 */
[----:B------:R-:W-:Y:S01]  /*10450*/  BSSY B0, `(.L_x_1958) ;  /* 0x000000c000007945 */ /* 0x000fe20003800000 */
[----:B-1----:R-:W-:-:S03]  /*10460*/  IMAD.MOV.U32 R6, RZ, RZ, 0x1 ;  /* 0x00000001ff067424 */ /* 0x002fc600078e00ff */
[----:B------:R-:W-:-:S13]  /*10470*/  ISETP.GE.AND P3, PT, R10, R3, PT ;  /* 0x000000030a00720c */ /* 0x000fda0003f66270 */
        /* <DEDUP_REMOVED lines=9> */
.L_x_1959:
[----:B------:R-:W-:Y:S05]  /*10510*/  BSYNC B0 ;  /* 0x0000000000007941 */ /* 0x000fea0003800000 */
.L_x_1958:
[----:B------:R-:W-:Y:S01]  /*10520*/  NOP ;  /* 0x0000000000007918 */ /* 0x000fe20000000000 */
[----:B------:R-:W-:Y:S01]  /*10530*/  SYNCS.ARRIVE.TRANS64.RED.A0T1 RZ, [UR38+0x31c00], RZ ;  /* 0x031c00ffffff79a7 */ /* 0x000fe20008200426 */
[----:B-1----:R-:W-:Y:S01]  /*10540*/  SHF.L.U32 R3, R6, 0x1f, RZ ;  /* 0x0000001f06037819 */ /* 0x002fe200000006ff */
[----:B------:R-:W-:Y:S01]  /*10550*/  ARRIVES.LDGSTSBAR.64.TRANSCNT [UR38+0x31c00] ;  /* 0x031c0000ff0079b0 */ /* 0x000fe20008000aa6 */
[----:B------:R-:W-:Y:S01]  /*10560*/  NOP ;  /* 0x0000000000007918 */ /* 0x000fe20000000000 */
[----:B------:R-:W-:Y:S01]  /*10570*/  SYNCS.ARRIVE.TRANS64.A1T0 RZ, [UR38+0x31c00], RZ ;  /* 0x031c00ffffff79a7 */ /* 0x000fe20008100026 */
[----:B------:R-:W-:-:S05]  /*10580*/  VIADD R9, R17, 0xfffffffe ;  /* 0xfffffffe11097836 */ /* 0x000fca0000000000 */
[----:B------:R-:W-:Y:S01]  /*10590*/  ISETP.GE.AND P1, PT, R9, R18, PT ;  /* 0x000000120900720c */ /* 0x000fe20003f26270 */
[----:B------:R-:W1:Y:S02]  /*105a0*/  SYNCS.PHASECHK.TRANS64.TRYWAIT P0, [UR38+0x31c20], R3 ;  /* 0x031c2003ff0075a7 */ /* 0x000e640008000166 */
[----:B-1----:R-:W-:Y:S10]  /*105b0*/  @!P0 BRA `(.L_x_1960) ;  /* 0x0000003000488947 */ /* 0x002ff40003800000 */
.L_x_2052:
[----:B-1----:R-:W-:Y:S01]  /*105c0*/  IMAD.MOV.U32 R3, RZ, RZ, RZ ;  /* 0x000000ffff037224 */ /* 0x002fe200078e00ff */
[----:B------:R-:W-:Y:S06]  /*105d0*/  @!P1 BRA `(.L_x_1961) ;  /* 0x0000001c00689947 */ /* 0x000fec0003800000 */
[----:B------:R-:W-:Y:S01]  /*105e0*/  UIADD3 UR4, UR43, 0x1, URZ ;  /* 0x000000012b047890 */ /* 0x000fe2000fffe03f */
[----:B------:R-:W-:Y:S01]  /*105f0*/  LOP3.LUT R18, RZ, R18, RZ, 0x33, !PT ;  /* 0x00000012ff127212 */ /* 0x000fe200078e33ff */
[----:B------:R-:W-:Y:S01]  /*10600*/  IMAD.MOV.U32 R6, RZ, RZ, R25 ;  /* 0x000000ffff067224 */ /* 0x000fe200078e0019 */
[----:B------:R-:W-:-:S03]  /*10610*/  LOP3.LUT R8, R2, 0x1f, RZ, 0xc0, !PT ;  /* 0x0000001f02087812 */ /* 0x000fc600078ec0ff */
[----:B------:R-:W-:-:S05]  /*10620*/  IMAD R29, R29, UR4, RZ ;  /* 0x000000041d1d7c24 */ /* 0x000fca000f8e02ff */
[----:B------:R-:W-:-:S04]  /*10630*/  VIMNMX R29, R29, UR39, PT ;  /* 0x000000271d1d7c48 */ /* 0x000fc8000bfe0100 */
[----:B------:R-:W-:Y:S01]  /*10640*/  LOP3.LUT R0, RZ, R29, RZ, 0x33, !PT ;  /* 0x0000001dff007212 */ /* 0x000fe200078e33ff */
[----:B------:R-:W-:-:S05]  /*10650*/  IMAD.MOV R5, RZ, RZ, -R29 ;  /* 0x000000ffff057224 */ /* 0x000fca00078e0a1d */
[----:B------:R-:W-:-:S05]  /*10660*/  VIADDMNMX R18, R5, 0x1, R18, !PT ;  /* 0x0000000105127846 */ /* 0x000fca0007800112 */
[----:B------:R-:W-:Y:S02]  /*10670*/  VIADD R5, R18, 0xfffffffe ;  /* 0xfffffffe12057836 */ /* 0x000fe40000000000 */
[----:B------:R-:W-:-:S03]  /*10680*/  IMAD.IADD R11, R29, 0x1, R18 ;  /* 0x000000011d0b7824 */ /* 0x000fc600078e0212 */
[----:B------:R-:W-:Y:S01]  /*10690*/  ISETP.NE.AND P0, PT, R5, R0, PT ;  /* 0x000000000500720c */ /* 0x000fe20003f05270 */
[----:B------:R-:W-:Y:S01]  /*106a0*/  IMAD.MOV.U32 R0, RZ, RZ, 0x1 ;  /* 0x00000001ff007424 */ /* 0x000fe200078e00ff */
[----:B------:R-:W-:-:S11]  /*106b0*/  LOP3.LUT R10, R11, 0x1, RZ, 0xc0, !PT ;  /* 0x000000010b0a7812 */ /* 0x000fd600078ec0ff */
[----:B------:R-:W-:Y:S05]  /*106c0*/  @!P0 BRA `(.L_x_1962) ;  /* 0x0000001000d48947 */ /* 0x000fea0003800000 */
[----:B------:R-:W-:Y:S01]  /*106d0*/  BSSY B0, `(.L_x_1962) ;  /* 0x0000134000007945 */ /* 0x000fe20003800000 */
[----:B------:R-:W-:Y:S02]  /*106e0*/  IMAD.IADD R11, R11, 0x1, -R10 ;  /* 0x000000010b0b7824 */ /* 0x000fe400078e0a0a */
[----:B------:R-:W-:Y:S02]  /*106f0*/  IMAD.MOV.U32 R12, RZ, RZ, 0x1 ;  /* 0x00000001ff0c7424 */ /* 0x000fe400078e00ff */
[----:B------:R-:W-:-:S07]  /*10700*/  IMAD.MOV.U32 R6, RZ, RZ, R25 ;  /* 0x000000ffff067224 */ /* 0x000fce00078e0019 */
.L_x_1997:
[----:B------:R-:W2:Y:S01]  /*10710*/  LDL R0, [R1] ;  /* 0x0000000001007983 */ /* 0x000ea20000100800 */
[----:B------:R-:W-:Y:S01]  /*10720*/  VIADD R11, R11, 0xfffffffe ;  /* 0xfffffffe0b0b7836 */ /* 0x000fe20000000000 */
[----:B------:R-:W-:Y:S04]  /*10730*/  BSSY B1, `(.L_x_1963) ;  /* 0x0000094000017945 */ /* 0x000fe80003800000 */
[----:B------:R-:W-:Y:S02]  /*10740*/  ISETP.NE.AND P1, PT, R11, RZ, PT ;  /* 0x000000ff0b00720c */ /* 0x000fe40003f25270 */
[----:B--2---:R-:W-:-:S13]  /*10750*/  ISETP.NE.AND P0, PT, R0, RZ, PT ;  /* 0x000000ff0000720c */ /* 0x004fda0003f05270 */
[----:B------:R-:W-:Y:S05]  /*10760*/  @!P0 BRA `(.L_x_1964) ;  /* 0x0000000800408947 */ /* 0x000fea0003800000 */
[----:B------:R-:W-:Y:S01]  /*10770*/  ISETP.NE.AND P0, PT, R28, RZ, PT ;  /* 0x000000ff1c00720c */ /* 0x000fe20003f05270 */
[----:B------:R-:W-:Y:S01]  /*10780*/  IMAD.MOV.U32 R14, RZ, RZ, R9 ;  /* 0x000000ffff0e7224 */ /* 0x000fe200078e0009 */
[----:B------:R-:W-:-:S11]  /*10790*/  SHF.L.U32 R0, R12, 0x1f, RZ ;  /* 0x0000001f0c007819 */ /* 0x000fd600000006ff */
[----:B------:R-:W-:Y:S05]  /*107a0*/  @!P0 BRA `(.L_x_1965) ;  /* 0x00000000004c8947 */ /* 0x000fea0003800000 */
        /* <DEDUP_REMOVED lines=19> */
.L_x_1965:
[----:B------:R-:W2:Y:S01]  /*108e0*/  SYNCS.PHASECHK.TRANS64.TRYWAIT P0, [UR38+0x31c48], R0 ;  /* 0x031c4800ff0075a7 */ /* 0x000ea20008000166 */
[----:B------:R-:W-:Y:S01]  /*108f0*/  BSSY B2, `(.L_x_1966) ;  /* 0x0000003000027945 */ /* 0x000fe20003800000 */
[----:B------:R-:W-:-:S03]  /*10900*/  ISETP.NE.AND P2, PT, R23, RZ, PT ;  /* 0x000000ff1700720c */ /* 0x000fc60003f45270 */
[----:B--2---:R-:W-:Y:S10]  /*10910*/  @!P0 BRA `(.L_x_1967) ;  /* 0x0000002c00888947 */ /* 0x004ff40003800000 */
.L_x_2053:
[----:B------:R-:W-:Y:S05]  /*10920*/  BSYNC B2 ;  /* 0x0000000000027941 */ /* 0x000fea0003800000 */
.L_x_1966:
[----:B------:R-:W-:Y:S04]  /*10930*/  BSSY B2, `(.L_x_1968) ;  /* 0x0000007000027945 */ /* 0x000fe80003800000 */
[----:B------:R-:W-:Y:S05]  /*10940*/  @P2 BRA `(.L_x_1969) ;  /* 0x0000000000142947 */ /* 0x000fea0003800000 */
[----:B------:R-:W-:Y:S01]  /*10950*/  ISETP.NE.AND P0, PT, R8, RZ, PT ;  /* 0x000000ff0800720c */ /* 0x000fe20003f05270 */
[----:B-1----:R-:W-:-:S04]  /*10960*/  IMAD.MOV.U32 R4, RZ, RZ, 0x6c00 ;  /* 0x00006c00ff047424 */ /* 0x002fc800078e00ff */
[----:B------:R2:W-:Y:S08]  /*10970*/  SYNCS.ARRIVE.TRANS64 RZ, [UR38+0x31c38], R4 ;  /* 0x031c3804ffff79a7 */ /* 0x0005f00008000026 */
[----:B--2---:R-:W-:Y:S05]  /*10980*/  @!P0 BRA `(.L_x_1969) ;  /* 0x0000000000048947 */ /* 0x004fea0003800000 */
[----:B------:R-:W-:Y:S01]  /*10990*/  BPT.TRAP 0x1 ;  /* 0x000000040000795c */ /* 0x000fe20000300000 */
.L_x_1969:
[----:B------:R-:W-:Y:S05]  /*109a0*/  BSYNC B2 ;  /* 0x0000000000027941 */ /* 0x000fea0003800000 */
.L_x_1968:
[----:B------:R-:W-:Y:S01]  /*109b0*/  IMAD.MOV.U32 R7, RZ, RZ, RZ ;  /* 0x000000ffff077224 */ /* 0x000fe200078e00ff */
        /* <DEDUP_REMOVED lines=10> */
.L_x_1970:
        /* <DEDUP_REMOVED lines=13> */
.L_x_1971:
        /* <DEDUP_REMOVED lines=15> */
.L_x_1972:
        /* <DEDUP_REMOVED lines=12> */
.L_x_2054:
[----:B------:R-:W-:Y:S05]  /*10ce0*/  BSYNC B2 ;  /* 0x0000000000027941 */ /* 0x000fea0003800000 */
.L_x_1973:
        /* <DEDUP_REMOVED lines=9> */
.L_x_1976:
[----:B------:R-:W-:Y:S05]  /*10d80*/  BSYNC B2 ;  /* 0x0000000000027941 */ /* 0x000fea0003800000 */
.L_x_1975:
        /* <DEDUP_REMOVED lines=10> */
.L_x_1977:
        /* <DEDUP_REMOVED lines=13> */
.L_x_1978:
        /* <DEDUP_REMOVED lines=13> */
.L_x_1979:
        /* <DEDUP_REMOVED lines=10> */
.L_x_1964:
[----:B------:R-:W-:Y:S05]  /*11070*/  BSYNC B1 ;  /* 0x0000000000017941 */ /* 0x000fea0003800000 */
.L_x_1963:
[----:B------:R-:W2:Y:S01]  /*11080*/  LDL R0, [R1] ;  /* 0x0000000001007983 */ /* 0x000ea20000100800 */
[----:B------:R-:W-:Y:S01]  /*11090*/  BSSY B1, `(.L_x_1980) ;  /* 0x0000094000017945 */ /* 0x000fe20003800000 */
[----:B--2---:R-:W-:Y:S02]  /*110a0*/  ISETP.NE.AND P0, PT, R0, RZ, PT ;  /* 0x000000ff0000720c */ /* 0x004fe40003f05270 */
[----:B------:R-:W-:-:S11]  /*110b0*/  LOP3.LUT R0, R12, 0x1, RZ, 0x3c, !PT ;  /* 0x000000010c007812 */ /* 0x000fd600078e3cff */
[----:B------:R-:W-:Y:S05]  /*110c0*/  @!P0 BRA `(.L_x_1981) ;  /* 0x0000000800408947 */ /* 0x000fea0003800000 */
[----:B------:R-:W-:Y:S01]  /*110d0*/  ISETP.NE.AND P0, PT, R28, RZ, PT ;  /* 0x000000ff1c00720c */ /* 0x000fe20003f05270 */
[----:B------:R-:W-:Y:S01]  /*110e0*/  VIADD R13, R9, 0xffffffff ;  /* 0xffffffff090d7836 */ /* 0x000fe20000000000 */
        /* <DEDUP_REMOVED lines=21> */
.L_x_1982:
[----:B------:R-:W2:Y:S01]  /*11240*/  SYNCS.PHASECHK.TRANS64.TRYWAIT P0, [UR38+0x31c40], R14 ;  /* 0x031c400eff0075a7 */ /* 0x000ea20008000166 */
[----:B------:R-:W-:Y:S01]  /*11250*/  BSSY B2, `(.L_x_1983) ;  /* 0x0000003000027945 */ /* 0x000fe20003800000 */
[----:B------:R-:W-:-:S03]  /*11260*/  ISETP.NE.AND P2, PT, R23, RZ, PT ;  /* 0x000000ff1700720c */ /* 0x000fc60003f45270 */
[----:B--2---:R-:W-:Y:S10]  /*11270*/  @!P0 BRA `(.L_x_1984) ;  /* 0x0000002400608947 */ /* 0x004ff40003800000 */
.L_x_2055:
[----:B------:R-:W-:Y:S05]  /*11280*/  BSYNC B2 ;  /* 0x0000000000027941 */ /* 0x000fea0003800000 */
.L_x_1983:
[----:B------:R-:W-:Y:S04]  /*11290*/  BSSY B2, `(.L_x_1985) ;  /* 0x0000007000027945 */ /* 0x000fe80003800000 */
[----:B------:R-:W-:Y:S05]  /*112a0*/  @P2 BRA `(.L_x_1986) ;  /* 0x0000000000142947 */ /* 0x000fea0003800000 */
[----:B------:R-:W-:Y:S01]  /*112b0*/  ISETP.NE.AND P0, PT, R8, RZ, PT ;  /* 0x000000ff0800720c */ /* 0x000fe20003f05270 */
[----:B-1----:R-:W-:-:S04]  /*112c0*/  IMAD.MOV.U32 R4, RZ, RZ, 0x6c00 ;  /* 0x00006c00ff047424 */ /* 0x002fc800078e00ff */
[----:B------:R2:W-:Y:S08]  /*112d0*/  SYNCS.ARRIVE.TRANS64 RZ, [UR38+0x31c30], R4 ;  /* 0x031c3004ffff79a7 */ /* 0x0005f00008000026 */
[----:B--2---:R-:W-:Y:S05]  /*112e0*/  @!P0 BRA `(.L_x_1986) ;  /* 0x0000000000048947 */ /* 0x004fea0003800000 */
[----:B------:R-:W-:Y:S01]  /*112f0*/  BPT.TRAP 0x1 ;  /* 0x000000040000795c */ /* 0x000fe20000300000 */
.L_x_1986:
[----:B------:R-:W-:Y:S05]  /*11300*/  BSYNC B2 ;  /* 0x0000000000027941 */ /* 0x000fea0003800000 */
.L_x_1985:
        /* <DEDUP_REMOVED lines=11> */
.L_x_1987:
        /* <DEDUP_REMOVED lines=14> */
.L_x_1988:
        /* <DEDUP_REMOVED lines=14> */
.L_x_1989:
        /* <DEDUP_REMOVED lines=12> */
.L_x_2056:
[----:B------:R-:W-:Y:S05]  /*11640*/  BSYNC B2 ;  /* 0x0000000000027941 */ /* 0x000fea0003800000 */
.L_x_1990:
        /* <DEDUP_REMOVED lines=9> */
.L_x_1993:
[----:B------:R-:W-:Y:S05]  /*116e0*/  BSYNC B2 ;  /* 0x0000000000027941 */ /* 0x000fea0003800000 */
.L_x_1992:
        /* <DEDUP_REMOVED lines=10> */
.L_x_1994:
        /* <DEDUP_REMOVED lines=13> */
.L_x_1995:
        /* <DEDUP_REMOVED lines=13> */
.L_x_1996:
        /* <DEDUP_REMOVED lines=10> */
.L_x_1981:
[----:B------:R-:W-:Y:S05]  /*119d0*/  BSYNC B1 ;  /* 0x0000000000017941 */ /* 0x000fea0003800000 */
.L_x_1980:
[----:B------:R-:W-:Y:S02]  /*119e0*/  VIADD R9, R9, 0xfffffffe ;  /* 0xfffffffe09097836 */ /* 0x000fe40000000000 */
[----:B------:R-:W-:Y:S01]  /*119f0*/  IMAD.MOV.U32 R12, RZ, RZ, R0 ;  /* 0x000000ffff0c7224 */ /* 0x000fe200078e0000 */
[----:B------:R-:W-:Y:S06]  /*11a00*/  @P1 BRA `(.L_x_1997) ;  /* 0xffffffec00401947 */ /* 0x000fec000383ffff */
[----:B------:R-:W-:Y:S05]  /*11a10*/  BSYNC B0 ;  /* 0x0000000000007941 */ /* 0x000fea0003800000 */
.L_x_1962:
[----:B------:R-:W-:Y:S01]  /*11a20*/  ISETP.NE.AND P0, PT, R10, RZ, PT ;  /* 0x000000ff0a00720c */ /* 0x000fe20003f05270 */
[----:B------:R-:W-:-:S12]  /*11a30*/  BSSY B0, `(.L_x_1961) ;  /* 0x0000094000007945 */ /* 0x000fd80003800000 */
[----:B------:R-:W-:Y:S05]  /*11a40*/  @!P0 BRA `(.L_x_1998) ;  /* 0x0000000800488947 */ /* 0x000fea0003800000 */
[----:B------:R-:W2:Y:S01]  /*11a50*/  LDL R4, [R1] ;  /* 0x0000000001047983 */ /* 0x000ea20000100800 */
[----:B------:R-:W-:Y:S01]  /*11a60*/  IMAD.MOV.U32 R3, RZ, RZ, 0x1 ;  /* 0x00000001ff037424 */ /* 0x000fe200078e00ff */
[----:B--2---:R-:W-:-:S13]  /*11a70*/  ISETP.NE.AND P1, PT, R4, RZ, PT ;  /* 0x000000ff0400720c */ /* 0x004fda0003f25270 */
[----:B------:R-:W-:Y:S05]  /*11a80*/  @!P1 BRA `(.L_x_1998) ;  /* 0x0000000800389947 */ /* 0x000fea0003800000 */
[----:B------:R-:W-:Y:S02]  /*11a90*/  ISETP.NE.AND P1, PT, R28, RZ, PT ;  /* 0x000000ff1c00720c */ /* 0x000fe40003f25270 */
        /* <DEDUP_REMOVED lines=21> */
.L_x_1999:
[----:B------:R-:W2:Y:S01]  /*11bf0*/  SYNCS.PHASECHK.TRANS64.TRYWAIT P0, [UR38+0x31c48], R10 ;  /* 0x031c480aff0075a7 */ /* 0x000ea20008000166 */
[----:B------:R-:W-:Y:S01]  /*11c00*/  BSSY B1, `(.L_x_2000) ;  /* 0x0000003000017945 */ /* 0x000fe20003800000 */
[----:B------:R-:W-:-:S03]  /*11c10*/  ISETP.NE.AND P1, PT, R23, RZ, PT ;  /* 0x000000ff1700720c */ /* 0x000fc60003f25270 */
[----:B--2---:R-:W-:Y:S10]  /*11c20*/  @!P0 BRA `(.L_x_2001) ;  /* 0x0000001c00248947 */ /* 0x004ff40003800000 */
.L_x_2057:
[----:B------:R-:W-:Y:S05]  /*11c30*/  BSYNC B1 ;  /* 0x0000000000017941 */ /* 0x000fea0003800000 */
.L_x_2000:
[----:B------:R-:W-:Y:S04]  /*11c40*/  BSSY B1, `(.L_x_2002) ;  /* 0x0000007000017945 */ /* 0x000fe80003800000 */
[----:B------:R-:W-:Y:S05]  /*11c50*/  @P1 BRA `(.L_x_2003) ;  /* 0x0000000000141947 */ /* 0x000fea0003800000 */
[----:B------:R-:W-:Y:S01]  /*11c60*/  ISETP.NE.AND P0, PT, R8, RZ, PT ;  /* 0x000000ff0800720c */ /* 0x000fe20003f05270 */
[----:B-1----:R-:W-:-:S04]  /*11c70*/  IMAD.MOV.U32 R4, RZ, RZ, 0x6c00 ;  /* 0x00006c00ff047424 */ /* 0x002fc800078e00ff */
[----:B------:R2:W-:Y:S08]  /*11c80*/  SYNCS.ARRIVE.TRANS64 RZ, [UR38+0x31c38], R4 ;  /* 0x031c3804ffff79a7 */ /* 0x0005f00008000026 */
[----:B--2---:R-:W-:Y:S05]  /*11c90*/  @!P0 BRA `(.L_x_2003) ;  /* 0x0000000000048947 */ /* 0x004fea0003800000 */
[----:B------:R-:W-:Y:S01]  /*11ca0*/  BPT.TRAP 0x1 ;  /* 0x000000040000795c */ /* 0x000fe20000300000 */
.L_x_2003:
[----:B------:R-:W-:Y:S05]  /*11cb0*/  BSYNC B1 ;  /* 0x0000000000017941 */ /* 0x000fea0003800000 */
.L_x_2002:
        /* <DEDUP_REMOVED lines=11> */
.L_x_2004:
        /* <DEDUP_REMOVED lines=14> */
.L_x_2005:
        /* <DEDUP_REMOVED lines=14> */
.L_x_2006:
        /* <DEDUP_REMOVED lines=11> */
.L_x_2058:
[----:B------:R-:W-:Y:S05]  /*11fe0*/  BSYNC B1 ;  /* 0x0000000000017941 */ /* 0x000fea0003800000 */
.L_x_2007:
        /* <DEDUP_REMOVED lines=9> */
.L_x_2010:
[----:B------:R-:W-:Y:S05]  /*12080*/  BSYNC B1 ;  /* 0x0000000000017941 */ /* 0x000fea0003800000 */
.L_x_2009:
        /* <DEDUP_REMOVED lines=10> */
.L_x_2011:
        /* <DEDUP_REMOVED lines=13> */
.L_x_2012:
        /* <DEDUP_REMOVED lines=13> */
.L_x_2013:
        /* <DEDUP_REMOVED lines=10> */
.L_x_1998:
[----:B------:R-:W-:Y:S05]  /*12370*/  BSYNC B0 ;  /* 0x0000000000007941 */ /* 0x000fea0003800000 */
.L_x_1961:
[----:B------:R-:W2:Y:S01]  /*12380*/  LDL.LU R4, [R1] ;  /* 0x0000000001047983 */ /* 0x000ea20000300800 */
[----:B------:R-:W-:Y:S01]  /*12390*/  BSSY B0, `(.L_x_2014) ;  /* 0x0000041000007945 */ /* 0x000fe20003800000 */
[----:B--2---:R-:W-:-:S13]  /*123a0*/  ISETP.NE.AND P0, PT, R4, RZ, PT ;  /* 0x000000ff0400720c */ /* 0x004fda0003f05270 */
[----:B------:R-:W-:Y:S05]  /*123b0*/  @!P0 BRA `(.L_x_2015) ;  /* 0x0000000000f88947 */ /* 0x000fea0003800000 */
[----:B------:R-:W-:Y:S01]  /*123c0*/  LEA R5, R3, UR38, 0x3 ;  /* 0x0000002603057c11 */ /* 0x000fe2000f8e18ff */
[----:B------:R-:W-:Y:S01]  /*123d0*/  BSSY B1, `(.L_x_2016) ;  /* 0x0000005000017945 */ /* 0x000fe20003800000 */
[----:B------:R-:W-:Y:S02]  /*123e0*/  SHF.L.U32 R4, R0, 0x1f, RZ ;  /* 0x0000001f00047819 */ /* 0x000fe400000006ff */
[----:B------:R-:W-:Y:S02]  /*123f0*/  ISETP.NE.AND P1, PT, R23, RZ, PT ;  /* 0x000000ff1700720c */ /* 0x000fe40003f25270 */
[----:B------:R-:W1:Y:S02]  /*12400*/  SYNCS.PHASECHK.TRANS64.TRYWAIT P0, [R5+URZ+0x31c60], R4 ;  /* 0x031c6004050075a7 */ /* 0x000e64000800017f */
[----:B-1----:R-:W-:Y:S09]  /*12410*/  @!P0 BRA `(.L_x_2017) ;  /* 0x0000001400588947 */ /* 0x002ff20003800000 */
.L_x_2059:
[----:B------:R-:W-:Y:S05]  /*12420*/  BSYNC B1 ;  /* 0x0000000000017941 */ /* 0x000fea0003800000 */
.L_x_2016:
[----:B------:R-:W-:Y:S04]  /*12430*/  BSSY B1, `(.L_x_2018) ;  /* 0x0000007000017945 */ /* 0x000fe80003800000 */
[----:B------:R-:W-:Y:S05]  /*12440*/  @P1 BRA `(.L_x_2019) ;  /* 0x0000000000141947 */ /* 0x000fea0003800000 */
[----:B------:R-:W-:Y:S01]  /*12450*/  LOP3.LUT P0, RZ, R2, 0x1f, RZ, 0xc0, !PT ;  /* 0x0000001f02ff7812 */ /* 0x000fe2000780c0ff */
[----:B-1----:R-:W-:-:S04]  /*12460*/  IMAD.MOV.U32 R4, RZ, RZ, 0x6c00 ;  /* 0x00006c00ff047424 */ /* 0x002fc800078e00ff */
[----:B------:R2:W-:Y:S08]  /*12470*/  SYNCS.ARRIVE.TRANS64 RZ, [R5+URZ+0x31c50], R4 ;  /* 0x031c500405ff79a7 */ /* 0x0005f0000800003f */
[----:B------:R-:W-:Y:S05]  /*12480*/  @!P0 BRA `(.L_x_2019) ;  /* 0x0000000000048947 */ /* 0x000fea0003800000 */
[----:B------:R-:W-:Y:S01]  /*12490*/  BPT.TRAP 0x1 ;  /* 0x000000040000795c */ /* 0x000fe20000300000 */
.L_x_2019:
[----:B------:R-:W-:Y:S05]  /*124a0*/  BSYNC B1 ;  /* 0x0000000000017941 */ /* 0x000fea0003800000 */
.L_x_2018:
        /* <DEDUP_REMOVED lines=13> */
.L_x_2020:
        /* <DEDUP_REMOVED lines=13> */
.L_x_2021:
        /* <DEDUP_REMOVED lines=13> */
.L_x_2022:
        /* <DEDUP_REMOVED lines=8> */
.L_x_2015:
[----:B------:R-:W-:Y:S05]  /*127a0*/  BSYNC B0 ;  /* 0x0000000000007941 */ /* 0x000fea0003800000 */
.L_x_2014:
[----:B------:R-:W-:Y:S02]  /*127b0*/  VIADD R3, R3, 0x1 ;  /* 0x0000000103037836 */ /* 0x000fe40000000000 */
[----:B-12---:R-:W-:-:S03]  /*127c0*/  IMAD.MOV.U32 R4, RZ, RZ, RZ ;  /* 0x000000ffff047224 */ /* 0x006fc600078e00ff */
[----:B------:R-:W-:-:S04]  /*127d0*/  ISETP.NE.AND P0, PT, R3, 0x2, PT ;  /* 0x000000020300780c */ /* 0x000fc80003f05270 */
[----:B------:R-:W-:Y:S02]  /*127e0*/  SEL R5, RZ, 0x1, P0 ;  /* 0x00000001ff057807 */ /* 0x000fe40000000000 */
[----:B------:R-:W-:Y:S02]  /*127f0*/  SEL R3, R3, RZ, P0 ;  /* 0x000000ff03037207 */ /* 0x000fe40000000000 */
[----:B------:R-:W-:-:S07]  /*12800*/  LOP3.LUT R0, R0, R5, RZ, 0x3c, !PT ;  /* 0x0000000500007212 */ /* 0x000fce00078e3cff */
.L_x_1945:
[----:B------:R-:W1:Y:S01]  /*12810*/  S2R R5, SR_CgaCtaId ;  /* 0x0000000000057919 */ /* 0x000e620000008800 */
[----:B------:R-:W-:Y:S02]  /*12820*/  MOV R2, 0x400 ;  /* 0x0000040000027802 */ /* 0x000fe40000000f00 */
[----:B------:R-:W-:Y:S02]  /*12830*/  SHF.L.U32 R4, R4, 0x1f, RZ ;  /* 0x0000001f04047819 */ /* 0x000fe400000006ff */
[----:B-1----:R-:W-:-:S04]  /*12840*/  LEA R17, R5, R2, 0x18 ;  /* 0x0000000205117211 */ /* 0x002fc800078ec0ff */
[----:B------:R-:W1:Y:S02]  /*12850*/  SYNCS.PHASECHK.TRANS64.TRYWAIT P0, [R17+URZ+0x31c20], R4 ;  /* 0x031c2004110075a7 */ /* 0x000e64000800017f */
[----:B-1----:R-:W-:Y:S05]  /*12860*/  @!P0 BRA `(.L_x_2023) ;  /* 0x0000001000588947 */ /* 0x002fea0003800000 */
.L_x_2060:
[----:B------:R-:W-:-:S03]  /*12870*/  UMOV UR4, 0xffffffff ;  /* 0xffffffff00047882 */ /* 0x000fc60000000000 */
[----:B------:R-:W-:Y:S05]  /*12880*/  BRA.DIV UR4, `(.L_x_2024) ;  /* 0x0000001204647947 */ /* 0x000fea000b800000 */
[----:B------:R2:W3:Y:S02]  /*12890*/  SHFL.IDX PT, R14, R26, RZ, 0x1f ;  /* 0x00001fff1a0e7589 */ /* 0x0004e400000e0000 */
.L_x_2063:
[----:B---3--:R-:W-:-:S13]  /*128a0*/  ISETP.NE.AND P0, PT, R14, RZ, PT ;  /* 0x000000ff0e00720c */ /* 0x008fda0003f05270 */
[----:B------:R-:W-:Y:S05]  /*128b0*/  @P0 BRA `(.L_x_1907) ;  /* 0x0000000000840947 */ /* 0x000fea0003800000 */
[----:B------:R-:W-:-:S03]  /*128c0*/  UMOV UR4, 0xffffffff ;  /* 0xffffffff00047882 */ /* 0x000fc60000000000 */
[----:B------:R-:W-:Y:S05]  /*128d0*/  BRA.DIV UR4, `(.L_x_2025) ;  /* 0x0000001204787947 */ /* 0x000fea000b800000 */
[----:B------:R-:W-:-:S13]  /*128e0*/  ELECT P6, URZ, PT ;  /* 0x00000000003f782f */ /* 0x000fda00038c0000 */
.L_x_2066:
[----:B------:R-:W-:Y:S05]  /*128f0*/  @!P6 BRA `(.L_x_1907) ;  /* 0x000000000074e947 */ /* 0x000fea0003800000 */
[----:B------:R-:W-:-:S04]  /*12900*/  LOP3.LUT R22, R22, 0x2, RZ, 0xfc, !PT ;  /* 0x0000000216167812 */ /* 0x000fc800078efcff */
[----:B------:R-:W-:-:S13]  /*12910*/  ISETP.NE.AND P2, PT, R22, 0x3, PT ;  /* 0x000000031600780c */ /* 0x000fda0003f45270 */
[----:B------:R-:W-:Y:S05]  /*12920*/  @!P2 BRA `(.L_x_2026) ;  /* 0x000000000004a947 */ /* 0x000fea0003800000 */
[----:B------:R-:W-:Y:S01]  /*12930*/  BPT.TRAP 0x1 ;  /* 0x000000040000795c */ /* 0x000fe20000300000 */
.L_x_2026:
[----:B------:R-:W-:Y:S01]  /*12940*/  VIADD R6, R17, 0x31c40 ;  /* 0x00031c4011067836 */ /* 0x000fe20000000000 */
[----:B-1----:R-:W-:Y:S01]  /*12950*/  SHF.L.U32 R4, R0, 0x1f, RZ ;  /* 0x0000001f00047819 */ /* 0x002fe200000006ff */
        /* <DEDUP_REMOVED lines=10> */
.L_x_2067:
[----:B------:R-:W3:Y:S02]  /*12a00*/  SYNCS.PHASECHK.TRANS64.TRYWAIT P0, [R5+URZ], R2 ;  /* 0x00000002050075a7 */ /* 0x000ee4000800017f */
[----:B---3--:R-:W-:Y:S05]  /*12a10*/  @!P0 BRA `(.L_x_2028) ;  /* 0x00000010005c8947 */ /* 0x008fea0003800000 */
.L_x_2068:
[----:B------:R-:W-:Y:S05]  /*12a20*/  @!P2 BRA `(.L_x_2029) ;  /* 0x000000000004a947 */ /* 0x000fea0003800000 */
[----:B------:R-:W-:Y:S01]  /*12a30*/  BPT.TRAP 0x1 ;  /* 0x000000040000795c */ /* 0x000fe20000300000 */
.L_x_2029:
[----:B------:R-:W-:-:S04]  /*12a40*/  VIADD R0, R17, 0x31c60 ;  /* 0x00031c6011007836 */ /* 0x000fc80000000000 */
[----:B------:R-:W-:-:S04]  /*12a50*/  IMAD R3, R3, 0x8, R0 ;  /* 0x0000000803037824 */ /* 0x000fc800078e0200 */
[----:B------:R-:W4:Y:S02]  /*12a60*/  SYNCS.PHASECHK.TRANS64.TRYWAIT P0, [R3+URZ], R4 ;  /* 0x00000004030075a7 */ /* 0x000f24000800017f */
[----:B----4-:R-:W-:Y:S05]  /*12a70*/  @!P0 BRA `(.L_x_2030) ;  /* 0x0000001000588947 */ /* 0x010fea0003800000 */
.L_x_2069:
[----:B------:R-:W-:-:S07]  /*12a80*/  IMAD R9, R9, 0x8, R0 ;  /* 0x0000000809097824 */ /* 0x000fce00078e0200 */
.L_x_2031:
[----:B------:R0:W0:Y:S02]  /*12a90*/  SYNCS.PHASECHK.TRANS64.TRYWAIT P0, [R9+URZ], R2 ;  /* 0x00000002090075a7 */ /* 0x000024000800017f */
[----:B0-----:R-:W-:Y:S05]  /*12aa0*/  @!P0 NANOSLEEP.SYNCS 0x989680 ;  /* 0x009896800000895d */ /* 0x001fea0003900000 */
[----:B------:R-:W0:Y:S02]  /*12ab0*/  @!P0 SYNCS.PHASECHK.TRANS64 P0, [R9+URZ], R2 ;  /* 0x00000002090085a7 */ /* 0x000e24000800007f */
[----:B0-----:R-:W-:Y:S05]  /*12ac0*/  @!P0 BRA `(.L_x_2031) ;  /* 0xfffffffc00f08947 */ /* 0x001fea000383ffff */
.L_x_1907:
[----:B------:R-:W-:Y:S05]  /*12ad0*/  BSYNC B6 ;  /* 0x0000000000067941 */ /* 0x000fea0003800000 */
.L_x_1904:
[----:B------:R-:W-:Y:S05]  /*12ae0*/  EXIT ;  /* 0x000000000000794d */ /* 0x000fea0003800000 */
.L_x_1911:
[----:B-1----:R-:W-:-:S04]  /*12af0*/  IMAD.U32 R3, RZ, RZ, UR56 ;  /* 0x00000038ff037e24 */ /* 0x002fc8000f8e00ff */
[----:B------:R1:W2:Y:S03]  /*12b00*/  SYNCS.PHASECHK.TRANS64.TRYWAIT P1, [R3+URZ+0x31c00], R0 ;  /* 0x031c0000030075a7 */ /* 0x0002a6000802017f */
[----:B--2---:R-:W-:Y:S05]  /*12b10*/  @!P1 NANOSLEEP.SYNCS 0x989680 ;  /* 0x009896800000995d */ /* 0x004fea0003900000 */
[----:B------:R-:W2:Y:S02]  /*12b20*/  @!P1 SYNCS.PHASECHK.TRANS64 P1, [R3+URZ+0x31c00], R0 ;  /* 0x031c0000030095a7 */ /* 0x000ea4000802007f */
[----:B--2---:R-:W-:Y:S05]  /*12b30*/  @!P1 BRA `(.L_x_1911) ;  /* 0xfffffffc00ec9947 */ /* 0x004fea000383ffff */
[----:B------:R-:W-:Y:S05]  /*12b40*/  BRA `(.L_x_2032) ;  /* 0xfffffee400fc7947 */ /* 0x000fea000383ffff */
.L_x_1915:
[----:B-1----:R-:W-:-:S04]  /*12b50*/  IMAD.U32 R3, RZ, RZ, UR56 ;  /* 0x00000038ff037e24 */ /* 0x002fc8000f8e00ff */
[----:B------:R1:W3:Y:S03]  /*12b60*/  SYNCS.PHASECHK.TRANS64.TRYWAIT P2, [R3+URZ+0x31c30], R0 ;  /* 0x031c3000030075a7 */ /* 0x0002e6000804017f */
[----:B---3--:R-:W-:Y:S05]  /*12b70*/  @!P2 NANOSLEEP.SYNCS 0x989680 ;  /* 0x009896800000a95d */ /* 0x008fea0003900000 */
[----:B------:R-:W3:Y:S02]  /*12b80*/  @!P2 SYNCS.PHASECHK.TRANS64 P2, [R3+URZ+0x31c30], R0 ;  /* 0x031c30000300a5a7 */ /* 0x000ee4000804007f */
[----:B---3--:R-:W-:Y:S05]  /*12b90*/  @!P2 BRA `(.L_x_1915) ;  /* 0xfffffffc00eca947 */ /* 0x008fea000383ffff */
[----:B------:R-:W-:Y:S05]  /*12ba0*/  BRA `(.L_x_1914) ;  /* 0xfffffee800107947 */ /* 0x000fea000383ffff */
.L_x_1920:
[----:B-1----:R-:W-:-:S04]  /*12bb0*/  IMAD.U32 R12, RZ, RZ, UR6 ;  /* 0x00000006ff0c7e24 */ /* 0x002fc8000f8e00ff */
[----:B------:R1:W2:Y:S03]  /*12bc0*/  SYNCS.PHASECHK.TRANS64.TRYWAIT P3, [R12+URZ+0x31c30], R3 ;  /* 0x031c30030c0075a7 */ /* 0x0002a6000806017f */
[----:B--2---:R-:W-:Y:S05]  /*12bd0*/  @!P3 NANOSLEEP.SYNCS 0x989680 ;  /* 0x009896800000b95d */ /* 0x004fea0003900000 */
[----:B------:R-:W2:Y:S02]  /*12be0*/  @!P3 SYNCS.PHASECHK.TRANS64 P3, [R12+URZ+0x31c30], R3 ;  /* 0x031c30030c00b5a7 */ /* 0x000ea4000806007f */
[----:B--2---:R-:W-:Y:S05]  /*12bf0*/  @!P3 BRA `(.L_x_1920) ;  /* 0xfffffffc00ecb947 */ /* 0x004fea000383ffff */
[----:B------:R-:W-:Y:S05]  /*12c00*/  BRA `(.L_x_1917) ;  /* 0xffffff24005c7947 */ /* 0x000fea000383ffff */
.L_x_1924:
[----:B-1----:R-:W-:-:S04]  /*12c10*/  IMAD.U32 R12, RZ, RZ, UR6 ;  /* 0x00000006ff0c7e24 */ /* 0x002fc8000f8e00ff */
[----:B------:R1:W2:Y:S03]  /*12c20*/  SYNCS.PHASECHK.TRANS64.TRYWAIT P3, [R12+URZ+0x31c50], R3 ;  /* 0x031c50030c0075a7 */ /* 0x0002a6000806017f */
[----:B--2---:R-:W-:Y:S05]  /*12c30*/  @!P3 NANOSLEEP.SYNCS 0x989680 ;  /* 0x009896800000b95d */ /* 0x004fea0003900000 */
[----:B------:R-:W2:Y:S02]  /*12c40*/  @!P3 SYNCS.PHASECHK.TRANS64 P3, [R12+URZ+0x31c50], R3 ;  /* 0x031c50030c00b5a7 */ /* 0x000ea4000806007f */
[----:B--2---:R-:W-:Y:S05]  /*12c50*/  @!P3 BRA `(.L_x_1924) ;  /* 0xfffffffc00ecb947 */ /* 0x004fea000383ffff */
[----:B------:R-:W-:Y:S05]  /*12c60*/  BRA `(.L_x_1921) ;  /* 0xffffff3800fc7947 */ /* 0x000fea000383ffff */
.L_x_1930:
[----:B-1----:R-:W-:-:S04]  /*12c70*/  IMAD.U32 R3, RZ, RZ, UR5 ;  /* 0x00000005ff037e24 */ /* 0x002fc8000f8e00ff */
[----:B------:R1:W2:Y:S03]  /*12c80*/  SYNCS.PHASECHK.TRANS64.TRYWAIT P2, [R3+URZ+0x31c30], R0 ;  /* 0x031c3000030075a7 */ /* 0x0002a6000804017f */
[----:B--2---:R-:W-:Y:S05]  /*12c90*/  @!P2 NANOSLEEP.SYNCS 0x989680 ;  /* 0x009896800000a95d */ /* 0x004fea0003900000 */
[----:B------:R-:W2:Y:S02]  /*12ca0*/  @!P2 SYNCS.PHASECHK.TRANS64 P2, [R3+URZ+0x31c30], R0 ;  /* 0x031c30000300a5a7 */ /* 0x000ea4000804007f */
[----:B--2---:R-:W-:Y:S05]  /*12cb0*/  @!P2 BRA `(.L_x_1930) ;  /* 0xfffffffc00eca947 */ /* 0x004fea000383ffff */
[----:B------:R-:W-:Y:S05]  /*12cc0*/  BRA `(.L_x_1927) ;  /* 0xffffff6800347947 */ /* 0x000fea000383ffff */
.L_x_1934:
[----:B-1----:R-:W-:-:S04]  /*12cd0*/  IMAD.U32 R3, RZ, RZ, UR5 ;  /* 0x00000005ff037e24 */ /* 0x002fc8000f8e00ff */
[----:B------:R1:W2:Y:S03]  /*12ce0*/  SYNCS.PHASECHK.TRANS64.TRYWAIT P2, [R3+URZ+0x31c50], R0 ;  /* 0x031c5000030075a7 */ /* 0x0002a6000804017f */
[----:B--2---:R-:W-:Y:S05]  /*12cf0*/  @!P2 NANOSLEEP.SYNCS 0x989680 ;  /* 0x009896800000a95d */ /* 0x004fea0003900000 */
[----:B------:R-:W2:Y:S02]  /*12d00*/  @!P2 SYNCS.PHASECHK.TRANS64 P2, [R3+URZ+0x31c50], R0 ;  /* 0x031c50000300a5a7 */ /* 0x000ea4000804007f */
[----:B--2---:R-:W-:Y:S05]  /*12d10*/  @!P2 BRA `(.L_x_1934) ;  /* 0xfffffffc00eca947 */ /* 0x004fea000383ffff */
[----:B------:R-:W-:Y:S05]  /*12d20*/  BRA `(.L_x_1931) ;  /* 0xffffff7c00d47947 */ /* 0x000fea000383ffff */
.L_x_1939:
[----:B-1----:R-:W-:-:S04]  /*12d30*/  IMAD.U32 R8, RZ, RZ, UR9 ;  /* 0x00000009ff087e24 */ /* 0x002fc8000f8e00ff */
[----:B------:R1:W2:Y:S03]  /*12d40*/  SYNCS.PHASECHK.TRANS64.TRYWAIT P0, [R8+URZ+0x31c50], R7 ;  /* 0x031c5007080075a7 */ /* 0x0002a6000800017f */
[----:B--2---:R-:W-:Y:S05]  /*12d50*/  @!P0 NANOSLEEP.SYNCS 0x989680 ;  /* 0x009896800000895d */ /* 0x004fea0003900000 */
[----:B------:R-:W2:Y:S02]  /*12d60*/  @!P0 SYNCS.PHASECHK.TRANS64 P0, [R8+URZ+0x31c50], R7 ;  /* 0x031c5007080085a7 */ /* 0x000ea4000800007f */
[----:B--2---:R-:W-:Y:S05]  /*12d70*/  @!P0 BRA `(.L_x_1939) ;  /* 0xfffffffc00ec8947 */ /* 0x004fea000383ffff */
[----:B------:R-:W-:Y:S05]  /*12d80*/  BRA `(.L_x_1938) ;  /* 0xffffff9c00ac7947 */ /* 0x000fea000383ffff */
.L_x_1950:
[----:B------:R-:W-:Y:S02]  /*12d90*/  IMAD.MOV.U32 R13, RZ, RZ, R26 ;  /* 0x000000ffff0d7224 */ /* 0x000fe400078e001a */
[----:B------:R-:W-:Y:S02]  /*12da0*/  IMAD.MOV.U32 R12, RZ, RZ, RZ ;  /* 0x000000ffff0c7224 */ /* 0x000fe400078e00ff */
[----:B------:R-:W-:Y:S02]  /*12db0*/  IMAD.MOV.U32 R11, RZ, RZ, 0x1f ;  /* 0x0000001fff0b7424 */ /* 0x000fe400078e00ff */
[----:B------:R-:W-:-:S07]  /*12dc0*/  IMAD.MOV.U32 R15, RZ, RZ, -0x1 ;  /* 0xffffffffff0f7424 */ /* 0x000fce00078e00ff */
[----:B------:R-:W-:Y:S05]  /*12dd0*/  WARPSYNC.COLLECTIVE R15, `(.L_x_2033) ;  /* 0x000000000f087348 */ /* 0x000fea0003c00000 */
[----:B------:R0:W1:Y:S02]  /*12de0*/  SHFL.IDX P6, R14, R13, R12, R11 ;  /* 0x0000000c0d0e7389 */ /* 0x00006400000c000b */
[----:B01----:R-:W-:Y:S01]  /*12df0*/  ENDCOLLECTIVE ;  /* 0x000000000000791b */ /* 0x003fe20003800000 */
.L_x_2033:
[----:B------:R-:W-:Y:S05]  /*12e00*/  BRA `(.L_x_2034) ;  /* 0xffffffc400f47947 */ /* 0x000fea000383ffff */
.L_x_1952:
[----:B------:R-:W-:Y:S01]  /*12e10*/  BSSY B0, `(.L_x_2035) ;  /* 0x0000006000007945 */ /* 0x000fe20003800000 */
[----:B------:R-:W-:-:S07]  /*12e20*/  IMAD.MOV.U32 R15, RZ, RZ, -0x1 ;  /* 0xffffffffff0f7424 */ /* 0x000fce00078e00ff */
[----:B01----:R-:W-:Y:S05]  /*12e30*/  WARPSYNC.COLLECTIVE R15, `(.L_x_2036) ;  /* 0x000000000f0c7348 */ /* 0x003fea0003c00000 */
[----:B------:R-:W-:Y:S02]  /*12e40*/  ELECT P6, UR62, PT ;  /* 0x00000000003e782f */ /* 0x000fe400038c0000 */
[----:B------:R-:W-:Y:S01]  /*12e50*/  MOV R14, UR62 ;  /* 0x0000003e000e7c02 */ /* 0x000fe20008000f00 */
[----:B01----:R-:W-:Y:S10]  /*12e60*/  ENDCOLLECTIVE ;  /* 0x000000000000791b */ /* 0x003ff40003800000 */
.L_x_2036:
[----:B------:R-:W-:Y:S05]  /*12e70*/  BSYNC B0 ;  /* 0x0000000000007941 */ /* 0x000fea0003800000 */
.L_x_2035:
[----:B------:R-:W-:Y:S05]  /*12e80*/  BRA `(.L_x_2037) ;  /* 0xffffffc400f47947 */ /* 0x000fea000383ffff */
.L_x_1954:
[----:B--2---:R-:W-:-:S04]  /*12e90*/  IMAD.U32 R3, RZ, RZ, UR38 ;  /* 0x00000026ff037e24 */ /* 0x004fc8000f8e00ff */
[----:B------:R2:W3:Y:S03]  /*12ea0*/  SYNCS.PHASECHK.TRANS64.TRYWAIT P0, [R3+URZ+0x31c40], R0 ;  /* 0x031c4000030075a7 */ /* 0x0004e6000800017f */
[----:B---3--:R-:W-:Y:S05]  /*12eb0*/  @!P0 NANOSLEEP.SYNCS 0x989680 ;  /* 0x009896800000895d */ /* 0x008fea0003900000 */
[----:B------:R-:W3:Y:S02]  /*12ec0*/  @!P0 SYNCS.PHASECHK.TRANS64 P0, [R3+URZ+0x31c40], R0 ;  /* 0x031c4000030085a7 */ /* 0x000ee4000800007f */
[----:B---3--:R-:W-:Y:S05]  /*12ed0*/  @!P0 BRA `(.L_x_1954) ;  /* 0xfffffffc00ec8947 */ /* 0x008fea000383ffff */
[----:B------:R-:W-:Y:S05]  /*12ee0*/  BRA `(.L_x_2038) ;  /* 0xffffffc800447947 */ /* 0x000fea000383ffff */
.L_x_1957:
[----:B------:R-:W-:Y:S02]  /*12ef0*/  IMAD R10, R11, 0xc0, R10 ;  /* 0x000000c00b0a7824 */ /* 0x000fe400078e020a */
[----:B------:R-:W-:Y:S02]  /*12f00*/  IMAD.MOV.U32 R13, RZ, RZ, R4 ;  /* 0x000000ffff0d7224 */ /* 0x000fe400078e0004 */
[----:B------:R-:W-:Y:S02]  /*12f10*/  IMAD.MOV.U32 R12, RZ, RZ, RZ ;  /* 0x000000ffff0c7224 */ /* 0x000fe400078e00ff */
[----:B------:R-:W-:Y:S02]  /*12f20*/  IMAD.MOV.U32 R11, RZ, RZ, 0x1c1f ;  /* 0x00001c1fff0b7424 */ /* 0x000fe400078e00ff */
[----:B------:R-:W-:-:S07]  /*12f30*/  IMAD.MOV.U32 R15, RZ, RZ, -0x1 ;  /* 0xffffffffff0f7424 */ /* 0x000fce00078e00ff */
[----:B0-----:R-:W-:Y:S05]  /*12f40*/  WARPSYNC.COLLECTIVE R15, `(.L_x_2039) ;  /* 0x000000000f087348 */ /* 0x001fea0003c00000 */
[----:B------:R1:W2:Y:S02]  /*12f50*/  SHFL.IDX P6, R14, R13, R12, R11 ;  /* 0x0000000c0d0e7389 */ /* 0x0002a400000c000b */
[----:B012---:R-:W-:Y:S01]  /*12f60*/  ENDCOLLECTIVE ;  /* 0x000000000000791b */ /* 0x007fe20003800000 */
.L_x_2039:
[----:B------:R-:W-:Y:S02]  /*12f70*/  IMAD.MOV.U32 R13, RZ, RZ, R0 ;  /* 0x000000ffff0d7224 */ /* 0x000fe400078e0000 */
[----:B------:R-:W-:-:S07]  /*12f80*/  IMAD.MOV.U32 R7, RZ, RZ, R14 ;  /* 0x000000ffff077224 */ /* 0x000fce00078e000e */
[----:B------:R-:W-:Y:S05]  /*12f90*/  WARPSYNC.COLLECTIVE R15, `(.L_x_2040) ;  /* 0x000000000f087348 */ /* 0x000fea0003c00000 */
[----:B------:R0:W1:Y:S02]  /*12fa0*/  SHFL.IDX P6, R14, R13, R12, R11 ;  /* 0x0000000c0d0e7389 */ /* 0x00006400000c000b */
[----:B01----:R-:W-:Y:S01]  /*12fb0*/  ENDCOLLECTIVE ;  /* 0x000000000000791b */ /* 0x003fe20003800000 */
.L_x_2040:
[----:B------:R-:W-:Y:S02]  /*12fc0*/  ULDC UR4, c[0x0][0x288] ;  /* 0x0000a20000047ab9 */ /* 0x000fe40000000800 */
[----:B------:R-:W-:-:S05]  /*12fd0*/  IMAD R3, R3, UR4, RZ ;  /* 0x0000000403037c24 */ /* 0x000fca000f8e02ff */
[C---:B------:R-:W-:Y:S01]  /*12fe0*/  ISETP.GE.AND P3, PT, R10.reuse, R3, PT ;  /* 0x000000030a00720c */ /* 0x040fe20003f66270 */
[----:B------:R-:W-:Y:S02]  /*12ff0*/  VIADD R12, R10, 0x20 ;  /* 0x000000200a0c7836 */ /* 0x000fe40000000000 */
[----:B------:R-:W-:-:S10]  /*13000*/  IMAD.MOV.U32 R13, RZ, RZ, R4 ;  /* 0x000000ffff0d7224 */ /* 0x000fd400078e0004 */
        /* <DEDUP_REMOVED lines=14> */
.L_x_2041:
[----:B------:R-:W-:Y:S02]  /*130f0*/  IMAD.MOV.U32 R13, RZ, RZ, R0 ;  /* 0x000000ffff0d7224 */ /* 0x000fe400078e0000 */
[----:B------:R-:W-:-:S07]  /*13100*/  IMAD.MOV.U32 R20, RZ, RZ, R14 ;  /* 0x000000ffff147224 */ /* 0x000fce00078e000e */
[----:B------:R-:W-:Y:S05]  /*13110*/  WARPSYNC.COLLECTIVE R15, `(.L_x_2042) ;  /* 0x000000000f087348 */ /* 0x000fea0003c00000 */
[----:B------:R0:W1:Y:S02]  /*13120*/  SHFL.IDX P6, R14, R13, R12, R11 ;  /* 0x0000000c0d0e7389 */ /* 0x00006400000c000b */
[----:B01----:R-:W-:Y:S01]  /*13130*/  ENDCOLLECTIVE ;  /* 0x000000000000791b */ /* 0x003fe20003800000 */
.L_x_2042:
[----:B------:R-:W-:Y:S01]  /*13140*/  IMAD.MOV.U32 R7, RZ, RZ, R20 ;  /* 0x000000ffff077224 */ /* 0x000fe200078e0014 */
[----:B------:R-:W-:Y:S01]  /*13150*/  @!P3 LEA R20, R8, UR38, 0x1 ;  /* 0x000000260814bc11 */ /* 0x000fe2000f8e08ff */
[----:B------:R-:W-:Y:S02]  /*13160*/  IMAD.MOV.U32 R13, RZ, RZ, R4 ;  /* 0x000000ffff0d7224 */ /* 0x000fe400078e0004 */
[----:B------:R-:W-:Y:S02]  /*13170*/  IMAD.MOV.U32 R12, RZ, RZ, 0x2 ;  /* 0x00000002ff0c7424 */ /* 0x000fe400078e00ff */
[----:B------:R-:W-:Y:S02]  /*13180*/  IMAD.MOV.U32 R6, RZ, RZ, R14 ;  /* 0x000000ffff067224 */ /* 0x000fe400078e000e */
[----:B------:R-:W-:Y:S02]  /*13190*/  VIADD R14, R10, 0x40 ;  /* 0x000000400a0e7836 */ /* 0x000fe40000000000 */
[----:B------:R-:W-:-:S05]  /*131a0*/  @!P3 IMAD.WIDE.U32 R6, R9, 0x2, R6 ;  /* 0x000000020906b825 */ /* 0x000fca00078e0006 */
        /* <DEDUP_REMOVED lines=10> */
.L_x_2043:
[----:B------:R-:W-:Y:S01]  /*13250*/  @!P3 LEA R7, R8, UR38, 0x1 ;  /* 0x000000260807bc11 */ /* 0x000fe2000f8e08ff */
[----:B------:R-:W-:Y:S02]  /*13260*/  IMAD.MOV.U32 R13, RZ, RZ, R0 ;  /* 0x000000ffff0d7224 */ /* 0x000fe400078e0000 */
[----:B------:R-:W-:-:S07]  /*13270*/  IMAD.MOV.U32 R21, RZ, RZ, R14 ;  /* 0x000000ffff157224 */ /* 0x000fce00078e000e */
[----:B------:R-:W-:Y:S05]  /*13280*/  WARPSYNC.COLLECTIVE R15, `(.L_x_2044) ;  /* 0x000000000f087348 */ /* 0x000fea0003c00000 */
[----:B------:R0:W1:Y:S02]  /*13290*/  SHFL.IDX P6, R14, R13, R12, R11 ;  /* 0x0000000c0d0e7389 */ /* 0x00006400000c000b */
[----:B01----:R-:W-:Y:S01]  /*132a0*/  ENDCOLLECTIVE ;  /* 0x000000000000791b */ /* 0x003fe20003800000 */
.L_x_2044:
[----:B------:R-:W-:Y:S02]  /*132b0*/  IMAD.MOV.U32 R13, RZ, RZ, R4 ;  /* 0x000000ffff0d7224 */ /* 0x000fe400078e0004 */
[----:B------:R-:W-:Y:S02]  /*132c0*/  IMAD.MOV.U32 R12, RZ, RZ, 0x3 ;  /* 0x00000003ff0c7424 */ /* 0x000fe400078e00ff */
[----:B------:R-:W-:-:S07]  /*132d0*/  IMAD.MOV.U32 R20, RZ, RZ, R14 ;  /* 0x000000ffff147224 */ /* 0x000fce00078e000e */
[----:B------:R-:W-:Y:S05]  /*132e0*/  WARPSYNC.COLLECTIVE R15, `(.L_x_2045) ;  /* 0x000000000f087348 */ /* 0x000fea0003c00000 */
[----:B------:R0:W1:Y:S02]  /*132f0*/  SHFL.IDX P6, R14, R13, R12, R11 ;  /* 0x0000000c0d0e7389 */ /* 0x00006400000c000b */
[----:B01----:R-:W-:Y:S01]  /*13300*/  ENDCOLLECTIVE ;  /* 0x000000000000791b */ /* 0x003fe20003800000 */
.L_x_2045:
        /* <DEDUP_REMOVED lines=8> */
[----:B------:R-:W-:-:S05]  /*13390*/  VIADD R0, R10, 0x60 ;  /* 0x000000600a007836 */ /* 0x000fca0000000000 */
[----:B------:R-:W-:Y:S01]  /*133a0*/  ISETP.GE.AND P3, PT, R0, R3, PT ;  /* 0x000000030000720c */ /* 0x000fe20003f66270 */
[----:B------:R-:W-:Y:S02]  /*133b0*/  VIADD R0, R10, 0x80 ;  /* 0x000000800a007836 */ /* 0x000fe40000000000 */
[----:B------:R-:W-:-:S10]  /*133c0*/  IMAD.MOV.U32 R4, RZ, RZ, R14 ;  /* 0x000000ffff047224 */ /* 0x000fd400078e000e */
[----:B0-----:R-:W-:Y:S05]  /*133d0*/  WARPSYNC.COLLECTIVE R15, `(.L_x_2046) ;  /* 0x000000000f087348 */ /* 0x001fea0003c00000 */
[----:B------:R1:W2:Y:S02]  /*133e0*/  SHFL.IDX P6, R14, R13, R12, R11 ;  /* 0x0000000c0d0e7389 */ /* 0x0002a400000c000b */
[----:B012---:R-:W-:Y:S01]  /*133f0*/  ENDCOLLECTIVE ;  /* 0x000000000000791b */ /* 0x007fe20003800000 */
.L_x_2046:
[----:B------:R-:W-:Y:S02]  /*13400*/  IMAD.MOV.U32 R7, RZ, RZ, R4 ;  /* 0x000000ffff077224 */ /* 0x000fe400078e0004 */
[----:B------:R-:W-:Y:S02]  /*13410*/  IMAD.MOV.U32 R13, RZ, RZ, R5 ;  /* 0x000000ffff0d7224 */ /* 0x000fe400078e0005 */
[----:B------:R-:W-:Y:S02]  /*13420*/  IMAD.MOV.U32 R12, RZ, RZ, RZ ;  /* 0x000000ffff0c7224 */ /* 0x000fe400078e00ff */
[----:B------:R-:W-:-:S07]  /*13430*/  IMAD.MOV.U32 R6, RZ, RZ, R14 ;  /* 0x000000ffff067224 */ /* 0x000fce00078e000e */
[----:B------:R-:W-:Y:S05]  /*13440*/  WARPSYNC.COLLECTIVE R15, `(.L_x_2047) ;  /* 0x000000000f087348 */ /* 0x000fea0003c00000 */
[----:B------:R0:W1:Y:S02]  /*13450*/  SHFL.IDX P6, R14, R13, R12, R11 ;  /* 0x0000000c0d0e7389 */ /* 0x00006400000c000b */
[----:B01----:R-:W-:Y:S01]  /*13460*/  ENDCOLLECTIVE ;  /* 0x000000000000791b */ /* 0x003fe20003800000 */
.L_x_2047:
[----:B------:R-:W-:Y:S01]  /*13470*/  @!P3 IMAD.WIDE.U32 R20, R9, 0x2, R6 ;  /* 0x000000020914b825 */ /* 0x000fe200078e0006 */
[----:B------:R-:W-:-:S05]  /*13480*/  @!P3 LEA R7, R8, UR38, 0x1 ;  /* 0x000000260807bc11 */ /* 0x000fca000f8e08ff */
        /* <DEDUP_REMOVED lines=12> */
.L_x_2048:
[----:B------:R-:W-:Y:S01]  /*13550*/  IMAD.MOV.U32 R7, RZ, RZ, R0 ;  /* 0x000000ffff077224 */ /* 0x000fe200078e0000 */
[----:B------:R-:W-:Y:S01]  /*13560*/  @!P3 LEA R21, R8, UR38, 0x1 ;  /* 0x000000260815bc11 */ /* 0x000fe2000f8e08ff */
[----:B------:R-:W-:Y:S02]  /*13570*/  IMAD.MOV.U32 R0, RZ, RZ, 0x1 ;  /* 0x00000001ff007424 */ /* 0x000fe400078e00ff */
[----:B------:R-:W-:Y:S02]  /*13580*/  IMAD.MOV.U32 R13, RZ, RZ, R5 ;  /* 0x000000ffff0d7224 */ /* 0x000fe400078e0005 */
[----:B------:R-:W-:Y:S02]  /*13590*/  IMAD.MOV.U32 R12, RZ, RZ, 0x1 ;  /* 0x00000001ff0c7424 */ /* 0x000fe400078e00ff */
[----:B------:R-:W-:-:S04]  /*135a0*/  IMAD.MOV.U32 R11, RZ, RZ, R14 ;  /* 0x000000ffff0b7224 */ /* 0x000fc800078e000e */
[----:B------:R-:W-:Y:S02]  /*135b0*/  IMAD.MOV.U32 R6, RZ, RZ, R11 ;  /* 0x000000ffff067224 */ /* 0x000fe400078e000b */
[----:B------:R-:W-:Y:S02]  /*135c0*/  IMAD.MOV.U32 R11, RZ, RZ, 0x1c1f ;  /* 0x00001c1fff0b7424 */ /* 0x000fe400078e00ff */
[----:B------:R-:W-:-:S07]  /*135d0*/  @!P3 IMAD.WIDE.U32 R6, R9, 0x2, R6 ;  /* 0x000000020906b825 */ /* 0x000fce00078e0006 */
[----:B------:R-:W-:Y:S05]  /*135e0*/  WARPSYNC.COLLECTIVE R15, `(.L_x_2049) ;  /* 0x000000000f087348 */ /* 0x000fea0003c00000 */
[----:B------:R0:W1:Y:S02]  /*135f0*/  SHFL.IDX P6, R14, R13, R12, R11 ;  /* 0x0000000c0d0e7389 */ /* 0x00006400000c000b */
[----:B01----:R-:W-:Y:S01]  /*13600*/  ENDCOLLECTIVE ;  /* 0x000000000000791b */ /* 0x003fe20003800000 */
.L_x_2049:
[----:B------:R-:W-:Y:S01]  /*13610*/  @!PT LDS RZ, [RZ] ;  /* 0x00000000fffff984 */ /* 0x000fe20000000800 */
[----:B------:R-:W-:Y:S01]  /*13620*/  @!PT LDS RZ, [RZ] ;  /* 0x00000000fffff984 */ /* 0x000fe20000000800 */
[----:B------:R-:W-:Y:S01]  /*13630*/  @!PT LDS RZ, [RZ] ;  /* 0x00000000fffff984 */ /* 0x000fe20000000800 */
[----:B------:R0:W-:Y:S04]  /*13640*/  @!P3 LDGSTS.E.BYPASS.LTC128B.128 [R21+0xfa00], desc[UR60][R6.64], !P2 ;  /* 0x0fa000000615bfae */ /* 0x0001e8000d101d7c */
[----:B------:R0:W-:Y:S04]  /*13650*/  @!P3 LDGSTS.E.BYPASS.LTC128B.128 [R21+0x12a00], desc[UR60][R6.64+0x40], !P0 ;  /* 0x12a000400615bfae */ /* 0x0001e8000c101d7c */
[----:B------:R0:W-:Y:S01]  /*13660*/  @!P3 LDGSTS.E.BYPASS.LTC128B.128 [R21+0x15a00], desc[UR60][R6.64+0x80], !P1 ;  /* 0x15a000800615bfae */ /* 0x0001e2000c901d7c */
[----:B------:R-:W-:Y:S02]  /*13670*/  IMAD.MOV.U32 R13, RZ, RZ, R19 ;  /* 0x000000ffff0d7224 */ /* 0x000fe400078e0013 */
[----:B------:R-:W-:-:S07]  /*13680*/  IMAD.MOV.U32 R5, RZ, RZ, R14 ;  /* 0x000000ffff057224 */ /* 0x000fce00078e000e */
[----:B0-----:R-:W-:Y:S05]  /*13690*/  WARPSYNC.COLLECTIVE R15, `(.L_x_2050) ;  /* 0x000000000f087348 */ /* 0x001fea0003c00000 */
[----:B------:R1:W2:Y:S02]  /*136a0*/  SHFL.IDX P6, R14, R13, R12, R11 ;  /* 0x0000000c0d0e7389 */ /* 0x0002a400000c000b */
[----:B012---:R-:W-:Y:S01]  /*136b0*/  ENDCOLLECTIVE ;  /* 0x000000000000791b */ /* 0x007fe20003800000 */
.L_x_2050:
[----:B------:R-:W-:Y:S01]  /*136c0*/  IMAD.MOV.U32 R4, RZ, RZ, R14 ;  /* 0x000000ffff047224 */ /* 0x000fe200078e000e */
[----:B------:R-:W-:Y:S06]  /*136d0*/  BRA `(.L_x_2051) ;  /* 0xffffffcc00587947 */ /* 0x000fec000383ffff */
.L_x_1960:
[----:B-1----:R-:W-:-:S04]  /*136e0*/  IMAD.U32 R4, RZ, RZ, UR38 ;  /* 0x00000026ff047e24 */ /* 0x002fc8000f8e00ff */
[----:B------:R1:W2:Y:S03]  /*136f0*/  SYNCS.PHASECHK.TRANS64.TRYWAIT P0, [R4+URZ+0x31c20], R3 ;  /* 0x031c2003040075a7 */ /* 0x0002a6000800017f */
[----:B--2---:R-:W-:Y:S05]  /*13700*/  @!P0 NANOSLEEP.SYNCS 0x989680 ;  /* 0x009896800000895d */ /* 0x004fea0003900000 */
[----:B------:R-:W2:Y:S02]  /*13710*/  @!P0 SYNCS.PHASECHK.TRANS64 P0, [R4+URZ+0x31c20], R3 ;  /* 0x031c2003040085a7 */ /* 0x000ea4000800007f */
[----:B--2---:R-:W-:Y:S05]  /*13720*/  @!P0 BRA `(.L_x_1960) ;  /* 0xfffffffc00ec8947 */ /* 0x004fea000383ffff */
[----:B------:R-:W-:Y:S05]  /*13730*/  BRA `(.L_x_2052) ;  /* 0xffffffcc00a07947 */ /* 0x000fea000383ffff */
.L_x_1967:
[----:B-1----:R-:W-:-:S04]  /*13740*/  IMAD.U32 R5, RZ, RZ, UR38 ;  /* 0x00000026ff057e24 */ /* 0x002fc8000f8e00ff */
[----:B------:R1:W2:Y:S03]  /*13750*/  SYNCS.PHASECHK.TRANS64.TRYWAIT P0, [R5+URZ+0x31c48], R0 ;  /* 0x031c4800050075a7 */ /* 0x0002a6000800017f */
[----:B--2---:R-:W-:Y:S05]  /*13760*/  @!P0 NANOSLEEP.SYNCS 0x989680 ;  /* 0x009896800000895d */ /* 0x004fea0003900000 */
[----:B------:R-:W2:Y:S02]  /*13770*/  @!P0 SYNCS.PHASECHK.TRANS64 P0, [R5+URZ+0x31c48], R0 ;  /* 0x031c4800050085a7 */ /* 0x000ea4000800007f */
[----:B--2---:R-:W-:Y:S05]  /*13780*/  @!P0 BRA `(.L_x_1967) ;  /* 0xfffffffc00ec8947 */ /* 0x004fea000383ffff */
[----:B------:R-:W-:Y:S05]  /*13790*/  BRA `(.L_x_2053) ;  /* 0xffffffd000607947 */ /* 0x000fea000383ffff */
.L_x_1974:
[----:B-1----:R-:W-:-:S04]  /*137a0*/  IMAD.U32 R5, RZ, RZ, UR38 ;  /* 0x00000026ff057e24 */ /* 0x002fc8000f8e00ff */
[----:B------:R1:W2:Y:S03]  /*137b0*/  SYNCS.PHASECHK.TRANS64.TRYWAIT P0, [R5+URZ+0x31c60], R0 ;  /* 0x031c6000050075a7 */ /* 0x0002a6000800017f */
[----:B--2---:R-:W-:Y:S05]  /*137c0*/  @!P0 NANOSLEEP.SYNCS 0x989680 ;  /* 0x009896800000895d */ /* 0x004fea0003900000 */
[----:B------:R-:W2:Y:S02]  /*137d0*/  @!P0 SYNCS.PHASECHK.TRANS64 P0, [R5+URZ+0x31c60], R0 ;  /* 0x031c6000050085a7 */ /* 0x000ea4000800007f */
[----:B--2---:R-:W-:Y:S05]  /*137e0*/  @!P0 BRA `(.L_x_1974) ;  /* 0xfffffffc00ec8947 */ /* 0x004fea000383ffff */
[----:B------:R-:W-:Y:S05]  /*137f0*/  BRA `(.L_x_2054) ;  /* 0xffffffd400387947 */ /* 0x000fea000383ffff */
.L_x_1984:
[----:B-1----:R-:W-:-:S04]  /*13800*/  IMAD.U32 R5, RZ, RZ, UR38 ;  /* 0x00000026ff057e24 */ /* 0x002fc8000f8e00ff */
[----:B------:R1:W2:Y:S03]  /*13810*/  SYNCS.PHASECHK.TRANS64.TRYWAIT P0, [R5+URZ+0x31c40], R14 ;  /* 0x031c400e050075a7 */ /* 0x0002a6000800017f */
[----:B--2---:R-:W-:Y:S05]  /*13820*/  @!P0 NANOSLEEP.SYNCS 0x989680 ;  /* 0x009896800000895d */ /* 0x004fea0003900000 */
[----:B------:R-:W2:Y:S02]  /*13830*/  @!P0 SYNCS.PHASECHK.TRANS64 P0, [R5+URZ+0x31c40], R14 ;  /* 0x031c400e050085a7 */ /* 0x000ea4000800007f */
[----:B--2---:R-:W-:Y:S05]  /*13840*/  @!P0 BRA `(.L_x_1984) ;  /* 0xfffffffc00ec8947 */ /* 0x004fea000383ffff */
[----:B------:R-:W-:Y:S05]  /*13850*/  BRA `(.L_x_2055) ;  /* 0xffffffd800887947 */ /* 0x000fea000383ffff */
.L_x_1991:
[----:B-1----:R-:W-:-:S04]  /*13860*/  IMAD.U32 R5, RZ, RZ, UR38 ;  /* 0x00000026ff057e24 */ /* 0x002fc8000f8e00ff */
[----:B------:R1:W2:Y:S03]  /*13870*/  SYNCS.PHASECHK.TRANS64.TRYWAIT P0, [R5+URZ+0x31c68], R4 ;  /* 0x031c6804050075a7 */ /* 0x0002a6000800017f */
[----:B--2---:R-:W-:Y:S05]  /*13880*/  @!P0 NANOSLEEP.SYNCS 0x989680 ;  /* 0x009896800000895d */ /* 0x004fea0003900000 */
[----:B------:R-:W2:Y:S02]  /*13890*/  @!P0 SYNCS.PHASECHK.TRANS64 P0, [R5+URZ+0x31c68], R4 ;  /* 0x031c6804050085a7 */ /* 0x000ea4000800007f */
[----:B--2---:R-:W-:Y:S05]  /*138a0*/  @!P0 BRA `(.L_x_1991) ;  /* 0xfffffffc00ec8947 */ /* 0x004fea000383ffff */
[----:B------:R-:W-:Y:S05]  /*138b0*/  BRA `(.L_x_2056) ;  /* 0xffffffdc00607947 */ /* 0x000fea000383ffff */
.L_x_2001:
[----:B-1----:R-:W-:-:S04]  /*138c0*/  IMAD.U32 R5, RZ, RZ, UR38 ;  /* 0x00000026ff057e24 */ /* 0x002fc8000f8e00ff */
[----:B------:R1:W2:Y:S03]  /*138d0*/  SYNCS.PHASECHK.TRANS64.TRYWAIT P0, [R5+URZ+0x31c48], R10 ;  /* 0x031c480a050075a7 */ /* 0x0002a6000800017f */
[----:B--2---:R-:W-:Y:S05]  /*138e0*/  @!P0 NANOSLEEP.SYNCS 0x989680 ;  /* 0x009896800000895d */ /* 0x004fea0003900000 */
[----:B------:R-:W2:Y:S02]  /*138f0*/  @!P0 SYNCS.PHASECHK.TRANS64 P0, [R5+URZ+0x31c48], R10 ;  /* 0x031c480a050085a7 */ /* 0x000ea4000800007f */
[----:B--2---:R-:W-:Y:S05]  /*13900*/  @!P0 BRA `(.L_x_2001) ;  /* 0xfffffffc00ec8947 */ /* 0x004fea000383ffff */
[----:B------:R-:W-:Y:S05]  /*13910*/  BRA `(.L_x_2057) ;  /* 0xffffffe000c47947 */ /* 0x000fea000383ffff */
.L_x_2008:
[----:B-1----:R-:W-:-:S04]  /*13920*/  IMAD.U32 R5, RZ, RZ, UR38 ;  /* 0x00000026ff057e24 */ /* 0x002fc8000f8e00ff */
[----:B------:R1:W2:Y:S03]  /*13930*/  SYNCS.PHASECHK.TRANS64.TRYWAIT P0, [R5+URZ+0x31c60], R10 ;  /* 0x031c600a050075a7 */ /* 0x0002a6000800017f */
[----:B--2---:R-:W-:Y:S05]  /*13940*/  @!P0 NANOSLEEP.SYNCS 0x989680 ;  /* 0x009896800000895d */ /* 0x004fea0003900000 */
[----:B------:R-:W2:Y:S02]  /*13950*/  @!P0 SYNCS.PHASECHK.TRANS64 P0, [R5+URZ+0x31c60], R10 ;  /* 0x031c600a050085a7 */ /* 0x000ea4000800007f */
[----:B--2---:R-:W-:Y:S05]  /*13960*/  @!P0 BRA `(.L_x_2008) ;  /* 0xfffffffc00ec8947 */ /* 0x004fea000383ffff */
[----:B------:R-:W-:Y:S05]  /*13970*/  BRA `(.L_x_2058) ;  /* 0xffffffe400987947 */ /* 0x000fea000383ffff */
.L_x_2017:
[----:B-1----:R1:W2:Y:S02]  /*13980*/  SYNCS.PHASECHK.TRANS64.TRYWAIT P0, [R5+URZ+0x31c60], R4 ;  /* 0x031c6004050075a7 */ /* 0x0022a4000800017f */
[----:B--2---:R-:W-:Y:S05]  /*13990*/  @!P0 NANOSLEEP.SYNCS 0x989680 ;  /* 0x009896800000895d */ /* 0x004fea0003900000 */
[----:B------:R-:W2:Y:S02]  /*139a0*/  @!P0 SYNCS.PHASECHK.TRANS64 P0, [R5+URZ+0x31c60], R4 ;  /* 0x031c6004050085a7 */ /* 0x000ea4000800007f */
[----:B--2---:R-:W-:Y:S05]  /*139b0*/  @!P0 BRA `(.L_x_2017) ;  /* 0xfffffffc00f08947 */ /* 0x004fea000383ffff */
[----:B------:R-:W-:Y:S05]  /*139c0*/  BRA `(.L_x_2059) ;  /* 0xffffffe800947947 */ /* 0x000fea000383ffff */
.L_x_2023:
[----:B-1----:R1:W2:Y:S02]  /*139d0*/  SYNCS.PHASECHK.TRANS64.TRYWAIT P0, [R17+URZ+0x31c20], R4 ;  /* 0x031c2004110075a7 */ /* 0x0022a4000800017f */
[----:B--2---:R-:W-:Y:S05]  /*139e0*/  @!P0 NANOSLEEP.SYNCS 0x989680 ;  /* 0x009896800000895d */ /* 0x004fea0003900000 */
[----:B------:R-:W2:Y:S02]  /*139f0*/  @!P0 SYNCS.PHASECHK.TRANS64 P0, [R17+URZ+0x31c20], R4 ;  /* 0x031c2004110085a7 */ /* 0x000ea4000800007f */
[----:B--2---:R-:W-:Y:S05]  /*13a00*/  @!P0 BRA `(.L_x_2023) ;  /* 0xfffffffc00f08947 */ /* 0x004fea000383ffff */
[----:B------:R-:W-:Y:S05]  /*13a10*/  BRA `(.L_x_2060) ;  /* 0xffffffec00947947 */ /* 0x000fea000383ffff */
.L_x_2024:
        /* <DEDUP_REMOVED lines=8> */
.L_x_2062:
[----:B------:R-:W-:Y:S05]  /*13aa0*/  BSYNC B0 ;  /* 0x0000000000007941 */ /* 0x000fea0003800000 */
.L_x_2061:
[----:B------:R-:W-:Y:S05]  /*13ab0*/  BRA `(.L_x_2063) ;  /* 0xffffffec00787947 */ /* 0x000fea000383ffff */
.L_x_2025:
[----:B------:R-:W-:Y:S01]  /*13ac0*/  BSSY B0, `(.L_x_2064) ;  /* 0x0000006000007945 */ /* 0x000fe20003800000 */
[----:B------:R-:W-:-:S07]  /*13ad0*/  IMAD.MOV.U32 R15, RZ, RZ, -0x1 ;  /* 0xffffffffff0f7424 */ /* 0x000fce00078e00ff */
[----:B012---:R-:W-:Y:S05]  /*13ae0*/  WARPSYNC.COLLECTIVE R15, `(.L_x_2065) ;  /* 0x000000000f0c7348 */ /* 0x007fea0003c00000 */
[----:B------:R-:W-:Y:S02]  /*13af0*/  ELECT P6, UR62, PT ;  /* 0x00000000003e782f */ /* 0x000fe400038c0000 */
[----:B------:R-:W-:Y:S01]  /*13b00*/  MOV R14, UR62 ;  /* 0x0000003e000e7c02 */ /* 0x000fe20008000f00 */
[----:B012---:R-:W-:Y:S10]  /*13b10*/  ENDCOLLECTIVE ;  /* 0x000000000000791b */ /* 0x007ff40003800000 */
.L_x_2065:
[----:B------:R-:W-:Y:S05]  /*13b20*/  BSYNC B0 ;  /* 0x0000000000007941 */ /* 0x000fea0003800000 */
.L_x_2064:
[----:B------:R-:W-:Y:S05]  /*13b30*/  BRA `(.L_x_2066) ;  /* 0xffffffec006c7947 */ /* 0x000fea000383ffff */
.L_x_2027:
[----:B-1----:R1:W3:Y:S02]  /*13b40*/  SYNCS.PHASECHK.TRANS64.TRYWAIT P0, [R7+URZ], R4 ;  /* 0x00000004070075a7 */ /* 0x0022e4000800017f */
[----:B---3--:R-:W-:Y:S05]  /*13b50*/  @!P0 NANOSLEEP.SYNCS 0x989680 ;  /* 0x009896800000895d */ /* 0x008fea0003900000 */
[----:B------:R-:W3:Y:S02]  /*13b60*/  @!P0 SYNCS.PHASECHK.TRANS64 P0, [R7+URZ], R4 ;  /* 0x00000004070085a7 */ /* 0x000ee4000800007f */
[----:B---3--:R-:W-:Y:S05]  /*13b70*/  @!P0 BRA `(.L_x_2027) ;  /* 0xfffffffc00f08947 */ /* 0x008fea000383ffff */
[----:B------:R-:W-:Y:S05]  /*13b80*/  BRA `(.L_x_2067) ;  /* 0xffffffec009c7947 */ /* 0x000fea000383ffff */
.L_x_2028:
[----:B---3--:R3:W4:Y:S02]  /*13b90*/  SYNCS.PHASECHK.TRANS64.TRYWAIT P0, [R5+URZ], R2 ;  /* 0x00000002050075a7 */ /* 0x008724000800017f */
[----:B----4-:R-:W-:Y:S05]  /*13ba0*/  @!P0 NANOSLEEP.SYNCS 0x989680 ;  /* 0x009896800000895d */ /* 0x010fea0003900000 */
[----:B------:R-:W4:Y:S02]  /*13bb0*/  @!P0 SYNCS.PHASECHK.TRANS64 P0, [R5+URZ], R2 ;  /* 0x00000002050085a7 */ /* 0x000f24000800007f */
[----:B----4-:R-:W-:Y:S05]  /*13bc0*/  @!P0 BRA `(.L_x_2028) ;  /* 0xfffffffc00f08947 */ /* 0x010fea000383ffff */
[----:B------:R-:W-:Y:S05]  /*13bd0*/  BRA `(.L_x_2068) ;  /* 0xffffffec00907947 */ /* 0x000fea000383ffff */
.L_x_2030:
[----:B----4-:R4:W0:Y:S02]  /*13be0*/  SYNCS.PHASECHK.TRANS64.TRYWAIT P0, [R3+URZ], R4 ;  /* 0x00000004030075a7 */ /* 0x010824000800017f */
[----:B0-----:R-:W-:Y:S05]  /*13bf0*/  @!P0 NANOSLEEP.SYNCS 0x989680 ;  /* 0x009896800000895d */ /* 0x001fea0003900000 */
[----:B------:R-:W0:Y:S02]  /*13c00*/  @!P0 SYNCS.PHASECHK.TRANS64 P0, [R3+URZ], R4 ;  /* 0x00000004030085a7 */ /* 0x000e24000800007f */
[----:B0-----:R-:W-:Y:S05]  /*13c10*/  @!P0 BRA `(.L_x_2030) ;  /* 0xfffffffc00f08947 */ /* 0x001fea000383ffff */
[----:B------:R-:W-:Y:S05]  /*13c20*/  BRA `(.L_x_2069) ;  /* 0xffffffec00947947 */ /* 0x000fea000383ffff */
.L_x_2070:
        /* <DEDUP_REMOVED lines=13> */
.L_x_2782:


//--------------------- .text._ZN7cutlass13device_kernelIN5flash11enable_sm90INS1_16FlashAttnFwdSm90INS1_25CollectiveMainloopFwdSm90ILi2EN4cute5tupleIJNS5_1CILi1EEES8_S8_EEENS6_IJNS7_ILi192EEENS7_ILi144EEENS7_ILi96EEEEEELi96ENS_10bfloat16_tEfNS_4arch4Sm90ELb1ELb0ELb0ELb1ELb0ELb0ELb0ELb0ELb1ELb1ELb1ELb0EEENS1_21CollectiveEpilogueFwdINS6_IJSA_SC_SB_EEES9_SE_SG_Li384ELb1ELb1ELb1ELb0EEENS1_36VarlenDynamicPersistentTileSchedulerILi192ELi144ELi384ELi128ELb1ELb1ELb1ELb1ELb1ELb1EEEEEEEEEvNT_6ParamsE --------------------------
	.section	.text._ZN7cutlass13device_kernelIN5flash11enable_sm90INS1_16FlashAttnFwdSm90INS1_25CollectiveMainloopFwdSm90ILi2EN4cute5tupleIJNS5_1CILi1EEES8_S8_EEENS6_IJNS7_ILi192EEENS7_ILi144EEENS7_ILi96EEEEEELi96ENS_10bfloat16_tEfNS_4arch4Sm90ELb1ELb0ELb0ELb1ELb0ELb0ELb0ELb0ELb1ELb1ELb1ELb0EEENS1_21CollectiveEpilogueFwdINS6_IJSA_SC_SB_EEES9_SE_SG_Li384ELb1ELb1ELb1ELb0EEENS1_36VarlenDynamicPersistentTileSchedulerILi192ELi144ELi384ELi128ELb1ELb1ELb1ELb1ELb1ELb1EEEEEEEEEvNT_6ParamsE,"ax",@progbits
	.align	128
.text._ZN7cutlass13device_kernelIN5flash11enable_sm90INS1_16FlashAttnFwdSm90INS1_25CollectiveMainloopFwdSm90ILi2EN4cute5tupleIJNS5_1CILi1EEES8_S8_EEENS6_IJNS7_ILi192EEENS7_ILi144EEENS7_ILi96EEEEEELi96ENS_10bfloat16_tEfNS_4arch4Sm90ELb1ELb0ELb0ELb1ELb0ELb0ELb0ELb0ELb1ELb1ELb1ELb0EEENS1_21CollectiveEpilogueFwdINS6_IJSA_SC_SB_EEES9_SE_SG_Li384ELb1ELb1ELb1ELb0EEENS1_36VarlenDynamicPersistentTileSchedulerILi192ELi144ELi384ELi128ELb1ELb1ELb1ELb1ELb1ELb1EEEEEEEEEvNT_6ParamsE:
        .type           _ZN7cutlass13device_kernelIN5flash11enable_sm90INS1_16FlashAttnFwdSm90INS1_25CollectiveMainloopFwdSm90ILi2EN4cute5tupleIJNS5_1CILi1EEES8_S8_EEENS6_IJNS7_ILi192EEENS7_ILi144EEENS7_ILi96EEEEEELi96ENS_10bfloat16_tEfNS_4arch4Sm90ELb1ELb0ELb0ELb1ELb0ELb0ELb0ELb0ELb1ELb1ELb1ELb0EEENS1_21CollectiveEpilogueFwdINS6_IJSA_SC_SB_EEES9_SE_SG_Li384ELb1ELb1ELb1ELb0EEENS1_36VarlenDynamicPersistentTileSchedulerILi192ELi144ELi384ELi128ELb1ELb1ELb1ELb1ELb1ELb1EEEEEEEEEvNT_6ParamsE,@function
        .size           _ZN7cutlass13device_kernelIN5flash11enable_sm90INS1_16FlashAttnFwdSm90INS1_25CollectiveMainloopFwdSm90ILi2EN4cute5tupleIJNS5_1CILi1EEES8_S8_EEENS6_IJNS7_ILi192EEENS7_ILi144EEENS7_ILi96EEEEEELi96ENS_10bfloat16_tEfNS_4arch4Sm90ELb1ELb0ELb0ELb1ELb0ELb0ELb0ELb0ELb1ELb1ELb1ELb0EEENS1_21CollectiveEpilogueFwdINS6_IJSA_SC_SB_EEES9_SE_SG_Li384ELb1ELb1ELb1ELb0EEENS1_36VarlenDynamicPersistentTileSchedulerILi192ELi144ELi384ELi128ELb1ELb1ELb1ELb1ELb1ELb1EEEEEEEEEvNT_6ParamsE,(.L_x_2783 - _ZN7cutlass13device_kernelIN5flash11enable_sm90INS1_16FlashAttnFwdSm90INS1_25CollectiveMainloopFwdSm90ILi2EN4cute5tupleIJNS5_1CILi1EEES8_S8_EEENS6_IJNS7_ILi192EEENS7_ILi144EEENS7_ILi96EEEEEELi96ENS_10bfloat16_tEfNS_4arch4Sm90ELb1ELb0ELb0ELb1ELb0ELb0ELb0ELb0ELb1ELb1ELb1ELb0EEENS1_21CollectiveEpilogueFwdINS6_IJSA_SC_SB_EEES9_SE_SG_Li384ELb1ELb1ELb1ELb0EEENS1_36VarlenDynamicPersistentTileSchedulerILi192ELi144ELi384ELi128ELb1ELb1ELb1ELb1ELb1ELb1EEEEEEEEEvNT_6ParamsE)
        .other          _ZN7cutlass13device_kernelIN5flash11enable_sm90INS1_16FlashAttnFwdSm90INS1_25CollectiveMainloopFwdSm90ILi2EN4cute5tupleIJNS5_1CILi1EEES8_S8_EEENS6_IJNS7_ILi192EEENS7_ILi144EEENS7_ILi96EEEEEELi96ENS_10bfloat16_tEfNS_4arch4Sm90ELb1ELb0ELb0ELb1ELb0ELb0ELb0ELb0ELb1ELb1ELb1ELb0EEENS1_21CollectiveEpilogueFwdINS6_IJSA_SC_SB_EEES9_SE_SG_Li384ELb1ELb1ELb1ELb0EEENS1_36VarlenDynamicPersistentTileSchedulerILi192ELi144ELi384ELi128ELb1ELb1ELb1ELb1ELb1ELb1EEEEEEEEEvNT_6ParamsE,@"STO_CUDA_ENTRY STV_DEFAULT"
_ZN7cutlass13device_kernelIN5flash11enable_sm90INS1_16FlashAttnFwdSm90INS1_25CollectiveMainloopFwdSm90ILi2EN4cute5tupleIJNS5_1CILi1EEES8_S8_EEENS6_IJNS7_ILi192EEENS7_ILi144EEENS7_ILi96EEEEEELi96ENS_10bfloat16_tEfNS_4arch4Sm90ELb1ELb0ELb0ELb1ELb0ELb0ELb0ELb0ELb1ELb1ELb1ELb0EEENS1_21CollectiveEpilogueFwdINS6_IJSA_SC_SB_EEES9_SE_SG_Li384ELb1ELb1ELb1ELb0EEENS1_36VarlenDynamicPersistentTileSchedulerILi192ELi144ELi384ELi128ELb1ELb1ELb1ELb1ELb1ELb1EEEEEEEEEvNT_6ParamsE:
        /* <DEDUP_REMOVED lines=17> */
.L_x_2072:
[----:B------:R-:W-:Y:S05]  /*0110*/  BSYNC B0 ;  /* 0x0000000000007941 */ /* 0x000fea0003800000 */
.L_x_2071:
        /* <DEDUP_REMOVED lines=40> */
.L_x_2073:
        /* <DEDUP_REMOVED lines=22> */
.L_x_2074:
        /* <DEDUP_REMOVED lines=18> */
.L_x_2075:
        /* <DEDUP_REMOVED lines=22> */
.L_x_2076:
        /* <DEDUP_REMOVED lines=22> */
.L_x_2077:
[----:B--2---:R-:W-:Y:S01]  /*08e0*/  ISETP.NE.AND P0, PT, R2, RZ, PT ;  /* 0x000000ff0200720c */ /* 0x004fe20003f05270 */
[----:B------:R-:W-:Y:S01]  /*08f0*/  IMAD.MOV.U32 R2, RZ, RZ, 0x1 ;  /* 0x00000001ff027424 */ /* 0x000fe200078e00ff */
[----:B------:R-:W-:Y:S01]  /*0900*/  NOP ;  /* 0x0000000000007918 */ /* 0x000fe20000000000 */
[----:B------:R-:W-:-:S03]  /*0910*/  ULDC.64 UR58, c[0x0][0x208] ;  /* 0x00008200003a7ab9 */ /* 0x000fc60000000a00 */
[----:B------:R-:W-:-:S05]  /*0920*/  SEL R2, R2, 0x2, !P0 ;  /* 0x0000000202027807 */ /* 0x000fca0004000000 */
[----:B------:R2:W-:Y:S01]  /*0930*/  STL [R1+0x3c], R2 ;  /* 0x00003c0201007387 */ /* 0x0005e20000100800 */
[----:B01-34-:R-:W-:Y:S06]  /*0940*/  BAR.SYNC.DEFER_BLOCKING 0x0 ;  /* 0x0000000000007b1d */ /* 0x01bfec0000010000 */
[----:B------:R-:W-:Y:S05]  /*0950*/  @!P0 BRA `(.L_x_2078) ;  /* 0x000000f800848947 */ /* 0x000fea0003800000 */
.L_x_2079:
        /* <DEDUP_REMOVED lines=10> */
[----:B0-----:R-:W-:-:S04]  /*0a00*/  SHF.R.U32.HI R0, RZ, 0x7, R0 ;  /* 0x00000007ff007819 */ /* 0x001fc80000011600 */
[----:B------:R-:W-:-:S13]  /*0a10*/  ISETP.NE.AND P0, PT, R0, 0x1, PT ;  /* 0x000000010000780c */ /* 0x000fda0003f05270 */
[----:B------:R-:W-:Y:S08]  /*0a20*/  @!P0 BAR.ARV 0x9, 0x100 ;  /* 0x0244000000008b1d */ /* 0x000ff00000002000 */
[----:B------:R-:W-:Y:S06]  /*0a30*/  BAR.SYNC.DEFER_BLOCKING 0x5, 0x200 ;  /* 0x0148000000007b1d */ /* 0x000fec0000010000 */
[----:B------:R-:W0:Y:S02]  /*0a40*/  LDS.128 R8, [UR36+0x31cd0] ;  /* 0x031cd024ff087984 */ /* 0x000e240008000c00 */
[----:B------:R-:W-:Y:S06]  /*0a50*/  BAR.ARV 0x4, 0x200 ;  /* 0x0108000000007b1d */ /* 0x000fec0000002000 */
[----:B0-----:R-:W-:-:S13]  /*0a60*/  ISETP.GE.AND P0, PT, R11, UR4, PT ;  /* 0x000000040b007c0c */ /* 0x001fda000bf06270 */
[----:B------:R-:W-:Y:S05]  /*0a70*/  @P0 EXIT ;  /* 0x000000000000094d */ /* 0x000fea0003800000 */
[----:B------:R-:W3:Y:S01]  /*0a80*/  LDL R19, [R1+0x3c] ;  /* 0x00003c0001137983 */ /* 0x000ee20000100800 */
[----:B------:R-:W0:Y:S02]  /*0a90*/  S2R R0, SR_TID.X ;  /* 0x0000000000007919 */ /* 0x000e240000002100 */
[----:B0-----:R-:W-:-:S05]  /*0aa0*/  VIADD R18, R0, 0xffffff80 ;  /* 0xffffff8000127836 */ /* 0x001fca0000000000 */
[----:B------:R-:W-:-:S04]  /*0ab0*/  SHF.R.S32.HI R0, RZ, 0x1f, R18 ;  /* 0x0000001fff007819 */ /* 0x000fc80000011412 */
[----:B------:R-:W-:-:S04]  /*0ac0*/  LEA.HI R3, R0, R18, RZ, 0x4 ;  /* 0x0000001200037211 */ /* 0x000fc800078f20ff */
[----:B------:R-:W-:-:S04]  /*0ad0*/  SHF.R.S32.HI R4, RZ, 0x4, R3 ;  /* 0x00000004ff047819 */ /* 0x000fc80000011403 */
[C---:B------:R-:W-:Y:S02]  /*0ae0*/  LEA.HI R5, R3.reuse, R4, RZ, 0x1 ;  /* 0x0000000403057211 */ /* 0x040fe400078f08ff */
[----:B------:R-:W-:Y:S02]  /*0af0*/  LOP3.LUT R3, R3, 0xfffffff0, RZ, 0xc0, !PT ;  /* 0xfffffff003037812 */ /* 0x000fe400078ec0ff */
[----:B------:R-:W-:Y:S02]  /*0b00*/  LOP3.LUT R5, R5, 0x1ffffffe, RZ, 0xc0, !PT ;  /* 0x1ffffffe05057812 */ /* 0x000fe400078ec0ff */
[----:B--2---:R-:W-:Y:S01]  /*0b10*/  LEA.HI R2, R0, R18, RZ, 0x7 ;  /* 0x0000001200027211 */ /* 0x004fe200078f38ff */
[----:B------:R-:W-:Y:S02]  /*0b20*/  IMAD.IADD R3, R18, 0x1, -R3 ;  /* 0x0000000112037824 */ /* 0x000fe400078e0a03 */
[----:B------:R-:W-:Y:S01]  /*0b30*/  IMAD.IADD R5, R4, 0x1, -R5 ;  /* 0x0000000104057824 */ /* 0x000fe200078e0a05 */
[----:B------:R-:W-:-:S02]  /*0b40*/  LOP3.LUT R7, R2, 0xffffff80, RZ, 0xc0, !PT ;  /* 0xffffff8002077812 */ /* 0x000fc400078ec0ff */
[----:B------:R-:W-:Y:S02]  /*0b50*/  SHF.R.S32.HI R4, RZ, 0x1f, R3 ;  /* 0x0000001fff047819 */ /* 0x000fe40000011403 */
[----:B------:R-:W-:Y:S01]  /*0b60*/  SHF.R.S32.HI R20, RZ, 0x7, R2 ;  /* 0x00000007ff147819 */ /* 0x000fe20000011402 */
[----:B------:R-:W-:Y:S01]  /*0b70*/  IMAD.IADD R17, R18, 0x1, -R7 ;  /* 0x0000000112117824 */ /* 0x000fe200078e0a07 */
[----:B------:R-:W-:Y:S02]  /*0b80*/  LEA.HI R6, R0, R18, RZ, 0x5 ;  /* 0x0000001200067211 */ /* 0x000fe400078f28ff */
[CC--:B------:R-:W-:Y:S02]  /*0b90*/  LEA.HI R2, R4.reuse, R3.reuse, RZ, 0x3 ;  /* 0x0000000304027211 */ /* 0x0c0fe400078f18ff */
[----:B------:R-:W-:Y:S02]  /*0ba0*/  LEA.HI R4, R4, R3, RZ, 0x2 ;  /* 0x0000000304047211 */ /* 0x000fe400078f10ff */
[----:B------:R-:W-:Y:S01]  /*0bb0*/  SHF.R.S32.HI R7, RZ, 0x5, R6 ;  /* 0x00000005ff077819 */ /* 0x000fe20000011406 */
[----:B------:R-:W-:Y:S01]  /*0bc0*/  IMAD.SHL.U32 R6, R2, 0x10, RZ ;  /* 0x0000001002067824 */ /* 0x000fe200078e00ff */
[----:B------:R-:W-:-:S02]  /*0bd0*/  SHF.R.S32.HI R12, RZ, 0x1f, R17 ;  /* 0x0000001fff0c7819 */ /* 0x000fc40000011411 */
[----:B------:R-:W-:Y:S02]  /*0be0*/  SHF.R.S32.HI R2, RZ, 0x2, R4 ;  /* 0x00000002ff027819 */ /* 0x000fe40000011404 */
[----:B------:R-:W-:-:S03]  /*0bf0*/  LEA.HI R13, R12, R17, RZ, 0x2 ;  /* 0x000000110c0d7211 */ /* 0x000fc600078f10ff */
[----:B------:R-:W-:Y:S01]  /*0c00*/  IMAD.SHL.U32 R2, R2, 0x40, RZ ;  /* 0x0000004002027824 */ /* 0x000fe200078e00ff */
[--C-:B------:R-:W-:Y:S02]  /*0c10*/  SHF.R.S32.HI R14, RZ, 0x2, R13.reuse ;  /* 0x00000002ff0e7819 */ /* 0x100fe4000001140d */
[----:B------:R-:W-:Y:S01]  /*0c20*/  SHF.R.S32.HI R15, RZ, 0x1f, R13 ;  /* 0x0000001fff0f7819 */ /* 0x000fe2000001140d */
[----:B------:R-:W-:Y:S01]  /*0c30*/  IMAD.SHL.U32 R5, R5, 0x8, RZ ;  /* 0x0000000805057824 */ /* 0x000fe200078e00ff */
[----:B------:R-:W-:Y:S02]  /*0c40*/  LOP3.LUT R4, R4, 0x7fffffc, RZ, 0xc0, !PT ;  /* 0x07fffffc04047812 */ /* 0x000fe400078ec0ff */
[----:B------:R-:W-:Y:S02]  /*0c50*/  LOP3.LUT R2, R2, 0x40, RZ, 0xc0, !PT ;  /* 0x0000004002027812 */ /* 0x000fe400078ec0ff */
[----:B------:R-:W-:Y:S01]  /*0c60*/  LEA.HI R15, R15, R14, RZ, 0x3 ;  /* 0x0000000e0f0f7211 */ /* 0x000fe200078f18ff */
[----:B------:R-:W-:-:S02]  /*0c70*/  IMAD.IADD R4, R3, 0x1, -R4 ;  /* 0x0000000103047824 */ /* 0x000fc400078e0a04 */
[----:B------:R-:W-:Y:S01]  /*0c80*/  IMAD R16, R7, 0x10, R3 ;  /* 0x0000001007107824 */ /* 0x000fe200078e0203 */
[----:B------:R-:W-:Y:S01]  /*0c90*/  LOP3.LUT R3, R2, 0x8, R5, 0xf8, !PT ;  /* 0x0000000802037812 */ /* 0x000fe200078ef805 */
[----:B------:R-:W-:Y:S01]  /*0ca0*/  IMAD.HI R8, R20, 0x55555556, RZ ;  /* 0x5555555614087827 */ /* 0x000fe200078e02ff */
[----:B------:R-:W-:Y:S02]  /*0cb0*/  LOP3.LUT R15, R15, 0xfffffff8, RZ, 0xc0, !PT ;  /* 0xfffffff80f0f7812 */ /* 0x000fe400078ec0ff */
[----:B------:R-:W-:Y:S02]  /*0cc0*/  LEA.HI R12, R12, R17, RZ, 0x5 ;  /* 0x000000110c0c7211 */ /* 0x000fe400078f28ff */
[----:B------:R-:W-:Y:S02]  /*0cd0*/  SHF.R.U32.HI R2, RZ, 0x3, R2 ;  /* 0x00000003ff027819 */ /* 0x000fe40000011602 */
[----:B------:R-:W-:Y:S01]  /*0ce0*/  LOP3.LUT R6, R6, 0x7fffff80, RZ, 0xc0, !PT ;  /* 0x7fffff8006067812 */ /* 0x000fe200078ec0ff */
[----:B------:R-:W-:Y:S01]  /*0cf0*/  IMAD.IADD R15, R14, 0x1, -R15 ;  /* 0x000000010e0f7824 */ /* 0x000fe200078e0a0f */
[----:B------:R-:W-:-:S02]  /*0d00*/  LEA.HI R8, R8, R8, RZ, 0x1 ;  /* 0x0000000808087211 */ /* 0x000fc400078f08ff */
[----:B------:R-:W-:Y:S02]  /*0d10*/  SHF.R.S32.HI R12, RZ, 0x5, R12 ;  /* 0x00000005ff0c7819 */ /* 0x000fe4000001140c */
[----:B------:R-:W-:Y:S01]  /*0d20*/  LOP3.LUT R2, R3, R2, RZ, 0x3c, !PT ;  /* 0x0000000203027212 */ /* 0x000fe200078e3cff */
[----:B------:R-:W-:Y:S01]  /*0d30*/  IMAD.U32 R3, R16, 0x20, R5 ;  /* 0x0000002010037824 */ /* 0x000fe200078e0005 */
[----:B------:R-:W-:Y:S01]  /*0d40*/  LEA.HI R0, R0, R18, RZ, 0x2 ;  /* 0x0000001200007211 */ /* 0x000fe200078f10ff */
[----:B------:R-:W-:Y:S02]  /*0d50*/  IMAD R7, R7, 0x100, R6 ;  /* 0x0000010007077824 */ /* 0x000fe400078e0206 */
[----:B------:R-:W-:Y:S01]  /*0d60*/  IMAD R8, R8, -0x3, R20 ;  /* 0xfffffffd08087824 */ /* 0x000fe200078e0214 */
[----:B------:R0:W-:Y:S01]  /*0d70*/  STL [R1+0x44], R3 ;  /* 0x0000440301007387 */ /* 0x0001e20000100800 */
[----:B------:R-:W-:Y:S02]  /*0d80*/  IMAD R15, R12, 0x10, R15 ;  /* 0x000000100c0f7824 */ /* 0x000fe400078e020f */
[----:B------:R-:W-:Y:S01]  /*0d90*/  IMAD R7, R4, 0x10, R7 ;  /* 0x0000001004077824 */ /* 0x000fe200078e0207 */
[----:B------:R-:W-:Y:S01]  /*0da0*/  LOP3.LUT R13, R13, 0x7ffffffc, RZ, 0xc0, !PT ;  /* 0x7ffffffc0d0d7812 */ /* 0x000fe200078ec0ff */
[----:B------:R-:W-:Y:S01]  /*0db0*/  IMAD R4, R8, 0x40, R15 ;  /* 0x0000004008047824 */ /* 0x000fe200078e020f */
[----:B0-----:R-:W-:-:S04]  /*0dc0*/  LOP3.LUT R3, R0, 0xfffffffc, RZ, 0xc0, !PT ;  /* 0xfffffffc00037812 */ /* 0x001fc800078ec0ff */
[----:B------:R0:W-:Y:S01]  /*0dd0*/  STL [R1+0x40], R4 ;  /* 0x0000400401007387 */ /* 0x0001e20000100800 */
[----:B------:R-:W-:Y:S02]  /*0de0*/  IMAD.IADD R13, R17, 0x1, -R13 ;  /* 0x00000001110d7824 */ /* 0x000fe400078e0a0d */
[----:B------:R-:W-:Y:S01]  /*0df0*/  IMAD.IADD R8, R18, 0x1, -R3 ;  /* 0x0000000112087824 */ /* 0x000fe200078e0a03 */
[----:B------:R0:W-:Y:S01]  /*0e00*/  STL [R1+0x24], RZ ;  /* 0x000024ff01007387 */ /* 0x0001e20000100800 */
[----:B------:R-:W-:Y:S02]  /*0e10*/  IMAD.SHL.U32 R146, R13, 0x2, RZ ;  /* 0x000000020d927824 */ /* 0x000fe400078e00ff */
[C---:B------:R-:W-:Y:S01]  /*0e20*/  IMAD.SHL.U32 R150, R8.reuse, 0x8, RZ ;  /* 0x0000000808967824 */ /* 0x040fe200078e00ff */
[----:B------:R-:W-:Y:S01]  /*0e30*/  LEA.HI R3, R8, R8, RZ, 0x1 ;  /* 0x0000000808037211 */ /* 0x000fe200078f08ff */
[----:B------:R-:W-:Y:S02]  /*0e40*/  IMAD.IADD R2, R2, 0x1, R7 ;  /* 0x0000000102027824 */ /* 0x000fe400078e0207 */
[C---:B------:R-:W-:Y:S01]  /*0e50*/  VIADD R153, R150.reuse, 0x20 ;  /* 0x0000002096997836 */ /* 0x040fe20000000000 */
[----:B------:R-:W-:Y:S01]  /*0e60*/  LOP3.LUT R3, R3, 0x1ffffffe, RZ, 0xc0, !PT ;  /* 0x1ffffffe03037812 */ /* 0x000fe200078ec0ff */
[----:B------:R-:W-:-:S02]  /*0e70*/  VIADD R156, R150, 0x40 ;  /* 0x00000040969c7836 */ /* 0x000fc40000000000 */
[C---:B------:R-:W-:Y:S02]  /*0e80*/  VIADD R13, R146.reuse, 0x20 ;  /* 0x00000020920d7836 */ /* 0x040fe40000000000 */
[----:B------:R-:W-:Y:S02]  /*0e90*/  IMAD.MOV.U32 R7, RZ, RZ, R11 ;  /* 0x000000ffff077224 */ /* 0x000fe400078e000b */
[C---:B------:R-:W-:Y:S02]  /*0ea0*/  VIADD R12, R146.reuse, 0x28 ;  /* 0x00000028920c7836 */ /* 0x040fe40000000000 */
[----:B------:R-:W-:Y:S02]  /*0eb0*/  IMAD.MOV.U32 R6, RZ, RZ, R10 ;  /* 0x000000ffff067224 */ /* 0x000fe400078e000a */
[----:B------:R-:W-:Y:S01]  /*0ec0*/  VIADD R11, R146, 0x30 ;  /* 0x00000030920b7836 */ /* 0x000fe20000000000 */
[----:B------:R-:W-:Y:S01]  /*0ed0*/  SHF.R.S32.HI R0, RZ, 0x2, R0 ;  /* 0x00000002ff007819 */ /* 0x000fe20000011400 */
[----:B------:R-:W-:-:S02]  /*0ee0*/  IMAD.MOV.U32 R5, RZ, RZ, R9 ;  /* 0x000000ffff057224 */ /* 0x000fc400078e0009 */
[----:B------:R-:W-:Y:S01]  /*0ef0*/  IMAD.IADD R3, R8, 0x1, -R3 ;  /* 0x0000000108037824 */ /* 0x000fe200078e0a03 */
        /* <DEDUP_REMOVED lines=12> */
[----:B------:R-:W-:Y:S01]  /*0fc0*/  SHF.R.S32.HI R9, RZ, 0x1f, R8 ;  /* 0x0000001fff097819 */ /* 0x000fe20000011408 */
[----:B------:R-:W-:Y:S01]  /*0fd0*/  IMAD.MOV.U32 R16, RZ, RZ, RZ ;  /* 0x000000ffff107224 */ /* 0x000fe200078e00ff */
[----:B------:R-:W-:Y:S01]  /*0fe0*/  SHF.R.S32.HI R8, RZ, 0x1f, R0 ;  /* 0x0000001fff087819 */ /* 0x000fe20000011400 */
[----:B------:R-:W-:Y:S01]  /*0ff0*/  VIADD R155, R146, 0x18 ;  /* 0x00000018929b7836 */ /* 0x000fe20000000000 */
[----:B------:R-:W-:Y:S01]  /*1000*/  SHF.R.S32.HI R0, RZ, 0x1f, R157 ;  /* 0x0000001fff007819 */ /* 0x000fe2000001149d */
[----:B------:R-:W-:Y:S01]  /*1010*/  IMAD R148, R3, 0x8, R4 ;  /* 0x0000000803947824 */ /* 0x000fe200078e0204 */
[----:B------:R-:W-:Y:S01]  /*1020*/  LEA R2, R2, UR36, 0x1 ;  /* 0x0000002402027c11 */ /* 0x000fe2000f8e08ff */
[----:B------:R-:W-:Y:S01]  /*1030*/  UMOV UR39, URZ ;  /* 0x0000003f00277c82 */ /* 0x000fe20008000000 */
[----:B0--3--:R-:W-:-:S07]  /*1040*/  LOP3.LUT R145, R19, 0x1, RZ, 0xfc, !PT ;  /* 0x0000000113917812 */ /* 0x009fce00078efcff */
.L_x_2129:
[----:B-12-4-:R-:W0:Y:S01]  /*1050*/  LDC.64 R8, c[0x0][0xc88] ;  /* 0x00032200ff087b82 */ /* 0x016e220000000a00 */
[----:B------:R-:W-:Y:S01]  /*1060*/  ULDC.64 UR4, c[0x0][0xa28] ;  /* 0x00028a0000047ab9 */ /* 0x000fe20000000a00 */
[----:B------:R-:W-:-:S06]  /*1070*/  ULDC.64 UR6, c[0x0][0xa18] ;  /* 0x0002860000067ab9 */ /* 0x000fcc0000000a00 */
[----:B------:R-:W1:Y:S08]  /*1080*/  LDC R18, c[0x0][0x288] ;  /* 0x0000a200ff127b82 */ /* 0x000e700000000800 */
[----:B---3--:R-:W2:Y:S01]  /*1090*/  LDC.64 R12, c[0x0][0x418] ;  /* 0x00010600ff0c7b82 */ /* 0x008ea20000000a00 */
[----:B0-----:R-:W-:Y:S01]  /*10a0*/  IMAD.WIDE R8, R7, 0x4, R8 ;  /* 0x0000000407087825 */ /* 0x001fe200078e0208 */
[----:B------:R-:W-:-:S06]  /*10b0*/  ISETP.NE.U32.AND P1, PT, RZ, UR4, PT ;  /* 0x00000004ff007c0c */ /* 0x000fcc000bf25070 */
[----:B------:R-:W0:Y:S01]  /*10c0*/  LDC R7, c[0x0][0x424] ;  /* 0x00010900ff077b82 */ /* 0x000e220000000800 */
[----:B------:R-:W3:Y:S01]  /*10d0*/  LDG.E R149, desc[UR58][R8.64] ;  /* 0x0000003a08957981 */ /* 0x000ee2000c1e1900 */
[----:B------:R-:W-:Y:S01]  /*10e0*/  ISETP.NE.AND.EX P1, PT, RZ, UR5, PT, P1 ;  /* 0x00000005ff007c0c */ /* 0x000fe2000bf25310 */
[----:B------:R-:W-:Y:S01]  /*10f0*/  IMAD.MOV.U32 R4, RZ, RZ, RZ ;  /* 0x000000ffff047224 */ /* 0x000fe200078e00ff */
[----:B------:R-:W-:-:S04]  /*1100*/  ISETP.NE.U32.AND P0, PT, RZ, UR6, PT ;  /* 0x00000006ff007c0c */ /* 0x000fc8000bf05070 */
[----:B------:R-:W4:Y:S01]  /*1110*/  LDC R17, c[0x0][0x2f0] ;  /* 0x0000bc00ff117b82 */ /* 0x000f220000000800 */
[----:B------:R-:W-:Y:S02]  /*1120*/  ISETP.NE.AND.EX P0, PT, RZ, UR7, PT, P0 ;  /* 0x00000007ff007c0c */ /* 0x000fe4000bf05300 */
[----:B---3--:R-:W-:-:S04]  /*1130*/  SHF.R.S32.HI R154, RZ, 0x1f, R149 ;  /* 0x0000001fff9a7819 */ /* 0x008fc80000011495 */
[----:B------:R-:W-:-:S04]  /*1140*/  @P1 LEA R10, P2, R149, UR4, 0x2 ;  /* 0x00000004950a1c11 */ /* 0x000fc8000f8410ff */
[----:B------:R-:W-:-:S03]  /*1150*/  @P1 LEA.HI.X R11, R149, UR5, R154, 0x2, P2 ;  /* 0x00000005950b1c11 */ /* 0x000fc600090f149a */
[C---:B------:R-:W-:Y:S02]  /*1160*/  @P0 LEA R8, P2, R149.reuse, UR6, 0x2 ;  /* 0x0000000695080c11 */ /* 0x040fe4000f8410ff */
[----:B------:R-:W-:Y:S01]  /*1170*/  LOP3.LUT R3, R6, 0xff000000, RZ, 0xc0, !PT ;  /* 0xff00000006037812 */ /* 0x000fe200078ec0ff */
[----:B------:R3:W5:Y:S01]  /*1180*/  @P1 LDG.E R4, desc[UR58][R10.64] ;  /* 0x0000003a0a041981 */ /* 0x000762000c1e1900 */
[----:B------:R-:W-:Y:S01]  /*1190*/  @P0 LEA.HI.X R9, R149, UR7, R154, 0x2, P2 ;  /* 0x0000000795090c11 */ /* 0x000fe200090f149a */
[----:B------:R-:W-:-:S04]  /*11a0*/  ULDC.64 UR6, c[0x0][0xa20] ;  /* 0x0002880000067ab9 */ /* 0x000fc80000000a00 */
[----:B-1----:R3:W5:Y:S01]  /*11b0*/  @P0 LDG.E R18, desc[UR58][R8.64] ;  /* 0x0000003a08120981 */ /* 0x002762000c1e1900 */
[----:B--2---:R-:W-:Y:S02]  /*11c0*/  ISETP.NE.U32.AND P1, PT, R12, RZ, PT ;  /* 0x000000ff0c00720c */ /* 0x004fe40003f25070 */
[----:B------:R-:W-:Y:S02]  /*11d0*/  ISETP.NE.U32.AND P2, PT, RZ, UR6, PT ;  /* 0x00000006ff007c0c */ /* 0x000fe4000bf45070 */
[----:B------:R-:W-:Y:S02]  /*11e0*/  LOP3.LUT R0, R6, 0xff0000, RZ, 0xc0, !PT ;  /* 0x00ff000006007812 */ /* 0x000fe400078ec0ff */
[----:B------:R-:W-:Y:S02]  /*11f0*/  SHF.R.U32.HI R3, RZ, 0x8, R3 ;  /* 0x00000008ff037819 */ /* 0x000fe40000011603 */
[----:B------:R-:W-:Y:S02]  /*1200*/  ISETP.NE.AND.EX P1, PT, R13, RZ, PT, P1 ;  /* 0x000000ff0d00720c */ /* 0x000fe40003f25310 */
[----:B------:R-:W-:-:S02]  /*1210*/  ISETP.NE.AND.EX P2, PT, RZ, UR7, PT, P2 ;  /* 0x00000007ff007c0c */ /* 0x000fc4000bf45320 */
[----:B------:R-:W-:Y:S02]  /*1220*/  LEA.HI R152, R0, R3, RZ, 0x10 ;  /* 0x0000000300987211 */ /* 0x000fe400078f80ff */
[----:B0-----:R-:W-:Y:S01]  /*1230*/  SEL R0, R7, 0x1, P1 ;  /* 0x0000000107007807 */ /* 0x001fe20000800000 */
[----:B---34-:R-:W-:Y:S08]  /*1240*/  @P0 BRA `(.L_x_2080) ;  /* 0x0000000000240947 */ /* 0x018ff00003800000 */
        /* <DEDUP_REMOVED lines=9> */
.L_x_2080:
[----:B------:R-:W-:Y:S01]  /*12e0*/  IMAD R17, R0, R17, RZ ;  /* 0x0000001100117224 */ /* 0x000fe200078e02ff */
[----:B------:R-:W-:Y:S01]  /*12f0*/  LOP3.LUT R151, R6, 0xffff, RZ, 0xc0, !PT ;  /* 0x0000ffff06977812 */ /* 0x000fe200078ec0ff */
[----:B------:R-:W-:Y:S06]  /*1300*/  @!P2 BRA `(.L_x_2081) ;  /* 0x000000000010a947 */ /* 0x000fec0003800000 */
[----:B------:R-:W-:-:S04]  /*1310*/  LEA R6, P0, R149, UR6, 0x2 ;  /* 0x0000000695067c11 */ /* 0x000fc8000f8010ff */
[----:B------:R-:W-:-:S05]  /*1320*/  LEA.HI.X R7, R149, UR7, R154, 0x2, P0 ;  /* 0x0000000795077c11 */ /* 0x000fca00080f149a */
[----:B------:R0:W5:Y:S01]  /*1330*/  LDG.E R17, desc[UR58][R6.64] ;  /* 0x0000003a06117981 */ /* 0x000162000c1e1900 */
[----:B------:R-:W-:Y:S05]  /*1340*/  BRA `(.L_x_2082) ;  /* 0x0000000000247947 */ /* 0x000fea0003800000 */
.L_x_2081:
[----:B------:R-:W-:Y:S02]  /*1350*/  ULDC.64 UR4, c[0x0][0xa08] ;  /* 0x0002820000047ab9 */ /* 0x000fe40000000a00 */
[----:B------:R-:W-:-:S04]  /*1360*/  ISETP.NE.U32.AND P0, PT, RZ, UR4, PT ;  /* 0x00000004ff007c0c */ /* 0x000fc8000bf05070 */
[----:B------:R-:W-:-:S13]  /*1370*/  ISETP.NE.AND.EX P0, PT, RZ, UR5, PT, P0 ;  /* 0x00000005ff007c0c */ /* 0x000fda000bf05300 */
[----:B------:R-:W-:Y:S05]  /*1380*/  @!P0 BRA `(.L_x_2082) ;  /* 0x0000000000148947 */ /* 0x000fea0003800000 */
[----:B------:R-:W0:Y:S02]  /*1390*/  LDC.64 R6, c[0x0][0xa08] ;  /* 0x00028200ff067b82 */ /* 0x000e240000000a00 */
[----:B0-----:R-:W-:-:S05]  /*13a0*/  IMAD.WIDE R6, R149, 0x4, R6 ;  /* 0x0000000495067825 */ /* 0x001fca00078e0206 */
[----:B------:R-:W2:Y:S04]  /*13b0*/  LDG.E R17, desc[UR58][R6.64] ;  /* 0x0000003a06117981 */ /* 0x000ea8000c1e1900 */
[----:B------:R-:W2:Y:S02]  /*13c0*/  LDG.E R0, desc[UR58][R6.64+0x4] ;  /* 0x0000043a06007981 */ /* 0x000ea4000c1e1900 */
[----:B--2---:R-:W-:-:S07]  /*13d0*/  IMAD.IADD R17, R0, 0x1, -R17 ;  /* 0x0000000100117824 */ /* 0x004fce00078e0a11 */
.L_x_2082:
[----:B------:R-:W1:Y:S01]  /*13e0*/  LDC R0, c[0x0][0x448] ;  /* 0x00011200ff007b82 */ /* 0x000e620000000800 */
[----:B------:R-:W-:Y:S01]  /*13f0*/  IMAD R144, R5, 0xc0, RZ ;  /* 0x000000c005907824 */ /* 0x000fe200078e02ff */
[----:B------:R-:W-:Y:S01]  /*1400*/  LOP3.LUT R12, R152, 0xff, RZ, 0xc0, !PT ;  /* 0x000000ff980c7812 */ /* 0x000fe200078ec0ff */
[----:B-----5:R-:W-:Y:S01]  /*1410*/  IMAD.IADD R17, R17, 0x1, -R4 ;  /* 0x0000000111117824 */ /* 0x020fe200078e0a04 */
[----:B------:R-:W-:Y:S01]  /*1420*/  SHF.R.U32.HI R152, RZ, 0x10, R152 ;  /* 0x00000010ff987819 */ /* 0x000fe20000011698 */
[----:B------:R-:W-:Y:S02]  /*1430*/  IMAD.MOV.U32 R96, RZ, RZ, RZ ;  /* 0x000000ffff607224 */ /* 0x000fe400078e00ff */
[----:B------:R2:W-:Y:S01]  /*1440*/  STL [R1+0x18], R12 ;  /* 0x0000180c01007387 */ /* 0x0005e20000100800 */
[----:B------:R-:W-:Y:S02]  /*1450*/  IADD3 R5, R17, 0x90, -R18 ;  /* 0x0000009011057810 */ /* 0x000fe40007ffe812 */
[----:B-1----:R-:W-:Y:S01]  /*1460*/  ISETP.NE.AND P0, PT, R0, 0x1, PT ;  /* 0x000000010000780c */ /* 0x002fe20003f05270 */
[----:B------:R-:W-:-:S12]  /*1470*/  VIADD R0, R144, 0xbf ;  /* 0x000000bf90007836 */ /* 0x000fd80000000000 */
[----:B------:R-:W1:Y:S08]  /*1480*/  @P0 LDC R3, c[0x0][0x44c] ;  /* 0x00011300ff030b82 */ /* 0x000e700000000800 */
[----:B0-----:R-:W0:Y:S01]  /*1490*/  @P0 LDC R6, c[0x0][0x450] ;  /* 0x00011400ff060b82 */ /* 0x001e220000000800 */
[----:B-1----:R-:W-:-:S05]  /*14a0*/  @P0 IMAD.HI.U32 R3, R0, R3, RZ ;  /* 0x0000000300030227 */ /* 0x002fca00078e00ff */
[----:B0-----:R-:W-:Y:S01]  /*14b0*/  @P0 SHF.R.U32.HI R0, RZ, R6, R3 ;  /* 0x00000006ff000219 */ /* 0x001fe20000011603 */
[----:B------:R-:W-:-:S04]  /*14c0*/  VIADD R3, R17, 0x8f ;  /* 0x0000008f11037836 */ /* 0x000fc80000000000 */
[----:B------:R-:W-:Y:S02]  /*14d0*/  IMAD.IADD R0, R5, 0x1, R0 ;  /* 0x0000000105007824 */ /* 0x000fe400078e0200 */
[----:B------:R-:W-:-:S04]  /*14e0*/  IMAD.HI R3, R3, 0x38e38e39, RZ ;  /* 0x38e38e3903037827 */ /* 0x000fc800078e02ff */
[----:B------:R-:W-:Y:S01]  /*14f0*/  IMAD.HI R4, R0, 0x38e38e39, RZ ;  /* 0x38e38e3900047827 */ /* 0x000fe200078e02ff */
[----:B------:R-:W-:-:S04]  /*1500*/  SHF.R.U32.HI R0, RZ, 0x1f, R3 ;  /* 0x0000001fff007819 */ /* 0x000fc80000011603 */
[----:B------:R-:W-:Y:S02]  /*1510*/  SHF.R.U32.HI R5, RZ, 0x1f, R4 ;  /* 0x0000001fff057819 */ /* 0x000fe40000011604 */
[----:B------:R-:W-:Y:S02]  /*1520*/  LEA.HI.SX32 R0, R3, R0, 0x1b ;  /* 0x0000000003007211 */ /* 0x000fe400078fdaff */
[----:B------:R-:W-:-:S04]  /*1530*/  LEA.HI.SX32 R5, R4, R5, 0x1b ;  /* 0x0000000504057211 */ /* 0x000fc800078fdaff */
[----:B------:R-:W-:-:S04]  /*1540*/  VIMNMX R9, R0, R5, PT ;  /* 0x0000000500097248 */ /* 0x000fc80003fe0100 */
[----:B------:R-:W-:-:S13]  /*1550*/  ISETP.GE.AND P0, PT, R9, 0x1, PT ;  /* 0x000000010900780c */ /* 0x000fda0003f06270 */
[----:B--2---:R-:W-:Y:S05]  /*1560*/  @!P0 BRA `(.L_x_2083) ;  /* 0x0000000000748947 */ /* 0x004fea0003800000 */
[----:B------:R-:W0:Y:S01]  /*1570*/  LDC R3, c[0x0][0x9f0] ;  /* 0x00027c00ff037b82 */ /* 0x000e220000000800 */
[----:B------:R-:W-:-:S04]  /*1580*/  ISETP.NE.AND P0, PT, R152, RZ, PT ;  /* 0x000000ff9800720c */ /* 0x000fc80003f05270 */
[----:B0-----:R-:W-:-:S04]  /*1590*/  SEL R10, R152, R3, P0 ;  /* 0x00000003980a7207 */ /* 0x001fc80000000000 */
[-C--:B------:R-:W-:Y:S02]  /*15a0*/  IABS R6, R10.reuse ;  /* 0x0000000a00067213 */ /* 0x080fe40000000000 */
[----:B------:R-:W-:Y:S02]  /*15b0*/  IADD3 R0, R10, -0x1, R9 ;  /* 0xffffffff0a007810 */ /* 0x000fe40007ffe009 */
[----:B------:R-:W0:Y:S01]  /*15c0*/  I2F.RP R3, R6 ;  /* 0x0000000600037306 */ /* 0x000e220000209400 */
[----:B------:R-:W-:Y:S02]  /*15d0*/  IABS R11, R10 ;  /* 0x0000000a000b7213 */ /* 0x000fe40000000000 */
        /* <DEDUP_REMOVED lines=22> */
.L_x_2083:
[-C--:B------:R-:W-:Y:S01]  /*1740*/  IMAD R147, R12, R96.reuse, RZ ;  /* 0x000000600c937224 */ /* 0x080fe200078e02ff */
[----:B------:R-:W-:Y:S02]  /*1750*/  PLOP3.LUT P0, PT, PT, PT, PT, 0x80, 0x0 ;  /* 0x000000000000781c */ /* 0x000fe40003f0f070 */
[----:B------:R-:W-:Y:S02]  /*1760*/  CS2R R72, SRZ ;  /* 0x0000000000487805 */ /* 0x000fe4000001ff00 */
[----:B------:R-:W-:Y:S02]  /*1770*/  CS2R R70, SRZ ;  /* 0x0000000000467805 */ /* 0x000fe4000001ff00 */
[----:B------:R-:W-:Y:S02]  /*1780*/  CS2R R68, SRZ ;  /* 0x0000000000447805 */ /* 0x000fe4000001ff00 */
[----:B------:R-:W-:Y:S02]  /*1790*/  VIADDMNMX R96, R147, R96, R9, PT ;  /* 0x0000006093607246 */ /* 0x000fe40003800109 */
[----:B------:R-:W-:-:S02]  /*17a0*/  CS2R R66, SRZ ;  /* 0x0000000000427805 */ /* 0x000fc4000001ff00 */
[----:B------:R-:W-:Y:S02]  /*17b0*/  CS2R R64, SRZ ;  /* 0x0000000000407805 */ /* 0x000fe4000001ff00 */
[----:B------:R-:W-:Y:S02]  /*17c0*/  CS2R R62, SRZ ;  /* 0x00000000003e7805 */ /* 0x000fe4000001ff00 */
[----:B------:R-:W-:Y:S02]  /*17d0*/  ISETP.GT.AND P1, PT, R96, R147, PT ;  /* 0x000000936000720c */ /* 0x000fe40003f24270 */
        /* <DEDUP_REMOVED lines=20> */
[----:B------:R-:W0:Y:S01]  /*1920*/  S2R R0, SR_TID.X ;  /* 0x0000000000007919 */ /* 0x000e220000002100 */
[----:B------:R-:W-:-:S04]  /*1930*/  UIADD3 UR6, UR36, 0x24300, URZ ;  /* 0x0002430024067890 */ /* 0x000fc8000fffe03f */
[----:B------:R-:W-:-:S06]  /*1940*/  ULOP3.LUT UP0, URZ, UR6, 0x9f, URZ, 0xc0, !UPT ;  /* 0x0000009f063f7892 */ /* 0x000fcc000f80c03f */
[----:B------:R-:W-:Y:S01]  /*1950*/  PLOP3.LUT P0, PT, PT, PT, UP0, 0x80, 0x0 ;  /* 0x000000000000781c */ /* 0x000fe20003f0f008 */
[----:B0-----:R-:W-:-:S05]  /*1960*/  VIADD R3, R0, 0xffffff80 ;  /* 0xffffff8000037836 */ /* 0x001fca0000000000 */
[----:B------:R-:W-:-:S04]  /*1970*/  SHF.R.S32.HI R0, RZ, 0x1f, R3 ;  /* 0x0000001fff007819 */ /* 0x000fc80000011403 */
[----:B------:R-:W-:-:S04]  /*1980*/  LEA.HI R0, R0, R3, RZ, 0x7 ;  /* 0x0000000300007211 */ /* 0x000fc800078f38ff */
[----:B------:R-:W-:-:S06]  /*1990*/  SHF.R.S32.HI R0, RZ, 0x7, R0 ;  /* 0x00000007ff007819 */ /* 0x000fcc0000011400 */
[----:B------:R-:W0:Y:S02]  /*19a0*/  SHFL.IDX PT, R0, R0, RZ, 0x1f ;  /* 0x00001fff00007589 */ /* 0x000e2400000e0000 */
[----:B0-----:R-:W-:-:S13]  /*19b0*/  R2UR UR38, R0 ;  /* 0x00000000002672ca */ /* 0x001fda00000e0000 */
        /* <DEDUP_REMOVED lines=27> */
.L_x_2085:
[----:B------:R-:W2:Y:S01]  /*1b70*/  LDL R20, [R1+0x24] ;  /* 0x0000240001147983 */ /* 0x000ea20000100800 */
[----:B------:R-:W-:Y:S02]  /*1b80*/  ISETP.NE.AND P0, PT, R145, 0x3, PT ;  /* 0x000000039100780c */ /* 0x000fe40003f05270 */
[----:B--2---:R-:W-:-:S04]  /*1b90*/  LEA.HI R0, R20, R20, RZ, 0x1 ;  /* 0x0000001414007211 */ /* 0x004fc800078f08ff */
[----:B------:R-:W-:-:S05]  /*1ba0*/  LOP3.LUT R0, R0, 0xfffffffe, RZ, 0xc0, !PT ;  /* 0xfffffffe00007812 */ /* 0x000fca00078ec0ff */
[----:B------:R-:W-:-:S05]  /*1bb0*/  IMAD.IADD R0, R20, 0x1, -R0 ;  /* 0x0000000114007824 */ /* 0x000fca00078e0a00 */
[----:B------:R-:W-:-:S04]  /*1bc0*/  SHF.L.U32 R0, R0, 0x1f, RZ ;  /* 0x0000001f00007819 */ /* 0x000fc800000006ff */
[----:B------:R-:W0:Y:S02]  /*1bd0*/  SYNCS.PHASECHK.TRANS64.TRYWAIT P1, [UR36+0x31c00], R0 ;  /* 0x031c0000ff0075a7 */ /* 0x000e240008020164 */
[----:B0-----:R-:W-:Y:S05]  /*1be0*/  @!P1 BRA `(.L_x_2086) ;  /* 0x0000015400a49947 */ /* 0x001fea0003800000 */
.L_x_2258:
[----:B------:R-:W-:Y:S05]  /*1bf0*/  @!P0 BRA `(.L_x_2087) ;  /* 0x0000000000048947 */ /* 0x000fea0003800000 */
[----:B------:R-:W-:Y:S01]  /*1c00*/  BPT.TRAP 0x1 ;  /* 0x000000040000795c */ /* 0x000fe20000300000 */
.L_x_2087:
[----:B------:R-:W-:Y:S01]  /*1c10*/  IMAD.U32 R4, RZ, RZ, UR39 ;  /* 0x00000027ff047e24 */ /* 0x000fe2000f8e00ff */
[----:B0-----:R-:W-:-:S04]  /*1c20*/  SHF.L.U32 R3, R16, 0x1f, RZ ;  /* 0x0000001f10037819 */ /* 0x001fc800000006ff */
[----:B------:R-:W-:-:S04]  /*1c30*/  LEA R4, R4, UR36, 0x3 ;  /* 0x0000002404047c11 */ /* 0x000fc8000f8e18ff */
[----:B------:R0:W1:Y:S01]  /*1c40*/  SYNCS.PHASECHK.TRANS64.TRYWAIT P2, [R4+URZ+0x31c30], R3 ;  /* 0x031c3003040075a7 */ /* 0x000062000804017f */
[----:B------:R-:W-:Y:S05]  /*1c50*/  @!P0 BRA `(.L_x_2088) ;  /* 0x0000000000048947 */ /* 0x000fea0003800000 */
[----:B------:R-:W-:Y:S01]  /*1c60*/  BPT.TRAP 0x1 ;  /* 0x000000040000795c */ /* 0x000fe20000300000 */
.L_x_2088:
[----:B------:R-:W2:Y:S02]  /*1c70*/  S2R R0, SR_TID.X ;  /* 0x0000000000007919 */ /* 0x000ea40000002100 */
[----:B--2---:R-:W-:Y:S01]  /*1c80*/  LOP3.LUT P1, RZ, R0, 0x7f, RZ, 0xc0, !PT ;  /* 0x0000007f00ff7812 */ /* 0x004fe2000782c0ff */
[----:B-1----:R-:W-:-:S12]  /*1c90*/  @P2 BRA `(.L_x_2089) ;  /* 0x0000000000082947 */ /* 0x002fd80003800000 */
[----:B------:R-:W1:Y:S02]  /*1ca0*/  SYNCS.PHASECHK.TRANS64.TRYWAIT P2, [R4+URZ+0x31c30], R3 ;  /* 0x031c3003040075a7 */ /* 0x000e64000804017f */
[----:B-1----:R-:W-:Y:S05]  /*1cb0*/  @!P2 BRA `(.L_x_2090) ;  /* 0x000001540088a947 */ /* 0x002fea0003800000 */
.L_x_2089:
[----:B------:R-:W-:Y:S05]  /*1cc0*/  WARPSYNC.ALL ;  /* 0x0000000000007948 */ /* 0x000fea0003800000 */
[----:B------:R-:W-:Y:S01]  /*1cd0*/  UIADD3 UR4, UR36, 0x16a00, URZ ;  /* 0x00016a0024047890 */ /* 0x000fe2000fffe03f */
[----:B------:R-:W-:Y:S01]  /*1ce0*/  WARPGROUP.ARRIVE ;  /* 0x00000000000079c5 */ /* 0x000fe20000000000 */
[----:B------:R-:W-:Y:S01]  /*1cf0*/  ULOP3.LUT UR24, UR40, 0x10000, URZ, 0xfc, !UPT ;  /* 0x0001000028187892 */ /* 0x000fe2000f8efc3f */
[----:B------:R-:W2:Y:S01]  /*1d00*/  LDC R0, c[0x0][0x448] ;  /* 0x00011200ff007b82 */ /* 0x000ea20000000800 */
[----:B------:R-:W-:Y:S01]  /*1d10*/  USHF.R.U32.HI UR4, URZ, 0x4, UR4 ;  /* 0x000000043f047899 */ /* 0x000fe20008011604 */
[----:B01----:R-:W-:Y:S01]  /*1d20*/  IMAD.IADD R3, R148, 0x1, R144 ;  /* 0x0000000194037824 */ /* 0x003fe200078e0290 */
[----:B------:R-:W-:Y:S01]  /*1d30*/  UMOV UR25, 0x80000020 ;  /* 0x8000002000197882 */ /* 0x000fe20000000000 */
[----:B------:R-:W-:Y:S01]  /*1d40*/  UMOV UR27, 0x80000020 ;  /* 0x80000020001b7882 */ /* 0x000fe20000000000 */
[----:B------:R-:W-:Y:S01]  /*1d50*/  ULOP3.LUT UR4, UR4, 0x3fff, URZ, 0xc0, !UPT ;  /* 0x00003fff04047892 */ /* 0x000fe2000f8ec03f */
[----:B------:R-:W-:Y:S01]  /*1d60*/  IMAD R7, R96, -0x90, R17 ;  /* 0xffffff7060077824 */ /* 0x000fe200078e0211 */
[----:B------:R-:W-:Y:S01]  /*1d70*/  UMOV UR5, UR25 ;  /* 0x0000001900057c82 */ /* 0x000fe20008000000 */
[----:B------:R-:W-:Y:S01]  /*1d80*/  UMOV UR7, 0x80000020 ;  /* 0x8000002000077882 */ /* 0x000fe20000000000 */
[----:B------:R-:W-:Y:S01]  /*1d90*/  ULOP3.LUT UR56, UR4, 0x10000, URZ, 0xfc, !UPT ;  /* 0x0001000004387892 */ /* 0x000fe2000f8efc3f */
[----:B------:R-:W-:Y:S01]  /*1da0*/  LOP3.LUT R19, R19, 0xefffffff, RZ, 0xc0, !PT ;  /* 0xefffffff13137812 */ /* 0x000fe200078ec0ff */
[----:B------:R-:W-:Y:S01]  /*1db0*/  UMOV UR8, UR24 ;  /* 0x0000001800087c82 */ /* 0x000fe20008000000 */
[----:B------:R-:W-:Y:S01]  /*1dc0*/  UMOV UR4, UR24 ;  /* 0x0000001800047c82 */ /* 0x000fe20008000000 */
[----:B------:R-:W-:Y:S01]  /*1dd0*/  UIMAD UR26, UR39, 0x6c0, UR56 ;  /* 0x000006c0271a78a4 */ /* 0x000fe2000f8e0238 */
[----:B------:R-:W-:Y:S01]  /*1de0*/  IADD3 R7, -R146, 0x90, R7 ;  /* 0x0000009092077810 */ /* 0x000fe20007ffe107 */
[----:B------:R-:W-:Y:S01]  /*1df0*/  UMOV UR9, UR25 ;  /* 0x0000001900097c82 */ /* 0x000fe20008000000 */
[----:B------:R-:W-:Y:S01]  /*1e00*/  UMOV UR11, 0x80000020 ;  /* 0x80000020000b7882 */ /* 0x000fe20000000000 */
[----:B------:R-:W-:-:S02]  /*1e10*/  UIADD3 UR6, UR26, 0x40, URZ ;  /* 0x000000401a067890 */ /* 0x000fc4000fffe03f */
[----:B------:R-:W-:Y:S02]  /*1e20*/  UIADD3 UR10, UR26, 0xc0, URZ ;  /* 0x000000c01a0a7890 */ /* 0x000fe4000fffe03f */
[----:B------:R-:W-:Y:S02]  /*1e30*/  UIADD3 UR14, UR26, 0x100, URZ ;  /* 0x000001001a0e7890 */ /* 0x000fe4000fffe03f */
[----:B------:R-:W-:Y:S01]  /*1e40*/  HGMMA.64x16x16.F32.BF16 R88, gdesc[UR24], RZ, !UPT, gsb0 ;  /* 0x00200000185879f0 */ /* 0x000fe2000c0018ff */
[----:B------:R-:W-:Y:S01]  /*1e50*/  UMOV UR12, UR24 ;  /* 0x00000018000c7c82 */ /* 0x000fe20008000000 */
[----:B------:R-:W-:Y:S01]  /*1e60*/  UMOV UR13, UR25 ;  /* 0x00000019000d7c82 */ /* 0x000fe20008000000 */
[----:B------:R-:W-:Y:S01]  /*1e70*/  UMOV UR15, 0x80000020 ;  /* 0x80000020000f7882 */ /* 0x000fe20000000000 */
[----:B------:R-:W-:Y:S01]  /*1e80*/  UIADD3 UR18, UR26, 0x140, URZ ;  /* 0x000001401a127890 */ /* 0x000fe2000fffe03f */
[----:B--2---:R-:W-:Y:S01]  /*1e90*/  ISETP.NE.AND P5, PT, R0, 0x1, PT ;  /* 0x000000010000780c */ /* 0x004fe20003fa5270 */
        /* <DEDUP_REMOVED lines=12> */
[----:B------:R-:W0:Y:S01]  /*1f60*/  @P5 LDC R0, c[0x0][0x44c] ;  /* 0x00011300ff005b82 */ /* 0x000e220000000800 */
[----:B------:R-:W-:Y:S01]  /*1f70*/  UIADD3 UR34, UR26, 0x400, URZ ;  /* 0x000004001a227890 */ /* 0x000fe2000fffe03f */
[----:B------:R-:W-:Y:S01]  /*1f80*/  @P5 LOP3.LUT R19, R19, 0x10000000, RZ, 0xfc, !PT ;  /* 0x1000000013135812 */ /* 0x000fe200078efcff */
[----:B------:R-:W-:Y:S01]  /*1f90*/  UMOV UR35, 0x80000020 ;  /* 0x8000002000237882 */ /* 0x000fe20000000000 */
[----:B------:R-:W-:Y:S01]  /*1fa0*/  UIADD3 UR42, UR26, 0x402, URZ ;  /* 0x000004021a2a7890 */ /* 0x000fe2000fffe03f */
[----:B------:R-:W-:Y:S01]  /*1fb0*/  UMOV UR43, 0x80000020 ;  /* 0x80000020002b7882 */ /* 0x000fe20000000000 */
[----:B------:R-:W-:-:S02]  /*1fc0*/  UIADD3 UR46, UR26, 0x640, URZ ;  /* 0x000006401a2e7890 */ /* 0x000fc4000fffe03f */
[----:B------:R-:W1:Y:S01]  /*1fd0*/  @P5 LDC R5, c[0x0][0x450] ;  /* 0x00011400ff055b82 */ /* 0x000e620000000800 */
[----:B------:R-:W-:Y:S01]  /*1fe0*/  UMOV UR47, 0x80000020 ;  /* 0x80000020002f7882 */ /* 0x000fe20000000000 */
[----:B0-----:R-:W-:Y:S01]  /*1ff0*/  @P5 IMAD.HI.U32 R0, R3, R0, RZ ;  /* 0x0000000003005227 */ /* 0x001fe200078e00ff */
[----:B------:R-:W-:Y:S02]  /*2000*/  WARPGROUP.DEPBAR.LE gsb0, 0x0 ;  /* 0x00008000000079c5 */ /* 0x000fe40000010000 */
[----:B------:R-:W-:Y:S02]  /*2010*/  WARPGROUP.ARRIVE ;  /* 0x00000000000079c5 */ /* 0x000fe40000000000 */
[----:B-1----:R-:W-:Y:S01]  /*2020*/  @P5 SHF.R.U32.HI R3, RZ, R5, R0 ;  /* 0x00000005ff035219 */ /* 0x002fe20000011600 */
[----:B------:R-:W-:-:S03]  /*2030*/  IMAD R5, R96, -0x90, RZ ;  /* 0xffffff7060057824 */ /* 0x000fc600078e02ff */
[----:B------:R-:W-:Y:S01]  /*2040*/  HGMMA.64x16x16.F32.BF16 R80, gdesc[UR4], RZ, !UPT, gsb0 ;  /* 0x00200000045079f0 */ /* 0x000fe2000c0018ff */
[----:B------:R-:W-:Y:S01]  /*2050*/  UIADD3 UR6, UR26, 0x80, URZ ;  /* 0x000000801a067890 */ /* 0x000fe2000fffe03f */
[----:B------:R-:W0:Y:S01]  /*2060*/  SHFL.IDX PT, R0, R3, RZ, 0x1c1f ;  /* 0x001c1fff03007589 */ /* 0x000e2200000e0000 */
[----:B------:R-:W-:Y:S01]  /*2070*/  UMOV UR4, UR24 ;  /* 0x0000001800047c82 */ /* 0x000fe20008000000 */
[----:B------:R-:W-:Y:S01]  /*2080*/  UMOV UR5, UR25 ;  /* 0x0000001900057c82 */ /* 0x000fe20008000000 */
[----:B------:R-:W-:Y:S01]  /*2090*/  UMOV UR7, 0x80000020 ;  /* 0x8000002000077882 */ /* 0x000fe20000000000 */
[----:B------:R-:W-:Y:S01]  /*20a0*/  IADD3 R5, -R146, 0x91, R5 ;  /* 0x0000009192057810 */ /* 0x000fe20007ffe105 */
[----:B------:R-:W1:Y:S03]  /*20b0*/  SHFL.IDX PT, R3, R3, 0x1, 0x1c1f ;  /* 0x003c1f0003037f89 */ /* 0x000e6600000e0000 */
[----:B------:R-:W-:-:S04]  /*20c0*/  IADD3 R6, -R18, R5, R17 ;  /* 0x0000000512067210 */ /* 0x000fc80007ffe111 */
[----:B0-----:R-:W-:-:S04]  /*20d0*/  VIADDMNMX R0, R0, R6, R7, PT ;  /* 0x0000000600007246 */ /* 0x001fc80003800107 */
[C---:B------:R-:W-:Y:S02]  /*20e0*/  ISETP.GT.AND P2, PT, R0.reuse, RZ, PT ;  /* 0x000000ff0000720c */ /* 0x040fe40003f44270 */
[C---:B------:R-:W-:Y:S02]  /*20f0*/  ISETP.GT.AND P3, PT, R0.reuse, 0x1, PT ;  /* 0x000000010000780c */ /* 0x040fe40003f64270 */
[----:B------:R-:W-:Y:S02]  /*2100*/  ISETP.GT.AND P4, PT, R0, 0x8, PT ;  /* 0x000000080000780c */ /* 0x000fe40003f84270 */
[----:B-1----:R-:W-:Y:S01]  /*2110*/  VIADDMNMX R7, R3, R6, R7, PT ;  /* 0x0000000603077246 */ /* 0x002fe20003800107 */
        /* <DEDUP_REMOVED lines=36> */
[----:B------:R-:W-:Y:S01]  /*2360*/  UMOV UR4, UR27 ;  /* 0x0000001b00047c82 */ /* 0x000fe20008000000 */
[----:B------:R-:W-:Y:S01]  /*2370*/  UMOV UR5, 0x80000020 ;  /* 0x8000002000057882 */ /* 0x000fe20000000000 */
[----:B------:R-:W-:Y:S01]  /*2380*/  UMOV UR6, UR8 ;  /* 0x0000000800067c82 */ /* 0x000fe20008000000 */
[----:B------:R-:W-:Y:S01]  /*2390*/  UMOV UR7, 0x80000020 ;  /* 0x8000002000077882 */ /* 0x000fe20000000000 */
[----:B------:R-:W-:Y:S01]  /*23a0*/  UMOV UR8, UR4 ;  /* 0x0000000400087c82 */ /* 0x000fe20008000000 */
        /* <DEDUP_REMOVED lines=9> */
[----:B------:R-:W-:Y:S01]  /*2440*/  UIADD3 UR27, UR24, 0x300, URZ ;  /* 0x00000300181b7890 */ /* 0x000fe2000fffe03f */
[----:B------:R-:W-:-:S02]  /*2450*/  WARPGROUP.DEPBAR.LE gsb0, 0x0 ;  /* 0x00008000000079c5 */ /* 0x000fc40000010000 */
        /* <DEDUP_REMOVED lines=19> */
[----:B------:R-:W-:Y:S01]  /*2590*/  UMOV UR9, 0x80000020 ;  /* 0x8000002000097882 */ /* 0x000fe20000000000 */
[----:B------:R-:W-:Y:S01]  /*25a0*/  UMOV UR11, 0x80000020 ;  /* 0x80000020000b7882 */ /* 0x000fe20000000000 */
[----:B------:R-:W-:Y:S01]  /*25b0*/  UMOV UR32, UR8 ;  /* 0x0000000800207c82 */ /* 0x000fe20008000000 */
[----:B------:R-:W-:Y:S01]  /*25c0*/  UMOV UR33, UR9 ;  /* 0x0000000900217c82 */ /* 0x000fe20008000000 */
        /* <DEDUP_REMOVED lines=166> */
[----:B------:R-:W-:Y:S01]  /*3030*/  ULDC UR6, c[0x0][0x988] ;  /* 0x0002620000067ab9 */ /* 0x000fe20000000800 */
        /* <DEDUP_REMOVED lines=30> */
[C---:B------:R-:W-:Y:S02]  /*3220*/  ISETP.GT.AND P3, PT, R0.reuse, 0x10, PT ;  /* 0x000000100000780c */ /* 0x040fe40003f64270 */
[----:B------:R-:W-:Y:S02]  /*3230*/  FSEL R93, R93, -INF , P2 ;  /* 0xff8000005d5d7808 */ /* 0x000fe40001000000 */
[----:B------:R-:W-:Y:S02]  /*3240*/  FMNMX.FTZ R8, R11, R8, !PT ;  /* 0x000000080b087209 */ /* 0x000fe40007810000 */
[----:B------:R-:W-:Y:S02]  /*3250*/  ISETP.GT.AND P2, PT, R0, 0x11, PT ;  /* 0x000000110000780c */ /* 0x000fe40003f44270 */
[----:B------:R-:W-:Y:S02]  /*3260*/  FMNMX.FTZ R8, R93, R8, !PT ;  /* 0x000000085d087209 */ /* 0x000fe40007810000 */
[----:B------:R-:W-:Y:S01]  /*3270*/  ISETP.GT.AND P4, PT, R7, 0x8, PT ;  /* 0x000000080700780c */ /* 0x000fe20003f84270 */
[----:B------:R-:W-:-:S02]  /*3280*/  WARPGROUP.DEPBAR.LE gsb0, 0x0 ;  /* 0x00008000000079c5 */ /* 0x000fc40000010000 */
[----:B------:R-:W-:Y:S01]  /*3290*/  WARPGROUP.ARRIVE ;  /* 0x00000000000079c5 */ /* 0x000fe20000000000 */
[----:B------:R-:W-:Y:S02]  /*32a0*/  FSEL R13, R80, -INF , P3 ;  /* 0xff800000500d7808 */ /* 0x000fe40001800000 */
[C---:B------:R-:W-:Y:S02]  /*32b0*/  ISETP.GT.AND P3, PT, R0.reuse, 0x18, PT ;  /* 0x000000180000780c */ /* 0x040fe40003f64270 */
        /* <DEDUP_REMOVED lines=8> */
[C---:B------:R-:W-:Y:S02]  /*3340*/  ISETP.GT.AND P3, PT, R0.reuse, 0x20, PT ;  /* 0x000000200000780c */ /* 0x040fe40003f64270 */
[----:B------:R-:W-:Y:S02]  /*3350*/  FSEL R85, R85, -INF , P2 ;  /* 0xff80000055557808 */ /* 0x000fe40001000000 */
[----:B------:R-:W-:Y:S02]  /*3360*/  FMNMX.FTZ R8, R15, R8, !PT ;  /* 0x000000080f087209 */ /* 0x000fe40007810000 */
[----:B------:R-:W-:-:S02]  /*3370*/  ISETP.GT.AND P2, PT, R0, 0x21, PT ;  /* 0x000000210000780c */ /* 0x000fc40003f44270 */
[----:B------:R-:W-:Y:S01]  /*3380*/  FMNMX.FTZ R8, R85, R8, !PT ;  /* 0x0000000855087209 */ /* 0x000fe20007810000 */
[----:B------:R-:W-:Y:S02]  /*3390*/  WARPGROUP.DEPBAR.LE gsb0, 0x0 ;  /* 0x00008000000079c5 */ /* 0x000fe40000010000 */
        /* <DEDUP_REMOVED lines=104> */
[----:B------:R-:W-:Y:S01]  /*3a20*/  ISETP.GT.AND P2, PT, R0, 0x89, PT ;  /* 0x000000890000780c */ /* 0x000fe20003f44270 */
[----:B------:R-:W-:Y:S01]  /*3a30*/  IMAD.U32 R0, RZ, RZ, UR6 ;  /* 0x00000006ff007e24 */ /* 0x000fe2000f8e00ff */
[----:B------:R-:W-:Y:S02]  /*3a40*/  FSEL R119, R28, -INF , P3 ;  /* 0xff8000001c777808 */ /* 0x000fe40001800000 */
[----:B------:R-:W-:Y:S02]  /*3a50*/  FMNMX.FTZ R8, R25, R8, !PT ;  /* 0x0000000819087209 */ /* 0x000fe40007810000 */
[----:B------:R-:W-:Y:S02]  /*3a60*/  FSEL R29, R29, -INF , P2 ;  /* 0xff8000001d1d7808 */ /* 0x000fe40001000000 */
[----:B------:R-:W-:Y:S02]  /*3a70*/  FMNMX.FTZ R8, R119, R8, !PT ;  /* 0x0000000877087209 */ /* 0x000fe40007810000 */
[----:B------:R-:W-:-:S02]  /*3a80*/  ISETP.GT.AND P3, PT, R7, 0x1, PT ;  /* 0x000000010700780c */ /* 0x000fc40003f64270 */
[----:B------:R-:W-:Y:S02]  /*3a90*/  FMNMX.FTZ R10, R29, R8, !PT ;  /* 0x000000081d0a7209 */ /* 0x000fe40007810000 */
[----:B------:R-:W-:Y:S02]  /*3aa0*/  FSEL R91, R91, -INF , P3 ;  /* 0xff8000005b5b7808 */ /* 0x000fe40001800000 */
[----:B------:R-:W-:Y:S01]  /*3ab0*/  ISETP.GT.AND P3, PT, R7, 0x11, PT ;  /* 0x000000110700780c */ /* 0x000fe20003f64270 */
[----:B------:R-:W0:Y:S03]  /*3ac0*/  SHFL.BFLY PT, R5, R10, 0x2, 0x1f ;  /* 0x0c401f000a057f89 */ /* 0x000e2600000e0000 */
[----:B------:R-:W-:Y:S02]  /*3ad0*/  FSEL R83, R83, -INF , P3 ;  /* 0xff80000053537808 */ /* 0x000fe40001800000 */
[----:B------:R-:W-:-:S04]  /*3ae0*/  ISETP.GT.AND P3, PT, R7, 0x19, PT ;  /* 0x000000190700780c */ /* 0x000fc80003f64270 */
        /* <DEDUP_REMOVED lines=11> */
[----:B------:R-:W-:Y:S02]  /*3ba0*/  ISETP.GT.AND P3, PT, R7, 0x41, PT ;  /* 0x000000410700780c */ /* 0x000fe40003f64270 */
        /* <DEDUP_REMOVED lines=16> */
[----:B------:R-:W-:Y:S01]  /*3cb0*/  ISETP.GT.AND P2, PT, R7, 0x10, PT ;  /* 0x000000100700780c */ /* 0x000fe20003f44270 */
[--C-:B------:R-:W-:Y:S01]  /*3cc0*/  FFMA.FTZ R9, R9, R0, -R8.reuse ;  /* 0x0000000009097223 */ /* 0x100fe20000010808 */
[----:B------:R-:W-:Y:S01]  /*3cd0*/  FMNMX.FTZ R14, R89, R14, !PT ;  /* 0x0000000e590e7209 */ /* 0x000fe20007810000 */
[--C-:B------:R-:W-:Y:S01]  /*3ce0*/  FFMA.FTZ R11, R11, R0, -R8.reuse ;  /* 0x000000000b0b7223 */ /* 0x100fe20000010808 */
[----:B------:R-:W-:Y:S01]  /*3cf0*/  FSEL R93, R82, -INF , P2 ;  /* 0xff800000525d7808 */ /* 0x000fe20001000000 */
[----:B------:R-:W-:Y:S01]  /*3d00*/  MUFU.EX2 R10, R10 ;  /* 0x0000000a000a7308 */ /* 0x000fe20000000800 */
[----:B------:R-:W-:Y:S01]  /*3d10*/  FMNMX.FTZ R20, R95, R14, !PT ;  /* 0x0000000e5f147209 */ /* 0x000fe20007810000 */
[-CC-:B------:R-:W-:Y:S01]  /*3d20*/  FFMA.FTZ R81, R81, R0.reuse, -R8.reuse ;  /* 0x0000000051517223 */ /* 0x180fe20000010808 */
[----:B------:R-:W-:Y:S01]  /*3d30*/  ISETP.GT.AND P2, PT, R7, 0x18, PT ;  /* 0x000000180700780c */ /* 0x000fe20003f44270 */
[--C-:B------:R-:W-:Y:S01]  /*3d40*/  FFMA.FTZ R44, R37, R0, -R8.reuse ;  /* 0x00000000252c7223 */ /* 0x100fe20000010808 */
[----:B------:R-:W-:Y:S01]  /*3d50*/  FMNMX.FTZ R20, R93, R20, !PT ;  /* 0x000000145d147209 */ /* 0x000fe20007810000 */
[--C-:B------:R-:W-:Y:S01]  /*3d60*/  FFMA.FTZ R40, R53, R0, -R8.reuse ;  /* 0x0000000035287223 */ /* 0x100fe20000010808 */
[----:B------:R-:W-:Y:S01]  /*3d70*/  FSEL R121, R86, -INF , P2 ;  /* 0xff80000056797808 */ /* 0x000fe20001000000 */
[----:B------:R0:W-:Y:S01]  /*3d80*/  MUFU.EX2 R14, R3 ;  /* 0x00000003000e7308 */ /* 0x0001e20000000800 */
[----:B------:R-:W-:Y:S01]  /*3d90*/  FMNMX.FTZ R20, R83, R20, !PT ;  /* 0x0000001453147209 */ /* 0x000fe20007810000 */
[-CC-:B------:R-:W-:Y:S01]  /*3da0*/  FFMA.FTZ R41, R41, R0.reuse, -R8.reuse ;  /* 0x0000000029297223 */ /* 0x180fe20000010808 */
[----:B------:R-:W-:Y:S01]  /*3db0*/  ISETP.GT.AND P2, PT, R7, 0x20, PT ;  /* 0x000000200700780c */ /* 0x000fe20003f44270 */
[----:B------:R-:W-:Y:S01]  /*3dc0*/  FFMA.FTZ R37, R117, R0, -R8 ;  /* 0x0000000075257223 */ /* 0x000fe20000010808 */
[----:B------:R-:W-:-:S02]  /*3dd0*/  FMNMX.FTZ R20, R121, R20, !PT ;  /* 0x0000001479147209 */ /* 0x000fc40007810000 */
[----:B------:R-:W-:Y:S01]  /*3de0*/  FSEL R85, R74, -INF , P2 ;  /* 0xff8000004a557808 */ /* 0x000fe20001000000 */
[----:B------:R-:W1:Y:S01]  /*3df0*/  MUFU.EX2 R9, R9 ;  /* 0x0000000900097308 */ /* 0x000e620000000800 */
[----:B------:R-:W-:Y:S01]  /*3e00*/  FMNMX.FTZ R22, R87, R20, !PT ;  /* 0x0000001457167209 */ /* 0x000fe20007810000 */
[-CC-:B0-----:R-:W-:Y:S01]  /*3e10*/  FFMA.FTZ R3, R21, R0.reuse, -R8.reuse ;  /* 0x0000000015037223 */ /* 0x181fe20000010808 */
[----:B------:R-:W-:Y:S01]  /*3e20*/  ISETP.GT.AND P2, PT, R7, 0x28, PT ;  /* 0x000000280700780c */ /* 0x000fe20003f44270 */
[----:B------:R-:W-:Y:S01]  /*3e30*/  FFMA.FTZ R21, R73, R0, -R8 ;  /* 0x0000000049157223 */ /* 0x000fe20000010808 */
[----:B------:R-:W-:Y:S02]  /*3e40*/  FMNMX.FTZ R22, R85, R22, !PT ;  /* 0x0000001655167209 */ /* 0x000fe40007810000 */
[----:B------:R-:W-:Y:S01]  /*3e50*/  FSEL R123, R78, -INF , P2 ;  /* 0xff8000004e7b7808 */ /* 0x000fe20001000000 */
[----:B------:R0:W-:Y:S01]  /*3e60*/  MUFU.EX2 R20, R3 ;  /* 0x0000000300147308 */ /* 0x0001e20000000800 */
[----:B------:R-:W-:-:S02]  /*3e70*/  FMNMX.FTZ R22, R75, R22, !PT ;  /* 0x000000164b167209 */ /* 0x000fc40007810000 */
[----:B------:R-:W-:Y:S02]  /*3e80*/  ISETP.GT.AND P2, PT, R7, 0x30, PT ;  /* 0x000000300700780c */ /* 0x000fe40003f44270 */
[----:B------:R-:W-:Y:S02]  /*3e90*/  FMNMX.FTZ R22, R123, R22, !PT ;  /* 0x000000167b167209 */ /* 0x000fe40007810000 */
[----:B------:R-:W-:Y:S01]  /*3ea0*/  FSEL R73, R66, -INF , P2 ;  /* 0xff80000042497808 */ /* 0x000fe20001000000 */
[----:B------:R-:W2:Y:S01]  /*3eb0*/  MUFU.EX2 R11, R11 ;  /* 0x0000000b000b7308 */ /* 0x000ea20000000800 */
[----:B------:R-:W-:Y:S01]  /*3ec0*/  FMNMX.FTZ R24, R79, R22, !PT ;  /* 0x000000164f187209 */ /* 0x000fe20007810000 */
[-CC-:B0-----:R-:W-:Y:S01]  /*3ed0*/  FFMA.FTZ R3, R23, R0.reuse, -R8.reuse ;  /* 0x0000000017037223 */ /* 0x181fe20000010808 */
[----:B------:R-:W-:Y:S01]  /*3ee0*/  ISETP.GT.AND P2, PT, R7, 0x38, PT ;  /* 0x000000380700780c */ /* 0x000fe20003f44270 */
[----:B------:R-:W-:Y:S01]  /*3ef0*/  FFMA.FTZ R23, R77, R0, -R8 ;  /* 0x000000004d177223 */ /* 0x000fe20000010808 */
[----:B------:R-:W-:Y:S01]  /*3f00*/  FMNMX.FTZ R24, R73, R24, !PT ;  /* 0x0000001849187209 */ /* 0x000fe20007810000 */
[----:B-1----:R-:W-:Y:S01]  /*3f10*/  FADD.FTZ R64, R9, R10 ;  /* 0x0000000a09407221 */ /* 0x002fe20000010000 */
[----:B------:R-:W-:Y:S01]  /*3f20*/  FSEL R125, R70, -INF , P2 ;  /* 0xff800000467d7808 */ /* 0x000fe20001000000 */
[----:B------:R0:W-:Y:S01]  /*3f30*/  MUFU.EX2 R22, R3 ;  /* 0x0000000300167308 */ /* 0x0001e20000000800 */
[----:B------:R-:W-:-:S02]  /*3f40*/  FMNMX.FTZ R24, R67, R24, !PT ;  /* 0x0000001843187209 */ /* 0x000fc40007810000 */
[----:B------:R-:W-:Y:S02]  /*3f50*/  ISETP.GT.AND P2, PT, R7, 0x40, PT ;  /* 0x000000400700780c */ /* 0x000fe40003f44270 */
[----:B------:R-:W-:Y:S02]  /*3f60*/  FMNMX.FTZ R24, R125, R24, !PT ;  /* 0x000000187d187209 */ /* 0x000fe40007810000 */
[----:B------:R-:W-:Y:S01]  /*3f70*/  FSEL R77, R58, -INF , P2 ;  /* 0xff8000003a4d7808 */ /* 0x000fe20001000000 */
[----:B------:R-:W1:Y:S01]  /*3f80*/  MUFU.EX2 R12, R12 ;  /* 0x0000000c000c7308 */ /* 0x000e620000000800 */
[----:B------:R-:W-:Y:S01]  /*3f90*/  FMNMX.FTZ R28, R71, R24, !PT ;  /* 0x00000018471c7209 */ /* 0x000fe20007810000 */
[-CC-:B0-----:R-:W-:Y:S01]  /*3fa0*/  FFMA.FTZ R3, R97, R0.reuse, -R8.reuse ;  /* 0x0000000061037223 */ /* 0x181fe20000010808 */
        /* <DEDUP_REMOVED lines=10> */
[----:B------:R-:W-:Y:S01]  /*4050*/  ISETP.GT.AND P2, PT, R7, 0x50, PT ;  /* 0x000000500700780c */ /* 0x000fe20003f44270 */
[----:B0-----:R-:W-:Y:S01]  /*4060*/  FFMA.FTZ R3, R101, R0, -R8 ;  /* 0x0000000065037223 */ /* 0x001fe20000010808 */
[----:B------:R-:W-:Y:S02]  /*4070*/  FMNMX.FTZ R28, R127, R28, !PT ;  /* 0x0000001c7f1c7209 */ /* 0x000fe40007810000 */
[----:B------:R-:W-:-:S02]  /*4080*/  ISETP.GT.AND P3, PT, R7, 0x51, PT ;  /* 0x000000510700780c */ /* 0x000fc40003f64270 */
        /* <DEDUP_REMOVED lines=13> */
[----:B------:R-:W-:Y:S02]  /*4160*/  ISETP.GT.AND P2, PT, R7, 0x60, PT ;  /* 0x000000600700780c */ /* 0x000fe40003f44270 */
[----:B------:R-:W-:Y:S02]  /*4170*/  FMNMX.FTZ R32, R65, R32, !PT ;  /* 0x0000002041207209 */ /* 0x000fe40007810000 */
[----:B------:R-:W-:-:S02]  /*4180*/  ISETP.GT.AND P3, PT, R7, 0x61, PT ;  /* 0x000000610700780c */ /* 0x000fc40003f64270 */
[----:B------:R-:W-:Y:S01]  /*4190*/  FSEL R69, R42, -INF , P2 ;  /* 0xff8000002a457808 */ /* 0x000fe20001000000 */
[--C-:B------:R-:W-:Y:S01]  /*41a0*/  FFMA.FTZ R42, R45, R0, -R8.reuse ;  /* 0x000000002d2a7223 */ /* 0x100fe20000010808 */
[----:B------:R-:W-:Y:S01]  /*41b0*/  FMNMX.FTZ R36, R55, R32, !PT ;  /* 0x0000002037247209 */ /* 0x000fe20007810000 */
[-CC-:B------:R-:W-:Y:S01]  /*41c0*/  FFMA.FTZ R45, R33, R0.reuse, -R8.reuse ;  /* 0x00000000212d7223 */ /* 0x180fe20000010808 */
[----:B------:R-:W-:Y:S01]  /*41d0*/  ISETP.GT.AND P2, PT, R7, 0x68, PT ;  /* 0x000000680700780c */ /* 0x000fe20003f44270 */
[----:B------:R3:W-:Y:S01]  /*41e0*/  MUFU.EX2 R32, R3 ;  /* 0x0000000300207308 */ /* 0x0007e20000000800 */
[----:B0-----:R-:W-:Y:S01]  /*41f0*/  FSEL R99, R43, -INF , P3 ;  /* 0xff8000002b637808 */ /* 0x001fe20001800000 */
[--C-:B------:R-:W-:Y:S01]  /*4200*/  FFMA.FTZ R43, R57, R0, -R8.reuse ;  /* 0x00000000392b7223 */ /* 0x100fe20000010808 */
[----:B------:R-:W-:Y:S01]  /*4210*/  FMNMX.FTZ R36, R69, R36, !PT ;  /* 0x0000002445247209 */ /* 0x000fe20007810000 */
[----:B------:R-:W-:Y:S01]  /*4220*/  FFMA.FTZ R33, R115, R0, -R8 ;  /* 0x0000000073217223 */ /* 0x000fe20000010808 */
[----:B------:R-:W-:-:S02]  /*4230*/  ISETP.GT.AND P3, PT, R7, 0x69, PT ;  /* 0x000000690700780c */ /* 0x000fc40003f64270 */
[----:B------:R-:W-:Y:S01]  /*4240*/  FSEL R101, R46, -INF , P2 ;  /* 0xff8000002e657808 */ /* 0x000fe20001000000 */
[--C-:B------:R-:W-:Y:S01]  /*4250*/  FFMA.FTZ R46, R25, R0, -R8.reuse ;  /* 0x00000000192e7223 */ /* 0x100fe20000010808 */
[----:B------:R-:W-:Y:S01]  /*4260*/  FMNMX.FTZ R36, R99, R36, !PT ;  /* 0x0000002463247209 */ /* 0x000fe20007810000 */
[----:B------:R-:W-:Y:S01]  /*4270*/  MUFU.EX2 R21, R21 ;  /* 0x0000001500157308 */ /* 0x000fe20000000800 */
[----:B------:R-:W-:Y:S02]  /*4280*/  FSEL R47, R47, -INF , P3 ;  /* 0xff8000002f2f7808 */ /* 0x000fe40001800000 */
[----:B------:R-:W-:Y:S02]  /*4290*/  ISETP.GT.AND P2, PT, R7, 0x70, PT ;  /* 0x000000700700780c */ /* 0x000fe40003f44270 */
[----:B------:R-:W-:Y:S02]  /*42a0*/  FMNMX.FTZ R36, R101, R36, !PT ;  /* 0x0000002465247209 */ /* 0x000fe40007810000 */
[----:B------:R-:W-:Y:S01]  /*42b0*/  ISETP.GT.AND P3, PT, R7, 0x71, PT ;  /* 0x000000710700780c */ /* 0x000fe20003f64270 */
[----:B------:R-:W-:Y:S01]  /*42c0*/  MUFU.EX2 R23, R23 ;  /* 0x0000001700177308 */ /* 0x000fe20000000800 */
[----:B------:R-:W-:Y:S01]  /*42d0*/  FSEL R57, R34, -INF , P2 ;  /* 0xff80000022397808 */ /* 0x000fe20001000000 */
[----:B------:R-:W-:Y:S01]  /*42e0*/  FFMA.FTZ R34, R103, R0, -R8 ;  /* 0x0000000067227223 */ /* 0x000fe20000010808 */
[----:B------:R-:W-:-:S02]  /*42f0*/  FMNMX.FTZ R36, R47, R36, !PT ;  /* 0x000000242f247209 */ /* 0x000fc40007810000 */
[----:B------:R-:W-:Y:S02]  /*4300*/  ISETP.GT.AND P2, PT, R7, 0x78, PT ;  /* 0x000000780700780c */ /* 0x000fe40003f44270 */
[----:B------:R-:W-:Y:S01]  /*4310*/  FSEL R103, R35, -INF , P3 ;  /* 0xff80000023677808 */ /* 0x000fe20001800000 */
[----:B------:R-:W-:Y:S01]  /*4320*/  FFMA.FTZ R35, R61, R0, -R8 ;  /* 0x000000003d237223 */ /* 0x000fe20000010808 */
[----:B------:R-:W-:Y:S01]  /*4330*/  FMNMX.FTZ R36, R57, R36, !PT ;  /* 0x0000002439247209 */ /* 0x000fe20007810000 */
[----:B------:R-:W-:Y:S01]  /*4340*/  MUFU.EX2 R59, R59 ;  /* 0x0000003b003b7308 */ /* 0x000fe20000000800 */
[----:B------:R-:W-:Y:S02]  /*4350*/  ISETP.GT.AND P3, PT, R7, 0x79, PT ;  /* 0x000000790700780c */ /* 0x000fe40003f64270 */
[----:B------:R-:W-:Y:S02]  /*4360*/  FSEL R133, R38, -INF , P2 ;  /* 0xff80000026857808 */ /* 0x000fe40001000000 */
[----:B------:R-:W-:-:S02]  /*4370*/  FMNMX.FTZ R36, R103, R36, !PT ;  /* 0x0000002467247209 */ /* 0x000fc40007810000 */
[----:B------:R-:W-:Y:S01]  /*4380*/  FSEL R61, R39, -INF , P3 ;  /* 0xff800000273d7808 */ /* 0x000fe20001800000 */
[--C-:B------:R-:W-:Y:S01]  /*4390*/  FFMA.FTZ R39, R49, R0, -R8.reuse ;  /* 0x0000000031277223 */ /* 0x100fe20000010808 */
[----:B------:R-:W-:Y:S01]  /*43a0*/  ISETP.GT.AND P2, PT, R7, 0x80, PT ;  /* 0x000000800700780c */ /* 0x000fe20003f44270 */
[----:B------:R-:W-:Y:S01]  /*43b0*/  MUFU.EX2 R51, R51 ;  /* 0x0000003300337308 */ /* 0x000fe20000000800 */
[----:B------:R-:W-:Y:S02]  /*43c0*/  FMNMX.FTZ R36, R133, R36, !PT ;  /* 0x0000002485247209 */ /* 0x000fe40007810000 */
[----:B------:R-:W-:Y:S02]  /*43d0*/  ISETP.GT.AND P3, PT, R7, 0x81, PT ;  /* 0x000000810700780c */ /* 0x000fe40003f64270 */
[----:B------:R-:W-:Y:S01]  /*43e0*/  FSEL R135, R26, -INF , P2 ;  /* 0xff8000001a877808 */ /* 0x000fe20001000000 */
[----:B------:R-:W-:Y:S01]  /*43f0*/  FFMA.FTZ R26, R105, R0, -R8 ;  /* 0x00000000691a7223 */ /* 0x000fe20000010808 */
[----:B------:R-:W-:Y:S01]  /*4400*/  FMNMX.FTZ R36, R61, R36, !PT ;  /* 0x000000243d247209 */ /* 0x000fe20007810000 */
[----:B------:R-:W-:Y:S01]  /*4410*/  MUFU.EX2 R43, R43 ;  /* 0x0000002b002b7308 */ /* 0x000fe20000000800 */
[----:B------:R-:W-:-:S02]  /*4420*/  ISETP.GT.AND P2, PT, R7, 0x88, PT ;  /* 0x000000880700780c */ /* 0x000fc40003f44270 */
[----:B------:R-:W-:Y:S01]  /*4430*/  FSEL R105, R27, -INF , P3 ;  /* 0xff8000001b697808 */ /* 0x000fe20001800000 */
[--C-:B------:R-:W-:Y:S01]  /*4440*/  FFMA.FTZ R27, R107, R0, -R8.reuse ;  /* 0x000000006b1b7223 */ /* 0x100fe20000010808 */
[----:B------:R-:W-:Y:S02]  /*4450*/  FMNMX.FTZ R36, R135, R36, !PT ;  /* 0x0000002487247209 */ /* 0x000fe40007810000 */
[----:B------:R-:W-:Y:S01]  /*4460*/  ISETP.GT.AND P3, PT, R7, 0x89, PT ;  /* 0x000000890700780c */ /* 0x000fe20003f64270 */
[----:B------:R-:W-:Y:S01]  /*4470*/  MUFU.EX2 R34, R34 ;  /* 0x0000002200227308 */ /* 0x000fe20000000800 */
[----:B------:R-:W-:Y:S01]  /*4480*/  FSEL R137, R30, -INF , P2 ;  /* 0xff8000001e897808 */ /* 0x000fe20001000000 */
[--C-:B------:R-:W-:Y:S01]  /*4490*/  FFMA.FTZ R30, R109, R0, -R8.reuse ;  /* 0x000000006d1e7223 */ /* 0x100fe20000010808 */
[----:B------:R-:W-:Y:S02]  /*44a0*/  FMNMX.FTZ R36, R105, R36, !PT ;  /* 0x0000002469247209 */ /* 0x000fe40007810000 */
[----:B------:R-:W-:Y:S01]  /*44b0*/  FSEL R49, R31, -INF , P3 ;  /* 0xff8000001f317808 */ /* 0x000fe20001800000 */
[----:B------:R-:W-:Y:S01]  /*44c0*/  FFMA.FTZ R31, R111, R0, -R8 ;  /* 0x000000006f1f7223 */ /* 0x000fe20000010808 */
[----:B------:R-:W-:Y:S01]  /*44d0*/  FMNMX.FTZ R36, R137, R36, !PT ;  /* 0x0000002489247209 */ /* 0x000fe20007810000 */
[----:B------:R-:W-:Y:S03]  /*44e0*/  MUFU.EX2 R35, R35 ;  /* 0x0000002300237308 */ /* 0x000fe60000000800 */
[----:B------:R-:W-:-:S05]  /*44f0*/  FMNMX.FTZ R36, R49, R36, !PT ;  /* 0x0000002431247209 */ /* 0x000fca0007810000 */
[----:B---3--:R-:W0:Y:S01]  /*4500*/  SHFL.BFLY PT, R3, R36, 0x2, 0x1f ;  /* 0x0c401f0024037f89 */ /* 0x008e2200000e0000 */
[----:B------:R-:W-:Y:S08]  /*4510*/  MUFU.EX2 R26, R26 ;  /* 0x0000001a001a7308 */ /* 0x000ff00000000800 */
[----:B------:R-:W-:Y:S08]  /*4520*/  MUFU.EX2 R39, R39 ;  /* 0x0000002700277308 */ /* 0x000ff00000000800 */
[----:B------:R-:W-:Y:S01]  /*4530*/  MUFU.EX2 R27, R27 ;  /* 0x0000001b001b7308 */ /* 0x000fe20000000800 */
[----:B0-----:R-:W-:Y:S01]  /*4540*/  FMNMX.FTZ R7, R36, R3, !PT ;  /* 0x0000000324077209 */ /* 0x001fe20007810000 */
[----:B------:R-:W-:-:S06]  /*4550*/  FFMA.FTZ R36, R113, R0, -R8 ;  /* 0x0000000071247223 */ /* 0x000fcc0000010808 */
[----:B------:R-:W-:Y:S01]  /*4560*/  MUFU.EX2 R40, R40 ;  /* 0x0000002800287308 */ /* 0x000fe20000000800 */
[----:B------:R-:W0:Y:S07]  /*4570*/  SHFL.BFLY PT, R38, R7, 0x1, 0x1f ;  /* 0x0c201f0007267f89 */ /* 0x000e2e00000e0000 */
[----:B------:R-:W-:Y:S08]  /*4580*/  MUFU.EX2 R30, R30 ;  /* 0x0000001e001e7308 */ /* 0x000ff00000000800 */
[----:B------:R-:W-:Y:S08]  /*4590*/  MUFU.EX2 R41, R41 ;  /* 0x0000002900297308 */ /* 0x000ff00000000800 */
[----:B------:R-:W-:Y:S01]  /*45a0*/  MUFU.EX2 R31, R31 ;  /* 0x0000001f001f7308 */ /* 0x000fe20000000800 */
[----:B0-----:R-:W-:Y:S01]  /*45b0*/  FMNMX.FTZ R3, R7, R38, !PT ;  /* 0x0000002607037209 */ /* 0x001fe20007810000 */
[-CC-:B------:R-:W-:Y:S01]  /*45c0*/  FFMA.FTZ R7, R119, R0.reuse, -R8.reuse ;  /* 0x0000000077077223 */ /* 0x180fe20000010808 */
[-C--:B------:R-:W-:Y:S01]  /*45d0*/  FFMA.FTZ R38, R29, R0.reuse, -R8 ;  /* 0x000000001d267223 */ /* 0x080fe20000010808 */
[----:B------:R-:W-:Y:S01]  /*45e0*/  @!P1 VIADD R8, R4, 0x31c40 ;  /* 0x00031c4004089836 */ /* 0x000fe20000000000 */
[C---:B------:R-:W-:Y:S01]  /*45f0*/  FSETP.NEU.FTZ.AND P2, PT, R3.reuse, -INF , PT ;  /* 0xff8000000300780b */ /* 0x040fe20003f5d000 */
[----:B------:R-:W-:-:S02]  /*4600*/  FMUL.FTZ R48, R3, R0 ;  /* 0x0000000003307220 */ /* 0x000fc40000410000 */
[----:B------:R-:W-:Y:S01]  /*4610*/  MUFU.EX2 R42, R42 ;  /* 0x0000002a002a7308 */ /* 0x000fe20000000800 */
[----:B------:R-:W-:Y:S02]  /*4620*/  @!P1 PRMT R8, RZ, 0x654, R8 ;  /* 0x00000654ff089816 */ /* 0x000fe40000000008 */
[----:B------:R-:W-:Y:S02]  /*4630*/  FSEL R48, R48, RZ, P2 ;  /* 0x000000ff30307208 */ /* 0x000fe40001000000 */
[----:B------:R0:W-:Y:S03]  /*4640*/  @!P1 SYNCS.ARRIVE.TRANS64.RED.A1T0 RZ, [R8+URZ], RZ ;  /* 0x000000ff08ff99a7 */ /* 0x0001e6000810043f */
[----:B------:R-:W-:Y:S01]  /*4650*/  MUFU.EX2 R36, R36 ;  /* 0x0000002400247308 */ /* 0x000fe20000000800 */
[-CC-:B------:R-:W-:Y:S01]  /*4660*/  FFMA.FTZ R66, R13, R0.reuse, -R48.reuse ;  /* 0x000000000d427223 */ /* 0x180fe20000010830 */
[-CC-:B------:R-:W-:Y:S01]  /*4670*/  FFMA.FTZ R91, R91, R0.reuse, -R48.reuse ;  /* 0x000000005b5b7223 */ /* 0x180fe20000010830 */
        /* <DEDUP_REMOVED lines=8> */
[-C--:B------:R-:W-:Y:S01]  /*4700*/  FFMA.FTZ R25, R77, R0.reuse, -R48 ;  /* 0x000000004d197223 */ /* 0x080fe20000010830 */
[----:B--2---:R-:W-:Y:S01]  /*4710*/  FADD.FTZ R77, R11, R64 ;  /* 0x000000400b4d7221 */ /* 0x004fe20000010000 */
[-CC-:B------:R-:W-:Y:S01]  /*4720*/  FFMA.FTZ R13, R85, R0.reuse, -R48.reuse ;  /* 0x00000000550d7223 */ /* 0x180fe20000010830 */
[----:B0-----:R-:W-:Y:S01]  /*4730*/  F2FP.BF16.F32.PACK_AB R8, R10, R9 ;  /* 0x000000090a08723e */ /* 0x001fe200000010ff */
[-CC-:B------:R-:W-:Y:S01]  /*4740*/  FFMA.FTZ R60, R75, R0.reuse, -R48.reuse ;  /* 0x000000004b3c7223 */ /* 0x180fe20000010830 */
[----:B------:R-:W0:Y:S01]  /*4750*/  MUFU.EX2 R91, R91 ;  /* 0x0000005b005b7308 */ /* 0x000e220000000800 */
[C---:B-1----:R-:W-:Y:S01]  /*4760*/  FADD.FTZ R77, R12.reuse, R77 ;  /* 0x0000004d0c4d7221 */ /* 0x042fe20000010000 */
[----:B------:R-:W-:Y:S01]  /*4770*/  F2FP.BF16.F32.PACK_AB R10, R12, R11 ;  /* 0x0000000b0c0a723e */ /* 0x000fe200000010ff */
        /* <DEDUP_REMOVED lines=12> */
[--C-:B------:R-:W-:Y:S01]  /*4840*/  FFMA.FTZ R64, R129, R0, -R48.reuse ;  /* 0x0000000081407223 */ /* 0x100fe20000010830 */
[----:B------:R-:W2:Y:S01]  /*4850*/  MUFU.EX2 R89, R89 ;  /* 0x0000005900597308 */ /* 0x000ea20000000800 */
[----:B0-----:R-:W-:Y:S01]  /*4860*/  FADD.FTZ R73, R66, R91 ;  /* 0x0000005b42497221 */ /* 0x001fe20000010000 */
[----:B------:R-:W-:Y:S01]  /*4870*/  F2FP.BF16.F32.PACK_AB R9, R91, R66 ;  /* 0x000000425b09723e */ /* 0x000fe200000010ff */
[-CC-:B------:R-:W-:Y:S01]  /*4880*/  FFMA.FTZ R66, R55, R0.reuse, -R48.reuse ;  /* 0x0000000037427223 */ /* 0x180fe20000010830 */
[-CC-:B------:R-:W-:Y:S01]  /*4890*/  FFMA.FTZ R69, R69, R0.reuse, -R48.reuse ;  /* 0x0000000045457223 */ /* 0x180fe20000010830 */
[-CC-:B------:R-:W-:Y:S01]  /*48a0*/  FFMA.FTZ R99, R99, R0.reuse, -R48.reuse ;  /* 0x0000000063637223 */ /* 0x180fe20000010830 */
[-CC-:B------:R-:W-:Y:S01]  /*48b0*/  FFMA.FTZ R101, R101, R0.reuse, -R48.reuse ;  /* 0x0000000065657223 */ /* 0x180fe20000010830 */
[-CC-:B------:R-:W-:Y:S01]  /*48c0*/  FFMA.FTZ R57, R57, R0.reuse, -R48.reuse ;  /* 0x0000000039397223 */ /* 0x180fe20000010830 */
[----:B------:R-:W0:Y:S01]  /*48d0*/  MUFU.EX2 R54, R54 ;  /* 0x0000003600367308 */ /* 0x000e220000000800 */
[----:B-1----:R-:W-:Y:S01]  /*48e0*/  FADD.FTZ R70, R68, R73 ;  /* 0x0000004944467221 */ /* 0x002fe20000010000 */
[-CC-:B------:R-:W-:Y:S01]  /*48f0*/  FFMA.FTZ R103, R103, R0.reuse, -R48.reuse ;  /* 0x0000000067677223 */ /* 0x180fe20000010830 */
[-CC-:B------:R-:W-:Y:S01]  /*4900*/  FFMA.FTZ R133, R133, R0.reuse, -R48.reuse ;  /* 0x0000000085857223 */ /* 0x180fe20000010830 */
[-CC-:B------:R-:W-:Y:S01]  /*4910*/  FFMA.FTZ R61, R61, R0.reuse, -R48.reuse ;  /* 0x000000003d3d7223 */ /* 0x180fe20000010830 */
[-CC-:B------:R-:W-:Y:S01]  /*4920*/  FFMA.FTZ R135, R135, R0.reuse, -R48.reuse ;  /* 0x0000000087877223 */ /* 0x180fe20000010830 */
[-CC-:B------:R-:W-:Y:S01]  /*4930*/  FFMA.FTZ R105, R105, R0.reuse, -R48.reuse ;  /* 0x0000000069697223 */ /* 0x180fe20000010830 */
[----:B------:R-:W-:Y:S01]  /*4940*/  FFMA.FTZ R137, R137, R0, -R48 ;  /* 0x0000000089897223 */ /* 0x000fe20000010830 */
[----:B------:R-:W1:Y:S01]  /*4950*/  MUFU.EX2 R83, R83 ;  /* 0x0000005300537308 */ /* 0x000e620000000800 */
[C---:B--2---:R-:W-:Y:S01]  /*4960*/  FADD.FTZ R73, R89.reuse, R70 ;  /* 0x0000004659497221 */ /* 0x044fe20000010000 */
[----:B------:R-:W-:Y:S01]  /*4970*/  F2FP.BF16.F32.PACK_AB R11, R89, R68 ;  /* 0x00000044590b723e */ /* 0x000fe200000010ff */
[----:B------:R-:W-:Y:S01]  /*4980*/  FADD.FTZ R68, R6, R77 ;  /* 0x0000004d06447221 */ /* 0x000fe20000010000 */
[----:B------:R-:W-:-:S03]  /*4990*/  FFMA.FTZ R48, R49, R0, -R48 ;  /* 0x0000000031307223 */ /* 0x000fc60000010830 */
[----:B------:R2:W-:Y:S01]  /*49a0*/  STSM.16.M88.4 [R2+0x24300], R8 ;  /* 0x0243000802007844 */ /* 0x0005e20000000200 */
[----:B------:R-:W-:Y:S01]  /*49b0*/  MUFU.EX2 R53, R53 ;  /* 0x0000003500357308 */ /* 0x000fe20000000800 */
[----:B0-----:R-:W-:Y:S01]  /*49c0*/  FADD.FTZ R70, R54, R73 ;  /* 0x0000004936467221 */ /* 0x001fe20000010000 */
[----:B------:R-:W-:-:S06]  /*49d0*/  FADD.FTZ R73, R81, R68 ;  /* 0x0000004451497221 */ /* 0x000fcc0000010000 */
[----:B------:R-:W0:Y:S01]  /*49e0*/  MUFU.EX2 R62, R62 ;  /* 0x0000003e003e7308 */ /* 0x000e220000000800 */
[----:B-1----:R-:W-:Y:S01]  /*49f0*/  FADD.FTZ R70, R83, R70 ;  /* 0x0000004653467221 */ /* 0x002fe20000010000 */
[----:B--2---:R-:W-:-:S06]  /*4a00*/  F2FP.BF16.F32.PACK_AB R10, R15, R14 ;  /* 0x0000000e0f0a723e */ /* 0x004fcc00000010ff */
[----:B------:R-:W1:Y:S01]  /*4a10*/  MUFU.EX2 R13, R13 ;  /* 0x0000000d000d7308 */ /* 0x000e620000000800 */
[----:B------:R-:W-:Y:S02]  /*4a20*/  F2FP.BF16.F32.PACK_AB R9, R83, R54 ;  /* 0x000000365309723e */ /* 0x000fe400000010ff */
[----:B------:R-:W-:-:S05]  /*4a30*/  F2FP.BF16.F32.PACK_AB R8, R81, R6 ;  /* 0x000000065108723e */ /* 0x000fca00000010ff */
[----:B------:R-:W2:Y:S01]  /*4a40*/  MUFU.EX2 R60, R60 ;  /* 0x0000003c003c7308 */ /* 0x000ea20000000800 */
[----:B0-----:R-:W-:-:S05]  /*4a50*/  F2FP.BF16.F32.PACK_AB R11, R62, R53 ;  /* 0x000000353e0b723e */ /* 0x001fca00000010ff */
[----:B------:R0:W-:Y:S02]  /*4a60*/  STSM.16.M88.4 [R2+0x25b00], R8 ;  /* 0x025b000802007844 */ /* 0x0001e40000000200 */
[----:B------:R3:W-:Y:S08]  /*4a70*/  MUFU.EX2 R55, R12 ;  /* 0x0000000c00377308 */ /* 0x0007f00000000800 */
[----:B------:R-:W4:Y:S01]  /*4a80*/  MUFU.EX2 R52, R52 ;  /* 0x0000003400347308 */ /* 0x000f220000000800 */
[----:B---3--:R-:W-:Y:S01]  /*4a90*/  FADD.FTZ R12, R14, R73 ;  /* 0x000000490e0c7221 */ /* 0x008fe20000010000 */
[----:B------:R-:W-:Y:S01]  /*4aa0*/  FADD.FTZ R73, R53, R70 ;  /* 0x0000004635497221 */ /* 0x000fe20000010000 */
[----:B0-----:R-:W-:-:S05]  /*4ab0*/  F2FP.BF16.F32.PACK_AB R10, R35, R34 ;  /* 0x00000022230a723e */ /* 0x001fca00000010ff */
[----:B------:R0:W-:Y:S01]  /*4ac0*/  MUFU.EX2 R47, R65 ;  /* 0x00000041002f7308 */ /* 0x0001e20000000800 */
[----:B------:R-:W-:-:S07]  /*4ad0*/  F2FP.BF16.F32.PACK_AB R8, R43, R32 ;  /* 0x000000202b08723e */ /* 0x000fce00000010ff */
[----:B------:R-:W3:Y:S01]  /*4ae0*/  MUFU.EX2 R75, R75 ;  /* 0x0000004b004b7308 */ /* 0x000ee20000000800 */
[----:B0-----:R-:W-:Y:S01]  /*4af0*/  FADD.FTZ R65, R15, R12 ;  /* 0x0000000c0f417221 */ /* 0x001fe20000010000 */
[----:B------:R-:W-:-:S03]  /*4b00*/  FADD.FTZ R12, R62, R73 ;  /* 0x000000493e0c7221 */ /* 0x000fc60000010000 */
[----:B------:R-:W-:Y:S01]  /*4b10*/  FADD.FTZ R68, R20, R65 ;  /* 0x0000004114447221 */ /* 0x000fe20000010000 */
[----:B-1----:R-:W-:Y:S01]  /*4b20*/  FADD.FTZ R65, R13, R12 ;  /* 0x0000000c0d417221 */ /* 0x002fe20000010000 */
[C---:B--2---:R-:W-:Y:S01]  /*4b30*/  F2FP.BF16.F32.PACK_AB R13, R60.reuse, R13 ;  /* 0x0000000d3c0d723e */ /* 0x044fe200000010ff */
[----:B------:R-:W0:Y:S01]  /*4b40*/  MUFU.EX2 R50, R50 ;  /* 0x0000003200327308 */ /* 0x000e220000000800 */
[----:B------:R-:W-:Y:S01]  /*4b50*/  FADD.FTZ R73, R21, R68 ;  /* 0x0000004415497221 */ /* 0x000fe20000010000 */
[----:B------:R-:W-:-:S03]  /*4b60*/  FADD.FTZ R65, R60, R65 ;  /* 0x000000413c417221 */ /* 0x000fc60000010000 */
[----:B------:R-:W-:Y:S01]  /*4b70*/  FADD.FTZ R12, R22, R73 ;  /* 0x00000049160c7221 */ /* 0x000fe20000010000 */
[----:B----4-:R-:W-:Y:S02]  /*4b80*/  FADD.FTZ R14, R52, R65 ;  /* 0x00000041340e7221 */ /* 0x010fe40000010000 */
[----:B------:R-:W1:Y:S01]  /*4b90*/  MUFU.EX2 R67, R67 ;  /* 0x0000004300437308 */ /* 0x000e620000000800 */
[----:B------:R-:W-:Y:S01]  /*4ba0*/  FADD.FTZ R15, R23, R12 ;  /* 0x0000000c170f7221 */ /* 0x000fe20000010000 */
[----:B------:R-:W-:Y:S01]  /*4bb0*/  F2FP.BF16.F32.PACK_AB R12, R21, R20 ;  /* 0x00000014150c723e */ /* 0x000fe200000010ff */
[----:B---3--:R-:W-:Y:S01]  /*4bc0*/  FADD.FTZ R21, R75, R14 ;  /* 0x0000000e4b157221 */ /* 0x008fe20000010000 */
[----:B------:R-:W-:Y:S01]  /*4bd0*/  F2FP.BF16.F32.PACK_AB R14, R23, R22 ;  /* 0x00000016170e723e */ /* 0x000fe200000010ff */
[----:B------:R-:W-:Y:S01]  /*4be0*/  FADD.FTZ R20, R24, R15 ;  /* 0x0000000f18147221 */ /* 0x000fe20000010000 */
[----:B------:R-:W-:Y:S02]  /*4bf0*/  F2FP.BF16.F32.PACK_AB R15, R75, R52 ;  /* 0x000000344b0f723e */ /* 0x000fe400000010ff */
[----:B------:R-:W2:Y:S01]  /*4c00*/  MUFU.EX2 R29, R29 ;  /* 0x0000001d001d7308 */ /* 0x000ea20000000800 */
[----:B0-----:R-:W-:Y:S01]  /*4c10*/  FADD.FTZ R54, R50, R21 ;  /* 0x0000001532367221 */ /* 0x001fe20000010000 */
[C---:B------:R-:W-:Y:S01]  /*4c20*/  FADD.FTZ R21, R59.reuse, R20 ;  /* 0x000000143b157221 */ /* 0x040fe20000010000 */
[----:B------:R0:W-:Y:S01]  /*4c30*/  STSM.16.M88.4 [R2+0x27300], R12 ;  /* 0x0273000c02007844 */ /* 0x0001e20000000200 */
[----:B------:R-:W-:-:S02]  /*4c40*/  F2FP.BF16.F32.PACK_AB R20, R59, R24 ;  /* 0x000000183b14723e */ /* 0x000fc400000010ff */
[----:B------:R-:W-:Y:S02]  /*4c50*/  FADD.FTZ R22, R28, R21 ;  /* 0x000000151c167221 */ /* 0x000fe40000010000 */
[----:B------:R-:W3:Y:S01]  /*4c60*/  MUFU.EX2 R56, R56 ;  /* 0x0000003800387308 */ /* 0x000ee20000000800 */
[----:B-1----:R-:W-:Y:S01]  /*4c70*/  FADD.FTZ R54, R67, R54 ;  /* 0x0000003643367221 */ /* 0x002fe20000010000 */
[C---:B------:R-:W-:Y:S01]  /*4c80*/  FADD.FTZ R53, R51.reuse, R22 ;  /* 0x0000001633357221 */ /* 0x040fe20000010000 */
[----:B------:R-:W-:Y:S02]  /*4c90*/  F2FP.BF16.F32.PACK_AB R22, R51, R28 ;  /* 0x0000001c3316723e */ /* 0x000fe400000010ff */
[----:B------:R-:W-:Y:S01]  /*4ca0*/  F2FP.BF16.F32.PACK_AB R21, R67, R50 ;  /* 0x000000324315723e */ /* 0x000fe200000010ff */
[----:B------:R-:W-:Y:S02]  /*4cb0*/  FADD.FTZ R50, R32, R53 ;  /* 0x0000003520327221 */ /* 0x000fe40000010000 */
[----:B------:R-:W1:Y:S01]  /*4cc0*/  MUFU.EX2 R25, R25 ;  /* 0x0000001900197308 */ /* 0x000e620000000800 */
[----:B--2---:R-:W-:Y:S01]  /*4cd0*/  FADD.FTZ R23, R29, R54 ;  /* 0x000000361d177221 */ /* 0x004fe20000010000 */
[----:B------:R-:W-:-:S04]  /*4ce0*/  FADD.FTZ R51, R43, R50 ;  /* 0x000000322b337221 */ /* 0x000fc80000010000 */
[----:B------:R-:W-:Y:S02]  /*4cf0*/  FADD.FTZ R50, R34, R51 ;  /* 0x0000003322327221 */ /* 0x000fe40000010000 */
[----:B------:R-:W2:Y:S01]  /*4d00*/  MUFU.EX2 R58, R58 ;  /* 0x0000003a003a7308 */ /* 0x000ea20000000800 */
[C---:B---3--:R-:W-:Y:S01]  /*4d10*/  FADD.FTZ R28, R56.reuse, R23 ;  /* 0x00000017381c7221 */ /* 0x048fe20000010000 */
[----:B------:R-:W-:-:S05]  /*4d20*/  F2FP.BF16.F32.PACK_AB R23, R56, R29 ;  /* 0x0000001d3817723e */ /* 0x000fca00000010ff */
[----:B------:R3:W-:Y:S01]  /*4d30*/  STSM.16.M88.4 [R2+0x28b00], R20 ;  /* 0x028b001402007844 */ /* 0x0007e20000000200 */
[----:B------:R-:W4:Y:S01]  /*4d40*/  MUFU.EX2 R4, R127 ;  /* 0x0000007f00047308 */ /* 0x000f220000000800 */
[----:B-1----:R-:W-:-:S07]  /*4d50*/  FADD.FTZ R29, R25, R28 ;  /* 0x0000001c191d7221 */ /* 0x002fce0000010000 */
[----:B------:R-:W1:Y:S01]  /*4d60*/  MUFU.EX2 R71, R71 ;  /* 0x0000004700477308 */ /* 0x000e620000000800 */
[C---:B--2---:R-:W-:Y:S01]  /*4d70*/  FADD.FTZ R29, R58.reuse, R29 ;  /* 0x0000001d3a1d7221 */ /* 0x044fe20000010000 */
[----:B------:R-:W-:Y:S02]  /*4d80*/  F2FP.BF16.F32.PACK_AB R9, R58, R25 ;  /* 0x000000193a09723e */ /* 0x000fe400000010ff */
[----:B------:R-:W-:-:S04]  /*4d90*/  CS2R R58, SRZ ;  /* 0x00000000003a7805 */ /* 0x000fc8000001ff00 */
[----:B------:R-:W2:Y:S01]  /*4da0*/  MUFU.EX2 R64, R64 ;  /* 0x0000004000407308 */ /* 0x000ea20000000800 */
[----:B----4-:R-:W-:Y:S01]  /*4db0*/  FADD.FTZ R52, R4, R29 ;  /* 0x0000001d04347221 */ /* 0x010fe20000010000 */
[----:B------:R-:W-:Y:S01]  /*4dc0*/  FADD.FTZ R29, R35, R50 ;  /* 0x00000032231d7221 */ /* 0x000fe20000010000 */
[----:B------:R-:W-:Y:S01]  /*4dd0*/  CS2R R50, SRZ ;  /* 0x0000000000327805 */ /* 0x000fe2000001ff00 */
[----:B------:R-:W4:Y:S02]  /*4de0*/  @P5 LDC R35, c[0x0][0x450] ;  /* 0x00011400ff235b82 */ /* 0x000f240000000800 */
[----:B0-----:R-:W-:Y:S02]  /*4df0*/  FADD.FTZ R12, R26, R29 ;  /* 0x0000001d1a0c7221 */ /* 0x001fe40000010000 */
[----:B------:R-:W0:Y:S01]  /*4e00*/  MUFU.EX2 R66, R66 ;  /* 0x0000004200427308 */ /* 0x000e220000000800 */
[----:B-1----:R-:W-:Y:S01]  /*4e10*/  FADD.FTZ R11, R71, R52 ;  /* 0x00000034470b7221 */ /* 0x002fe20000010000 */
[----:B------:R-:W-:-:S02]  /*4e20*/  CS2R R52, SRZ ;  /* 0x0000000000347805 */ /* 0x000fc4000001ff00 */
[----:B------:R-:W1:Y:S04]  /*4e30*/  @P5 LDC R29, c[0x0][0x44c] ;  /* 0x00011300ff1d5b82 */ /* 0x000e680000000800 */
[----:B------:R-:W5:Y:S01]  /*4e40*/  MUFU.EX2 R49, R69 ;  /* 0x0000004500317308 */ /* 0x000f620000000800 */
[----:B--2---:R-:W-:Y:S01]  /*4e50*/  FADD.FTZ R14, R64, R11 ;  /* 0x0000000b400e7221 */ /* 0x004fe20000010000 */
[----:B------:R-:W-:Y:S01]  /*4e60*/  F2FP.BF16.F32.PACK_AB R11, R71, R4 ;  /* 0x00000004470b723e */ /* 0x000fe200000010ff */
[C---:B------:R-:W-:Y:S01]  /*4e70*/  FADD.FTZ R4, R39.reuse, R12 ;  /* 0x0000000c27047221 */ /* 0x040fe20000010000 */
[----:B------:R-:W-:Y:S01]  /*4e80*/  F2FP.BF16.F32.PACK_AB R12, R39, R26 ;  /* 0x0000001a270c723e */ /* 0x000fe200000010ff */
[C---:B------:R-:W-:Y:S01]  /*4e90*/  FADD.FTZ R14, R55.reuse, R14 ;  /* 0x0000000e370e7221 */ /* 0x040fe20000010000 */
[----:B------:R-:W-:Y:S01]  /*4ea0*/  F2FP.BF16.F32.PACK_AB R13, R55, R64 ;  /* 0x00000040370d723e */ /* 0x000fe200000010ff */
[----:B------:R-:W-:Y:S01]  /*4eb0*/  FADD.FTZ R15, R27, R4 ;  /* 0x000000041b0f7221 */ /* 0x000fe20000010000 */
[----:B------:R-:W2:Y:S01]  /*4ec0*/  MUFU.EX2 R6, R99 ;  /* 0x0000006300067308 */ /* 0x000ea20000000800 */
[----:B---3--:R-:W-:Y:S01]  /*4ed0*/  FADD.FTZ R21, R47, R14 ;  /* 0x0000000e2f157221 */ /* 0x008fe20000010000 */
[C---:B------:R-:W-:Y:S01]  /*4ee0*/  F2FP.BF16.F32.PACK_AB R14, R40.reuse, R27 ;  /* 0x0000001b280e723e */ /* 0x040fe200000010ff */
[----:B------:R-:W-:Y:S01]  /*4ef0*/  FADD.FTZ R23, R40, R15 ;  /* 0x0000000f28177221 */ /* 0x000fe20000010000 */
[----:B------:R1:W-:Y:S01]  /*4f00*/  STSM.16.M88.4 [R2+0x2a300], R8 ;  /* 0x02a3000802007844 */ /* 0x0003e20000000200 */
[C---:B0-----:R-:W-:Y:S01]  /*4f10*/  FADD.FTZ R20, R66.reuse, R21 ;  /* 0x0000001542147221 */ /* 0x041fe20000010000 */
[----:B------:R-:W-:Y:S01]  /*4f20*/  F2FP.BF16.F32.PACK_AB R15, R66, R47 ;  /* 0x0000002f420f723e */ /* 0x000fe200000010ff */
[----:B------:R-:W-:Y:S01]  /*4f30*/  FADD.FTZ R22, R30, R23 ;  /* 0x000000171e167221 */ /* 0x000fe20000010000 */
[----:B------:R-:W0:Y:S01]  /*4f40*/  MUFU.EX2 R101, R101 ;  /* 0x0000006500657308 */ /* 0x000e220000000800 */
[----:B-----5:R-:W-:Y:S01]  /*4f50*/  FADD.FTZ R21, R49, R20 ;  /* 0x0000001431157221 */ /* 0x020fe20000010000 */
[C---:B------:R-:W-:Y:S01]  /*4f60*/  F2FP.BF16.F32.PACK_AB R20, R41.reuse, R30 ;  /* 0x0000001e2914723e */ /* 0x040fe200000010ff */
[----:B------:R-:W-:Y:S01]  /*4f70*/  FADD.FTZ R22, R41, R22 ;  /* 0x0000001629167221 */ /* 0x000fe20000010000 */
[----:B------:R3:W-:Y:S01]  /*4f80*/  STSM.16.M88.4 [R2+0x2bb00], R12 ;  /* 0x02bb000c02007844 */ /* 0x0007e20000000200 */
[----:B------:R-:W-:-:S02]  /*4f90*/  CS2R R70, SRZ ;  /* 0x0000000000467805 */ /* 0x000fc4000001ff00 */
[----:B------:R-:W-:Y:S01]  /*4fa0*/  CS2R R68, SRZ ;  /* 0x0000000000447805 */ /* 0x000fe2000001ff00 */
[----:B------:R-:W-:Y:S01]  /*4fb0*/  FADD.FTZ R23, R31, R22 ;  /* 0x000000161f177221 */ /* 0x000fe20000010000 */
[----:B------:R5:W4:Y:S01]  /*4fc0*/  MUFU.EX2 R24, R63 ;  /* 0x0000003f00187308 */ /* 0x000b220000000800 */
[C---:B--2---:R-:W-:Y:S01]  /*4fd0*/  FADD.FTZ R32, R6.reuse, R21 ;  /* 0x0000001506207221 */ /* 0x044fe20000010000 */
[----:B------:R-:W-:Y:S01]  /*4fe0*/  F2FP.BF16.F32.PACK_AB R21, R6, R49 ;  /* 0x000000310615723e */ /* 0x000fe200000010ff */
[----:B------:R-:W-:Y:S01]  /*4ff0*/  FADD.FTZ R27, R42, R23 ;  /* 0x000000172a1b7221 */ /* 0x000fe20000010000 */
[----:B-1----:R-:W-:Y:S01]  /*5000*/  @P5 IMAD.HI.U32 R10, R144, R29, RZ ;  /* 0x0000001d900a5227 */ /* 0x002fe200078e00ff */
[----:B------:R-:W-:Y:S02]  /*5010*/  F2FP.BF16.F32.PACK_AB R22, R42, R31 ;  /* 0x0000001f2a16723e */ /* 0x000fe400000010ff */
[----:B------:R-:W-:Y:S01]  /*5020*/  CS2R R66, SRZ ;  /* 0x0000000000427805 */ /* 0x000fe2000001ff00 */
[----:B------:R-:W-:Y:S01]  /*5030*/  FADD.FTZ R8, R36, R27 ;  /* 0x0000001b24087221 */ /* 0x000fe20000010000 */
[----:B------:R-:W1:Y:S01]  /*5040*/  MUFU.EX2 R57, R57 ;  /* 0x0000003900397308 */ /* 0x000e620000000800 */
[----:B0-----:R-:W-:Y:S01]  /*5050*/  FADD.FTZ R25, R101, R32 ;  /* 0x0000002065197221 */ /* 0x001fe20000010000 */
[----:B------:R-:W-:-:S02]  /*5060*/  CS2R R64, SRZ ;  /* 0x0000000000407805 */ /* 0x000fc4000001ff00 */
[----:B-----5:R-:W-:Y:S01]  /*5070*/  CS2R R62, SRZ ;  /* 0x00000000003e7805 */ /* 0x020fe2000001ff00 */
[----:B---3--:R-:W-:Y:S01]  /*5080*/  IMAD.MOV.U32 R14, RZ, RZ, R144 ;  /* 0x000000ffff0e7224 */ /* 0x008fe200078e0090 */
[----:B----4-:R-:W-:Y:S02]  /*5090*/  @P5 SHF.R.U32.HI R14, RZ, R35, R10 ;  /* 0x00000023ff0e5219 */ /* 0x010fe4000001160a */
[----:B------:R-:W-:Y:S02]  /*50a0*/  CS2R R54, SRZ ;  /* 0x0000000000367805 */ /* 0x000fe4000001ff00 */
[----:B------:R-:W-:Y:S01]  /*50b0*/  CS2R R42, SRZ ;  /* 0x00000000002a7805 */ /* 0x000fe2000001ff00 */
[----:B------:R-:W0:Y:S01]  /*50c0*/  MUFU.EX2 R45, R45 ;  /* 0x0000002d002d7308 */ /* 0x000e220000000800 */
[C---:B------:R-:W-:Y:S01]  /*50d0*/  FADD.FTZ R6, R24.reuse, R25 ;  /* 0x0000001918067221 */ /* 0x040fe20000010000 */
[----:B------:R-:W-:Y:S02]  /*50e0*/  F2FP.BF16.F32.PACK_AB R23, R24, R101 ;  /* 0x000000651817723e */ /* 0x000fe400000010ff */
[----:B------:R-:W-:-:S02]  /*50f0*/  CS2R R40, SRZ ;  /* 0x0000000000287805 */ /* 0x000fc4000001ff00 */
[----:B------:R-:W-:Y:S02]  /*5100*/  IADD3 R14, R14, R17, -R18 ;  /* 0x000000110e0e7210 */ /* 0x000fe40007ffe812 */
[----:B------:R-:W-:Y:S02]  /*5110*/  CS2R R34, SRZ ;  /* 0x0000000000227805 */ /* 0x000fe4000001ff00 */
[----:B------:R-:W-:Y:S01]  /*5120*/  CS2R R30, SRZ ;  /* 0x00000000001e7805 */ /* 0x000fe2000001ff00 */
[----:B------:R2:W-:Y:S01]  /*5130*/  STSM.16.M88.4 [R2+0x2d300], R20 ;  /* 0x02d3001402007844 */ /* 0x0005e20000000200 */
[----:B------:R-:W3:Y:S01]  /*5140*/  MUFU.EX2 R28, R103 ;  /* 0x00000067001c7308 */ /* 0x000ee20000000800 */
[----:B-1----:R-:W-:Y:S01]  /*5150*/  FADD.FTZ R9, R57, R6 ;  /* 0x0000000639097221 */ /* 0x002fe20000010000 */
[----:B------:R-:W-:-:S06]  /*5160*/  CS2R R24, SRZ ;  /* 0x0000000000187805 */ /* 0x000fcc000001ff00 */
[----:B------:R-:W1:Y:S01]  /*5170*/  MUFU.EX2 R33, R33 ;  /* 0x0000002100217308 */ /* 0x000e620000000800 */
[----:B0-----:R-:W-:Y:S01]  /*5180*/  FADD.FTZ R8, R45, R8 ;  /* 0x000000082d087221 */ /* 0x001fe20000010000 */
[----:B--2---:R-:W-:-:S06]  /*5190*/  IMAD.HI R20, R14, 0x38e38e39, RZ ;  /* 0x38e38e390e147827 */ /* 0x004fcc00078e02ff */
[----:B------:R-:W0:Y:S01]  /*51a0*/  MUFU.EX2 R133, R133 ;  /* 0x0000008500857308 */ /* 0x000e220000000800 */
[----:B---3--:R-:W-:Y:S01]  /*51b0*/  FADD.FTZ R6, R28, R9 ;  /* 0x000000091c067221 */ /* 0x008fe20000010000 */
[----:B------:R-:W-:-:S06]  /*51c0*/  SHF.R.U32.HI R21, RZ, 0x1f, R20 ;  /* 0x0000001fff157819 */ /* 0x000fcc0000011614 */
[----:B------:R-:W2:Y:S01]  /*51d0*/  MUFU.EX2 R44, R44 ;  /* 0x0000002c002c7308 */ /* 0x000ea20000000800 */
[----:B-1----:R-:W-:Y:S01]  /*51e0*/  FADD.FTZ R9, R33, R8 ;  /* 0x0000000821097221 */ /* 0x002fe20000010000 */
[----:B------:R-:W-:Y:S02]  /*51f0*/  F2FP.BF16.F32.PACK_AB R8, R45, R36 ;  /* 0x000000242d08723e */ /* 0x000fe400000010ff */
[----:B------:R-:W-:-:S04]  /*5200*/  LEA.HI.SX32 R20, R20, R21, 0x1b ;  /* 0x0000001514147211 */ /* 0x000fc800078fdaff */
[----:B------:R1:W3:Y:S01]  /*5210*/  MUFU.EX2 R4, R61 ;  /* 0x0000003d00047308 */ /* 0x0002e20000000800 */
[----:B0-----:R-:W-:-:S07]  /*5220*/  FADD.FTZ R11, R133, R6 ;  /* 0x00000006850b7221 */ /* 0x001fce0000010000 */
[----:B------:R-:W0:Y:S01]  /*5230*/  MUFU.EX2 R37, R37 ;  /* 0x0000002500257308 */ /* 0x000e220000000800 */
[----:B--2---:R-:W-:Y:S01]  /*5240*/  FADD.FTZ R6, R44, R9 ;  /* 0x000000092c067221 */ /* 0x004fe20000010000 */
[----:B------:R-:W-:Y:S02]  /*5250*/  F2FP.BF16.F32.PACK_AB R9, R28, R57 ;  /* 0x000000391c09723e */ /* 0x000fe400000010ff */
[----:B-1----:R-:W-:Y:S02]  /*5260*/  CS2R R60, SRZ ;  /* 0x00000000003c7805 */ /* 0x002fe4000001ff00 */
[----:B------:R-:W-:Y:S02]  /*5270*/  F2FP.BF16.F32.PACK_AB R10, R44, R33 ;  /* 0x000000212c0a723e */ /* 0x000fe400000010ff */
[----:B------:R-:W-:Y:S02]  /*5280*/  CS2R R56, SRZ ;  /* 0x0000000000387805 */ /* 0x000fe4000001ff00 */
[----:B------:R-:W-:-:S02]  /*5290*/  CS2R R44, SRZ ;  /* 0x00000000002c7805 */ /* 0x000fc4000001ff00 */
[----:B------:R-:W-:Y:S01]  /*52a0*/  CS2R R32, SRZ ;  /* 0x0000000000207805 */ /* 0x000fe2000001ff00 */
[----:B------:R-:W1:Y:S01]  /*52b0*/  MUFU.EX2 R135, R135 ;  /* 0x0000008700877308 */ /* 0x000e620000000800 */
[C---:B---3--:R-:W-:Y:S01]  /*52c0*/  FADD.FTZ R12, R4.reuse, R11 ;  /* 0x0000000b040c7221 */ /* 0x048fe20000010000 */
[----:B------:R-:W-:Y:S02]  /*52d0*/  F2FP.BF16.F32.PACK_AB R11, R4, R133 ;  /* 0x00000085040b723e */ /* 0x000fe400000010ff */
[----:B------:R-:W-:-:S03]  /*52e0*/  CS2R R28, SRZ ;  /* 0x00000000001c7805 */ /* 0x000fc6000001ff00 */
[----:B------:R2:W-:Y:S01]  /*52f0*/  STSM.16.M88.4 [R2+0x2eb00], R8 ;  /* 0x02eb000802007844 */ /* 0x0005e20000000200 */
[----:B------:R-:W3:Y:S01]  /*5300*/  MUFU.EX2 R46, R46 ;  /* 0x0000002e002e7308 */ /* 0x000ee20000000800 */
[----:B0-----:R-:W-:-:S07]  /*5310*/  FADD.FTZ R13, R37, R6 ;  /* 0x00000006250d7221 */ /* 0x001fce0000010000 */
[----:B------:R-:W0:Y:S01]  /*5320*/  MUFU.EX2 R26, R105 ;  /* 0x00000069001a7308 */ /* 0x000e220000000800 */
[----:B-1----:R-:W-:Y:S01]  /*5330*/  FADD.FTZ R15, R135, R12 ;  /* 0x0000000c870f7221 */ /* 0x002fe20000010000 */
[----:B--2---:R-:W-:-:S06]  /*5340*/  VIMNMX R9, R147, R20, !PT ;  /* 0x0000001493097248 */ /* 0x004fcc0007fe0100 */
[----:B------:R-:W-:Y:S01]  /*5350*/  MUFU.EX2 R7, R7 ;  /* 0x0000000700077308 */ /* 0x000fe20000000800 */
[C---:B---3--:R-:W-:Y:S01]  /*5360*/  FADD.FTZ R4, R46.reuse, R13 ;  /* 0x0000000d2e047221 */ /* 0x048fe20000010000 */
[----:B------:R-:W-:Y:S02]  /*5370*/  F2FP.BF16.F32.PACK_AB R12, R46, R37 ;  /* 0x000000252e0c723e */ /* 0x000fe400000010ff */
[----:B------:R-:W-:Y:S02]  /*5380*/  CS2R R46, SRZ ;  /* 0x00000000002e7805 */ /* 0x000fe4000001ff00 */
[----:B------:R-:W-:Y:S02]  /*5390*/  CS2R R36, SRZ ;  /* 0x0000000000247805 */ /* 0x000fe4000001ff00 */
[----:B------:R-:W1:Y:S01]  /*53a0*/  MUFU.EX2 R38, R38 ;  /* 0x0000002600267308 */ /* 0x000e620000000800 */
[C---:B0-----:R-:W-:Y:S01]  /*53b0*/  FADD.FTZ R6, R26.reuse, R15 ;  /* 0x0000000f1a067221 */ /* 0x041fe20000010000 */
[----:B------:R-:W-:-:S02]  /*53c0*/  F2FP.BF16.F32.PACK_AB R13, R26, R135 ;  /* 0x000000871a0d723e */ /* 0x000fc400000010ff */
[----:B------:R-:W-:-:S04]  /*53d0*/  CS2R R26, SRZ ;  /* 0x00000000001a7805 */ /* 0x000fc8000001ff00 */
[----:B------:R-:W-:Y:S08]  /*53e0*/  MUFU.EX2 R137, R137 ;  /* 0x0000008900897308 */ /* 0x000ff00000000800 */
[----:B------:R-:W0:Y:S01]  /*53f0*/  MUFU.EX2 R48, R48 ;  /* 0x0000003000307308 */ /* 0x000e220000000800 */
[----:B-1----:R-:W-:Y:S01]  /*5400*/  F2FP.BF16.F32.PACK_AB R14, R38, R7 ;  /* 0x00000007260e723e */ /* 0x002fe200000010ff */
[----:B------:R-:W-:Y:S01]  /*5410*/  FADD.FTZ R7, R7, R4 ;  /* 0x0000000407077221 */ /* 0x000fe20000010000 */
[----:B------:R-:W-:-:S05]  /*5420*/  VIADD R4, R96, 0xfffffffe ;  /* 0xfffffffe60047836 */ /* 0x000fca0000000000 */
[----:B------:R-:W-:Y:S02]  /*5430*/  ISETP.GE.AND P2, PT, R4, R9, PT ;  /* 0x000000090400720c */ /* 0x000fe40003f46270 */
[----:B0-----:R-:W-:Y:S01]  /*5440*/  F2FP.BF16.F32.PACK_AB R15, R48, R137 ;  /* 0x00000089300f723e */ /* 0x001fe200000010ff */
[----:B------:R-:W-:Y:S01]  /*5450*/  FADD.FTZ R137, R137, R6 ;  /* 0x0000000689897221 */ /* 0x000fe20000010000 */
[----:B------:R-:W-:Y:S01]  /*5460*/  FADD.FTZ R6, R38, R7 ;  /* 0x0000000726067221 */ /* 0x000fe20000010000 */
[----:B------:R-:W-:Y:S02]  /*5470*/  CS2R R38, SRZ ;  /* 0x0000000000267805 */ /* 0x000fe4000001ff00 */
[----:B------:R0:W-:Y:S01]  /*5480*/  STSM.16.M88.4 [R2+0x30300], R12 ;  /* 0x0303000c02007844 */ /* 0x0001e20000000200 */
[----:B------:R-:W-:Y:S01]  /*5490*/  FADD.FTZ R7, R48, R137 ;  /* 0x0000008930077221 */ /* 0x000fe20000010000 */
[----:B------:R-:W-:Y:S01]  /*54a0*/  CS2R R48, SRZ ;  /* 0x0000000000307805 */ /* 0x000fe2000001ff00 */
[----:B------:R1:W-:Y:S06]  /*54b0*/  MEMBAR.ALL.CTA ;  /* 0x0000000000007992 */ /* 0x0003ec0000008000 */
[----:B-1----:R-:W1:Y:S02]  /*54c0*/  FENCE.VIEW.ASYNC.S ;  /* 0x00000000000073c6 */ /* 0x002e640000000000 */
[----:B-1----:R-:W-:Y:S01]  /*54d0*/  NOP ;  /* 0x0000000000007918 */ /* 0x002fe20000000000 */
[----:B------:R-:W-:Y:S05]  /*54e0*/  @!P2 BRA `(.L_x_2091) ;  /* 0x0000004000f8a947 */ /* 0x000fea0003800000 */
        /* <DEDUP_REMOVED lines=23> */
[----:B------:R-:W-:-:S07]  /*5660*/  CS2R R24, SRZ ;  /* 0x0000000000187805 */ /* 0x000fce000001ff00 */
.L_x_2100:
[----:B------:R-:W-:Y:S01]  /*5670*/  UIADD3 UR57, UR39, 0x1, URZ ;  /* 0x0000000127397890 */ /* 0x000fe2000fffe03f */
[----:B------:R-:W-:-:S03]  /*5680*/  ISETP.NE.AND P3, PT, RZ, UR38, PT ;  /* 0x00000026ff007c0c */ /* 0x000fc6000bf65270 */
[----:B------:R-:W-:-:S04]  /*5690*/  UISETP.NE.AND UP0, UPT, UR57, 0x2, UPT ;  /* 0x000000023900788c */ /* 0x000fc8000bf05270 */
[----:B------:R-:W-:Y:S02]  /*56a0*/  USEL UR6, URZ, 0x1, UP0 ;  /* 0x000000013f067887 */ /* 0x000fe40008000000 */
[----:B------:R-:W-:-:S04]  /*56b0*/  USEL UR57, UR57, URZ, UP0 ;  /* 0x0000003f39397287 */ /* 0x000fc80008000000 */
[----:B------:R-:W-:Y:S01]  /*56c0*/  LOP3.LUT R8, R16, UR6, RZ, 0x3c, !PT ;  /* 0x0000000610087c12 */ /* 0x000fe2000f8e3cff */
[----:B--2---:R-:W-:Y:S07]  /*56d0*/  @P3 BRA `(.L_x_2092) ;  /* 0x0000000000283947 */ /* 0x004fee0003800000 */
[----:B------:R-:W-:Y:S05]  /*56e0*/  @!P0 BRA `(.L_x_2093) ;  /* 0x0000000000048947 */ /* 0x000fea0003800000 */
[----:B------:R-:W-:Y:S01]  /*56f0*/  BPT.TRAP 0x1 ;  /* 0x000000040000795c */ /* 0x000fe20000300000 */
.L_x_2093:
[----:B------:R-:W-:Y:S01]  /*5700*/  ULEA UR6, UR57, UR36, 0x3 ;  /* 0x0000002439067291 */ /* 0x000fe2000f8e183f */
[----:B------:R-:W-:-:S08]  /*5710*/  SHF.L.U32 R0, R8, 0x1f, RZ ;  /* 0x0000001f08007819 */ /* 0x000fd000000006ff */
[----:B------:R1:W2:Y:S01]  /*5720*/  SYNCS.PHASECHK.TRANS64.TRYWAIT P2, [UR6+0x31c30], R0 ;  /* 0x031c3000ff0075a7 */ /* 0x0002a20008040146 */
[----:B------:R-:W-:Y:S05]  /*5730*/  @!P0 BRA `(.L_x_2094) ;  /* 0x0000000000048947 */ /* 0x000fea0003800000 */
[----:B------:R-:W-:Y:S01]  /*5740*/  BPT.TRAP 0x1 ;  /* 0x000000040000795c */ /* 0x000fe20000300000 */
.L_x_2094:
[----:B--2---:R-:W-:Y:S05]  /*5750*/  @P2 BRA `(.L_x_2092) ;  /* 0x0000000000082947 */ /* 0x004fea0003800000 */
[----:B------:R-:W2:Y:S02]  /*5760*/  SYNCS.PHASECHK.TRANS64.TRYWAIT P2, [UR6+0x31c30], R0 ;  /* 0x031c3000ff0075a7 */ /* 0x000ea40008040146 */
[----:B--2---:R-:W-:Y:S05]  /*5770*/  @!P2 BRA `(.L_x_2095) ;  /* 0x0000011800eca947 */ /* 0x004fea0003800000 */
.L_x_2092:
[----:B------:R-:W3:Y:S01]  /*5780*/  S2R R10, SR_TID.X ;  /* 0x00000000000a7919 */ /* 0x000ee20000002100 */
        /* <DEDUP_REMOVED lines=24> */
[----:B---3--:R-:W-:Y:S01]  /*5910*/  SHF.R.U32.HI R10, RZ, 0x7, R10 ;  /* 0x00000007ff0a7819 */ /* 0x008fe2000001160a */
[----:B------:R-:W-:Y:S01]  /*5920*/  UMOV UR52, UR24 ;  /* 0x0000001800347c82 */ /* 0x000fe20008000000 */
[----:B------:R-:W-:Y:S01]  /*5930*/  UMOV UR53, UR25 ;  /* 0x0000001900357c82 */ /* 0x000fe20008000000 */
[----:B------:R-:W-:Y:S01]  /*5940*/  UMOV UR55, 0x80000020 ;  /* 0x8000002000377882 */ /* 0x000fe20000000000 */
[----:B------:R-:W-:Y:S01]  /*5950*/  UIADD3 UR6, UR60, 0x2, URZ ;  /* 0x000000023c067890 */ /* 0x000fe2000fffe03f */
[----:B-12---:R-:W-:Y:S01]  /*5960*/  VIADD R0, R10, 0x8 ;  /* 0x000000080a007836 */ /* 0x006fe20000000000 */
        /* <DEDUP_REMOVED lines=323> */
[----:B-1----:R-:W-:Y:S05]  /*6da0*/  @P3 BRA `(.L_x_2096) ;  /* 0x0000000000283947 */ /* 0x002fea0003800000 */
[----:B------:R-:W-:Y:S05]  /*6db0*/  @!P0 BRA `(.L_x_2097) ;  /* 0x0000000000048947 */ /* 0x000fea0003800000 */
[----:B------:R-:W-:Y:S01]  /*6dc0*/  BPT.TRAP 0x1 ;  /* 0x000000040000795c */ /* 0x000fe20000300000 */
.L_x_2097:
[----:B------:R-:W-:Y:S01]  /*6dd0*/  ULEA UR6, UR39, UR36, 0x3 ;  /* 0x0000002427067291 */ /* 0x000fe2000f8e183f */
[----:B------:R-:W-:-:S08]  /*6de0*/  SHF.L.U32 R0, R16, 0x1f, RZ ;  /* 0x0000001f10007819 */ /* 0x000fd000000006ff */
[----:B------:R1:W2:Y:S01]  /*6df0*/  SYNCS.PHASECHK.TRANS64.TRYWAIT P2, [UR6+0x31c50], R0 ;  /* 0x031c5000ff0075a7 */ /* 0x0002a20008040146 */
[----:B------:R-:W-:Y:S05]  /*6e00*/  @!P0 BRA `(.L_x_2098) ;  /* 0x0000000000048947 */ /* 0x000fea0003800000 */
[----:B------:R-:W-:Y:S01]  /*6e10*/  BPT.TRAP 0x1 ;  /* 0x000000040000795c */ /* 0x000fe20000300000 */
.L_x_2098:
[----:B--2---:R-:W-:Y:S05]  /*6e20*/  @P2 BRA `(.L_x_2096) ;  /* 0x0000000000082947 */ /* 0x004fea0003800000 */
[----:B------:R-:W2:Y:S02]  /*6e30*/  SYNCS.PHASECHK.TRANS64.TRYWAIT P2, [UR6+0x31c50], R0 ;  /* 0x031c5000ff0075a7 */ /* 0x000ea40008040146 */
[----:B--2---:R-:W-:Y:S05]  /*6e40*/  @!P2 BRA `(.L_x_2099) ;  /* 0x000001040050a947 */ /* 0x004fea0003800000 */
.L_x_2096:
[----:B------:R-:W-:Y:S01]  /*6e50*/  UIADD3 UR6, UR36, 0x200, URZ ;  /* 0x0000020024067890 */ /* 0x000fe2000fffe03f */
[----:B------:R-:W-:Y:S01]  /*6e60*/  WARPGROUP.ARRIVE ;  /* 0x00000000000079c5 */ /* 0x000fe20000000000 */
[----:B------:R-:W-:Y:S01]  /*6e70*/  ULOP3.LUT UR7, UR37, 0x10000, URZ, 0xfc, !UPT ;  /* 0x0001000025077892 */ /* 0x000fe2000f8efc3f */
[----:B--2---:R-:W2:Y:S01]  /*6e80*/  LDC R10, c[0x0][0x448] ;  /* 0x00011200ff0a7b82 */ /* 0x004ea20000000800 */
[----:B------:R-:W-:Y:S01]  /*6e90*/  USHF.R.U32.HI UR6, URZ, 0x4, UR6 ;  /* 0x000000043f067899 */ /* 0x000fe20008011606 */
[----:B0-----:R-:W-:Y:S01]  /*6ea0*/  IMAD.IADD R12, R148, 0x1, R144 ;  /* 0x00000001940c7824 */ /* 0x001fe200078e0290 */
[----:B------:R-:W-:Y:S01]  /*6eb0*/  UMOV UR29, 0xc0000010 ;  /* 0xc0000010001d7882 */ /* 0x000fe20000000000 */
[----:B------:R-:W-:Y:S01]  /*6ec0*/  UMOV UR31, 0x80000020 ;  /* 0x80000020001f7882 */ /* 0x000fe20000000000 */
[----:B------:R-:W-:Y:S01]  /*6ed0*/  ULOP3.LUT UR6, UR6, 0x3fff, URZ, 0xc0, !UPT ;  /* 0x00003fff06067892 */ /* 0x000fe2000f8ec03f */
[----:B------:R-:W-:Y:S01]  /*6ee0*/  LOP3.LUT R19, R19, 0xbfffffff, RZ, 0xc0, !PT ;  /* 0xbfffffff13137812 */ /* 0x000fe200078ec0ff */
[----:B------:R-:W-:Y:S01]  /*6ef0*/  UMOV UR28, UR7 ;  /* 0x00000007001c7c82 */ /* 0x000fe20008000000 */
[----:B-1----:R-:W-:Y:S01]  /*6f00*/  LOP3.LUT R0, R0, 0xfffffffe, RZ, 0xc0, !PT ;  /* 0xfffffffe00007812 */ /* 0x002fe200078ec0ff */
[----:B------:R-:W-:Y:S01]  /*6f10*/  ULOP3.LUT UR6, UR6, 0x2400000, URZ, 0xfc, !UPT ;  /* 0x0240000006067892 */ /* 0x000fe2000f8efc3f */
[----:B------:R-:W-:Y:S01]  /*6f20*/  @P1 LOP3.LUT R19, R19, 0x40000000, RZ, 0xfc, !PT ;  /* 0x4000000013131812 */ /* 0x000fe200078efcff */
[----:B------:R-:W0:Y:S02]  /*6f30*/  S2R R20, SR_TID.X ;  /* 0x0000000000147919 */ /* 0x000e240000002100 */
[----:B------:R-:W-:Y:S01]  /*6f40*/  UIMAD UR6, UR39, 0x6c0, UR6 ;  /* 0x000006c0270678a4 */ /* 0x000fe2000f8e0206 */
[----:B------:R-:W-:-:S04]  /*6f50*/  LOP3.LUT R19, R19, 0xdfffffff, RZ, 0xc0, !PT ;  /* 0xdfffffff13137812 */ /* 0x000fc800078ec0ff */
[----:B------:R-:W-:Y:S02]  /*6f60*/  @P0 LOP3.LUT R19, R19, 0x20000000, RZ, 0xfc, !PT ;  /* 0x2000000013130812 */ /* 0x000fe400078efcff */
[----:B------:R-:W-:Y:S02]  /*6f70*/  UMOV UR30, UR6 ;  /* 0x00000006001e7c82 */ /* 0x000fe40008000000 */
[----:B------:R-:W-:Y:S01]  /*6f80*/  HGMMA.64x96x16.F32.BF16 R24, gdesc[UR28].tnspB, R24, gsb0 ;  /* 0x416000001c1879f0 */ /* 0x000fe20008001818 */
[----:B------:R-:W-:Y:S01]  /*6f90*/  UIADD3 UR28, UR7, 0x180, URZ ;  /* 0x00000180071c7890 */ /* 0x000fe2000fffe03f */
[----:B--2---:R-:W-:Y:S01]  /*6fa0*/  ISETP.NE.AND P2, PT, R10, 0x1, PT ;  /* 0x000000010a00780c */ /* 0x004fe20003f45270 */
[----:B------:R-:W-:Y:S01]  /*6fb0*/  UIADD3 UR30, UR6, 0x40, URZ ;  /* 0x00000040061e7890 */ /* 0x000fe2000fffe03f */
[----:B------:R-:W-:Y:S01]  /*6fc0*/  LOP3.LUT R19, R19, 0x7fffffff, RZ, 0xc0, !PT ;  /* 0x7fffffff13137812 */ /* 0x000fe200078ec0ff */
[----:B------:R-:W-:Y:S01]  /*6fd0*/  UMOV UR29, 0xc0000010 ;  /* 0xc0000010001d7882 */ /* 0x000fe20000000000 */
[----:B------:R-:W-:-:S09]  /*6fe0*/  UMOV UR31, 0x80000020 ;  /* 0x80000020001f7882 */ /* 0x000fd20000000000 */
[----:B------:R-:W1:Y:S01]  /*6ff0*/  @P2 LDC R11, c[0x0][0x44c] ;  /* 0x00011300ff0b2b82 */ /* 0x000e620000000800 */
[----:B0-----:R-:W-:-:S07]  /*7000*/  SHF.R.U32.HI R14, RZ, 0x7, R20 ;  /* 0x00000007ff0e7819 */ /* 0x001fce0000011614 */
[----:B------:R-:W0:Y:S01]  /*7010*/  @P2 LDC R10, c[0x0][0x450] ;  /* 0x00011400ff0a2b82 */ /* 0x000e220000000800 */
[----:B------:R-:W-:Y:S02]  /*7020*/  VIADD R14, R14, 0x9 ;  /* 0x000000090e0e7836 */ /* 0x000fe40000000000 */
[----:B-1----:R-:W-:-:S05]  /*7030*/  @P2 IMAD.HI.U32 R11, R12, R11, RZ ;  /* 0x0000000b0c0b2227 */ /* 0x002fca00078e00ff */
[----:B0-----:R-:W-:Y:S01]  /*7040*/  @P2 SHF.R.U32.HI R12, RZ, R10, R11 ;  /* 0x0000000aff0c2219 */ /* 0x001fe2000001160b */
[----:B------:R-:W-:-:S04]  /*7050*/  IMAD R11, R4, -0x90, RZ ;  /* 0xffffff70040b7824 */ /* 0x000fc800078e02ff */
[----:B------:R-:W0:Y:S01]  /*7060*/  SHFL.IDX PT, R10, R12, RZ, 0x1c1f ;  /* 0x001c1fff0c0a7589 */ /* 0x000e2200000e0000 */
[----:B------:R-:W-:-:S03]  /*7070*/  IADD3 R11, -R146, 0x1, R11 ;  /* 0x00000001920b7810 */ /* 0x000fc60007ffe10b */
[----:B------:R-:W1:Y:S01]  /*7080*/  SHFL.IDX PT, R12, R12, 0x1, 0x1c1f ;  /* 0x003c1f000c0c7f89 */ /* 0x000e6200000e0000 */
[----:B------:R-:W-:-:S05]  /*7090*/  IADD3 R11, -R18, R11, R17 ;  /* 0x0000000b120b7210 */ /* 0x000fca0007ffe111 */
[C---:B0-----:R-:W-:Y:S02]  /*70a0*/  IMAD.IADD R10, R11.reuse, 0x1, R10 ;  /* 0x000000010b0a7824 */ /* 0x041fe400078e020a */
[----:B-1----:R-:W-:-:S03]  /*70b0*/  IMAD.IADD R11, R11, 0x1, R12 ;  /* 0x000000010b0b7824 */ /* 0x002fc600078e020c */
[C---:B------:R-:W-:Y:S02]  /*70c0*/  ISETP.GT.AND P0, PT, R10.reuse, 0x78, PT ;  /* 0x000000780a00780c */ /* 0x040fe40003f04270 */
[----:B------:R-:W-:Y:S02]  /*70d0*/  ISETP.GT.AND P5, PT, R10, RZ, PT ;  /* 0x000000ff0a00720c */ /* 0x000fe40003fa4270 */
[C---:B------:R-:W-:Y:S02]  /*70e0*/  ISETP.GT.AND P6, PT, R11.reuse, RZ, PT ;  /* 0x000000ff0b00720c */ /* 0x040fe40003fc4270 */
[----:B------:R-:W-:Y:S02]  /*70f0*/  FSEL R136, R136, -INF , P5 ;  /* 0xff80000088887808 */ /* 0x000fe40002800000 */
[----:B------:R-:W-:Y:S02]  /*7100*/  FSEL R138, R138, -INF , P6 ;  /* 0xff8000008a8a7808 */ /* 0x000fe40003000000 */
[----:B------:R-:W-:-:S02]  /*7110*/  ISETP.GT.AND P6, PT, R11, 0x1, PT ;  /* 0x000000010b00780c */ /* 0x000fc40003fc4270 */
[----:B------:R-:W-:Y:S02]  /*7120*/  ISETP.GT.AND P5, PT, R10, 0x80, PT ;  /* 0x000000800a00780c */ /* 0x000fe40003fa4270 */
[----:B------:R-:W-:Y:S02]  /*7130*/  FSEL R139, R139, -INF , P6 ;  /* 0xff8000008b8b7808 */ /* 0x000fe40003000000 */
[C---:B------:R-:W-:Y:S02]  /*7140*/  ISETP.GT.AND P6, PT, R11.reuse, 0x8, PT ;  /* 0x000000080b00780c */ /* 0x040fe40003fc4270 */
[----:B------:R-:W-:Y:S02]  /*7150*/  @P0 LOP3.LUT R0, R0, 0x1, RZ, 0xfc, !PT ;  /* 0x0000000100000812 */ /* 0x000fe400078efcff */
[----:B------:R-:W-:Y:S01]  /*7160*/  FSEL R142, R142, -INF , P6 ;  /* 0xff8000008e8e7808 */ /* 0x000fe20003000000 */
[----:B------:R-:W-:Y:S02]  /*7170*/  WARPGROUP.DEPBAR.LE gsb0, 0x0 ;  /* 0x00008000000079c5 */ /* 0x000fe40000010000 */
[----:B------:R-:W-:Y:S01]  /*7180*/  WARPGROUP.ARRIVE ;  /* 0x00000000000079c5 */ /* 0x000fe20000000000 */
[----:B------:R-:W-:-:S02]  /*7190*/  ISETP.GT.AND P6, PT, R11, 0x9, PT ;  /* 0x000000090b00780c */ /* 0x000fc40003fc4270 */
[----:B------:R-:W-:Y:S02]  /*71a0*/  LOP3.LUT R0, R0, 0xfffffffd, RZ, 0xc0, !PT ;  /* 0xfffffffd00007812 */ /* 0x000fe400078ec0ff */
[----:B------:R-:W-:Y:S01]  /*71b0*/  FSEL R143, R143, -INF , P6 ;  /* 0xff8000008f8f7808 */ /* 0x000fe20003000000 */
[----:B------:R-:W-:Y:S01]  /*71c0*/  HGMMA.64x96x16.F32.BF16 R24, gdesc[UR28].tnspB, R24, gsb0 ;  /* 0x416000001c1879f0 */ /* 0x000fe20008001818 */
[----:B------:R-:W-:Y:S01]  /*71d0*/  UIADD3 UR28, UR7, 0x300, URZ ;  /* 0x00000300071c7890 */ /* 0x000fe2000fffe03f */
[----:B------:R-:W-:Y:S01]  /*71e0*/  ISETP.GT.AND P6, PT, R10, 0x10, PT ;  /* 0x000000100a00780c */ /* 0x000fe20003fc4270 */
[----:B------:R-:W-:Y:S01]  /*71f0*/  UIADD3 UR30, UR6, 0x80, URZ ;  /* 0x00000080061e7890 */ /* 0x000fe2000fffe03f */
[----:B------:R-:W-:Y:S01]  /*7200*/  @P5 LOP3.LUT R0, R0, 0x2, RZ, 0xfc, !PT ;  /* 0x0000000200005812 */ /* 0x000fe200078efcff */
[----:B------:R-:W-:Y:S01]  /*7210*/  UMOV UR29, 0xc0000010 ;  /* 0xc0000010001d7882 */ /* 0x000fe20000000000 */
[----:B------:R-:W-:Y:S01]  /*7220*/  UMOV UR31, 0x80000020 ;  /* 0x80000020001f7882 */ /* 0x000fe20000000000 */
[----:B------:R-:W-:-:S02]  /*7230*/  FSEL R128, R128, -INF , P6 ;  /* 0xff80000080807808 */ /* 0x000fc40003000000 */
[C---:B------:R-:W-:Y:S02]  /*7240*/  ISETP.GT.AND P6, PT, R11.reuse, 0x10, PT ;  /* 0x000000100b00780c */ /* 0x040fe40003fc4270 */
[----:B------:R-:W-:Y:S02]  /*7250*/  ISETP.GT.AND P5, PT, R10, 0x11, PT ;  /* 0x000000110a00780c */ /* 0x000fe40003fa4270 */
[----:B------:R-:W-:Y:S02]  /*7260*/  FSEL R130, R130, -INF , P6 ;  /* 0xff80000082827808 */ /* 0x000fe40003000000 */
[----:B------:R-:W-:Y:S02]  /*7270*/  ISETP.GT.AND P6, PT, R11, 0x11, PT ;  /* 0x000000110b00780c */ /* 0x000fe40003fc4270 */
[----:B------:R-:W-:Y:S02]  /*7280*/  ISETP.GT.AND P0, PT, R10, 0x18, PT ;  /* 0x000000180a00780c */ /* 0x000fe40003f04270 */
[----:B------:R-:W-:-:S02]  /*7290*/  FSEL R131, R131, -INF , P6 ;  /* 0xff80000083837808 */ /* 0x000fc40003000000 */
[----:B------:R-:W-:Y:S02]  /*72a0*/  ISETP.GT.AND P6, PT, R11, 0x18, PT ;  /* 0x000000180b00780c */ /* 0x000fe40003fc4270 */
[----:B------:R-:W-:Y:S02]  /*72b0*/  FSEL R129, R129, -INF , P5 ;  /* 0xff80000081817808 */ /* 0x000fe40002800000 */
[----:B------:R-:W-:Y:S02]  /*72c0*/  FSEL R134, R134, -INF , P6 ;  /* 0xff80000086867808 */ /* 0x000fe40003000000 */
[----:B------:R-:W-:Y:S02]  /*72d0*/  ISETP.GT.AND P6, PT, R11, 0x19, PT ;  /* 0x000000190b00780c */ /* 0x000fe40003fc4270 */
[----:B------:R-:W-:Y:S02]  /*72e0*/  FSEL R132, R132, -INF , P0 ;  /* 0xff80000084847808 */ /* 0x000fe40000000000 */
[----:B------:R-:W-:-:S02]  /*72f0*/  FSEL R135, R135, -INF , P6 ;  /* 0xff80000087877808 */ /* 0x000fc40003000000 */
[C---:B------:R-:W-:Y:S02]  /*7300*/  ISETP.GT.AND P6, PT, R10.reuse, 0x20, PT ;  /* 0x000000200a00780c */ /* 0x040fe40003fc4270 */
[C---:B------:R-:W-:Y:S02]  /*7310*/  ISETP.GT.AND P5, PT, R10.reuse, 0x21, PT ;  /* 0x000000210a00780c */ /* 0x040fe40003fa4270 */
[----:B------:R-:W-:Y:S02]  /*7320*/  ISETP.GT.AND P0, PT, R10, 0x28, PT ;  /* 0x000000280a00780c */ /* 0x000fe40003f04270 */
[----:B------:R-:W-:Y:S02]  /*7330*/  FSEL R120, R120, -INF , P6 ;  /* 0xff80000078787808 */ /* 0x000fe40003000000 */
[----:B------:R-:W-:Y:S02]  /*7340*/  ISETP.GT.AND P6, PT, R11, 0x20, PT ;  /* 0x000000200b00780c */ /* 0x000fe40003fc4270 */
[----:B------:R-:W-:-:S02]  /*7350*/  FSEL R121, R121, -INF , P5 ;  /* 0xff80000079797808 */ /* 0x000fc40002800000 */
[----:B------:R-:W-:Y:S02]  /*7360*/  FSEL R124, R124, -INF , P0 ;  /* 0xff8000007c7c7808 */ /* 0x000fe40000000000 */
        /* <DEDUP_REMOVED lines=19> */
[C---:B------:R-:W-:Y:S02]  /*74a0*/  ISETP.GT.AND P0, PT, R10.reuse, 0x61, PT ;  /* 0x000000610a00780c */ /* 0x040fe40003f04270 */
[----:B------:R-:W-:Y:S02]  /*74b0*/  FSEL R127, R127, -INF , P6 ;  /* 0xff8000007f7f7808 */ /* 0x000fe40003000000 */
[----:B------:R-:W-:Y:S02]  /*74c0*/  ISETP.GT.AND P6, PT, R10, 0x30, PT ;  /* 0x000000300a00780c */ /* 0x000fe40003fc4270 */
[----:B------:R-:W-:-:S02]  /*74d0*/  FSEL R88, R88, -INF , P5 ;  /* 0xff80000058587808 */ /* 0x000fc40002800000 */
[----:B------:R-:W-:Y:S02]  /*74e0*/  FSEL R89, R89, -INF , P0 ;  /* 0xff80000059597808 */ /* 0x000fe40000000000 */
[C---:B------:R-:W-:Y:S02]  /*74f0*/  LOP3.LUT P5, RZ, R0.reuse, 0x2, RZ, 0xc0, !PT ;  /* 0x0000000200ff7812 */ /* 0x040fe400078ac0ff */
[----:B------:R-:W-:Y:S02]  /*7500*/  LOP3.LUT P0, RZ, R0, 0x1, RZ, 0xc0, !PT ;  /* 0x0000000100ff7812 */ /* 0x000fe4000780c0ff */
[----:B------:R-:W-:Y:S02]  /*7510*/  FMNMX.FTZ R0, R138, R3, !PT ;  /* 0x000000038a007209 */ /* 0x000fe40007810000 */
[----:B------:R-:W-:Y:S01]  /*7520*/  FSEL R112, R112, -INF , P6 ;  /* 0xff80000070707808 */ /* 0x000fe20003000000 */
[----:B------:R-:W-:Y:S02]  /*7530*/  WARPGROUP.DEPBAR.LE gsb0, 0x0 ;  /* 0x00008000000079c5 */ /* 0x000fe40000010000 */
[----:B------:R-:W-:Y:S01]  /*7540*/  WARPGROUP.ARRIVE ;  /* 0x00000000000079c5 */ /* 0x000fe20000000000 */
[----:B------:R-:W-:-:S02]  /*7550*/  ISETP.GT.AND P6, PT, R11, 0x30, PT ;  /* 0x000000300b00780c */ /* 0x000fc40003fc4270 */
[----:B------:R-:W-:Y:S02]  /*7560*/  FMNMX.FTZ R0, R139, R0, !PT ;  /* 0x000000008b007209 */ /* 0x000fe40007810000 */
[----:B------:R-:W-:Y:S01]  /*7570*/  FSEL R114, R114, -INF , P6 ;  /* 0xff80000072727808 */ /* 0x000fe20003000000 */
[----:B------:R-:W-:Y:S01]  /*7580*/  HGMMA.64x96x16.F32.BF16 R24, gdesc[UR28].tnspB, R24, gsb0 ;  /* 0x416000001c1879f0 */ /* 0x000fe20008001818 */
[----:B------:R-:W-:Y:S01]  /*7590*/  UIADD3 UR28, UR7, 0x480, URZ ;  /* 0x00000480071c7890 */ /* 0x000fe2000fffe03f */
[----:B------:R-:W-:Y:S01]  /*75a0*/  ISETP.GT.AND P6, PT, R11, 0x31, PT ;  /* 0x000000310b00780c */ /* 0x000fe20003fc4270 */
[----:B------:R-:W-:Y:S01]  /*75b0*/  UIADD3 UR30, UR6, 0xc0, URZ ;  /* 0x000000c0061e7890 */ /* 0x000fe2000fffe03f */
[----:B------:R-:W-:Y:S01]  /*75c0*/  FMNMX.FTZ R0, R142, R0, !PT ;  /* 0x000000008e007209 */ /* 0x000fe20007810000 */
[----:B------:R-:W-:Y:S01]  /*75d0*/  UMOV UR29, 0xc0000010 ;  /* 0xc0000010001d7882 */ /* 0x000fe20000000000 */
[----:B------:R-:W-:Y:S01]  /*75e0*/  UMOV UR31, 0x80000020 ;  /* 0x80000020001f7882 */ /* 0x000fe20000000000 */
[----:B------:R-:W-:-:S02]  /*75f0*/  FSEL R115, R115, -INF , P6 ;  /* 0xff80000073737808 */ /* 0x000fc40003000000 */
[----:B------:R-:W-:Y:S02]  /*7600*/  ISETP.GT.AND P6, PT, R11, 0x38, PT ;  /* 0x000000380b00780c */ /* 0x000fe40003fc4270 */
[----:B------:R-:W-:Y:S02]  /*7610*/  FMNMX.FTZ R0, R143, R0, !PT ;  /* 0x000000008f007209 */ /* 0x000fe40007810000 */
[----:B------:R-:W-:Y:S02]  /*7620*/  FSEL R118, R118, -INF , P6 ;  /* 0xff80000076767808 */ /* 0x000fe40003000000 */
[----:B------:R-:W-:Y:S02]  /*7630*/  FMNMX.FTZ R0, R130, R0, !PT ;  /* 0x0000000082007209 */ /* 0x000fe40007810000 */
[----:B------:R-:W-:Y:S02]  /*7640*/  ISETP.GT.AND P6, PT, R11, 0x39, PT ;  /* 0x000000390b00780c */ /* 0x000fe40003fc4270 */
[----:B------:R-:W-:-:S02]  /*7650*/  FMNMX.FTZ R0, R131, R0, !PT ;  /* 0x0000000083007209 */ /* 0x000fc40007810000 */
        /* <DEDUP_REMOVED lines=8> */
[----:B------:R-:W-:Y:S02]  /*76e0*/  FMNMX.FTZ R0, R122, R0, !PT ;  /* 0x000000007a007209 */ /* 0x000fe40007810000 */
[----:B------:R-:W-:Y:S02]  /*76f0*/  FSEL R107, R107, -INF , P6 ;  /* 0xff8000006b6b7808 */ /* 0x000fe40003000000 */
[----:B------:R-:W-:Y:S02]  /*7700*/  FMNMX.FTZ R0, R123, R0, !PT ;  /* 0x000000007b007209 */ /* 0x000fe40007810000 */
[----:B------:R-:W-:-:S02]  /*7710*/  ISETP.GT.AND P6, PT, R11, 0x48, PT ;  /* 0x000000480b00780c */ /* 0x000fc40003fc4270 */
[----:B------:R-:W-:Y:S02]  /*7720*/  FMNMX.FTZ R0, R126, R0, !PT ;  /* 0x000000007e007209 */ /* 0x000fe40007810000 */
[----:B------:R-:W-:Y:S02]  /*7730*/  FSEL R110, R110, -INF , P6 ;  /* 0xff8000006e6e7808 */ /* 0x000fe40003000000 */
[----:B------:R-:W-:Y:S02]  /*7740*/  ISETP.GT.AND P6, PT, R11, 0x49, PT ;  /* 0x000000490b00780c */ /* 0x000fe40003fc4270 */
[----:B------:R-:W-:Y:S02]  /*7750*/  FMNMX.FTZ R0, R127, R0, !PT ;  /* 0x000000007f007209 */ /* 0x000fe40007810000 */
[----:B------:R-:W-:Y:S02]  /*7760*/  FSEL R111, R111, -INF , P6 ;  /* 0xff8000006f6f7808 */ /* 0x000fe40003000000 */
[----:B------:R-:W-:-:S02]  /*7770*/  ISETP.GT.AND P6, PT, R10, 0x50, PT ;  /* 0x000000500a00780c */ /* 0x000fc40003fc4270 */
[----:B------:R-:W-:Y:S02]  /*7780*/  FMNMX.FTZ R0, R114, R0, !PT ;  /* 0x0000000072007209 */ /* 0x000fe40007810000 */
[----:B------:R-:W-:Y:S02]  /*7790*/  FSEL R96, R96, -INF , P6 ;  /* 0xff80000060607808 */ /* 0x000fe40003000000 */
[----:B------:R-:W-:Y:S02]  /*77a0*/  ISETP.GT.AND P6, PT, R11, 0x50, PT ;  /* 0x000000500b00780c */ /* 0x000fe40003fc4270 */
[----:B------:R-:W-:Y:S02]  /*77b0*/  FMNMX.FTZ R0, R115, R0, !PT ;  /* 0x0000000073007209 */ /* 0x000fe40007810000 */
[----:B------:R-:W-:Y:S02]  /*77c0*/  FSEL R98, R98, -INF , P6 ;  /* 0xff80000062627808 */ /* 0x000fe40003000000 */
[----:B------:R-:W-:-:S02]  /*77d0*/  FMNMX.FTZ R0, R118, R0, !PT ;  /* 0x0000000076007209 */ /* 0x000fc40007810000 */
[----:B------:R-:W-:Y:S02]  /*77e0*/  ISETP.GT.AND P6, PT, R11, 0x51, PT ;  /* 0x000000510b00780c */ /* 0x000fe40003fc4270 */
[----:B------:R-:W-:Y:S02]  /*77f0*/  FMNMX.FTZ R0, R119, R0, !PT ;  /* 0x0000000077007209 */ /* 0x000fe40007810000 */
[----:B------:R-:W-:Y:S02]  /*7800*/  FSEL R99, R99, -INF , P6 ;  /* 0xff80000063637808 */ /* 0x000fe40003000000 */
[----:B------:R-:W-:Y:S02]  /*7810*/  ISETP.GT.AND P6, PT, R11, 0x58, PT ;  /* 0x000000580b00780c */ /* 0x000fe40003fc4270 */
[----:B------:R-:W-:Y:S02]  /*7820*/  FMNMX.FTZ R0, R106, R0, !PT ;  /* 0x000000006a007209 */ /* 0x000fe40007810000 */
[----:B------:R-:W-:-:S02]  /*7830*/  FSEL R102, R102, -INF , P6 ;  /* 0xff80000066667808 */ /* 0x000fc40003000000 */
[----:B------:R-:W-:Y:S02]  /*7840*/  ISETP.GT.AND P6, PT, R11, 0x59, PT ;  /* 0x000000590b00780c */ /* 0x000fe40003fc4270 */
[----:B------:R-:W-:Y:S02]  /*7850*/  FMNMX.FTZ R0, R107, R0, !PT ;  /* 0x000000006b007209 */ /* 0x000fe40007810000 */
[----:B------:R-:W-:Y:S02]  /*7860*/  FSEL R103, R103, -INF , P6 ;  /* 0xff80000067677808 */ /* 0x000fe40003000000 */
[----:B------:R-:W-:Y:S02]  /*7870*/  ISETP.GT.AND P6, PT, R10, 0x68, PT ;  /* 0x000000680a00780c */ /* 0x000fe40003fc4270 */
[----:B------:R-:W-:Y:S02]  /*7880*/  FMNMX.FTZ R0, R110, R0, !PT ;  /* 0x000000006e007209 */ /* 0x000fe40007810000 */
[----:B------:R-:W-:-:S02]  /*7890*/  FSEL R92, R92, -INF , P6 ;  /* 0xff8000005c5c7808 */ /* 0x000fc40003000000 */
[----:B------:R-:W-:Y:S02]  /*78a0*/  FMNMX.FTZ R0, R111, R0, !PT ;  /* 0x000000006f007209 */ /* 0x000fe40007810000 */
[C---:B------:R-:W-:Y:S02]  /*78b0*/  ISETP.GT.AND P6, PT, R11.reuse, 0x60, PT ;  /* 0x000000600b00780c */ /* 0x040fe40003fc4270 */
[----:B------:R-:W-:Y:S02]  /*78c0*/  FMNMX.FTZ R0, R98, R0, !PT ;  /* 0x0000000062007209 */ /* 0x000fe40007810000 */
[----:B------:R-:W-:Y:S02]  /*78d0*/  FSEL R90, R90, -INF , P6 ;  /* 0xff8000005a5a7808 */ /* 0x000fe40003000000 */
[----:B------:R-:W-:Y:S01]  /*78e0*/  ISETP.GT.AND P6, PT, R11, 0x61, PT ;  /* 0x000000610b00780c */ /* 0x000fe20003fc4270 */
[----:B------:R-:W-:Y:S02]  /*78f0*/  WARPGROUP.DEPBAR.LE gsb0, 0x0 ;  /* 0x00008000000079c5 */ /* 0x000fe40000010000 */
[----:B------:R-:W-:Y:S01]  /*7900*/  WARPGROUP.ARRIVE ;  /* 0x00000000000079c5 */ /* 0x000fe20000000000 */
[----:B------:R-:W-:-:S02]  /*7910*/  FMNMX.FTZ R0, R99, R0, !PT ;  /* 0x0000000063007209 */ /* 0x000fc40007810000 */
[----:B------:R-:W-:Y:S02]  /*7920*/  FSEL R91, R91, -INF , P6 ;  /* 0xff8000005b5b7808 */ /* 0x000fe40003000000 */
[C---:B------:R-:W-:Y:S01]  /*7930*/  ISETP.GT.AND P6, PT, R11.reuse, 0x68, PT ;  /* 0x000000680b00780c */ /* 0x040fe20003fc4270 */
[----:B------:R-:W-:Y:S01]  /*7940*/  HGMMA.64x96x16.F32.BF16 R24, gdesc[UR28].tnspB, R24, gsb0 ;  /* 0x416000001c1879f0 */ /* 0x000fe20008001818 */
[----:B------:R-:W-:Y:S01]  /*7950*/  UIADD3 UR28, UR7, 0x600, URZ ;  /* 0x00000600071c7890 */ /* 0x000fe2000fffe03f */
[----:B------:R-:W-:Y:S01]  /*7960*/  FMNMX.FTZ R0, R102, R0, !PT ;  /* 0x0000000066007209 */ /* 0x000fe20007810000 */
[----:B------:R-:W-:Y:S01]  /*7970*/  UIADD3 UR30, UR6, 0x100, URZ ;  /* 0x00000100061e7890 */ /* 0x000fe2000fffe03f */
[----:B------:R-:W-:Y:S01]  /*7980*/  FSEL R94, R94, -INF , P6 ;  /* 0xff8000005e5e7808 */ /* 0x000fe20003000000 */
[----:B------:R-:W-:Y:S01]  /*7990*/  UMOV UR29, 0xc0000010 ;  /* 0xc0000010001d7882 */ /* 0x000fe20000000000 */
[----:B------:R-:W-:Y:S01]  /*79a0*/  UMOV UR31, 0x80000020 ;  /* 0x80000020001f7882 */ /* 0x000fe20000000000 */
[----:B------:R-:W-:-:S02]  /*79b0*/  ISETP.GT.AND P6, PT, R11, 0x69, PT ;  /* 0x000000690b00780c */ /* 0x000fc40003fc4270 */
[----:B------:R-:W-:Y:S02]  /*79c0*/  FMNMX.FTZ R0, R103, R0, !PT ;  /* 0x0000000067007209 */ /* 0x000fe40007810000 */
[----:B------:R-:W-:Y:S02]  /*79d0*/  FSEL R95, R95, -INF , P6 ;  /* 0xff8000005f5f7808 */ /* 0x000fe40003000000 */
[----:B------:R-:W-:Y:S02]  /*79e0*/  FMNMX.FTZ R0, R90, R0, !PT ;  /* 0x000000005a007209 */ /* 0x000fe40007810000 */
        /* <DEDUP_REMOVED lines=28> */
[C---:B------:R-:W-:Y:S02]  /*7bb0*/  ISETP.GT.AND P4, PT, R10.reuse, 0x1, PT ;  /* 0x000000010a00780c */ /* 0x040fe40003f84270 */
[C---:B------:R-:W-:Y:S01]  /*7bc0*/  ISETP.GT.AND P3, PT, R10.reuse, 0x8, PT ;  /* 0x000000080a00780c */ /* 0x040fe20003f64270 */
[----:B------:R-:W0:Y:S01]  /*7bd0*/  SHFL.BFLY PT, R11, R0, 0x2, 0x1f ;  /* 0x0c401f00000b7f89 */ /* 0x000e2200000e0000 */
[----:B------:R-:W-:Y:S02]  /*7be0*/  ISETP.GT.AND P2, PT, R10, 0x9, PT ;  /* 0x000000090a00780c */ /* 0x000fe40003f44270 */
[----:B------:R-:W-:Y:S02]  /*7bf0*/  FSEL R137, R137, -INF , P4 ;  /* 0xff80000089897808 */ /* 0x000fe40002000000 */
[----:B------:R-:W-:-:S02]  /*7c00*/  FSEL R140, R140, -INF , P3 ;  /* 0xff8000008c8c7808 */ /* 0x000fc40001800000 */
[----:B------:R-:W-:Y:S02]  /*7c10*/  @P1 LOP3.LUT R19, R19, 0x80000000, RZ, 0xfc, !PT ;  /* 0x8000000013131812 */ /* 0x000fe400078efcff */
[C---:B------:R-:W-:Y:S02]  /*7c20*/  ISETP.GT.AND P1, PT, R10.reuse, 0x19, PT ;  /* 0x000000190a00780c */ /* 0x040fe40003f24270 */
[----:B------:R-:W-:Y:S02]  /*7c30*/  FSEL R141, R141, -INF , P2 ;  /* 0xff8000008d8d7808 */ /* 0x000fe40001000000 */
[----:B------:R-:W-:Y:S02]  /*7c40*/  FSEL R133, R133, -INF , P1 ;  /* 0xff80000085857808 */ /* 0x000fe40000800000 */
[C---:B------:R-:W-:Y:S02]  /*7c50*/  ISETP.GT.AND P1, PT, R10.reuse, 0x29, PT ;  /* 0x000000290a00780c */ /* 0x040fe40003f24270 */
[----:B------:R-:W-:-:S02]  /*7c60*/  ISETP.GT.AND P4, PT, R10, 0x81, PT ;  /* 0x000000810a00780c */ /* 0x000fc40003f84270 */
[----:B------:R-:W-:Y:S02]  /*7c70*/  FSEL R125, R125, -INF , P1 ;  /* 0xff8000007d7d7808 */ /* 0x000fe40000800000 */
[C---:B------:R-:W-:Y:S02]  /*7c80*/  ISETP.GT.AND P1, PT, R10.reuse, 0x39, PT ;  /* 0x000000390a00780c */ /* 0x040fe40003f24270 */
[----:B------:R-:W-:Y:S02]  /*7c90*/  ISETP.GT.AND P3, PT, R10, 0x88, PT ;  /* 0x000000880a00780c */ /* 0x000fe40003f64270 */
[----:B0-----:R-:W-:Y:S02]  /*7ca0*/  FMNMX.FTZ R11, R0, R11, !PT ;  /* 0x0000000b000b7209 */ /* 0x001fe40007810000 */
[----:B------:R-:W-:Y:S01]  /*7cb0*/  FSEL R117, R117, -INF , P1 ;  /* 0xff80000075757808 */ /* 0x000fe20000800000 */
[----:B------:R-:W-:Y:S02]  /*7cc0*/  WARPGROUP.DEPBAR.LE gsb0, 0x0 ;  /* 0x00008000000079c5 */ /* 0x000fe40000010000 */
[----:B------:R-:W-:Y:S01]  /*7cd0*/  WARPGROUP.ARRIVE ;  /* 0x00000000000079c5 */ /* 0x000fe20000000000 */
[----:B------:R-:W0:Y:S01]  /*7ce0*/  SHFL.BFLY PT, R0, R11, 0x1, 0x1f ;  /* 0x0c201f000b007f89 */ /* 0x000e2200000e0000 */
[----:B------:R-:W-:-:S02]  /*7cf0*/  ISETP.GT.AND P1, PT, R10, 0x49, PT ;  /* 0x000000490a00780c */ /* 0x000fc40003f24270 */
[C---:B------:R-:W-:Y:S02]  /*7d00*/  ISETP.GT.AND P2, PT, R10.reuse, 0x89, PT ;  /* 0x000000890a00780c */ /* 0x040fe40003f44270 */
[----:B------:R-:W-:Y:S01]  /*7d10*/  HGMMA.64x96x16.F32.BF16 R24, gdesc[UR28].tnspB, R24, gsb0 ;  /* 0x416000001c1879f0 */ /* 0x000fe20008001818 */
[----:B------:R-:W-:Y:S01]  /*7d20*/  UIADD3 UR28, UR7, 0x780, URZ ;  /* 0x00000780071c7890 */ /* 0x000fe2000fffe03f */
[----:B------:R-:W-:Y:S01]  /*7d30*/  FSEL R109, R109, -INF , P1 ;  /* 0xff8000006d6d7808 */ /* 0x000fe20000800000 */
[----:B------:R-:W-:Y:S01]  /*7d40*/  UIADD3 UR30, UR6, 0x140, URZ ;  /* 0x00000140061e7890 */ /* 0x000fe2000fffe03f */
[----:B------:R-:W-:Y:S01]  /*7d50*/  ISETP.GT.AND P1, PT, R10, 0x59, PT ;  /* 0x000000590a00780c */ /* 0x000fe20003f24270 */
[----:B------:R-:W-:Y:S01]  /*7d60*/  UMOV UR29, 0xc0000010 ;  /* 0xc0000010001d7882 */ /* 0x000fe20000000000 */
[----:B------:R-:W-:Y:S01]  /*7d70*/  UMOV UR31, 0x80000020 ;  /* 0x80000020001f7882 */ /* 0x000fe20000000000 */
[----:B------:R-:W-:Y:S02]  /*7d80*/  FSEL R84, R84, -INF , P0 ;  /* 0xff80000054547808 */ /* 0x000fe40000000000 */
[----:B------:R-:W-:-:S02]  /*7d90*/  FSEL R101, R101, -INF , P1 ;  /* 0xff80000065657808 */ /* 0x000fc40000800000 */
[----:B------:R-:W-:Y:S02]  /*7da0*/  ISETP.GT.AND P1, PT, R10, 0x69, PT ;  /* 0x000000690a00780c */ /* 0x000fe40003f24270 */
[----:B------:R-:W-:Y:S02]  /*7db0*/  FSEL R72, R72, -INF , P5 ;  /* 0xff80000048487808 */ /* 0x000fe40002800000 */
[----:B------:R-:W-:Y:S02]  /*7dc0*/  FSEL R93, R93, -INF , P1 ;  /* 0xff8000005d5d7808 */ /* 0x000fe40000800000 */
[----:B------:R-:W-:Y:S02]  /*7dd0*/  ISETP.GT.AND P1, PT, R10, 0x70, PT ;  /* 0x000000700a00780c */ /* 0x000fe40003f24270 */
[----:B0-----:R-:W-:Y:S02]  /*7de0*/  FMNMX.FTZ R11, R11, R0, !PT ;  /* 0x000000000b0b7209 */ /* 0x001fe40007810000 */
[----:B------:R-:W0:Y:S01]  /*7df0*/  LDC R0, c[0x0][0x988] ;  /* 0x00026200ff007b82 */ /* 0x000e220000000800 */
[----:B------:R-:W-:-:S02]  /*7e00*/  FSEL R80, R80, -INF , P1 ;  /* 0xff80000050507808 */ /* 0x000fc40000800000 */
[----:B------:R-:W-:Y:S02]  /*7e10*/  FSETP.NEU.FTZ.AND P6, PT, R11, -INF , PT ;  /* 0xff8000000b00780b */ /* 0x000fe40003fdd000 */
[----:B------:R-:W-:Y:S02]  /*7e20*/  LOP3.LUT P1, RZ, R19, 0x80000000, RZ, 0xc0, !PT ;  /* 0x8000000013ff7812 */ /* 0x000fe4000782c0ff */
[----:B------:R-:W-:Y:S02]  /*7e30*/  FSEL R12, R11, RZ, P6 ;  /* 0x000000ff0b0c7208 */ /* 0x000fe40003000000 */
[----:B------:R-:W-:Y:S02]  /*7e40*/  FSEL R81, R81, -INF , P1 ;  /* 0xff80000051517808 */ /* 0x000fe40000800000 */
[----:B------:R-:W-:Y:S01]  /*7e50*/  FSEL R73, R73, -INF , P4 ;  /* 0xff80000049497808 */ /* 0x000fe20002000000 */
[----:B------:R-:W-:Y:S01]  /*7e60*/  FADD.FTZ R12, -R12, R3 ;  /* 0x000000030c0c7221 */ /* 0x000fe20000010100 */
[----:B------:R-:W-:-:S02]  /*7e70*/  FSEL R76, R76, -INF , P3 ;  /* 0xff8000004c4c7808 */ /* 0x000fc40001800000 */
[----:B------:R-:W-:Y:S02]  /*7e80*/  FSEL R77, R77, -INF , P2 ;  /* 0xff8000004d4d7808 */ /* 0x000fe40001000000 */
[C---:B------:R-:W-:Y:S02]  /*7e90*/  LOP3.LUT P1, RZ, R19.reuse, 0x40000000, RZ, 0xc0, !PT ;  /* 0x4000000013ff7812 */ /* 0x040fe4000782c0ff */
[----:B------:R-:W-:Y:S01]  /*7ea0*/  LOP3.LUT P0, RZ, R19, 0x20000000, RZ, 0xc0, !PT ;  /* 0x2000000013ff7812 */ /* 0x000fe2000780c0ff */
[-C--:B0-----:R-:W-:Y:S01]  /*7eb0*/  FMUL.FTZ R3, R11, R0.reuse ;  /* 0x000000000b037220 */ /* 0x081fe20000410000 */
[----:B------:R-:W-:-:S04]  /*7ec0*/  FMUL.FTZ R12, R12, R0 ;  /* 0x000000000c0c7220 */ /* 0x000fc80000410000 */
[----:B------:R-:W-:Y:S01]  /*7ed0*/  FSEL R3, R3, RZ, P6 ;  /* 0x000000ff03037208 */ /* 0x000fe20003000000 */
[----:B------:R-:W-:Y:S01]  /*7ee0*/  MUFU.EX2 R16, R12 ;  /* 0x0000000c00107308 */ /* 0x000fe20000000800 */
[----:B------:R-:W-:Y:S02]  /*7ef0*/  ISETP.GT.AND P6, PT, R10, 0x79, PT ;  /* 0x000000790a00780c */ /* 0x000fe40003fc4270 */
[----:B------:R-:W-:Y:S01]  /*7f00*/  FMNMX.FTZ R10, R136, R5, !PT ;  /* 0x00000005880a7209 */ /* 0x000fe20007810000 */
[-CC-:B------:R-:W-:Y:S01]  /*7f10*/  FFMA.FTZ R138, R138, R0.reuse, -R3.reuse ;  /* 0x000000008a8a7223 */ /* 0x180fe20000010803 */
[----:B------:R-:W-:Y:S01]  /*7f20*/  FSEL R85, R85, -INF , P6 ;  /* 0xff80000055557808 */ /* 0x000fe20003000000 */
[--C-:B------:R-:W-:Y:S01]  /*7f30*/  FFMA.FTZ R139, R139, R0, -R3.reuse ;  /* 0x000000008b8b7223 */ /* 0x100fe20000010803 */
[----:B------:R-:W-:Y:S01]  /*7f40*/  FMNMX.FTZ R10, R137, R10, !PT ;  /* 0x0000000a890a7209 */ /* 0x000fe20007810000 */
[----:B------:R-:W0:Y:S01]  /*7f50*/  MUFU.EX2 R13, R138 ;  /* 0x0000008a000d7308 */ /* 0x000e220000000800 */
[-CC-:B------:R-:W-:Y:S01]  /*7f60*/  FFMA.FTZ R143, R143, R0.reuse, -R3.reuse ;  /* 0x000000008f8f7223 */ /* 0x180fe20000010803 */
[--C-:B------:R-:W-:Y:S01]  /*7f70*/  FFMA.FTZ R142, R142, R0, -R3.reuse ;  /* 0x000000008e8e7223 */ /* 0x100fe20000010803 */
[----:B------:R-:W-:Y:S01]  /*7f80*/  FMNMX.FTZ R10, R140, R10, !PT ;  /* 0x0000000a8c0a7209 */ /* 0x000fe20007810000 */
[-CC-:B------:R-:W-:Y:S01]  /*7f90*/  FFMA.FTZ R130, R130, R0.reuse, -R3.reuse ;  /* 0x0000000082827223 */ /* 0x180fe20000010803 */
[-CC-:B------:R-:W-:Y:S01]  /*7fa0*/  FFMA.FTZ R131, R131, R0.reuse, -R3.reuse ;  /* 0x0000000083837223 */ /* 0x180fe20000010803 */
[--C-:B------:R-:W-:Y:S01]  /*7fb0*/  FFMA.FTZ R135, R135, R0, -R3.reuse ;  /* 0x0000000087877223 */ /* 0x100fe20000010803 */
[----:B------:R-:W-:Y:S01]  /*7fc0*/  FMNMX.FTZ R10, R141, R10, !PT ;  /* 0x0000000a8d0a7209 */ /* 0x000fe20007810000 */
[----:B------:R-:W1:Y:S01]  /*7fd0*/  MUFU.EX2 R139, R139 ;  /* 0x0000008b008b7308 */ /* 0x000e620000000800 */
[-CC-:B------:R-:W-:Y:S01]  /*7fe0*/  FFMA.FTZ R134, R134, R0.reuse, -R3.reuse ;  /* 0x0000000086867223 */ /* 0x180fe20000010803 */
[--C-:B------:R-:W-:Y:S01]  /*7ff0*/  FFMA.FTZ R122, R122, R0, -R3.reuse ;  /* 0x000000007a7a7223 */ /* 0x100fe20000010803 */
[----:B------:R-:W-:Y:S01]  /*8000*/  FMNMX.FTZ R10, R128, R10, !PT ;  /* 0x0000000a800a7209 */ /* 0x000fe20007810000 */
[-CC-:B------:R-:W-:Y:S01]  /*8010*/  FFMA.FTZ R123, R123, R0.reuse, -R3.reuse ;  /* 0x000000007b7b7223 */ /* 0x180fe20000010803 */
[-CC-:B------:R-:W-:Y:S01]  /*8020*/  FFMA.FTZ R126, R126, R0.reuse, -R3.reuse ;  /* 0x000000007e7e7223 */ /* 0x180fe20000010803 */
[----:B------:R-:W-:Y:S01]  /*8030*/  FFMA.FTZ R127, R127, R0, -R3 ;  /* 0x000000007f7f7223 */ /* 0x000fe20000010803 */
[----:B------:R-:W-:Y:S01]  /*8040*/  FMNMX.FTZ R10, R129, R10, !PT ;  /* 0x0000000a810a7209 */ /* 0x000fe20007810000 */
[----:B------:R-:W2:Y:S01]  /*8050*/  MUFU.EX2 R15, R142 ;  /* 0x0000008e000f7308 */ /* 0x000ea20000000800 */
[----:B0-----:R-:W-:Y:S01]  /*8060*/  FFMA.FTZ R7, R16, R7, R13 ;  /* 0x0000000710077223 */ /* 0x001fe2000001000d */
[--C-:B------:R-:W-:Y:S01]  /*8070*/  FFMA.FTZ R114, R114, R0, -R3.reuse ;  /* 0x0000000072727223 */ /* 0x100fe20000010803 */
[----:B------:R-:W-:Y:S01]  /*8080*/  FMNMX.FTZ R10, R132, R10, !PT ;  /* 0x0000000a840a7209 */ /* 0x000fe20007810000 */
[-CC-:B------:R-:W-:Y:S01]  /*8090*/  FFMA.FTZ R115, R115, R0.reuse, -R3.reuse ;  /* 0x0000000073737223 */ /* 0x180fe20000010803 */
[-CC-:B------:R-:W-:Y:S01]  /*80a0*/  FFMA.FTZ R74, R74, R0.reuse, -R3.reuse ;  /* 0x000000004a4a7223 */ /* 0x180fe20000010803 */
[----:B------:R-:W-:Y:S01]  /*80b0*/  FFMA.FTZ R118, R118, R0, -R3 ;  /* 0x0000000076767223 */ /* 0x000fe20000010803 */
[----:B------:R-:W-:Y:S01]  /*80c0*/  FMNMX.FTZ R10, R133, R10, !PT ;  /* 0x0000000a850a7209 */ /* 0x000fe20007810000 */
[----:B------:R-:W0:Y:S01]  /*80d0*/  MUFU.EX2 R143, R143 ;  /* 0x0000008f008f7308 */ /* 0x000e220000000800 */
[C---:B-1----:R-:W-:Y:S01]  /*80e0*/  FADD.FTZ R7, R139.reuse, R7 ;  /* 0x000000078b077221 */ /* 0x042fe20000010000 */
[----:B------:R-:W-:Y:S01]  /*80f0*/  F2FP.BF16.F32.PACK_AB R13, R139, R13 ;  /* 0x0000000d8b0d723e */ /* 0x000fe200000010ff */
[--C-:B------:R-:W-:Y:S01]  /*8100*/  FFMA.FTZ R119, R119, R0, -R3.reuse ;  /* 0x0000000077777223 */ /* 0x100fe20000010803 */
[----:B------:R-:W-:Y:S01]  /*8110*/  FMNMX.FTZ R10, R120, R10, !PT ;  /* 0x0000000a780a7209 */ /* 0x000fe20007810000 */
[-CC-:B------:R-:W-:Y:S01]  /*8120*/  FFMA.FTZ R106, R106, R0.reuse, -R3.reuse ;  /* 0x000000006a6a7223 */ /* 0x180fe20000010803 */
[-CC-:B------:R-:W-:Y:S01]  /*8130*/  FFMA.FTZ R107, R107, R0.reuse, -R3.reuse ;  /* 0x000000006b6b7223 */ /* 0x180fe20000010803 */
[----:B------:R-:W-:Y:S01]  /*8140*/  FFMA.FTZ R110, R110, R0, -R3 ;  /* 0x000000006e6e7223 */ /* 0x000fe20000010803 */
[----:B------:R-:W-:Y:S01]  /*8150*/  FMNMX.FTZ R10, R121, R10, !PT ;  /* 0x0000000a790a7209 */ /* 0x000fe20007810000 */
[----:B------:R-:W1:Y:S01]  /*8160*/  MUFU.EX2 R21, R130 ;  /* 0x0000008200157308 */ /* 0x000e620000000800 */
[----:B--2---:R-:W-:Y:S01]  /*8170*/  FADD.FTZ R7, R15, R7 ;  /* 0x000000070f077221 */ /* 0x004fe20000010000 */
[--C-:B------:R-:W-:Y:S01]  /*8180*/  FFMA.FTZ R111, R111, R0, -R3.reuse ;  /* 0x000000006f6f7223 */ /* 0x100fe20000010803 */
[----:B------:R-:W-:Y:S01]  /*8190*/  FMNMX.FTZ R10, R124, R10, !PT ;  /* 0x0000000a7c0a7209 */ /* 0x000fe20007810000 */
[-CC-:B------:R-:W-:Y:S01]  /*81a0*/  FFMA.FTZ R98, R98, R0.reuse, -R3.reuse ;  /* 0x0000000062627223 */ /* 0x180fe20000010803 */
[-CC-:B------:R-:W-:Y:S01]  /*81b0*/  FFMA.FTZ R99, R99, R0.reuse, -R3.reuse ;  /* 0x0000000063637223 */ /* 0x180fe20000010803 */
[----:B------:R-:W-:Y:S01]  /*81c0*/  FFMA.FTZ R102, R102, R0, -R3 ;  /* 0x0000000066667223 */ /* 0x000fe20000010803 */
[----:B------:R-:W-:Y:S01]  /*81d0*/  FMNMX.FTZ R10, R125, R10, !PT ;  /* 0x0000000a7d0a7209 */ /* 0x000fe20007810000 */
[----:B------:R-:W2:Y:S01]  /*81e0*/  MUFU.EX2 R131, R131 ;  /* 0x0000008300837308 */ /* 0x000ea20000000800 */
[----:B0-----:R-:W-:Y:S01]  /*81f0*/  F2FP.BF16.F32.PACK_AB R15, R143, R15 ;  /* 0x0000000f8f0f723e */ /* 0x001fe200000010ff */
[----:B------:R-:W-:-:S02]  /*8200*/  WARPGROUP.DEPBAR.LE gsb0, 0x0 ;  /* 0x00008000000079c5 */ /* 0x000fc40000010000 */
[----:B------:R-:W-:Y:S01]  /*8210*/  WARPGROUP.ARRIVE ;  /* 0x00000000000079c5 */ /* 0x000fe20000000000 */
[----:B------:R-:W-:Y:S01]  /*8220*/  FMNMX.FTZ R10, R112, R10, !PT ;  /* 0x0000000a700a7209 */ /* 0x000fe20007810000 */
[----:B------:R-:W-:Y:S01]  /*8230*/  FADD.FTZ R7, R143, R7 ;  /* 0x000000078f077221 */ /* 0x000fe20000010000 */
[----:B------:R-:W-:Y:S01]  /*8240*/  FFMA.FTZ R103, R103, R0, -R3 ;  /* 0x0000000067677223 */ /* 0x000fe20000010803 */
[----:B------:R-:W-:Y:S01]  /*8250*/  MUFU.EX2 R135, R135 ;  /* 0x0000008700877308 */ /* 0x000fe20000000800 */
[----:B------:R-:W-:Y:S01]  /*8260*/  FMNMX.FTZ R10, R113, R10, !PT ;  /* 0x0000000a710a7209 */ /* 0x000fe20007810000 */
[----:B------:R-:W-:Y:S01]  /*8270*/  HGMMA.64x96x16.F32.BF16 R24, gdesc[UR28].tnspB, R24, gsb0 ;  /* 0x416000001c1879f0 */ /* 0x000fe20008001818 */
[----:B------:R-:W-:Y:S01]  /*8280*/  UIADD3 UR28, UR7, 0x900, URZ ;  /* 0x00000900071c7890 */ /* 0x000fe2000fffe03f */
[----:B-1----:R-:W-:Y:S01]  /*8290*/  FADD.FTZ R7, R21, R7 ;  /* 0x0000000715077221 */ /* 0x002fe20000010000 */
[----:B------:R-:W-:Y:S01]  /*82a0*/  UIADD3 UR30, UR6, 0x180, URZ ;  /* 0x00000180061e7890 */ /* 0x000fe2000fffe03f */
[----:B------:R-:W-:Y:S01]  /*82b0*/  FMNMX.FTZ R10, R116, R10, !PT ;  /* 0x0000000a740a7209 */ /* 0x000fe20007810000 */
[----:B------:R-:W-:Y:S01]  /*82c0*/  UMOV UR29, 0xc0000010 ;  /* 0xc0000010001d7882 */ /* 0x000fe20000000000 */
[----:B------:R-:W-:Y:S01]  /*82d0*/  UMOV UR31, 0x80000020 ;  /* 0x80000020001f7882 */ /* 0x000fe20000000000 */
[----:B------:R-:W-:Y:S01]  /*82e0*/  MUFU.EX2 R123, R123 ;  /* 0x0000007b007b7308 */ /* 0x000fe20000000800 */
[----:B------:R-:W-:Y:S01]  /*82f0*/  FMNMX.FTZ R10, R117, R10, !PT ;  /* 0x0000000a750a7209 */ /* 0x000fe20007810000 */
[C---:B--2---:R-:W-:Y:S01]  /*8300*/  FADD.FTZ R7, R131.reuse, R7 ;  /* 0x0000000783077221 */ /* 0x044fe20000010000 */
[----:B------:R-:W-:Y:S01]  /*8310*/  F2FP.BF16.F32.PACK_AB R21, R131, R21 ;  /* 0x000000158315723e */ /* 0x000fe200000010ff */
[--C-:B------:R-:W-:Y:S01]  /*8320*/  FFMA.FTZ R90, R90, R0, -R3.reuse ;  /* 0x000000005a5a7223 */ /* 0x100fe20000010803 */
[----:B------:R-:W-:Y:S01]  /*8330*/  FMNMX.FTZ R10, R104, R10, !PT ;  /* 0x0000000a680a7209 */ /* 0x000fe20007810000 */
[-CC-:B------:R-:W-:Y:S01]  /*8340*/  FFMA.FTZ R91, R91, R0.reuse, -R3.reuse ;  /* 0x000000005b5b7223 */ /* 0x180fe20000010803 */
[--C-:B------:R-:W-:Y:S01]  /*8350*/  FFMA.FTZ R94, R94, R0, -R3.reuse ;  /* 0x000000005e5e7223 */ /* 0x100fe20000010803 */
[----:B------:R-:W-:Y:S01]  /*8360*/  MUFU.EX2 R127, R127 ;  /* 0x0000007f007f7308 */ /* 0x000fe20000000800 */
[----:B------:R-:W-:Y:S01]  /*8370*/  FMNMX.FTZ R10, R105, R10, !PT ;  /* 0x0000000a690a7209 */ /* 0x000fe20007810000 */
[-CC-:B------:R-:W-:Y:S01]  /*8380*/  FFMA.FTZ R95, R95, R0.reuse, -R3.reuse ;  /* 0x000000005f5f7223 */ /* 0x180fe20000010803 */
[-CC-:B------:R-:W-:Y:S01]  /*8390*/  FFMA.FTZ R82, R82, R0.reuse, -R3.reuse ;  /* 0x0000000052527223 */ /* 0x180fe20000010803 */
        /* <DEDUP_REMOVED lines=8> */
[----:B------:R-:W-:Y:S01]  /*8420*/  FFMA.FTZ R3, R79, R0, -R3 ;  /* 0x000000004f037223 */ /* 0x000fe20000010803 */
        /* <DEDUP_REMOVED lines=25> */
[----:B------:R-:W-:Y:S01]  /*85c0*/  MUFU.EX2 R91, R91 ;  /* 0x0000005b005b7308 */ /* 0x000fe20000000800 */
[----:B------:R-:W-:Y:S02]  /*85d0*/  WARPGROUP.DEPBAR.LE gsb0, 0x0 ;  /* 0x00008000000079c5 */ /* 0x000fe40000010000 */
[----:B------:R-:W-:-:S05]  /*85e0*/  WARPGROUP.ARRIVE ;  /* 0x00000000000079c5 */ /* 0x000fca0000000000 */
[----:B------:R-:W-:Y:S01]  /*85f0*/  MUFU.EX2 R94, R94 ;  /* 0x0000005e005e7308 */ /* 0x000fe20000000800 */
[----:B------:R-:W-:Y:S01]  /*8600*/  HGMMA.64x96x16.F32.BF16 R24, gdesc[UR28].tnspB, R24, gsb0 ;  /* 0x416000001c1879f0 */ /* 0x000fe20008001818 */
[----:B------:R-:W-:Y:S02]  /*8610*/  UIADD3 UR28, UR7, 0xa80, URZ ;  /* 0x00000a80071c7890 */ /* 0x000fe4000fffe03f */
[----:B------:R-:W-:-:S04]  /*8620*/  UIADD3 UR30, UR6, 0x1c0, URZ ;  /* 0x000001c0061e7890 */ /* 0x000fc8000fffe03f */
[----:B------:R-:W-:Y:S01]  /*8630*/  MUFU.EX2 R95, R95 ;  /* 0x0000005f005f7308 */ /* 0x000fe20000000800 */
[----:B------:R-:W-:Y:S01]  /*8640*/  UMOV UR29, 0xc0000010 ;  /* 0xc0000010001d7882 */ /* 0x000fe20000000000 */
[----:B------:R-:W-:Y:S01]  /*8650*/  UMOV UR31, 0x80000020 ;  /* 0x80000020001f7882 */ /* 0x000fe20000000000 */
[----:B0-----:R-:W-:-:S05]  /*8660*/  FMNMX.FTZ R10, R10, R12, !PT ;  /* 0x0000000c0a0a7209 */ /* 0x001fca0007810000 */
[----:B------:R-:W0:Y:S01]  /*8670*/  SHFL.BFLY PT, R12, R10, 0x1, 0x1f ;  /* 0x0c201f000a0c7f89 */ /* 0x000e2200000e0000 */
[----:B------:R-:W-:Y:S08]  /*8680*/  MUFU.EX2 R86, R86 ;  /* 0x0000005600567308 */ /* 0x000ff00000000800 */
[----:B------:R-:W-:Y:S08]  /*8690*/  MUFU.EX2 R87, R87 ;  /* 0x0000005700577308 */ /* 0x000ff00000000800 */
[----:B------:R-:W-:Y:S01]  /*86a0*/  MUFU.EX2 R78, R78 ;  /* 0x0000004e004e7308 */ /* 0x000fe20000000800 */
[----:B0-----:R-:W-:-:S07]  /*86b0*/  FMNMX.FTZ R10, R10, R12, !PT ;  /* 0x0000000c0a0a7209 */ /* 0x001fce0007810000 */
[----:B------:R-:W-:Y:S01]  /*86c0*/  MUFU.EX2 R3, R3 ;  /* 0x0000000300037308 */ /* 0x000fe20000000800 */
[C---:B------:R-:W-:Y:S01]  /*86d0*/  FSETP.NEU.FTZ.AND P2, PT, R10.reuse, -INF , PT ;  /* 0xff8000000a00780b */ /* 0x040fe20003f5d000 */
[----:B------:R-:W-:-:S03]  /*86e0*/  FMUL.FTZ R23, R10, R0 ;  /* 0x000000000a177220 */ /* 0x000fc60000410000 */
[----:B------:R-:W-:Y:S02]  /*86f0*/  FSEL R12, R10, RZ, P2 ;  /* 0x000000ff0a0c7208 */ /* 0x000fe40001000000 */
[----:B------:R-:W-:Y:S02]  /*8700*/  FSEL R23, R23, RZ, P2 ;  /* 0x000000ff17177208 */ /* 0x000fe40001000000 */
[----:B------:R-:W-:Y:S01]  /*8710*/  ISETP.GE.U32.AND P2, PT, R20, 0x180, PT ;  /* 0x000001801400780c */ /* 0x000fe20003f46070 */
[----:B------:R-:W-:Y:S02]  /*8720*/  FADD.FTZ R5, -R12, R5 ;  /* 0x000000050c057221 */ /* 0x000fe40000010100 */
[-CC-:B------:R-:W-:Y:S01]  /*8730*/  FFMA.FTZ R136, R136, R0.reuse, -R23.reuse ;  /* 0x0000000088887223 */ /* 0x180fe20000010817 */
[----:B------:R-:W-:Y:S01]  /*8740*/  SEL R14, R14, 0x9, !P2 ;  /* 0x000000090e0e7807 */ /* 0x000fe20005000000 */
[-C--:B------:R-:W-:Y:S01]  /*8750*/  FMUL.FTZ R5, R5, R0.reuse ;  /* 0x0000000005057220 */ /* 0x080fe20000410000 */
        /* <DEDUP_REMOVED lines=11> */
[----:B------:R-:W0:Y:S01]  /*8810*/  MUFU.EX2 R5, R5 ;  /* 0x0000000500057308 */ /* 0x000e220000000800 */
[-CC-:B------:R-:W-:Y:S01]  /*8820*/  FFMA.FTZ R125, R125, R0.reuse, -R23.reuse ;  /* 0x000000007d7d7223 */ /* 0x180fe20000010817 */
        /* <DEDUP_REMOVED lines=13> */
[-CC-:B------:R-:W-:Y:S01]  /*8900*/  FFMA.FTZ R88, R88, R0.reuse, -R23.reuse ;  /* 0x0000000058587223 */ /* 0x180fe20000010817 */
[----:B------:R-:W2:Y:S01]  /*8910*/  MUFU.EX2 R140, R140 ;  /* 0x0000008c008c7308 */ /* 0x000ea20000000800 */
        /* <DEDUP_REMOVED lines=11> */
[----:B------:R-:W-:Y:S01]  /*89d0*/  FFMA.FTZ R77, R77, R0, -R23 ;  /* 0x000000004d4d7223 */ /* 0x000fe20000010817 */
[----:B0-----:R-:W-:Y:S01]  /*89e0*/  FFMA.FTZ R6, R5, R6, R12 ;  /* 0x0000000605067223 */ /* 0x001fe2000001000c */
[----:B-1----:R-:W-:-:S02]  /*89f0*/  F2FP.BF16.F32.PACK_AB R12, R137, R12 ;  /* 0x0000000c890c723e */ /* 0x002fc400000010ff */
[----:B------:R-:W0:Y:S01]  /*8a00*/  MUFU.EX2 R128, R128 ;  /* 0x0000008000807308 */ /* 0x000e220000000800 */
[----:B------:R-:W-:Y:S01]  /*8a10*/  FADD.FTZ R6, R137, R6 ;  /* 0x0000000689067221 */ /* 0x000fe20000010000 */
[C---:B------:R-:W-:Y:S01]  /*8a20*/  ISETP.GT.AND P2, PT, R4.reuse, R9, PT ;  /* 0x000000090400720c */ /* 0x040fe20003f44270 */
[----:B------:R-:W-:Y:S01]  /*8a30*/  VIADD R4, R4, 0xffffffff ;  /* 0xffffffff04047836 */ /* 0x000fe20000000000 */
[----:B------:R-:W-:Y:S02]  /*8a40*/  WARPGROUP.DEPBAR.LE gsb0, 0x0 ;  /* 0x00008000000079c5 */ /* 0x000fe40000010000 */
[----:B------:R-:W-:Y:S02]  /*8a50*/  WARPGROUP.ARRIVE ;  /* 0x00000000000079c5 */ /* 0x000fe40000000000 */
[----:B------:R-:W1:Y:S01]  /*8a60*/  MUFU.EX2 R23, R134 ;  /* 0x0000008600177308 */ /* 0x000e620000000800 */
[----:B--2---:R-:W-:-:S03]  /*8a70*/  FADD.FTZ R6, R140, R6 ;  /* 0x000000068c067221 */ /* 0x004fc60000010000 */
[----:B------:R-:W-:Y:S01]  /*8a80*/  HGMMA.64x96x16.F32.BF16 R24, gdesc[UR28].tnspB, R24, gsb0 ;  /* 0x416000001c1879f0 */ /* 0x000fe20008001818 */
[----:B------:R-:W-:Y:S01]  /*8a90*/  UIADD3 UR28, UR7, 0xc00, URZ ;  /* 0x00000c00071c7890 */ /* 0x000fe2000fffe03f */
[----:B---3--:R-:W-:Y:S01]  /*8aa0*/  FADD.FTZ R6, R141, R6 ;  /* 0x000000068d067221 */ /* 0x008fe20000010000 */
[----:B------:R-:W-:Y:S01]  /*8ab0*/  UIADD3 UR30, UR6, 0x200, URZ ;  /* 0x00000200061e7890 */ /* 0x000fe2000fffe03f */
[----:B------:R-:W2:Y:S01]  /*8ac0*/  MUFU.EX2 R129, R129 ;  /* 0x0000008100817308 */ /* 0x000ea20000000800 */
[----:B------:R-:W-:Y:S01]  /*8ad0*/  UMOV UR29, 0xc0000010 ;  /* 0xc0000010001d7882 */ /* 0x000fe20000000000 */
[----:B------:R-:W-:Y:S01]  /*8ae0*/  UMOV UR31, 0x80000020 ;  /* 0x80000020001f7882 */ /* 0x000fe20000000000 */
[----:B0-----:R-:W-:-:S05]  /*8af0*/  FADD.FTZ R6, R128, R6 ;  /* 0x0000000680067221 */ /* 0x001fca0000010000 */
[----:B------:R-:W0:Y:S01]  /*8b00*/  MUFU.EX2 R132, R132 ;  /* 0x0000008400847308 */ /* 0x000e220000000800 */
[----:B-1----:R-:W-:Y:S01]  /*8b10*/  FADD.FTZ R7, R23, R7 ;  /* 0x0000000717077221 */ /* 0x002fe20000010000 */
[----:B------:R-:W-:-:S03]  /*8b20*/  F2FP.BF16.F32.PACK_AB R23, R135, R23 ;  /* 0x000000178717723e */ /* 0x000fc600000010ff */
[----:B------:R-:W-:-:S03]  /*8b30*/  FADD.FTZ R7, R135, R7 ;  /* 0x0000000787077221 */ /* 0x000fc60000010000 */
[----:B------:R-:W1:Y:S01]  /*8b40*/  MUFU.EX2 R133, R133 ;  /* 0x0000008500857308 */ /* 0x000e620000000800 */
[C---:B--2---:R-:W-:Y:S01]  /*8b50*/  F2FP.BF16.F32.PACK_AB R20, R129.reuse, R128 ;  /* 0x000000808114723e */ /* 0x044fe200000010ff */
[----:B------:R-:W-:-:S06]  /*8b60*/  FADD.FTZ R6, R129, R6 ;  /* 0x0000000681067221 */ /* 0x000fcc0000010000 */
[----:B------:R-:W-:Y:S01]  /*8b70*/  MUFU.EX2 R121, R121 ;  /* 0x0000007900797308 */ /* 0x000fe20000000800 */
[----:B0-----:R-:W-:-:S07]  /*8b80*/  FADD.FTZ R6, R132, R6 ;  /* 0x0000000684067221 */ /* 0x001fce0000010000 */
[----:B------:R-:W-:Y:S01]  /*8b90*/  MUFU.EX2 R125, R125 ;  /* 0x0000007d007d7308 */ /* 0x000fe20000000800 */
[C---:B-1----:R-:W-:Y:S01]  /*8ba0*/  F2FP.BF16.F32.PACK_AB R22, R133.reuse, R132 ;  /* 0x000000848516723e */ /* 0x042fe200000010ff */
[----:B------:R-:W-:-:S06]  /*8bb0*/  FADD.FTZ R6, R133, R6 ;  /* 0x0000000685067221 */ /* 0x000fcc0000010000 */
        /* <DEDUP_REMOVED lines=14> */
[----:B------:R-:W-:Y:S08]  /*8ca0*/  MUFU.EX2 R92, R92 ;  /* 0x0000005c005c7308 */ /* 0x000ff00000000800 */
[----:B------:R-:W-:Y:S08]  /*8cb0*/  MUFU.EX2 R93, R93 ;  /* 0x0000005d005d7308 */ /* 0x000ff00000000800 */
[----:B------:R-:W-:Y:S01]  /*8cc0*/  MUFU.EX2 R85, R85 ;  /* 0x0000005500557308 */ /* 0x000fe20000000800 */
[----:B------:R-:W-:-:S02]  /*8cd0*/  WARPGROUP.DEPBAR.LE gsb0, 0x0 ;  /* 0x00008000000079c5 */ /* 0x000fc40000010000 */
[----:B------:R0:W-:Y:S06]  /*8ce0*/  BAR.ARV R14, 0x100 ;  /* 0x0004000e0000751d */ /* 0x0001ec0000002000 */
[-C--:B------:R-:W-:Y:S01]  /*8cf0*/  FMUL.FTZ R24, R24, R5.reuse ;  /* 0x0000000518187220 */ /* 0x080fe20000410000 */
[-C--:B------:R-:W-:Y:S01]  /*8d00*/  FMUL.FTZ R25, R25, R5.reuse ;  /* 0x0000000519197220 */ /* 0x080fe20000410000 */
[----:B0-----:R-:W-:Y:S02]  /*8d10*/  IMAD.U32 R14, RZ, RZ, UR57 ;  /* 0x00000039ff0e7e24 */ /* 0x001fe4000f8e00ff */
        /* <DEDUP_REMOVED lines=26> */
[----:B0-----:R-:W-:Y:S01]  /*8ec0*/  IMAD.U32 R14, RZ, RZ, UR39 ;  /* 0x00000027ff0e7e24 */ /* 0x001fe2000f8e00ff */
[----:B------:R-:W-:Y:S01]  /*8ed0*/  UMOV UR39, UR57 ;  /* 0x0000003900277c82 */ /* 0x000fe20008000000 */
        /* <DEDUP_REMOVED lines=25> */
[----:B0-----:R-:W-:Y:S01]  /*9070*/  F2FP.BF16.F32.PACK_AB R14, R141, R140 ;  /* 0x0000008c8d0e723e */ /* 0x001fe200000010ff */
[-C--:B------:R-:W-:Y:S01]  /*9080*/  FMUL.FTZ R67, R67, R16.reuse ;  /* 0x0000001043437220 */ /* 0x080fe20000410000 */
[-C--:B------:R-:W-:Y:S01]  /*9090*/  FMUL.FTZ R70, R70, R16.reuse ;  /* 0x0000001046467220 */ /* 0x080fe20000410000 */
[----:B------:R-:W-:Y:S01]  /*90a0*/  FMUL.FTZ R71, R71, R16 ;  /* 0x0000001047477220 */ /* 0x000fe20000410000 */
[----:B------:R-:W-:Y:S01]  /*90b0*/  IMAD.MOV.U32 R16, RZ, RZ, R8 ;  /* 0x000000ffff107224 */ /* 0x000fe200078e0008 */
[----:B------:R0:W-:Y:S01]  /*90c0*/  STSM.16.M88.4 [R2+0x24300], R12 ;  /* 0x0243000c02007844 */ /* 0x0001e20000000200 */
[----:B------:R-:W-:-:S03]  /*90d0*/  IMAD.MOV.U32 R5, RZ, RZ, R10 ;  /* 0x000000ffff057224 */ /* 0x000fc600078e000a */
[----:B------:R1:W-:Y:S01]  /*90e0*/  STSM.16.M88.4 [R2+0x25b00], R20 ;  /* 0x025b001402007844 */ /* 0x0003e20000000200 */
[----:B0-----:R-:W0:Y:S08]  /*90f0*/  MUFU.EX2 R13, R122 ;  /* 0x0000007a000d7308 */ /* 0x001e300000000800 */
[----:B------:R-:W2:Y:S08]  /*9100*/  MUFU.EX2 R12, R120 ;  /* 0x00000078000c7308 */ /* 0x000eb00000000800 */
[----:B------:R-:W3:Y:S01]  /*9110*/  MUFU.EX2 R15, R126 ;  /* 0x0000007e000f7308 */ /* 0x000ee20000000800 */
[----:B0-----:R-:W-:Y:S01]  /*9120*/  FADD.FTZ R7, R13, R7 ;  /* 0x000000070d077221 */ /* 0x001fe20000010000 */
[----:B------:R-:W-:-:S03]  /*9130*/  F2FP.BF16.F32.PACK_AB R13, R123, R13 ;  /* 0x0000000d7b0d723e */ /* 0x000fc600000010ff */
[----:B------:R-:W-:-:S03]  /*9140*/  FADD.FTZ R7, R123, R7 ;  /* 0x000000077b077221 */ /* 0x000fc60000010000 */
[----:B------:R-:W0:Y:S01]  /*9150*/  MUFU.EX2 R14, R124 ;  /* 0x0000007c000e7308 */ /* 0x000e220000000800 */
[----:B--2---:R-:W-:Y:S01]  /*9160*/  FADD.FTZ R74, R12, R6 ;  /* 0x000000060c4a7221 */ /* 0x004fe20000010000 */
[----:B------:R-:W-:-:S06]  /*9170*/  F2FP.BF16.F32.PACK_AB R12, R121, R12 ;  /* 0x0000000c790c723e */ /* 0x000fcc00000010ff */
[----:B-1----:R-:W1:Y:S01]  /*9180*/  MUFU.EX2 R21, R114 ;  /* 0x0000007200157308 */ /* 0x002e620000000800 */
[----:B---3--:R-:W-:Y:S01]  /*9190*/  FADD.FTZ R6, R15, R7 ;  /* 0x000000070f067221 */ /* 0x008fe20000010000 */
[----:B------:R-:W-:Y:S01]  /*91a0*/  FADD.FTZ R7, R121, R74 ;  /* 0x0000004a79077221 */ /* 0x000fe20000010000 */
[C---:B------:R-:W-:Y:S02]  /*91b0*/  F2FP.BF16.F32.PACK_AB R15, R127.reuse, R15 ;  /* 0x0000000f7f0f723e */ /* 0x040fe400000010ff */
[----:B------:R-:W-:-:S03]  /*91c0*/  FADD.FTZ R6, R127, R6 ;  /* 0x000000067f067221 */ /* 0x000fc60000010000 */
[----:B------:R-:W2:Y:S01]  /*91d0*/  MUFU.EX2 R20, R112 ;  /* 0x0000007000147308 */ /* 0x000ea20000000800 */
[----:B0-----:R-:W-:Y:S01]  /*91e0*/  FADD.FTZ R7, R14, R7 ;  /* 0x000000070e077221 */ /* 0x001fe20000010000 */
[----:B------:R-:W-:-:S03]  /*91f0*/  F2FP.BF16.F32.PACK_AB R14, R125, R14 ;  /* 0x0000000e7d0e723e */ /* 0x000fc600000010ff */
[----:B------:R-:W-:Y:S02]  /*9200*/  FADD.FTZ R7, R125, R7 ;  /* 0x000000077d077221 */ /* 0x000fe40000010000 */
[----:B------:R0:W-:Y:S01]  /*9210*/  STSM.16.M88.4 [R2+0x27300], R12 ;  /* 0x0273000c02007844 */ /* 0x0001e20000000200 */
[----:B------:R-:W3:Y:S01]  /*9220*/  MUFU.EX2 R23, R118 ;  /* 0x0000007600177308 */ /* 0x000ee20000000800 */
[----:B-1----:R-:W-:Y:S01]  /*9230*/  FADD.FTZ R6, R21, R6 ;  /* 0x0000000615067221 */ /* 0x002fe20000010000 */
[----:B------:R-:W-:-:S03]  /*9240*/  F2FP.BF16.F32.PACK_AB R21, R115, R21 ;  /* 0x000000157315723e */ /* 0x000fc600000010ff */
[----:B------:R-:W-:-:S03]  /*9250*/  FADD.FTZ R6, R115, R6 ;  /* 0x0000000673067221 */ /* 0x000fc60000010000 */
[----:B------:R-:W1:Y:S01]  /*9260*/  MUFU.EX2 R22, R116 ;  /* 0x0000007400167308 */ /* 0x000e620000000800 */
[----:B--2---:R-:W-:Y:S01]  /*9270*/  FADD.FTZ R7, R20, R7 ;  /* 0x0000000714077221 */ /* 0x004fe20000010000 */
[----:B------:R-:W-:-:S03]  /*9280*/  F2FP.BF16.F32.PACK_AB R20, R113, R20 ;  /* 0x000000147114723e */ /* 0x000fc600000010ff */
[----:B------:R-:W-:Y:S01]  /*9290*/  FADD.FTZ R7, R113, R7 ;  /* 0x0000000771077221 */ /* 0x000fe20000010000 */
[----:B0-----:R-:W-:Y:S02]  /*92a0*/  F2FP.BF16.F32.PACK_AB R12, R97, R96 ;  /* 0x00000060610c723e */ /* 0x001fe400000010ff */
[----:B------:R-:W0:Y:S01]  /*92b0*/  MUFU.EX2 R114, R106 ;  /* 0x0000006a00727308 */ /* 0x000e220000000800 */
[----:B---3--:R-:W-:Y:S01]  /*92c0*/  FADD.FTZ R6, R23, R6 ;  /* 0x0000000617067221 */ /* 0x008fe20000010000 */
[----:B------:R-:W-:Y:S02]  /*92d0*/  F2FP.BF16.F32.PACK_AB R23, R119, R23 ;  /* 0x000000177717723e */ /* 0x000fe400000010ff */
[----:B------:R-:W-:Y:S01]  /*92e0*/  F2FP.BF16.F32.PACK_AB R14, R101, R100 ;  /* 0x00000064650e723e */ /* 0x000fe200000010ff */
[----:B------:R-:W-:-:S03]  /*92f0*/  FADD.FTZ R6, R119, R6 ;  /* 0x0000000677067221 */ /* 0x000fc60000010000 */
[----:B------:R-:W2:Y:S01]  /*9300*/  MUFU.EX2 R106, R98 ;  /* 0x00000062006a7308 */ /* 0x000ea20000000800 */
[----:B-1----:R-:W-:Y:S01]  /*9310*/  FADD.FTZ R74, R22, R7 ;  /* 0x00000007164a7221 */ /* 0x002fe20000010000 */
[----:B------:R-:W-:-:S03]  /*9320*/  F2FP.BF16.F32.PACK_AB R22, R117, R22 ;  /* 0x000000167516723e */ /* 0x000fc600000010ff */
[----:B------:R-:W-:Y:S02]  /*9330*/  FADD.FTZ R74, R117, R74 ;  /* 0x0000004a754a7221 */ /* 0x000fe40000010000 */
[----:B------:R1:W-:Y:S01]  /*9340*/  STSM.16.M88.4 [R2+0x28b00], R20 ;  /* 0x028b001402007844 */ /* 0x0003e20000000200 */
[----:B------:R-:W3:Y:S01]  /*9350*/  MUFU.EX2 R98, R90 ;  /* 0x0000005a00627308 */ /* 0x000ee20000000800 */
[----:B0-----:R-:W-:Y:S01]  /*9360*/  FADD.FTZ R7, R114, R6 ;  /* 0x0000000672077221 */ /* 0x001fe20000010000 */
[----:B------:R-:W-:-:S03]  /*9370*/  FADD.FTZ R74, R104, R74 ;  /* 0x0000004a684a7221 */ /* 0x000fc60000010000 */
[----:B------:R-:W-:Y:S01]  /*9380*/  FADD.FTZ R7, R107, R7 ;  /* 0x000000076b077221 */ /* 0x000fe20000010000 */
[----:B------:R-:W-:Y:S02]  /*9390*/  FADD.FTZ R74, R105, R74 ;  /* 0x0000004a694a7221 */ /* 0x000fe40000010000 */
[----:B------:R-:W-:Y:S01]  /*93a0*/  MUFU.EX2 R90, R82 ;  /* 0x00000052005a7308 */ /* 0x000fe20000000800 */
[----:B--2---:R-:W-:Y:S02]  /*93b0*/  F2FP.BF16.F32.PACK_AB R13, R99, R106 ;  /* 0x0000006a630d723e */ /* 0x004fe400000010ff */
[----:B-1----:R-:W-:-:S05]  /*93c0*/  F2FP.BF16.F32.PACK_AB R20, R89, R88 ;  /* 0x000000585914723e */ /* 0x002fca00000010ff */
[----:B------:R-:W0:Y:S01]  /*93d0*/  MUFU.EX2 R82, R108 ;  /* 0x0000006c00527308 */ /* 0x000e220000000800 */
[----:B---3--:R-:W-:-:S07]  /*93e0*/  F2FP.BF16.F32.PACK_AB R21, R91, R98 ;  /* 0x000000625b15723e */ /* 0x008fce00000010ff */
[----:B------:R1:W-:Y:S08]  /*93f0*/  MUFU.EX2 R122, R75 ;  /* 0x0000004b007a7308 */ /* 0x0003f00000000800 */
[----:B------:R2:W-:Y:S01]  /*9400*/  MUFU.EX2 R6, R80 ;  /* 0x0000005000067308 */ /* 0x0005e20000000800 */
[----:B-1----:R-:W-:Y:S01]  /*9410*/  FADD.FTZ R75, R110, R7 ;  /* 0x000000076e4b7221 */ /* 0x002fe20000010000 */
[----:B0-----:R-:W-:Y:S01]  /*9420*/  FADD.FTZ R74, R82, R74 ;  /* 0x0000004a524a7221 */ /* 0x001fe20000010000 */
[----:B------:R-:W-:-:S02]  /*9430*/  F2FP.BF16.F32.PACK_AB R82, R109, R82 ;  /* 0x000000526d52723e */ /* 0x000fc400000010ff */
[----:B------:R-:W-:-:S03]  /*9440*/  FADD.FTZ R75, R111, R75 ;  /* 0x0000004b6f4b7221 */ /* 0x000fc60000010000 */
[----:B------:R0:W1:Y:S01]  /*9450*/  MUFU.EX2 R118, R83 ;  /* 0x0000005300767308 */ /* 0x0000620000000800 */
[----:B------:R-:W-:Y:S01]  /*9460*/  FADD.FTZ R75, R106, R75 ;  /* 0x0000004b6a4b7221 */ /* 0x000fe20000010000 */
[----:B--2---:R-:W-:-:S03]  /*9470*/  FADD.FTZ R80, R109, R74 ;  /* 0x0000004a6d507221 */ /* 0x004fc60000010000 */
[----:B------:R-:W-:Y:S01]  /*9480*/  FADD.FTZ R75, R99, R75 ;  /* 0x0000004b634b7221 */ /* 0x000fe20000010000 */
[----:B------:R-:W-:Y:S02]  /*9490*/  FADD.FTZ R80, R96, R80 ;  /* 0x0000005060507221 */ /* 0x000fe40000010000 */
[----:B------:R2:W3:Y:S01]  /*94a0*/  MUFU.EX2 R7, R81 ;  /* 0x0000005100077308 */ /* 0x0004e20000000800 */
[----:B------:R-:W-:Y:S01]  /*94b0*/  FADD.FTZ R108, R102, R75 ;  /* 0x0000004b666c7221 */ /* 0x000fe20000010000 */
[----:B------:R-:W-:Y:S01]  /*94c0*/  FADD.FTZ R75, R97, R80 ;  /* 0x00000050614b7221 */ /* 0x000fe20000010000 */
[----:B------:R-:W-:Y:S02]  /*94d0*/  F2FP.BF16.F32.PACK_AB R80, R105, R104 ;  /* 0x000000686950723e */ /* 0x000fe400000010ff */
[----:B0-----:R-:W-:Y:S01]  /*94e0*/  FADD.FTZ R83, R103, R108 ;  /* 0x0000006c67537221 */ /* 0x001fe20000010000 */
[----:B------:R-:W-:Y:S02]  /*94f0*/  FADD.FTZ R104, R100, R75 ;  /* 0x0000004b64687221 */ /* 0x000fe40000010000 */
[----:B------:R-:W0:Y:S01]  /*9500*/  MUFU.EX2 R74, R84 ;  /* 0x00000054004a7308 */ /* 0x000e220000000800 */
[----:B------:R-:W-:Y:S01]  /*9510*/  FADD.FTZ R108, R98, R83 ;  /* 0x00000053626c7221 */ /* 0x000fe20000010000 */
[----:B------:R-:W-:Y:S01]  /*9520*/  FADD.FTZ R75, R101, R104 ;  /* 0x00000068654b7221 */ /* 0x000fe20000010000 */
[----:B--2---:R-:W-:-:S02]  /*9530*/  F2FP.BF16.F32.PACK_AB R81, R107, R114 ;  /* 0x000000726b51723e */ /* 0x004fc400000010ff */
[----:B------:R-:W-:Y:S01]  /*9540*/  FADD.FTZ R105, R91, R108 ;  /* 0x0000006c5b697221 */ /* 0x000fe20000010000 */
[----:B------:R-:W-:Y:S01]  /*9550*/  FADD.FTZ R104, R88, R75 ;  /* 0x0000004b58687221 */ /* 0x000fe20000010000 */
[----:B------:R-:W-:Y:S01]  /*9560*/  F2FP.BF16.F32.PACK_AB R83, R111, R110 ;  /* 0x0000006e6f53723e */ /* 0x000fe200000010ff */
[----:B------:R2:W4:Y:S01]  /*9570*/  MUFU.EX2 R84, R72 ;  /* 0x0000004800547308 */ /* 0x0005220000000800 */
[----:B------:R-:W-:Y:S01]  /*9580*/  FADD.FTZ R108, R94, R105 ;  /* 0x000000695e6c7221 */ /* 0x000fe20000010000 */
[----:B------:R-:W-:Y:S02]  /*9590*/  FADD.FTZ R75, R89, R104 ;  /* 0x00000068594b7221 */ /* 0x000fe40000010000 */
[----:B------:R5:W-:Y:S01]  /*95a0*/  STSM.16.M88.4 [R2+0x2a300], R80 ;  /* 0x02a3005002007844 */ /* 0x000be20000000200 */
[----:B------:R-:W-:Y:S01]  /*95b0*/  FADD.FTZ R107, R95, R108 ;  /* 0x0000006c5f6b7221 */ /* 0x000fe20000010000 */
[----:B------:R-:W-:Y:S02]  /*95c0*/  FADD.FTZ R104, R92, R75 ;  /* 0x0000004b5c687221 */ /* 0x000fe40000010000 */
[----:B------:R4:W4:Y:S01]  /*95d0*/  MUFU.EX2 R105, R73 ;  /* 0x0000004900697308 */ /* 0x0009220000000800 */
[----:B------:R-:W-:Y:S01]  /*95e0*/  FADD.FTZ R107, R90, R107 ;  /* 0x0000006b5a6b7221 */ /* 0x000fe20000010000 */
[----:B------:R-:W-:-:S03]  /*95f0*/  FADD.FTZ R15, R93, R104 ;  /* 0x000000685d0f7221 */ /* 0x000fc60000010000 */
[----:B-1----:R-:W-:Y:S01]  /*9600*/  FADD.FTZ R107, R118, R107 ;  /* 0x0000006b766b7221 */ /* 0x002fe20000010000 */
[----:B------:R-:W-:Y:S01]  /*9610*/  FADD.FTZ R22, R6, R15 ;  /* 0x0000000f06167221 */ /* 0x000fe20000010000 */
[----:B------:R-:W-:Y:S01]  /*9620*/  F2FP.BF16.F32.PACK_AB R15, R103, R102 ;  /* 0x00000066670f723e */ /* 0x000fe200000010ff */
[----:B------:R-:W1:Y:S01]  /*9630*/  MUFU.EX2 R96, R76 ;  /* 0x0000004c00607308 */ /* 0x000e620000000800 */
[----:B--2---:R-:W-:Y:S01]  /*9640*/  FADD.FTZ R72, R86, R107 ;  /* 0x0000006b56487221 */ /* 0x004fe20000010000 */
[----:B---3--:R-:W-:Y:S01]  /*9650*/  FADD.FTZ R23, R7, R22 ;  /* 0x0000001607177221 */ /* 0x008fe20000010000 */
[----:B------:R-:W-:Y:S01]  /*9660*/  F2FP.BF16.F32.PACK_AB R22, R93, R92 ;  /* 0x0000005c5d16723e */ /* 0x000fe200000010ff */
[----:B------:R2:W-:Y:S01]  /*9670*/  STSM.16.M88.4 [R2+0x2bb00], R12 ;  /* 0x02bb000c02007844 */ /* 0x0005e20000000200 */
[----:B-----5:R-:W-:Y:S01]  /*9680*/  FADD.FTZ R80, R87, R72 ;  /* 0x0000004857507221 */ /* 0x020fe20000010000 */
[----:B0-----:R-:W-:Y:S01]  /*9690*/  FADD.FTZ R72, R74, R23 ;  /* 0x000000174a487221 */ /* 0x001fe20000010000 */
[----:B------:R-:W-:Y:S01]  /*96a0*/  F2FP.BF16.F32.PACK_AB R23, R95, R94 ;  /* 0x0000005e5f17723e */ /* 0x000fe200000010ff */
[----:B------:R0:W3:Y:S01]  /*96b0*/  MUFU.EX2 R82, R77 ;  /* 0x0000004d00527308 */ /* 0x0000e20000000800 */
[----:B------:R-:W-:Y:S01]  /*96c0*/  FADD.FTZ R81, R79, R80 ;  /* 0x000000504f517221 */ /* 0x000fe20000010000 */
[----:B------:R-:W-:Y:S01]  /*96d0*/  FADD.FTZ R75, R85, R72 ;  /* 0x00000048554b7221 */ /* 0x000fe20000010000 */
[----:B------:R-:W-:Y:S01]  /*96e0*/  F2FP.BF16.F32.PACK_AB R72, R7, R6 ;  /* 0x000000060748723e */ /* 0x000fe200000010ff */
[----:B------:R2:W-:Y:S01]  /*96f0*/  STSM.16.M88.4 [R2+0x2d300], R20 ;  /* 0x02d3001402007844 */ /* 0x0005e20000000200 */
[----:B------:R-:W-:Y:S01]  /*9700*/  FADD.FTZ R81, R122, R81 ;  /* 0x000000517a517221 */ /* 0x000fe20000010000 */
[----:B----4-:R-:W-:Y:S01]  /*9710*/  FADD.FTZ R6, R84, R75 ;  /* 0x0000004b54067221 */ /* 0x010fe20000010000 */
[----:B------:R-:W-:-:S02]  /*9720*/  F2FP.BF16.F32.PACK_AB R73, R118, R90 ;  /* 0x0000005a7649723e */ /* 0x000fc400000010ff */
[----:B0-----:R-:W-:Y:S01]  /*9730*/  F2FP.BF16.F32.PACK_AB R77, R122, R79 ;  /* 0x0000004f7a4d723e */ /* 0x001fe200000010ff */
[----:B------:R-:W-:Y:S01]  /*9740*/  FADD.FTZ R80, R78, R81 ;  /* 0x000000514e507221 */ /* 0x000fe20000010000 */
[----:B------:R-:W-:Y:S01]  /*9750*/  F2FP.BF16.F32.PACK_AB R74, R85, R74 ;  /* 0x0000004a554a723e */ /* 0x000fe200000010ff */
[----:B------:R-:W-:Y:S01]  /*9760*/  FADD.FTZ R81, R105, R6 ;  /* 0x0000000669517221 */ /* 0x000fe20000010000 */
[----:B------:R-:W-:Y:S01]  /*9770*/  F2FP.BF16.F32.PACK_AB R75, R87, R86 ;  /* 0x00000056574b723e */ /* 0x000fe200000010ff */
[C---:B------:R-:W-:Y:S01]  /*9780*/  FADD.FTZ R7, R3.reuse, R80 ;  /* 0x0000005003077221 */ /* 0x040fe20000010000 */
[----:B------:R-:W-:Y:S01]  /*9790*/  F2FP.BF16.F32.PACK_AB R79, R3, R78 ;  /* 0x0000004e034f723e */ /* 0x000fe200000010ff */
[----:B-1----:R-:W-:Y:S01]  /*97a0*/  FADD.FTZ R81, R96, R81 ;  /* 0x0000005160517221 */ /* 0x002fe20000010000 */
[----:B------:R-:W-:Y:S01]  /*97b0*/  F2FP.BF16.F32.PACK_AB R76, R105, R84 ;  /* 0x00000054694c723e */ /* 0x000fe200000010ff */
[----:B------:R2:W-:Y:S01]  /*97c0*/  STSM.16.M88.4 [R2+0x2eb00], R72 ;  /* 0x02eb004802007844 */ /* 0x0005e20000000200 */
[C---:B---3--:R-:W-:Y:S01]  /*97d0*/  F2FP.BF16.F32.PACK_AB R78, R82.reuse, R96 ;  /* 0x00000060524e723e */ /* 0x048fe200000010ff */
[----:B------:R-:W-:Y:S01]  /*97e0*/  FADD.FTZ R6, R82, R81 ;  /* 0x0000005152067221 */ /* 0x000fe20000010000 */
[----:B------:R-:W-:-:S03]  /*97f0*/  IMAD.MOV.U32 R3, RZ, RZ, R11 ;  /* 0x000000ffff037224 */ /* 0x000fc600078e000b */
[----:B------:R2:W-:Y:S01]  /*9800*/  STSM.16.M88.4 [R2+0x30300], R76 ;  /* 0x0303004c02007844 */ /* 0x0005e20000000200 */
        /* <DEDUP_REMOVED lines=8> */
[----:B------:R-:W-:Y:S01]  /*9890*/  IMAD.MOV.U32 R3, RZ, RZ, R11 ;  /* 0x000000ffff037224 */ /* 0x000fe200078e000b */
[----:B------:R-:W-:Y:S01]  /*98a0*/  UMOV UR39, UR57 ;  /* 0x0000003900277c82 */ /* 0x000fe20008000000 */
[----:B------:R-:W-:Y:S02]  /*98b0*/  IMAD.MOV.U32 R5, RZ, RZ, R10 ;  /* 0x000000ffff057224 */ /* 0x000fe400078e000a */
[----:B------:R-:W-:-:S07]  /*98c0*/  IMAD.MOV.U32 R16, RZ, RZ, R8 ;  /* 0x000000ffff107224 */ /* 0x000fce00078e0008 */
.L_x_2091:
[----:B------:R-:W-:-:S13]  /*98d0*/  ISETP.GE.AND P2, PT, R4, R147, PT ;  /* 0x000000930400720c */ /* 0x000fda0003f46270 */
[----:B------:R-:W-:Y:S05]  /*98e0*/  @!P2 BRA `(.L_x_2101) ;  /* 0x0000003400cca947 */ /* 0x000fea0003800000 */
[----:B------:R-:W-:Y:S01]  /*98f0*/  IMAD.MOV.U32 R9, RZ, RZ, R3 ;  /* 0x000000ffff097224 */ /* 0x000fe200078e0003 */
[----:B------:R-:W-:Y:S01]  /*9900*/  UMOV UR57, UR39 ;  /* 0x0000002700397c82 */ /* 0x000fe20008000000 */
[----:B------:R-:W-:Y:S02]  /*9910*/  IMAD.MOV.U32 R8, RZ, RZ, R5 ;  /* 0x000000ffff087224 */ /* 0x000fe400078e0005 */
[----:B------:R-:W-:-:S07]  /*9920*/  IMAD.MOV.U32 R10, RZ, RZ, R16 ;  /* 0x000000ffff0a7224 */ /* 0x000fce00078e0010 */
.L_x_2110:
[----:B------:R-:W-:Y:S01]  /*9930*/  UIADD3 UR39, UR57, 0x1, URZ ;  /* 0x0000000139277890 */ /* 0x000fe2000fffe03f */
[----:B------:R-:W-:-:S03]  /*9940*/  ISETP.NE.AND P3, PT, RZ, UR38, PT ;  /* 0x00000026ff007c0c */ /* 0x000fc6000bf65270 */
[----:B------:R-:W-:-:S04]  /*9950*/  UISETP.NE.AND UP0, UPT, UR39, 0x2, UPT ;  /* 0x000000022700788c */ /* 0x000fc8000bf05270 */
[----:B------:R-:W-:Y:S02]  /*9960*/  USEL UR6, URZ, 0x1, UP0 ;  /* 0x000000013f067887 */ /* 0x000fe40008000000 */
[----:B------:R-:W-:-:S04]  /*9970*/  USEL UR39, UR39, URZ, UP0 ;  /* 0x0000003f27277287 */ /* 0x000fc80008000000 */
[----:B------:R-:W-:Y:S01]  /*9980*/  LOP3.LUT R16, R10, UR6, RZ, 0x3c, !PT ;  /* 0x000000060a107c12 */ /* 0x000fe2000f8e3cff */
[----:B-1----:R-:W-:Y:S07]  /*9990*/  @P3 BRA `(.L_x_2102) ;  /* 0x0000000000283947 */ /* 0x002fee0003800000 */
[----:B------:R-:W-:Y:S05]  /*99a0*/  @!P0 BRA `(.L_x_2103) ;  /* 0x0000000000048947 */ /* 0x000fea0003800000 */
[----:B------:R-:W-:Y:S01]  /*99b0*/  BPT.TRAP 0x1 ;  /* 0x000000040000795c */ /* 0x000fe20000300000 */
.L_x_2103:
[----:B------:R-:W-:Y:S01]  /*99c0*/  ULEA UR6, UR39, UR36, 0x3 ;  /* 0x0000002427067291 */ /* 0x000fe2000f8e183f */
[----:B------:R-:W-:-:S08]  /*99d0*/  SHF.L.U32 R0, R16, 0x1f, RZ ;  /* 0x0000001f10007819 */ /* 0x000fd000000006ff */
[----:B------:R1:W3:Y:S01]  /*99e0*/  SYNCS.PHASECHK.TRANS64.TRYWAIT P2, [UR6+0x31c30], R0 ;  /* 0x031c3000ff0075a7 */ /* 0x0002e20008040146 */
[----:B------:R-:W-:Y:S05]  /*99f0*/  @!P0 BRA `(.L_x_2104) ;  /* 0x0000000000048947 */ /* 0x000fea0003800000 */
[----:B------:R-:W-:Y:S01]  /*9a00*/  BPT.TRAP 0x1 ;  /* 0x000000040000795c */ /* 0x000fe20000300000 */
.L_x_2104:
[----:B---3--:R-:W-:Y:S05]  /*9a10*/  @P2 BRA `(.L_x_2102) ;  /* 0x0000000000082947 */ /* 0x008fea0003800000 */
[----:B------:R-:W3:Y:S02]  /*9a20*/  SYNCS.PHASECHK.TRANS64.TRYWAIT P2, [UR6+0x31c30], R0 ;  /* 0x031c3000ff0075a7 */ /* 0x000ee40008040146 */
[----:B---3--:R-:W-:Y:S05]  /*9a30*/  @!P2 BRA `(.L_x_2105) ;  /* 0x000000d8006ca947 */ /* 0x008fea0003800000 */
.L_x_2102:
[----:B---3--:R-:W3:Y:S01]  /*9a40*/  S2R R3, SR_TID.X ;  /* 0x0000000000037919 */ /* 0x008ee20000002100 */
        /* <DEDUP_REMOVED lines=29> */
[----:B-1----:R-:W-:Y:S01]  /*9c20*/  VIADD R0, R3, 0x8 ;  /* 0x0000000803007836 */ /* 0x002fe20000000000 */
        /* <DEDUP_REMOVED lines=60> */
[----:B--2---:R-:W-:-:S06]  /*9ff0*/  WARPGROUP.ARRIVE ;  /* 0x00000000000079c5 */ /* 0x004fcc0000000000 */
        /* <DEDUP_REMOVED lines=265> */
.L_x_2107:
[----:B------:R-:W-:Y:S01]  /*b090*/  ULEA UR6, UR57, UR36, 0x3 ;  /* 0x0000002439067291 */ /* 0x000fe2000f8e183f */
[----:B------:R-:W-:-:S08]  /*b0a0*/  SHF.L.U32 R0, R10, 0x1f, RZ ;  /* 0x0000001f0a007819 */ /* 0x000fd000000006ff */
[----:B------:R1:W2:Y:S01]  /*b0b0*/  SYNCS.PHASECHK.TRANS64.TRYWAIT P2, [UR6+0x31c50], R0 ;  /* 0x031c5000ff0075a7 */ /* 0x0002a20008040146 */
[----:B------:R-:W-:Y:S05]  /*b0c0*/  @!P0 BRA `(.L_x_2108) ;  /* 0x0000000000048947 */ /* 0x000fea0003800000 */
[----:B------:R-:W-:Y:S01]  /*b0d0*/  BPT.TRAP 0x1 ;  /* 0x000000040000795c */ /* 0x000fe20000300000 */
.L_x_2108:
[----:B--2---:R-:W-:Y:S05]  /*b0e0*/  @P2 BRA `(.L_x_2106) ;  /* 0x0000000000082947 */ /* 0x004fea0003800000 */
[----:B------:R-:W2:Y:S02]  /*b0f0*/  SYNCS.PHASECHK.TRANS64.TRYWAIT P2, [UR6+0x31c50], R0 ;  /* 0x031c5000ff0075a7 */ /* 0x000ea40008040146 */
[----:B--2---:R-:W-:Y:S05]  /*b100*/  @!P2 BRA `(.L_x_2109) ;  /* 0x000000c000d0a947 */ /* 0x004fea0003800000 */
.L_x_2106:
[----:B------:R-:W-:Y:S01]  /*b110*/  UIADD3 UR6, UR36, 0x200, URZ ;  /* 0x0000020024067890 */ /* 0x000fe2000fffe03f */
[----:B------:R-:W-:Y:S01]  /*b120*/  WARPGROUP.ARRIVE ;  /* 0x00000000000079c5 */ /* 0x000fe20000000000 */
[----:B------:R-:W-:Y:S01]  /*b130*/  ULOP3.LUT UR7, UR37, 0x10000, URZ, 0xfc, !UPT ;  /* 0x0001000025077892 */ /* 0x000fe2000f8efc3f */
[----:B-12---:R-:W-:Y:S01]  /*b140*/  FMNMX.FTZ R0, R136, R8, !PT ;  /* 0x0000000888007209 */ /* 0x006fe20007810000 */
[----:B------:R-:W-:-:S03]  /*b150*/  USHF.R.U32.HI UR6, URZ, 0x4, UR6 ;  /* 0x000000043f067899 */ /* 0x000fc60008011606 */
[----:B0-----:R-:W0:Y:S01]  /*b160*/  S2R R15, SR_TID.X ;  /* 0x00000000000f7919 */ /* 0x001e220000002100 */
[----:B------:R-:W-:Y:S01]  /*b170*/  UMOV UR29, 0xc0000010 ;  /* 0xc0000010001d7882 */ /* 0x000fe20000000000 */
[----:B------:R-:W-:Y:S01]  /*b180*/  UMOV UR31, 0x80000020 ;  /* 0x80000020001f7882 */ /* 0x000fe20000000000 */
[----:B------:R-:W-:Y:S01]  /*b190*/  ULOP3.LUT UR6, UR6, 0x3fff, URZ, 0xc0, !UPT ;  /* 0x00003fff06067892 */ /* 0x000fe2000f8ec03f */
[----:B------:R-:W-:Y:S01]  /*b1a0*/  FMNMX.FTZ R0, R137, R0, !PT ;  /* 0x0000000089007209 */ /* 0x000fe20007810000 */
[----:B------:R-:W-:Y:S02]  /*b1b0*/  UMOV UR28, UR7 ;  /* 0x00000007001c7c82 */ /* 0x000fe40008000000 */
        /* <DEDUP_REMOVED lines=52> */
[----:B0-----:R-:W-:Y:S02]  /*b500*/  FMNMX.FTZ R3, R0, R3, !PT ;  /* 0x0000000300037209 */ /* 0x001fe40007810000 */
[----:B------:R-:W0:Y:S03]  /*b510*/  LDC R0, c[0x0][0x988] ;  /* 0x00026200ff007b82 */ /* 0x000e260000000800 */
[----:B------:R-:W1:Y:S02]  /*b520*/  SHFL.BFLY PT, R5, R3, 0x1, 0x1f ;  /* 0x0c201f0003057f89 */ /* 0x000e6400000e0000 */
[----:B-1----:R-:W-:-:S05]  /*b530*/  FMNMX.FTZ R5, R3, R5, !PT ;  /* 0x0000000503057209 */ /* 0x002fca0007810000 */
[C---:B------:R-:W-:Y:S01]  /*b540*/  FADD.FTZ R8, -R5.reuse, R8 ;  /* 0x0000000805087221 */ /* 0x040fe20000010100 */
[----:B0-----:R-:W-:-:S03]  /*b550*/  FMUL.FTZ R3, R5, R0 ;  /* 0x0000000005037220 */ /* 0x001fc60000410000 */
        /* <DEDUP_REMOVED lines=18> */
[----:B------:R-:W-:Y:S01]  /*b680*/  FFMA.FTZ R117, R117, R0, -R3 ;  /* 0x0000000075757223 */ /* 0x000fe20000010803 */
[----:B------:R-:W-:-:S02]  /*b690*/  WARPGROUP.DEPBAR.LE gsb0, 0x0 ;  /* 0x00008000000079c5 */ /* 0x000fc40000010000 */
[----:B------:R-:W-:Y:S01]  /*b6a0*/  WARPGROUP.ARRIVE ;  /* 0x00000000000079c5 */ /* 0x000fe20000000000 */
[----:B------:R-:W1:Y:S01]  /*b6b0*/  MUFU.EX2 R137, R137 ;  /* 0x0000008900897308 */ /* 0x000e620000000800 */
[-CC-:B------:R-:W-:Y:S01]  /*b6c0*/  FFMA.FTZ R104, R104, R0.reuse, -R3.reuse ;  /* 0x0000000068687223 */ /* 0x180fe20000010803 */
[-CC-:B------:R-:W-:Y:S01]  /*b6d0*/  FFMA.FTZ R105, R105, R0.reuse, -R3.reuse ;  /* 0x0000000069697223 */ /* 0x180fe20000010803 */
[-CC-:B------:R-:W-:Y:S01]  /*b6e0*/  FFMA.FTZ R108, R108, R0.reuse, -R3.reuse ;  /* 0x000000006c6c7223 */ /* 0x180fe20000010803 */
[-CC-:B------:R-:W-:Y:S01]  /*b6f0*/  FFMA.FTZ R109, R109, R0.reuse, -R3.reuse ;  /* 0x000000006d6d7223 */ /* 0x180fe20000010803 */
[----:B------:R-:W-:Y:S01]  /*b700*/  HGMMA.64x96x16.F32.BF16 R24, gdesc[UR28].tnspB, R24, gsb0 ;  /* 0x416000001c1879f0 */ /* 0x000fe20008001818 */
[----:B------:R-:W-:Y:S01]  /*b710*/  UIADD3 UR28, UR7, 0x480, URZ ;  /* 0x00000480071c7890 */ /* 0x000fe2000fffe03f */
[-CC-:B------:R-:W-:Y:S01]  /*b720*/  FFMA.FTZ R96, R96, R0.reuse, -R3.reuse ;  /* 0x0000000060607223 */ /* 0x180fe20000010803 */
[----:B------:R-:W-:Y:S01]  /*b730*/  UIADD3 UR30, UR6, 0xc0, URZ ;  /* 0x000000c0061e7890 */ /* 0x000fe2000fffe03f */
[----:B------:R-:W2:Y:S01]  /*b740*/  MUFU.EX2 R10, R140 ;  /* 0x0000008c000a7308 */ /* 0x000ea20000000800 */
[----:B------:R-:W-:Y:S01]  /*b750*/  UMOV UR29, 0xc0000010 ;  /* 0xc0000010001d7882 */ /* 0x000fe20000000000 */
[----:B------:R-:W-:Y:S01]  /*b760*/  UMOV UR31, 0x80000020 ;  /* 0x80000020001f7882 */ /* 0x000fe20000000000 */
        /* <DEDUP_REMOVED lines=16> */
[----:B------:R-:W4:Y:S01]  /*b870*/  MUFU.EX2 R12, R128 ;  /* 0x00000080000c7308 */ /* 0x000f220000000800 */
[----:B0-----:R-:W-:Y:S01]  /*b880*/  FFMA.FTZ R3, R13, R6, R8 ;  /* 0x000000060d037223 */ /* 0x001fe20000010008 */
[----:B-1----:R-:W-:-:S03]  /*b890*/  F2FP.BF16.F32.PACK_AB R8, R137, R8 ;  /* 0x000000088908723e */ /* 0x002fc600000010ff */
[----:B------:R-:W-:-:S03]  /*b8a0*/  FADD.FTZ R3, R137, R3 ;  /* 0x0000000389037221 */ /* 0x000fc60000010000 */
[----:B------:R-:W0:Y:S01]  /*b8b0*/  MUFU.EX2 R129, R129 ;  /* 0x0000008100817308 */ /* 0x000e220000000800 */
[----:B--2---:R-:W-:Y:S01]  /*b8c0*/  FADD.FTZ R3, R10, R3 ;  /* 0x000000030a037221 */ /* 0x004fe20000010000 */
[----:B---3--:R-:W-:-:S03]  /*b8d0*/  F2FP.BF16.F32.PACK_AB R10, R141, R10 ;  /* 0x0000000a8d0a723e */ /* 0x008fc600000010ff */
[----:B------:R-:W-:-:S03]  /*b8e0*/  FADD.FTZ R3, R141, R3 ;  /* 0x000000038d037221 */ /* 0x000fc60000010000 */
[----:B------:R-:W-:Y:S01]  /*b8f0*/  MUFU.EX2 R132, R132 ;  /* 0x0000008400847308 */ /* 0x000fe20000000800 */
[----:B----4-:R-:W-:-:S07]  /*b900*/  FADD.FTZ R3, R12, R3 ;  /* 0x000000030c037221 */ /* 0x010fce0000010000 */
[----:B------:R-:W-:Y:S01]  /*b910*/  MUFU.EX2 R120, R120 ;  /* 0x0000007800787308 */ /* 0x000fe20000000800 */
[C---:B0-----:R-:W-:Y:S01]  /*b920*/  FADD.FTZ R6, R129.reuse, R3 ;  /* 0x0000000381067221 */ /* 0x041fe20000010000 */
[----:B------:R-:W-:Y:S02]  /*b930*/  FMNMX.FTZ R3, R138, R9, !PT ;  /* 0x000000098a037209 */ /* 0x000fe40007810000 */
[----:B------:R-:W-:Y:S02]  /*b940*/  F2FP.BF16.F32.PACK_AB R12, R129, R12 ;  /* 0x0000000c810c723e */ /* 0x000fe400000010ff */
[----:B------:R-:W-:Y:S02]  /*b950*/  FMNMX.FTZ R3, R139, R3, !PT ;  /* 0x000000038b037209 */ /* 0x000fe40007810000 */
[----:B------:R-:W-:Y:S02]  /*b960*/  MUFU.EX2 R124, R124 ;  /* 0x0000007c007c7308 */ /* 0x000fe40000000800 */
[----:B------:R-:W-:-:S04]  /*b970*/  FMNMX.FTZ R3, R142, R3, !PT ;  /* 0x000000038e037209 */ /* 0x000fc80007810000 */
        /* <DEDUP_REMOVED lines=58> */
[----:B------:R-:W-:Y:S01]  /*bd20*/  MUFU.EX2 R81, R81 ;  /* 0x0000005100517308 */ /* 0x000fe20000000800 */
[----:B------:R-:W-:-:S02]  /*bd30*/  WARPGROUP.DEPBAR.LE gsb0, 0x0 ;  /* 0x00008000000079c5 */ /* 0x000fc40000010000 */
[----:B------:R-:W-:-:S05]  /*bd40*/  WARPGROUP.ARRIVE ;  /* 0x00000000000079c5 */ /* 0x000fca0000000000 */
[----:B------:R-:W-:Y:S01]  /*bd50*/  MUFU.EX2 R84, R84 ;  /* 0x0000005400547308 */ /* 0x000fe20000000800 */
[----:B0-----:R-:W-:Y:S01]  /*bd60*/  FMNMX.FTZ R3, R3, R11, !PT ;  /* 0x0000000b03037209 */ /* 0x001fe20007810000 */
[----:B------:R-:W-:Y:S01]  /*bd70*/  HGMMA.64x96x16.F32.BF16 R24, gdesc[UR28].tnspB, R24, gsb0 ;  /* 0x416000001c1879f0 */ /* 0x000fe20008001818 */
[----:B------:R-:W-:Y:S02]  /*bd80*/  UIADD3 UR28, UR7, 0x780, URZ ;  /* 0x00000780071c7890 */ /* 0x000fe4000fffe03f */
[----:B------:R-:W-:Y:S01]  /*bd90*/  UIADD3 UR30, UR6, 0x140, URZ ;  /* 0x00000140061e7890 */ /* 0x000fe2000fffe03f */
[----:B------:R-:W0:Y:S01]  /*bda0*/  SHFL.BFLY PT, R11, R3, 0x1, 0x1f ;  /* 0x0c201f00030b7f89 */ /* 0x000e2200000e0000 */
[----:B------:R-:W-:Y:S01]  /*bdb0*/  UMOV UR29, 0xc0000010 ;  /* 0xc0000010001d7882 */ /* 0x000fe20000000000 */
[----:B------:R-:W-:Y:S01]  /*bdc0*/  UMOV UR31, 0x80000020 ;  /* 0x80000020001f7882 */ /* 0x000fe20000000000 */
[----:B------:R-:W-:Y:S08]  /*bdd0*/  MUFU.EX2 R85, R85 ;  /* 0x0000005500557308 */ /* 0x000ff00000000800 */
[----:B------:R-:W-:Y:S08]  /*bde0*/  MUFU.EX2 R72, R72 ;  /* 0x0000004800487308 */ /* 0x000ff00000000800 */
[----:B------:R-:W-:Y:S01]  /*bdf0*/  MUFU.EX2 R73, R73 ;  /* 0x0000004900497308 */ /* 0x000fe20000000800 */
[----:B0-----:R-:W-:-:S07]  /*be00*/  FMNMX.FTZ R3, R3, R11, !PT ;  /* 0x0000000b03037209 */ /* 0x001fce0007810000 */
[----:B------:R-:W-:Y:S01]  /*be10*/  MUFU.EX2 R76, R76 ;  /* 0x0000004c004c7308 */ /* 0x000fe20000000800 */
        /* <DEDUP_REMOVED lines=38> */
[----:B------:R-:W-:-:S02]  /*c080*/  VIADD R11, R14, 0x9 ;  /* 0x000000090e0b7836 */ /* 0x000fc40000000000 */
[----:B------:R-:W-:Y:S01]  /*c090*/  FMUL.FTZ R9, R9, R0 ;  /* 0x0000000009097220 */ /* 0x000fe20000410000 */
[----:B------:R-:W-:Y:S02]  /*c0a0*/  MUFU.EX2 R139, R139 ;  /* 0x0000008b008b7308 */ /* 0x000fe40000000800 */
[----:B------:R-:W-:Y:S02]  /*c0b0*/  SEL R11, R11, 0x9, !P2 ;  /* 0x000000090b0b7807 */ /* 0x000fe40005000000 */
[C---:B------:R-:W-:Y:S01]  /*c0c0*/  ISETP.GT.AND P2, PT, R4.reuse, R147, PT ;  /* 0x000000930400720c */ /* 0x040fe20003f44270 */
[----:B------:R-:W-:-:S03]  /*c0d0*/  VIADD R4, R4, 0xffffffff ;  /* 0xffffffff04047836 */ /* 0x000fc60000000000 */
[----:B------:R-:W-:Y:S08]  /*c0e0*/  MUFU.EX2 R17, R9 ;  /* 0x0000000900117308 */ /* 0x000ff00000000800 */
[----:B------:R-:W0:Y:S08]  /*c0f0*/  MUFU.EX2 R9, R138 ;  /* 0x0000008a00097308 */ /* 0x000e300000000800 */
[----:B------:R-:W1:Y:S01]  /*c100*/  MUFU.EX2 R142, R142 ;  /* 0x0000008e008e7308 */ /* 0x000e620000000800 */
[----:B------:R-:W-:-:S02]  /*c110*/  WARPGROUP.DEPBAR.LE gsb0, 0x0 ;  /* 0x00008000000079c5 */ /* 0x000fc40000010000 */
[----:B------:R-:W-:-:S05]  /*c120*/  WARPGROUP.ARRIVE ;  /* 0x00000000000079c5 */ /* 0x000fca0000000000 */
[----:B------:R-:W-:Y:S01]  /*c130*/  MUFU.EX2 R143, R143 ;  /* 0x0000008f008f7308 */ /* 0x000fe20000000800 */
[----:B0-----:R-:W-:Y:S01]  /*c140*/  FFMA.FTZ R7, R17, R7, R9 ;  /* 0x0000000711077223 */ /* 0x001fe20000010009 */
[C---:B------:R-:W-:Y:S01]  /*c150*/  F2FP.BF16.F32.PACK_AB R9, R139.reuse, R9 ;  /* 0x000000098b09723e */ /* 0x040fe200000010ff */
[----:B------:R-:W-:Y:S01]  /*c160*/  HGMMA.64x96x16.F32.BF16 R24, gdesc[UR28].tnspB, R24, gsb0 ;  /* 0x416000001c1879f0 */ /* 0x000fe20008001818 */
[----:B------:R-:W-:Y:S01]  /*c170*/  UIADD3 UR28, UR7, 0x900, URZ ;  /* 0x00000900071c7890 */ /* 0x000fe2000fffe03f */
[----:B------:R-:W-:Y:S01]  /*c180*/  FADD.FTZ R7, R139, R7 ;  /* 0x000000078b077221 */ /* 0x000fe20000010000 */
[----:B------:R-:W-:Y:S01]  /*c190*/  UIADD3 UR30, UR6, 0x180, URZ ;  /* 0x00000180061e7890 */ /* 0x000fe2000fffe03f */
[----:B------:R-:W-:Y:S01]  /*c1a0*/  UMOV UR29, 0xc0000010 ;  /* 0xc0000010001d7882 */ /* 0x000fe20000000000 */
[----:B------:R-:W-:Y:S01]  /*c1b0*/  UMOV UR31, 0x80000020 ;  /* 0x80000020001f7882 */ /* 0x000fe20000000000 */
[----:B------:R-:W-:Y:S01]  /*c1c0*/  MUFU.EX2 R14, R133 ;  /* 0x00000085000e7308 */ /* 0x000fe20000000800 */
[----:B-1----:R-:W-:-:S07]  /*c1d0*/  FADD.FTZ R7, R142, R7 ;  /* 0x000000078e077221 */ /* 0x002fce0000010000 */
[----:B------:R-:W-:Y:S08]  /*c1e0*/  MUFU.EX2 R130, R130 ;  /* 0x0000008200827308 */ /* 0x000ff00000000800 */
[----:B------:R-:W0:Y:S08]  /*c1f0*/  MUFU.EX2 R131, R131 ;  /* 0x0000008300837308 */ /* 0x000e300000000800 */
[----:B------:R-:W1:Y:S08]  /*c200*/  MUFU.EX2 R15, R134 ;  /* 0x00000086000f7308 */ /* 0x000e700000000800 */
        /* <DEDUP_REMOVED lines=38> */
[----:B------:R-:W-:Y:S01]  /*c470*/  MUFU.EX2 R79, R79 ;  /* 0x0000004f004f7308 */ /* 0x000fe20000000800 */
[----:B------:R-:W-:-:S02]  /*c480*/  WARPGROUP.DEPBAR.LE gsb0, 0x0 ;  /* 0x00008000000079c5 */ /* 0x000fc40000010000 */
[----:B------:R-:W-:-:S06]  /*c490*/  WARPGROUP.ARRIVE ;  /* 0x00000000000079c5 */ /* 0x000fcc0000000000 */
[----:B------:R-:W-:Y:S03]  /*c4a0*/  HGMMA.64x96x16.F32.BF16 R24, gdesc[UR28].tnspB, R24, gsb0 ;  /* 0x416000001c1879f0 */ /* 0x000fe60008001818 */
[----:B------:R-:W-:Y:S02]  /*c4b0*/  WARPGROUP.DEPBAR.LE gsb0, 0x0 ;  /* 0x00008000000079c5 */ /* 0x000fe40000010000 */
[----:B------:R3:W-:Y:S06]  /*c4c0*/  BAR.ARV R11, 0x100 ;  /* 0x0004000b0000751d */ /* 0x0007ec0000002000 */
[-C--:B------:R-:W-:Y:S01]  /*c4d0*/  FMUL.FTZ R24, R24, R13.reuse ;  /* 0x0000000d18187220 */ /* 0x080fe20000410000 */
[----:B------:R-:W-:Y:S01]  /*c4e0*/  FMUL.FTZ R25, R25, R13 ;  /* 0x0000000d19197220 */ /* 0x000fe20000410000 */
[----:B---3--:R-:W-:-:S02]  /*c4f0*/  IMAD.U32 R11, RZ, RZ, UR39 ;  /* 0x00000027ff0b7e24 */ /* 0x008fc4000f8e00ff */
        /* <DEDUP_REMOVED lines=26> */
[----:B---3--:R-:W-:Y:S01]  /*c6a0*/  IMAD.U32 R11, RZ, RZ, UR57 ;  /* 0x00000039ff0b7e24 */ /* 0x008fe2000f8e00ff */
[----:B0-----:R-:W-:Y:S01]  /*c6b0*/  F2FP.BF16.F32.PACK_AB R13, R131, R130 ;  /* 0x00000082830d723e */ /* 0x001fe200000010ff */
[----:B------:R-:W-:Y:S01]  /*c6c0*/  UMOV UR57, UR39 ;  /* 0x0000002700397c82 */ /* 0x000fe20008000000 */
        /* <DEDUP_REMOVED lines=24> */
[C---:B0-----:R-:W-:Y:S01]  /*c850*/  F2FP.BF16.F32.PACK_AB R11, R143.reuse, R142 ;  /* 0x0000008e8f0b723e */ /* 0x041fe200000010ff */
[----:B------:R-:W-:Y:S01]  /*c860*/  FADD.FTZ R143, R143, R7 ;  /* 0x000000078f8f7221 */ /* 0x000fe20000010000 */
[----:B------:R-:W-:Y:S01]  /*c870*/  FADD.FTZ R7, R132, R6 ;  /* 0x0000000684077221 */ /* 0x000fe20000010000 */
[-C--:B------:R-:W-:Y:S01]  /*c880*/  FMUL.FTZ R66, R66, R17.reuse ;  /* 0x0000001142427220 */ /* 0x080fe20000410000 */
[-C--:B------:R-:W-:Y:S01]  /*c890*/  FMUL.FTZ R67, R67, R17.reuse ;  /* 0x0000001143437220 */ /* 0x080fe20000410000 */
[----:B------:R0:W-:Y:S01]  /*c8a0*/  STSM.16.M88.4 [R2+0x24300], R8 ;  /* 0x0243000802007844 */ /* 0x0001e20000000200 */
[----:B------:R-:W-:Y:S01]  /*c8b0*/  FADD.FTZ R7, R14, R7 ;  /* 0x000000070e077221 */ /* 0x000fe20000010000 */
[----:B------:R-:W-:Y:S01]  /*c8c0*/  FADD.FTZ R143, R130, R143 ;  /* 0x0000008f828f7221 */ /* 0x000fe20000010000 */
[----:B------:R-:W-:Y:S01]  /*c8d0*/  F2FP.BF16.F32.PACK_AB R14, R14, R132 ;  /* 0x000000840e0e723e */ /* 0x000fe200000010ff */
[-C--:B------:R-:W-:Y:S01]  /*c8e0*/  FMUL.FTZ R70, R70, R17.reuse ;  /* 0x0000001146467220 */ /* 0x080fe20000410000 */
[----:B------:R-:W-:Y:S01]  /*c8f0*/  FADD.FTZ R7, R120, R7 ;  /* 0x0000000778077221 */ /* 0x000fe20000010000 */
[----:B------:R-:W-:Y:S01]  /*c900*/  FADD.FTZ R6, R131, R143 ;  /* 0x0000008f83067221 */ /* 0x000fe20000010000 */
[----:B------:R-:W-:-:S03]  /*c910*/  FMUL.FTZ R71, R71, R17 ;  /* 0x0000001147477220 */ /* 0x000fc60000410000 */
[----:B-1----:R-:W-:Y:S01]  /*c920*/  FADD.FTZ R6, R15, R6 ;  /* 0x000000060f067221 */ /* 0x002fe20000010000 */
[----:B--2---:R-:W-:-:S03]  /*c930*/  F2FP.BF16.F32.PACK_AB R15, R135, R15 ;  /* 0x0000000f870f723e */ /* 0x004fc600000010ff */
[----:B------:R-:W-:Y:S01]  /*c940*/  FADD.FTZ R6, R135, R6 ;  /* 0x0000000687067221 */ /* 0x000fe20000010000 */
[----:B0-----:R-:W0:Y:S01]  /*c950*/  MUFU.EX2 R8, R121 ;  /* 0x0000007900087308 */ /* 0x001e220000000800 */
[----:B------:R-:W-:Y:S07]  /*c960*/  STSM.16.M88.4 [R2+0x25b00], R12 ;  /* 0x025b000c02007844 */ /* 0x000fee0000000200 */
[----:B------:R-:W1:Y:S08]  /*c970*/  MUFU.EX2 R10, R125 ;  /* 0x0000007d000a7308 */ /* 0x000e700000000800 */
[----:B------:R-:W2:Y:S01]  /*c980*/  MUFU.EX2 R9, R122 ;  /* 0x0000007a00097308 */ /* 0x000ea20000000800 */
[C---:B0-----:R-:W-:Y:S01]  /*c990*/  FADD.FTZ R7, R8.reuse, R7 ;  /* 0x0000000708077221 */ /* 0x041fe20000010000 */
[----:B------:R-:W-:-:S03]  /*c9a0*/  F2FP.BF16.F32.PACK_AB R8, R8, R120 ;  /* 0x000000780808723e */ /* 0x000fc600000010ff */
[----:B------:R-:W-:-:S03]  /*c9b0*/  FADD.FTZ R7, R124, R7 ;  /* 0x000000077c077221 */ /* 0x000fc60000010000 */
[----:B------:R-:W0:Y:S01]  /*c9c0*/  MUFU.EX2 R11, R126 ;  /* 0x0000007e000b7308 */ /* 0x000e220000000800 */
[C---:B-1----:R-:W-:Y:S01]  /*c9d0*/  FADD.FTZ R7, R10.reuse, R7 ;  /* 0x000000070a077221 */ /* 0x042fe20000010000 */
[----:B------:R-:W-:-:S03]  /*c9e0*/  F2FP.BF16.F32.PACK_AB R10, R10, R124 ;  /* 0x0000007c0a0a723e */ /* 0x000fc600000010ff */
[----:B------:R-:W-:Y:S01]  /*c9f0*/  FADD.FTZ R7, R112, R7 ;  /* 0x0000000770077221 */ /* 0x000fe20000010000 */
[----:B--2---:R-:W-:Y:S01]  /*ca00*/  FADD.FTZ R6, R9, R6 ;  /* 0x0000000609067221 */ /* 0x004fe20000010000 */
[----:B------:R-:W-:-:S03]  /*ca10*/  F2FP.BF16.F32.PACK_AB R9, R123, R9 ;  /* 0x000000097b09723e */ /* 0x000fc600000010ff */
[----:B------:R-:W-:Y:S01]  /*ca20*/  FADD.FTZ R18, R123, R6 ;  /* 0x000000067b127221 */ /* 0x000fe20000010000 */
[C---:B------:R-:W-:Y:S01]  /*ca30*/  FADD.FTZ R6, R20.reuse, R7 ;  /* 0x0000000714067221 */ /* 0x040fe20000010000 */
[----:B------:R-:W-:Y:S02]  /*ca40*/  F2FP.BF16.F32.PACK_AB R20, R20, R112 ;  /* 0x000000701414723e */ /* 0x000fe400000010ff */
[----:B0-----:R-:W-:Y:S01]  /*ca50*/  FADD.FTZ R7, R11, R18 ;  /* 0x000000120b077221 */ /* 0x001fe20000010000 */
[----:B------:R-:W-:Y:S01]  /*ca60*/  FADD.FTZ R6, R116, R6 ;  /* 0x0000000674067221 */ /* 0x000fe20000010000 */
[C---:B------:R-:W-:Y:S02]  /*ca70*/  F2FP.BF16.F32.PACK_AB R11, R127.reuse, R11 ;  /* 0x0000000b7f0b723e */ /* 0x040fe400000010ff */
[----:B------:R-:W-:Y:S01]  /*ca80*/  FADD.FTZ R7, R127, R7 ;  /* 0x000000077f077221 */ /* 0x000fe20000010000 */
[C---:B------:R-:W-:Y:S01]  /*ca90*/  FADD.FTZ R6, R22.reuse, R6 ;  /* 0x0000000616067221 */ /* 0x040fe20000010000 */
[----:B------:R-:W-:Y:S01]  /*caa0*/  F2FP.BF16.F32.PACK_AB R22, R22, R116 ;  /* 0x000000741616723e */ /* 0x000fe200000010ff */
[----:B------:R0:W-:Y:S01]  /*cab0*/  STSM.16.M88.4 [R2+0x27300], R8 ;  /* 0x0273000802007844 */ /* 0x0001e20000000200 */
[----:B------:R-:W-:Y:S01]  /*cac0*/  FADD.FTZ R7, R21, R7 ;  /* 0x0000000715077221 */ /* 0x000fe20000010000 */
[----:B------:R-:W-:Y:S01]  /*cad0*/  FADD.FTZ R6, R104, R6 ;  /* 0x0000000668067221 */ /* 0x000fe20000010000 */
[----:B------:R-:W-:-:S02]  /*cae0*/  F2FP.BF16.F32.PACK_AB R21, R115, R21 ;  /* 0x000000157315723e */ /* 0x000fc400000010ff */
[----:B------:R-:W-:Y:S01]  /*caf0*/  FADD.FTZ R7, R115, R7 ;  /* 0x0000000773077221 */ /* 0x000fe20000010000 */
[----:B------:R-:W-:-:S03]  /*cb00*/  FADD.FTZ R6, R105, R6 ;  /* 0x0000000669067221 */ /* 0x000fc60000010000 */
[----:B------:R-:W-:Y:S01]  /*cb10*/  FADD.FTZ R7, R23, R7 ;  /* 0x0000000717077221 */ /* 0x000fe20000010000 */
[----:B------:R-:W-:Y:S01]  /*cb20*/  FADD.FTZ R6, R108, R6 ;  /* 0x000000066c067221 */ /* 0x000fe20000010000 */
[C---:B------:R-:W-:Y:S02]  /*cb30*/  F2FP.BF16.F32.PACK_AB R23, R119.reuse, R23 ;  /* 0x000000177717723e */ /* 0x040fe400000010ff */
[----:B------:R-:W-:Y:S01]  /*cb40*/  FADD.FTZ R7, R119, R7 ;  /* 0x0000000777077221 */ /* 0x000fe20000010000 */
[----:B------:R-:W-:Y:S01]  /*cb50*/  FADD.FTZ R113, R109, R6 ;  /* 0x000000066d717221 */ /* 0x000fe20000010000 */
[----:B0-----:R-:W-:Y:S02]  /*cb60*/  F2FP.BF16.F32.PACK_AB R8, R105, R104 ;  /* 0x000000686908723e */ /* 0x001fe400000010ff */
        /* <DEDUP_REMOVED lines=11> */
[----:B------:R-:W-:Y:S02]  /*cc20*/  FADD.FTZ R13, R101, R18 ;  /* 0x00000012650d7221 */ /* 0x000fe40000010000 */
[----:B------:R1:W-:Y:S01]  /*cc30*/  STSM.16.M88.4 [R2+0x2a300], R8 ;  /* 0x02a3000802007844 */ /* 0x0003e20000000200 */
[----:B------:R-:W-:Y:S01]  /*cc40*/  FADD.FTZ R6, R98, R7 ;  /* 0x0000000762067221 */ /* 0x000fe20000010000 */
[----:B------:R-:W-:Y:S01]  /*cc50*/  FADD.FTZ R12, R88, R13 ;  /* 0x0000000d580c7221 */ /* 0x000fe20000010000 */
[----:B------:R-:W-:Y:S01]  /*cc60*/  MUFU.EX2 R18, R75 ;  /* 0x0000004b00127308 */ /* 0x000fe20000000800 */
[----:B0-----:R-:W-:Y:S01]  /*cc70*/  F2FP.BF16.F32.PACK_AB R20, R81, R80 ;  /* 0x000000505114723e */ /* 0x001fe200000010ff */
[----:B------:R-:W-:Y:S01]  /*cc80*/  FADD.FTZ R7, R99, R6 ;  /* 0x0000000663077221 */ /* 0x000fe20000010000 */
[----:B------:R-:W-:-:S03]  /*cc90*/  FADD.FTZ R13, R89, R12 ;  /* 0x0000000c590d7221 */ /* 0x000fc60000010000 */
[----:B------:R-:W-:Y:S01]  /*cca0*/  FADD.FTZ R6, R102, R7 ;  /* 0x0000000766067221 */ /* 0x000fe20000010000 */
[----:B------:R-:W-:Y:S01]  /*ccb0*/  FADD.FTZ R12, R92, R13 ;  /* 0x0000000d5c0c7221 */ /* 0x000fe20000010000 */
[----:B------:R0:W2:Y:S02]  /*ccc0*/  MUFU.EX2 R7, R74 ;  /* 0x0000004a00077308 */ /* 0x0000a40000000800 */
[----:B------:R-:W-:Y:S01]  /*ccd0*/  FADD.FTZ R13, R103, R6 ;  /* 0x00000006670d7221 */ /* 0x000fe20000010000 */
[----:B------:R-:W-:Y:S01]  /*cce0*/  FADD.FTZ R15, R93, R12 ;  /* 0x0000000c5d0f7221 */ /* 0x000fe20000010000 */
[----:B-1----:R-:W-:Y:S02]  /*ccf0*/  F2FP.BF16.F32.PACK_AB R8, R97, R96 ;  /* 0x000000606108723e */ /* 0x002fe400000010ff */
[----:B------:R-:W-:Y:S01]  /*cd00*/  FADD.FTZ R6, R90, R13 ;  /* 0x0000000d5a067221 */ /* 0x000fe20000010000 */
[----:B------:R-:W-:Y:S01]  /*cd10*/  FADD.FTZ R12, R80, R15 ;  /* 0x0000000f500c7221 */ /* 0x000fe20000010000 */
[----:B------:R1:W3:Y:S01]  /*cd20*/  MUFU.EX2 R96, R78 ;  /* 0x0000004e00607308 */ /* 0x0002e20000000800 */
[----:B------:R-:W-:Y:S01]  /*cd30*/  F2FP.BF16.F32.PACK_AB R9, R99, R98 ;  /* 0x000000626309723e */ /* 0x000fe200000010ff */
[----:B------:R-:W-:Y:S01]  /*cd40*/  FADD.FTZ R13, R91, R6 ;  /* 0x000000065b0d7221 */ /* 0x000fe20000010000 */
[----:B------:R-:W-:Y:S01]  /*cd50*/  FADD.FTZ R15, R81, R12 ;  /* 0x0000000c510f7221 */ /* 0x000fe20000010000 */
[----:B------:R-:W-:-:S02]  /*cd60*/  F2FP.BF16.F32.PACK_AB R10, R101, R100 ;  /* 0x00000064650a723e */ /* 0x000fc400000010ff */
[----:B------:R-:W-:Y:S01]  /*cd70*/  FADD.FTZ R6, R94, R13 ;  /* 0x0000000d5e067221 */ /* 0x000fe20000010000 */
[----:B------:R-:W-:Y:S01]  /*cd80*/  FADD.FTZ R14, R84, R15 ;  /* 0x0000000f540e7221 */ /* 0x000fe20000010000 */
[----:B------:R-:W-:Y:S02]  /*cd90*/  F2FP.BF16.F32.PACK_AB R11, R103, R102 ;  /* 0x00000066670b723e */ /* 0x000fe400000010ff */
[----:B------:R-:W-:Y:S01]  /*cda0*/  FADD.FTZ R15, R95, R6 ;  /* 0x000000065f0f7221 */ /* 0x000fe20000010000 */
[----:B------:R-:W-:Y:S01]  /*cdb0*/  FADD.FTZ R21, R85, R14 ;  /* 0x0000000e55157221 */ /* 0x000fe20000010000 */
[----:B------:R-:W-:Y:S01]  /*cdc0*/  F2FP.BF16.F32.PACK_AB R12, R89, R88 ;  /* 0x00000058590c723e */ /* 0x000fe200000010ff */
[----:B------:R4:W-:Y:S01]  /*cdd0*/  STSM.16.M88.4 [R2+0x2bb00], R8 ;  /* 0x02bb000802007844 */ /* 0x0009e20000000200 */
[----:B------:R-:W-:Y:S01]  /*cde0*/  FADD.FTZ R6, R82, R15 ;  /* 0x0000000f52067221 */ /* 0x000fe20000010000 */
[----:B------:R-:W-:Y:S01]  /*cdf0*/  FADD.FTZ R22, R72, R21 ;  /* 0x0000001548167221 */ /* 0x000fe20000010000 */
[----:B------:R-:W-:-:S02]  /*ce00*/  F2FP.BF16.F32.PACK_AB R13, R91, R90 ;  /* 0x0000005a5b0d723e */ /* 0x000fc400000010ff */
[----:B------:R-:W-:Y:S01]  /*ce10*/  FADD.FTZ R21, R83, R6 ;  /* 0x0000000653157221 */ /* 0x000fe20000010000 */
[----:B------:R-:W-:Y:S01]  /*ce20*/  FADD.FTZ R23, R73, R22 ;  /* 0x0000001649177221 */ /* 0x000fe20000010000 */
[----:B------:R-:W-:Y:S02]  /*ce30*/  F2FP.BF16.F32.PACK_AB R14, R93, R92 ;  /* 0x0000005c5d0e723e */ /* 0x000fe400000010ff */
[----:B------:R-:W-:Y:S01]  /*ce40*/  FADD.FTZ R6, R86, R21 ;  /* 0x0000001556067221 */ /* 0x000fe20000010000 */
[----:B0-----:R-:W-:Y:S01]  /*ce50*/  FADD.FTZ R74, R76, R23 ;  /* 0x000000174c4a7221 */ /* 0x001fe20000010000 */
[----:B------:R-:W-:Y:S02]  /*ce60*/  F2FP.BF16.F32.PACK_AB R15, R95, R94 ;  /* 0x0000005e5f0f723e */ /* 0x000fe400000010ff */
[----:B-1----:R-:W-:Y:S01]  /*ce70*/  FADD.FTZ R78, R87, R6 ;  /* 0x00000006574e7221 */ /* 0x002fe20000010000 */
[----:B------:R-:W-:Y:S01]  /*ce80*/  F2FP.BF16.F32.PACK_AB R21, R83, R82 ;  /* 0x000000525315723e */ /* 0x000fe200000010ff */
[----:B------:R-:W-:Y:S01]  /*ce90*/  FADD.FTZ R6, R77, R74 ;  /* 0x0000004a4d067221 */ /* 0x000fe20000010000 */
[----:B------:R-:W-:Y:S01]  /*cea0*/  F2FP.BF16.F32.PACK_AB R22, R85, R84 ;  /* 0x000000545516723e */ /* 0x000fe200000010ff */
[----:B------:R1:W-:Y:S01]  /*ceb0*/  STSM.16.M88.4 [R2+0x2d300], R12 ;  /* 0x02d3000c02007844 */ /* 0x0003e20000000200 */
[----:B------:R-:W-:Y:S01]  /*cec0*/  F2FP.BF16.F32.PACK_AB R23, R87, R86 ;  /* 0x000000565717723e */ /* 0x000fe200000010ff */
[----:B----4-:R-:W-:Y:S01]  /*ced0*/  IMAD.MOV.U32 R10, RZ, RZ, R16 ;  /* 0x000000ffff0a7224 */ /* 0x010fe200078e0010 */
[----:B------:R-:W-:Y:S01]  /*cee0*/  F2FP.BF16.F32.PACK_AB R72, R73, R72 ;  /* 0x000000484948723e */ /* 0x000fe200000010ff */
[----:B------:R-:W-:Y:S01]  /*cef0*/  IMAD.MOV.U32 R9, RZ, RZ, R3 ;  /* 0x000000ffff097224 */ /* 0x000fe200078e0003 */
[----:B------:R-:W-:Y:S01]  /*cf00*/  F2FP.BF16.F32.PACK_AB R74, R77, R76 ;  /* 0x0000004c4d4a723e */ /* 0x000fe200000010ff */
[----:B------:R1:W-:Y:S01]  /*cf10*/  STSM.16.M88.4 [R2+0x2eb00], R20 ;  /* 0x02eb001402007844 */ /* 0x0003e20000000200 */
[----:B--2---:R-:W-:Y:S01]  /*cf20*/  F2FP.BF16.F32.PACK_AB R73, R18, R7 ;  /* 0x000000071249723e */ /* 0x004fe200000010ff */
[----:B------:R-:W-:Y:S01]  /*cf30*/  FADD.FTZ R77, R7, R78 ;  /* 0x0000004e074d7221 */ /* 0x000fe20000010000 */
[----:B---3--:R-:W-:Y:S01]  /*cf40*/  F2FP.BF16.F32.PACK_AB R75, R79, R96 ;  /* 0x000000604f4b723e */ /* 0x008fe200000010ff */
[----:B------:R-:W-:-:S02]  /*cf50*/  IMAD.MOV.U32 R8, RZ, RZ, R5 ;  /* 0x000000ffff087224 */ /* 0x000fc400078e0005 */
        /* <DEDUP_REMOVED lines=8> */
[----:B0-----:R-:W0:Y:S01]  /*cfe0*/  FENCE.VIEW.ASYNC.S ;  /* 0x00000000000073c6 */ /* 0x001e220000000000 */
[----:B------:R-:W-:Y:S01]  /*cff0*/  FADD.FTZ R7, R79, R18 ;  /* 0x000000124f077221 */ /* 0x000fe20000010000 */
[----:B0-----:R-:W-:Y:S01]  /*d000*/  NOP ;  /* 0x0000000000007918 */ /* 0x001fe20000000000 */
[----:B------:R-:W-:Y:S05]  /*d010*/  @P2 BRA `(.L_x_2110) ;  /* 0xffffffc800442947 */ /* 0x000fea000383ffff */
.L_x_2101:
[----:B------:R-:W-:Y:S06]  /*d020*/  BAR.ARV 0x8, 0x200 ;  /* 0x0208000000007b1d */ /* 0x000fec0000002000 */
[----:B------:R-:W-:Y:S05]  /*d030*/  @!P0 BRA `(.L_x_2111) ;  /* 0x0000000000048947 */ /* 0x000fea0003800000 */
[----:B------:R-:W-:Y:S01]  /*d040*/  BPT.TRAP 0x1 ;  /* 0x000000040000795c */ /* 0x000fe20000300000 */
.L_x_2111:
[----:B------:R-:W-:Y:S01]  /*d050*/  ULEA UR9, UR39, UR36, 0x3 ;  /* 0x0000002427097291 */ /* 0x000fe2000f8e183f */
[----:B------:R-:W-:-:S08]  /*d060*/  SHF.L.U32 R4, R16, 0x1f, RZ ;  /* 0x0000001f10047819 */ /* 0x000fd000000006ff */
[----:B------:R3:W4:Y:S01]  /*d070*/  SYNCS.PHASECHK.TRANS64.TRYWAIT P2, [UR9+0x31c50], R4 ;  /* 0x031c5004ff0075a7 */ /* 0x0007220008040149 */
[----:B------:R-:W-:Y:S05]  /*d080*/  @!P0 BRA `(.L_x_2112) ;  /* 0x0000000000048947 */ /* 0x000fea0003800000 */
[----:B------:R-:W-:Y:S01]  /*d090*/  BPT.TRAP 0x1 ;  /* 0x000000040000795c */ /* 0x000fe20000300000 */
.L_x_2112:
[----:B----4-:R-:W-:Y:S05]  /*d0a0*/  @P2 BRA `(.L_x_2113) ;  /* 0x0000000000082947 */ /* 0x010fea0003800000 */
[----:B------:R-:W4:Y:S02]  /*d0b0*/  SYNCS.PHASECHK.TRANS64.TRYWAIT P0, [UR9+0x31c50], R4 ;  /* 0x031c5004ff0075a7 */ /* 0x000f240008000149 */
[----:B----4-:R-:W-:Y:S05]  /*d0c0*/  @!P0 BRA `(.L_x_2114) ;  /* 0x000000a000f88947 */ /* 0x010fea0003800000 */
.L_x_2113:
[----:B------:R-:W-:Y:S01]  /*d0d0*/  UIADD3 UR36, UR36, 0x200, URZ ;  /* 0x0000020024247890 */ /* 0x000fe2000fffe03f */
[----:B012---:R-:W2:Y:S01]  /*d0e0*/  LDL.LU R14, [R1+0x24] ;  /* 0x00002400010e7983 */ /* 0x007ea20000300800 */
[----:B------:R-:W-:Y:S01]  /*d0f0*/  ULOP3.LUT UR37, UR37, 0x10000, URZ, 0xfc, !UPT ;  /* 0x0001000025257892 */ /* 0x000fe2000f8efc3f */
[----:B------:R-:W-:Y:S01]  /*d100*/  WARPGROUP.ARRIVE ;  /* 0x00000000000079c5 */ /* 0x000fe20000000000 */
[----:B------:R-:W-:Y:S01]  /*d110*/  USHF.R.U32.HI UR36, URZ, 0x4, UR36 ;  /* 0x000000043f247899 */ /* 0x000fe20008011624 */
[----:B----4-:R-:W0:Y:S01]  /*d120*/  SHFL.BFLY PT, R9, R6, 0x2, 0x1f ;  /* 0x0c401f0006097f89 */ /* 0x010e2200000e0000 */
[----:B------:R-:W-:Y:S01]  /*d130*/  UMOV UR5, 0xc0000010 ;  /* 0xc000001000057882 */ /* 0x000fe20000000000 */
[----:B------:R-:W-:Y:S01]  /*d140*/  UMOV UR7, 0x80000020 ;  /* 0x8000002000077882 */ /* 0x000fe20000000000 */
[----:B------:R-:W-:Y:S01]  /*d150*/  ULOP3.LUT UR36, UR36, 0x3fff, URZ, 0xc0, !UPT ;  /* 0x00003fff24247892 */ /* 0x000fe2000f8ec03f */
[----:B---3--:R-:W1:Y:S01]  /*d160*/  SHFL.BFLY PT, R4, R7, 0x2, 0x1f ;  /* 0x0c401f0007047f89 */ /* 0x008e6200000e0000 */
[----:B------:R-:W-:Y:S01]  /*d170*/  UMOV UR4, UR37 ;  /* 0x0000002500047c82 */ /* 0x000fe20008000000 */
[----:B------:R-:W-:Y:S01]  /*d180*/  IMAD.MOV.U32 R10, RZ, RZ, RZ ;  /* 0x000000ffff0a7224 */ /* 0x000fe200078e00ff */
[----:B------:R-:W-:Y:S01]  /*d190*/  ULOP3.LUT UR8, UR36, 0x2400000, URZ, 0xfc, !UPT ;  /* 0x0240000024087892 */ /* 0x000fe2000f8efc3f */
[----:B------:R-:W-:-:S02]  /*d1a0*/  IMAD.MOV.U32 R72, RZ, RZ, -0x800000 ;  /* 0xff800000ff487424 */ /* 0x000fc400078e00ff */
[----:B------:R-:W-:Y:S01]  /*d1b0*/  IMAD.MOV.U32 R73, RZ, RZ, -0x800000 ;  /* 0xff800000ff497424 */ /* 0x000fe200078e00ff */
[----:B------:R-:W-:Y:S02]  /*d1c0*/  UIMAD UR8, UR39, 0x6c0, UR8 ;  /* 0x000006c0270878a4 */ /* 0x000fe4000f8e0208 */
[----:B------:R-:W-:-:S04]  /*d1d0*/  UIADD3 UR39, UR39, 0x1, URZ ;  /* 0x0000000127277890 */ /* 0x000fc8000fffe03f */
[----:B------:R-:W-:Y:S01]  /*d1e0*/  UISETP.NE.AND UP0, UPT, UR39, 0x2, UPT ;  /* 0x000000022700788c */ /* 0x000fe2000bf05270 */
[----:B------:R-:W-:Y:S02]  /*d1f0*/  UMOV UR6, UR8 ;  /* 0x0000000800067c82 */ /* 0x000fe40008000000 */
[----:B------:R-:W-:Y:S01]  /*d200*/  HGMMA.64x96x16.F32.BF16 R24, gdesc[UR4].tnspB, R24, gsb0 ;  /* 0x41600000041879f0 */ /* 0x000fe20008001818 */
[----:B------:R-:W-:Y:S02]  /*d210*/  UIADD3 UR4, UR37, 0x180, URZ ;  /* 0x0000018025047890 */ /* 0x000fe4000fffe03f */
[----:B------:R-:W-:Y:S01]  /*d220*/  UIADD3 UR6, UR8, 0x40, URZ ;  /* 0x0000004008067890 */ /* 0x000fe2000fffe03f */
[----:B0-----:R-:W-:Y:S01]  /*d230*/  FADD.FTZ R9, R9, R6 ;  /* 0x0000000609097221 */ /* 0x001fe20000010000 */
[----:B------:R-:W-:Y:S01]  /*d240*/  UMOV UR5, 0xc0000010 ;  /* 0xc000001000057882 */ /* 0x000fe20000000000 */
[----:B------:R-:W-:Y:S01]  /*d250*/  UMOV UR7, 0x80000020 ;  /* 0x8000002000077882 */ /* 0x000fe20000000000 */
[----:B-1----:R-:W-:Y:S01]  /*d260*/  FADD.FTZ R8, R4, R7 ;  /* 0x0000000704087221 */ /* 0x002fe20000010000 */
[----:B------:R-:W-:Y:S01]  /*d270*/  IMAD.U32 R6, RZ, RZ, UR9 ;  /* 0x00000009ff067e24 */ /* 0x000fe2000f8e00ff */
[----:B------:R-:W0:Y:S01]  /*d280*/  SHFL.BFLY PT, R4, R9, 0x1, 0x1f ;  /* 0x0c201f0009047f89 */ /* 0x000e2200000e0000 */
[----:B------:R-:W-:-:S03]  /*d290*/  USEL UR39, UR39, URZ, UP0 ;  /* 0x0000003f27277287 */ /* 0x000fc60008000000 */
[----:B------:R-:W1:Y:S01]  /*d2a0*/  SHFL.BFLY PT, R11, R8, 0x1, 0x1f ;  /* 0x0c201f00080b7f89 */ /* 0x000e6200000e0000 */
[----:B0-----:R-:W-:Y:S01]  /*d2b0*/  FADD.FTZ R12, R9, R4 ;  /* 0x00000004090c7221 */ /* 0x001fe20000010000 */
[----:B------:R-:W-:Y:S02]  /*d2c0*/  IMAD.MOV.U32 R4, RZ, RZ, RZ ;  /* 0x000000ffff047224 */ /* 0x000fe400078e00ff */
[----:B-1----:R-:W-:Y:S02]  /*d2d0*/  FADD.FTZ R13, R8, R11 ;  /* 0x0000000b080d7221 */ /* 0x002fe40000010000 */
[----:B------:R-:W-:Y:S01]  /*d2e0*/  FSETP.NE.FTZ.AND P0, PT, R12, RZ, PT ;  /* 0x000000ff0c00720b */ /* 0x000fe20003f15000 */
[----:B------:R-:W-:Y:S02]  /*d2f0*/  @!P1 VIADD R8, R6, 0x31c60 ;  /* 0x00031c6006089836 */ /* 0x000fe40000000000 */
[----:B------:R-:W-:-:S03]  /*d300*/  FSETP.NE.FTZ.AND P2, PT, R13, RZ, PT ;  /* 0x000000ff0d00720b */ /* 0x000fc60003f55000 */
[----:B------:R-:W-:-:S07]  /*d310*/  @!P1 PRMT R8, RZ, 0x654, R8 ;  /* 0x00000654ff089816 */ /* 0x000fce0000000008 */
[----:B------:R-:W0:Y:S01]  /*d320*/  @P0 MUFU.LG2 R7, R12 ;  /* 0x0000000c00070308 */ /* 0x000e220000000c00 */
[C---:B------:R-:W-:Y:S02]  /*d330*/  @P0 FMUL.FTZ R6, R0.reuse, 0.69314718246459960938 ;  /* 0x3f31721800060820 */ /* 0x040fe40000410000 */
[----:B------:R-:W-:-:S05]  /*d340*/  @P2 FMUL.FTZ R9, R0, 0.69314718246459960938 ;  /* 0x3f31721800092820 */ /* 0x000fca0000410000 */
[----:B------:R-:W1:Y:S08]  /*d350*/  @P2 MUFU.LG2 R11, R13 ;  /* 0x0000000d000b2308 */ /* 0x000e700000000c00 */
[----:B------:R-:W3:Y:S01]  /*d360*/  @P0 MUFU.RCP R4, R12 ;  /* 0x0000000c00040308 */ /* 0x000ee20000001000 */
        /* <DEDUP_REMOVED lines=20> */
[----:B--2---:R-:W-:-:S05]  /*d4b0*/  VIADD R14, R14, 0x1 ;  /* 0x000000010e0e7836 */ /* 0x004fca0000000000 */
        /* <DEDUP_REMOVED lines=39> */
[----:B------:R-:W-:-:S06]  /*d730*/  USEL UR4, URZ, 0x1, UP0 ;  /* 0x000000013f047887 */ /* 0x000fcc0008000000 */
[----:B------:R-:W-:Y:S01]  /*d740*/  LOP3.LUT R16, R16, UR4, RZ, 0x3c, !PT ;  /* 0x0000000410107c12 */ /* 0x000fe2000f8e3cff */
        /* <DEDUP_REMOVED lines=50> */
.L_x_2084:
[----:B------:R-:W0:Y:S08]  /*da70*/  S2UR UR4, SR_CgaCtaId ;  /* 0x00000000000479c3 */ /* 0x000e300000008800 */
[----:B------:R-:W-:Y:S06]  /*da80*/  BAR.SYNC.DEFER_BLOCKING 0x5, 0x200 ;  /* 0x0148000000007b1d */ /* 0x000fec0000010000 */
[----:B------:R-:W-:Y:S01]  /*da90*/  UMOV UR36, 0x400 ;  /* 0x0000040000247882 */ /* 0x000fe20000000000 */
[----:B------:R-:W-:Y:S01]  /*daa0*/  BSSY B0, `(.L_x_2115) ;  /* 0x0000288000007945 */ /* 0x000fe20003800000 */
[----:B0-----:R-:W-:-:S09]  /*dab0*/  ULEA UR36, UR4, UR36, 0x18 ;  /* 0x0000002404247291 */ /* 0x001fd2000f8ec03f */
[----:B------:R-:W0:Y:S01]  /*dac0*/  LDS.128 R4, [UR36+0x31cd0] ;  /* 0x031cd024ff047984 */ /* 0x000e220008000c00 */
[----:B------:R-:W-:Y:S06]  /*dad0*/  BAR.ARV 0x4, 0x200 ;  /* 0x0108000000007b1d */ /* 0x000fec0000002000 */
[----:B------:R-:W-:Y:S05]  /*dae0*/  @P0 BRA `(.L_x_2116) ;  /* 0x0000001c00700947 */ /* 0x000fea0003800000 */
[----:B------:R-:W2:Y:S01]  /*daf0*/  LDL R0, [R1+0x44] ;  /* 0x0000440001007983 */ /* 0x000ea20000100800 */
[----:B------:R-:W1:Y:S03]  /*db00*/  S2UR UR6, SR_SWINHI ;  /* 0x00000000000679c3 */ /* 0x000e660000002f00 */
[----:B------:R-:W3:Y:S05]  /*db10*/  LDL R84, [R1+0x18] ;  /* 0x0000180001547983 */ /* 0x000eea0000100800 */
[----:B------:R-:W4:Y:S01]  /*db20*/  LDC.64 R80, c[0x0][0xc00] ;  /* 0x00030000ff507b82 */ /* 0x000f220000000a00 */
[----:B------:R-:W-:Y:S01]  /*db30*/  UMOV UR4, UR36 ;  /* 0x0000002400047c82 */ /* 0x000fe20008000000 */
[----:B-1----:R-:W-:Y:S01]  /*db40*/  UMOV UR5, UR6 ;  /* 0x0000000600057c82 */ /* 0x002fe20008000000 */
[----:B------:R-:W-:-:S02]  /*db50*/  IMAD.U32 R78, RZ, RZ, UR4 ;  /* 0x00000004ff4e7e24 */ /* 0x000fc4000f8e00ff */
[----:B------:R-:W-:Y:S01]  /*db60*/  IMAD.U32 R79, RZ, RZ, UR5 ;  /* 0x00000005ff4f7e24 */ /* 0x000fe2000f8e00ff */
[----:B------:R-:W-:Y:S01]  /*db70*/  F2FP.BF16.F32.PACK_AB R26, R45, R44 ;  /* 0x0000002c2d1a723e */ /* 0x000fe200000010ff */
[C---:B------:R-:W-:Y:S01]  /*db80*/  IMAD.SHL.U32 R83, R149.reuse, 0x4, RZ ;  /* 0x0000000495537824 */ /* 0x040fe200078e00ff */
[----:B------:R-:W-:Y:S01]  /*db90*/  SHF.L.U64.HI R82, R149, 0x2, R154 ;  /* 0x0000000295527819 */ /* 0x000fe2000001029a */
[----:B------:R-:W-:Y:S01]  /*dba0*/  ULDC.64 UR4, c[0x0][0xc08] ;  /* 0x0003020000047ab9 */ /* 0x000fe20000000a00 */
[----:B------:R-:W-:Y:S01]  /*dbb0*/  BAR.SYNC.DEFER_BLOCKING 0x1, 0x180 ;  /* 0x0046000000007b1d */ /* 0x000fe20000010000 */
[----:B--2---:R-:W-:-:S03]  /*dbc0*/  IMAD.WIDE R8, R0, 0x2, R78 ;  /* 0x0000000200087825 */ /* 0x004fc600078e024e */
[C---:B------:R-:W-:Y:S02]  /*dbd0*/  IADD3 R11, P1, R8.reuse, 0x6000, RZ ;  /* 0x00006000080b7810 */ /* 0x040fe40007f3e0ff */
[C---:B------:R-:W-:Y:S02]  /*dbe0*/  LOP3.LUT R3, R8.reuse, 0x180, RZ, 0xc0, !PT ;  /* 0x0000018008037812 */ /* 0x040fe400078ec0ff */
[----:B------:R-:W-:Y:S02]  /*dbf0*/  IADD3 R10, P0, R8, 0x6020, RZ ;  /* 0x00006020080a7810 */ /* 0x000fe40007f1e0ff */
[----:B------:R-:W-:Y:S02]  /*dc00*/  LOP3.LUT R0, R11, 0x180, RZ, 0xc0, !PT ;  /* 0x000001800b007812 */ /* 0x000fe400078ec0ff */
[----:B------:R-:W-:Y:S02]  /*dc10*/  SHF.R.U64 R3, R3, 0x3, RZ ;  /* 0x0000000303037819 */ /* 0x000fe400000012ff */
[----:B0-----:R-:W-:-:S02]  /*dc20*/  LOP3.LUT R4, R10, 0x180, RZ, 0xc0, !PT ;  /* 0x000001800a047812 */ /* 0x001fc400078ec0ff */
[----:B------:R-:W-:Y:S02]  /*dc30*/  SHF.R.U64 R0, R0, 0x3, RZ ;  /* 0x0000000300007819 */ /* 0x000fe400000012ff */
[C---:B------:R-:W-:Y:S02]  /*dc40*/  IADD3 R27, P2, R8.reuse, 0x3020, RZ ;  /* 0x00003020081b7810 */ /* 0x040fe40007f5e0ff */
[C---:B------:R-:W-:Y:S02]  /*dc50*/  IADD3 R18, P3, R8.reuse, 0x3000, RZ ;  /* 0x0000300008127810 */ /* 0x040fe40007f7e0ff */
[----:B------:R-:W-:Y:S02]  /*dc60*/  IADD3 R17, P4, R8, 0x20, RZ ;  /* 0x0000002008117810 */ /* 0x000fe40007f9e0ff */
[----:B------:R-:W-:Y:S02]  /*dc70*/  LOP3.LUT R8, R3, R8, RZ, 0x3c, !PT ;  /* 0x0000000803087212 */ /* 0x000fe400078e3cff */
[----:B------:R-:W-:-:S02]  /*dc80*/  SHF.R.U64 R3, R4, 0x3, RZ ;  /* 0x0000000304037819 */ /* 0x000fc400000012ff */
[----:B------:R-:W-:Y:S02]  /*dc90*/  LOP3.LUT R12, R0, R11, RZ, 0x3c, !PT ;  /* 0x0000000b000c7212 */ /* 0x000fe400078e3cff */
[----:B------:R-:W-:Y:S02]  /*dca0*/  LOP3.LUT R0, R17, 0x180, RZ, 0xc0, !PT ;  /* 0x0000018011007812 */ /* 0x000fe400078ec0ff */
[----:B------:R-:W-:Y:S02]  /*dcb0*/  LOP3.LUT R22, R3, R10, RZ, 0x3c, !PT ;  /* 0x0000000a03167212 */ /* 0x000fe400078e3cff */
[----:B------:R-:W-:Y:S02]  /*dcc0*/  LOP3.LUT R3, R18, 0x180, RZ, 0xc0, !PT ;  /* 0x0000018012037812 */ /* 0x000fe400078ec0ff */
[----:B------:R-:W-:Y:S02]  /*dcd0*/  SHF.R.U64 R0, R0, 0x3, RZ ;  /* 0x0000000300007819 */ /* 0x000fe400000012ff */
[----:B------:R-:W-:Y:S01]  /*dce0*/  LOP3.LUT R14, R27, 0x180, RZ, 0xc0, !PT ;  /* 0x000001801b0e7812 */ /* 0x000fe200078ec0ff */
[--C-:B------:R-:W-:Y:S01]  /*dcf0*/  IMAD.X R23, RZ, RZ, R9.reuse, P0 ;  /* 0x000000ffff177224 */ /* 0x100fe200000e0609 */
[----:B------:R-:W-:Y:S01]  /*dd00*/  SHF.R.U64 R3, R3, 0x3, RZ ;  /* 0x0000000303037819 */ /* 0x000fe200000012ff */
[--C-:B------:R-:W-:Y:S01]  /*dd10*/  IMAD.X R21, RZ, RZ, R9.reuse, P4 ;  /* 0x000000ffff157224 */ /* 0x100fe200020e0609 */
[----:B------:R-:W-:Y:S01]  /*dd20*/  LOP3.LUT R20, R0, R17, RZ, 0x3c, !PT ;  /* 0x0000001100147212 */ /* 0x000fe200078e3cff */
[--C-:B------:R-:W-:Y:S01]  /*dd30*/  IMAD.X R13, RZ, RZ, R9.reuse, P1 ;  /* 0x000000ffff0d7224 */ /* 0x100fe200008e0609 */
[----:B------:R-:W-:Y:S01]  /*dd40*/  SHF.R.U64 R14, R14, 0x3, RZ ;  /* 0x000000030e0e7819 */ /* 0x000fe200000012ff */
[--C-:B------:R-:W-:Y:S01]  /*dd50*/  IMAD.X R15, RZ, RZ, R9.reuse, P2 ;  /* 0x000000ffff0f7224 */ /* 0x100fe200010e0609 */
[----:B------:R-:W-:Y:S01]  /*dd60*/  MOV R4, R8 ;  /* 0x0000000800047202 */ /* 0x000fe20000000f00 */
[----:B------:R-:W-:Y:S01]  /*dd70*/  IMAD.X R25, RZ, RZ, R9, P3 ;  /* 0x000000ffff197224 */ /* 0x000fe200018e0609 */
[----:B------:R-:W-:-:S02]  /*dd80*/  F2FP.BF16.F32.PACK_AB R8, R75, R74 ;  /* 0x0000004a4b08723e */ /* 0x000fc400000010ff */
[----:B------:R-:W-:Y:S02]  /*dd90*/  F2FP.BF16.F32.PACK_AB R9, R77, R76 ;  /* 0x0000004c4d09723e */ /* 0x000fe400000010ff */
[----:B------:R-:W-:Y:S02]  /*dda0*/  F2FP.BF16.F32.PACK_AB R10, R29, R28 ;  /* 0x0000001c1d0a723e */ /* 0x000fe400000010ff */
[----:B------:R-:W-:Y:S02]  /*ddb0*/  F2FP.BF16.F32.PACK_AB R11, R31, R30 ;  /* 0x0000001e1f0b723e */ /* 0x000fe400000010ff */
[----:B------:R-:W-:Y:S02]  /*ddc0*/  LOP3.LUT R24, R3, R18, RZ, 0x3c, !PT ;  /* 0x0000001203187212 */ /* 0x000fe400078e3cff */
[----:B------:R-:W-:Y:S02]  /*ddd0*/  MOV R0, R22 ;  /* 0x0000001600007202 */ /* 0x000fe40000000f00 */
[----:B------:R-:W-:-:S02]  /*dde0*/  MOV R18, R20 ;  /* 0x0000001400127202 */ /* 0x000fc40000000f00 */
[----:B------:R-:W-:Y:S02]  /*ddf0*/  LOP3.LUT R14, R14, R27, RZ, 0x3c, !PT ;  /* 0x0000001b0e0e7212 */ /* 0x000fe400078e3cff */
[----:B------:R-:W-:Y:S02]  /*de00*/  F2FP.BF16.F32.PACK_AB R20, R33, R32 ;  /* 0x000000202114723e */ /* 0x000fe400000010ff */
[----:B------:R-:W-:Y:S02]  /*de10*/  F2FP.BF16.F32.PACK_AB R21, R35, R34 ;  /* 0x000000222315723e */ /* 0x000fe400000010ff */
[----:B------:R-:W-:Y:S02]  /*de20*/  F2FP.BF16.F32.PACK_AB R22, R37, R36 ;  /* 0x000000242516723e */ /* 0x000fe400000010ff */
[----:B------:R-:W-:Y:S01]  /*de30*/  F2FP.BF16.F32.PACK_AB R23, R39, R38 ;  /* 0x000000262717723e */ /* 0x000fe200000010ff */
[----:B------:R0:W-:Y:S01]  /*de40*/  STSM.16.M88.4 [R4], R8 ;  /* 0x0000000804007844 */ /* 0x0001e20000000200 */
[----:B------:R-:W-:-:S02]  /*de50*/  MOV R3, R24 ;  /* 0x0000001800037202 */ /* 0x000fc40000000f00 */
[----:B------:R-:W-:Y:S02]  /*de60*/  F2FP.BF16.F32.PACK_AB R24, R41, R40 ;  /* 0x000000282918723e */ /* 0x000fe400000010ff */
[----:B------:R-:W-:Y:S02]  /*de70*/  F2FP.BF16.F32.PACK_AB R25, R43, R42 ;  /* 0x0000002a2b19723e */ /* 0x000fe400000010ff */
[----:B------:R-:W-:Y:S01]  /*de80*/  F2FP.BF16.F32.PACK_AB R27, R47, R46 ;  /* 0x0000002e2f1b723e */ /* 0x000fe200000010ff */
[----:B------:R1:W-:Y:S01]  /*de90*/  STSM.16.M88.4 [R18], R20 ;  /* 0x0000001412007844 */ /* 0x0003e20000000200 */
[----:B------:R-:W-:Y:S02]  /*dea0*/  MOV R17, R14 ;  /* 0x0000000e00117202 */ /* 0x000fe40000000f00 */
[----:B------:R-:W-:Y:S02]  /*deb0*/  F2FP.BF16.F32.PACK_AB R14, R61, R60 ;  /* 0x0000003c3d0e723e */ /* 0x000fe400000010ff */
[----:B------:R-:W-:-:S02]  /*dec0*/  F2FP.BF16.F32.PACK_AB R15, R63, R62 ;  /* 0x0000003e3f0f723e */ /* 0x000fc400000010ff */
[----:B0-----:R-:W-:Y:S02]  /*ded0*/  MOV R4, R12 ;  /* 0x0000000c00047202 */ /* 0x001fe40000000f00 */
[----:B------:R-:W-:Y:S02]  /*dee0*/  F2FP.BF16.F32.PACK_AB R8, R49, R48 ;  /* 0x000000303108723e */ /* 0x000fe400000010ff */
[----:B------:R-:W-:Y:S02]  /*def0*/  F2FP.BF16.F32.PACK_AB R9, R51, R50 ;  /* 0x000000323309723e */ /* 0x000fe400000010ff */
[----:B------:R-:W-:Y:S02]  /*df00*/  F2FP.BF16.F32.PACK_AB R10, R53, R52 ;  /* 0x00000034350a723e */ /* 0x000fe400000010ff */
[----:B------:R-:W-:Y:S02]  /*df10*/  F2FP.BF16.F32.PACK_AB R11, R55, R54 ;  /* 0x00000036370b723e */ /* 0x000fe400000010ff */
[----:B------:R-:W-:-:S02]  /*df20*/  F2FP.BF16.F32.PACK_AB R12, R57, R56 ;  /* 0x00000038390c723e */ /* 0x000fc400000010ff */
[----:B------:R-:W-:Y:S02]  /*df30*/  F2FP.BF16.F32.PACK_AB R13, R59, R58 ;  /* 0x0000003a3b0d723e */ /* 0x000fe400000010ff */
[----:B-1----:R-:W-:Y:S02]  /*df40*/  F2FP.BF16.F32.PACK_AB R20, R65, R64 ;  /* 0x000000404114723e */ /* 0x002fe400000010ff */
[----:B------:R-:W-:Y:S02]  /*df50*/  F2FP.BF16.F32.PACK_AB R21, R67, R66 ;  /* 0x000000424315723e */ /* 0x000fe400000010ff */
[----:B------:R-:W-:Y:S02]  /*df60*/  F2FP.BF16.F32.PACK_AB R22, R69, R68 ;  /* 0x000000444516723e */ /* 0x000fe400000010ff */
[----:B------:R-:W-:Y:S01]  /*df70*/  F2FP.BF16.F32.PACK_AB R23, R71, R70 ;  /* 0x000000464717723e */ /* 0x000fe200000010ff */
[----:B------:R0:W-:Y:S04]  /*df80*/  STSM.16.M88.4 [R3], R24 ;  /* 0x0000001803007844 */ /* 0x0001e80000000200 */
[----:B------:R1:W-:Y:S04]  /*df90*/  STSM.16.M88.4 [R17], R8 ;  /* 0x0000000811007844 */ /* 0x0003e80000000200 */
[----:B------:R-:W-:Y:S04]  /*dfa0*/  STSM.16.M88.4 [R4], R12 ;  /* 0x0000000c04007844 */ /* 0x000fe80000000200 */
[----:B------:R2:W-:Y:S01]  /*dfb0*/  STSM.16.M88.4 [R0], R20 ;  /* 0x0000001400007844 */ /* 0x0005e20000000200 */
[----:B----4-:R-:W-:-:S04]  /*dfc0*/  ISETP.NE.U32.AND P0, PT, R80, RZ, PT ;  /* 0x000000ff5000720c */ /* 0x010fc80003f05070 */
[----:B------:R-:W-:Y:S01]  /*dfd0*/  ISETP.NE.AND.EX P0, PT, R81, RZ, PT, P0 ;  /* 0x000000ff5100720c */ /* 0x000fe20003f05300 */
[----:B------:R-:W-:Y:S01]  /*dfe0*/  BAR.SYNC.DEFER_BLOCKING 0x1, 0x180 ;  /* 0x0046000000007b1d */ /* 0x000fe20000010000 */
[----:B0-----:R-:W-:Y:S01]  /*dff0*/  IADD3 R24, P1, R83, R80, RZ ;  /* 0x0000005053187210 */ /* 0x001fe20007f3e0ff */
[----:B------:R-:W-:-:S04]  /*e000*/  IMAD.MOV.U32 R3, RZ, RZ, RZ ;  /* 0x000000ffff037224 */ /* 0x000fc800078e00ff */
[----:B------:R-:W-:Y:S02]  /*e010*/  IMAD.X R25, R82, 0x1, R81, P1 ;  /* 0x0000000152197824 */ /* 0x000fe400008e0651 */
[----:B-1----:R-:W0:Y:S08]  /*e020*/  LDC R9, c[0x0][0xad4] ;  /* 0x0002b500ff097b82 */ /* 0x002e300000000800 */
[----:B--2---:R-:W1:Y:S01]  /*e030*/  LDC R0, c[0x0][0xbe8] ;  /* 0x0002fa00ff007b82 */ /* 0x004e620000000800 */
[----:B------:R-:W-:-:S07]  /*e040*/  IMAD.MOV.U32 R18, RZ, RZ, 0x9b8 ;  /* 0x000009b8ff127424 */ /* 0x000fce00078e00ff */
[----:B------:R-:W2:Y:S01]  /*e050*/  LDC.64 R14, c[0x0][0xba8] ;  /* 0x0002ea00ff0e7b82 */ /* 0x000ea20000000a00 */
[----:B------:R-:W4:Y:S01]  /*e060*/  @P0 LDG.E R3, desc[UR58][R24.64] ;  /* 0x0000003a18030981 */ /* 0x000f22000c1e1900 */
[----:B------:R-:W-:-:S04]  /*e070*/  ISETP.NE.U32.AND P1, PT, RZ, UR4, PT ;  /* 0x00000004ff007c0c */ /* 0x000fc8000bf25070 */
[----:B------:R-:W-:-:S13]  /*e080*/  ISETP.NE.AND.EX P1, PT, RZ, UR5, PT, P1 ;  /* 0x00000005ff007c0c */ /* 0x000fda000bf25310 */
[----:B------:R-:W-:-:S04]  /*e090*/  @P1 IADD3 R26, P2, R83, UR4, RZ ;  /* 0x00000004531a1c10 */ /* 0x000fc8000ff5e0ff */
[----:B------:R-:W-:Y:S02]  /*e0a0*/  @P1 IADD3.X R27, R82, UR5, RZ, P2, !PT ;  /* 0x00000005521b1c10 */ /* 0x000fe400097fe4ff */
[----:B------:R-:W-:-:S04]  /*e0b0*/  ISETP.NE.AND P2, PT, R152, RZ, PT ;  /* 0x000000ff9800720c */ /* 0x000fc80003f45270 */
[----:B0-----:R-:W-:-:S04]  /*e0c0*/  SEL R9, R152, R9, P2 ;  /* 0x0000000998097207 */ /* 0x001fc80001000000 */
[----:B------:R-:W-:Y:S02]  /*e0d0*/  ISETP.GT.AND P3, PT, R9, 0x1, PT ;  /* 0x000000010900780c */ /* 0x000fe40003f64270 */
[----:B-1----:R-:W-:Y:S02]  /*e0e0*/  ISETP.NE.AND P4, PT, R0, 0x1, PT ;  /* 0x000000010000780c */ /* 0x002fe40003f85270 */
[----:B------:R-:W-:-:S04]  /*e0f0*/  SEL R18, R18, 0x978, P3 ;  /* 0x0000097812127807 */ /* 0x000fc80001800000 */
[----:B------:R-:W0:Y:S01]  /*e100*/  LDC.64 R8, c[0x0][R18+0x220] ;  /* 0x0000880012087b82 */ /* 0x000e220000000a00 */
[----:B------:R-:W-:-:S07]  /*e110*/  ISETP.NE.U32.AND P2, PT, R80, RZ, PT ;  /* 0x000000ff5000720c */ /* 0x000fce0003f45070 */
[----:B------:R-:W1:Y:S01]  /*e120*/  LDC.64 R12, c[0x0][R18+0x218] ;  /* 0x00008600120c7b82 */ /* 0x000e620000000a00 */
[----:B------:R-:W-:-:S07]  /*e130*/  ISETP.NE.AND.EX P2, PT, R81, RZ, PT, P2 ;  /* 0x000000ff5100720c */ /* 0x000fce0003f45320 */
[----:B------:R-:W4:Y:S01]  /*e140*/  @P4 LDC R22, c[0x0][0xbec] ;  /* 0x0002fb00ff164b82 */ /* 0x000f220000000800 */
[----:B------:R-:W-:-:S07]  /*e150*/  SEL R149, R149, RZ, !P2 ;  /* 0x000000ff95957207 */ /* 0x000fce0005000000 */
[----:B------:R-:W4:Y:S01]  /*e160*/  @P4 LDC R85, c[0x0][0xbf0] ;  /* 0x0002fc00ff554b82 */ /* 0x000f220000000800 */
[----:B------:R-:W-:Y:S01]  /*e170*/  SEL R21, R154, RZ, !P2 ;  /* 0x000000ff9a157207 */ /* 0x000fe20005000000 */
[----:B0-----:R-:W-:-:S06]  /*e180*/  IMAD R4, R9, R149, RZ ;  /* 0x0000009509047224 */ /* 0x001fcc00078e02ff */
[----:B------:R-:W0:Y:S01]  /*e190*/  LDC.64 R10, c[0x0][R18+0x228] ;  /* 0x00008a00120a7b82 */ /* 0x000e220000000a00 */
[----:B------:R-:W-:Y:S01]  /*e1a0*/  ULDC UR4, c[0x0][0xa88] ;  /* 0x0002a20000047ab9 */ /* 0x000fe20000000800 */
[----:B------:R-:W-:Y:S02]  /*e1b0*/  IMAD R83, R8, R21, R4 ;  /* 0x0000001508537224 */ /* 0x000fe400078e0204 */
[-C--:B-1----:R-:W-:Y:S02]  /*e1c0*/  IMAD R81, R13, R151.reuse, RZ ;  /* 0x000000970d517224 */ /* 0x082fe400078e02ff */
[----:B------:R-:W-:Y:S02]  /*e1d0*/  IMAD.WIDE.U32 R12, R12, R151, RZ ;  /* 0x000000970c0c7225 */ /* 0x000fe400078e00ff */
[----:B--2---:R-:W1:Y:S02]  /*e1e0*/  @!P3 LDC R14, c[0x0][0xb50] ;  /* 0x0002d400ff0ebb82 */ /* 0x004e640000000800 */
[----:B------:R-:W-:-:S04]  /*e1f0*/  IMAD.WIDE.U32 R20, R8, R149, RZ ;  /* 0x0000009508147225 */ /* 0x000fc800078e00ff */
[----:B------:R-:W-:Y:S02]  /*e200*/  IMAD.U32 R17, RZ, RZ, UR4 ;  /* 0x00000004ff117e24 */ /* 0x000fe4000f8e00ff */
[----:B------:R-:W-:Y:S01]  /*e210*/  IMAD.IADD R23, R148, 0x1, R144 ;  /* 0x0000000194177824 */ /* 0x000fe200078e0290 */
[----:B------:R2:W1:Y:S01]  /*e220*/  LDC.64 R8, c[0x0][R18+0x210] ;  /* 0x0000840012087b82 */ /* 0x0004620000000a00 */
[----:B------:R-:W-:Y:S02]  /*e230*/  IMAD.IADD R81, R13, 0x1, R81 ;  /* 0x000000010d517824 */ /* 0x000fe400078e0251 */
[----:B------:R3:W5:Y:S01]  /*e240*/  @P1 LDG.E R17, desc[UR58][R26.64] ;  /* 0x0000003a1a111981 */ /* 0x000762000c1e1900 */
[----:B------:R-:W-:Y:S02]  /*e250*/  IMAD.MOV.U32 R13, RZ, RZ, R23 ;  /* 0x000000ffff0d7224 */ /* 0x000fe400078e0017 */
[----:B------:R-:W-:Y:S02]  /*e260*/  IMAD.IADD R83, R21, 0x1, R83 ;  /* 0x0000000115537824 */ /* 0x000fe400078e0253 */
[----:B------:R-:W1:Y:S01]  /*e270*/  @!P3 LDC R15, c[0x0][0xb54] ;  /* 0x0002d500ff0fbb82 */ /* 0x000e620000000800 */
[----:B---3--:R-:W-:-:S05]  /*e280*/  SEL R27, R84, RZ, P3 ;  /* 0x000000ff541b7207 */ /* 0x008fca0001800000 */
[-C--:B0-----:R-:W-:Y:S02]  /*e290*/  IMAD R21, R11, R27.reuse, RZ ;  /* 0x0000001b0b157224 */ /* 0x081fe400078e02ff */
[----:B------:R-:W-:-:S04]  /*e2a0*/  IMAD.WIDE.U32 R10, R10, R27, RZ ;  /* 0x0000001b0a0a7225 */ /* 0x000fc800078e00ff */
[----:B------:R-:W-:Y:S01]  /*e2b0*/  IMAD.IADD R21, R11, 0x1, R21 ;  /* 0x000000010b157824 */ /* 0x000fe200078e0215 */
[--C-:B----4-:R-:W-:Y:S01]  /*e2c0*/  IADD3 R20, P2, P5, R20, R12, R3.reuse ;  /* 0x0000000c14147210 */ /* 0x110fe20007d5e003 */
[----:B------:R-:W-:Y:S01]  /*e2d0*/  @P4 IMAD.HI.U32 R12, R23, R22, RZ ;  /* 0x00000016170c4227 */ /* 0x000fe200078e00ff */
[----:B------:R-:W-:-:S04]  /*e2e0*/  SHF.R.S32.HI R4, RZ, 0x1f, R3 ;  /* 0x0000001fff047819 */ /* 0x000fc80000011403 */
[----:B------:R-:W-:Y:S02]  /*e2f0*/  @P4 SHF.R.U32.HI R13, RZ, R85, R12 ;  /* 0x00000055ff0d4219 */ /* 0x000fe4000001160c */
[----:B------:R-:W-:-:S03]  /*e300*/  IADD3.X R12, R83, R81, R4, P2, P5 ;  /* 0x00000051530c7210 */ /* 0x000fc600017ea404 */
[--C-:B--2---:R-:W-:Y:S01]  /*e310*/  IMAD.MOV R18, RZ, RZ, -R13.reuse ;  /* 0x000000ffff127224 */ /* 0x104fe200078e0a0d */
[----:B------:R-:W-:Y:S02]  /*e320*/  IADD3 R10, P2, P5, R13, R20, R10 ;  /* 0x000000140d0a7210 */ /* 0x000fe40007d5e00a */
[----:B------:R-:W-:Y:S01]  /*e330*/  SHF.R.S32.HI R11, RZ, 0x1f, R13 ;  /* 0x0000001fff0b7819 */ /* 0x000fe2000001140d */
[----:B------:R-:W-:-:S03]  /*e340*/  IMAD R13, R0, R18, R23 ;  /* 0x00000012000d7224 */ /* 0x000fc600078e0217 */
[----:B------:R-:W-:Y:S01]  /*e350*/  IADD3.X R11, R11, R12, R21, P2, P5 ;  /* 0x0000000c0b0b7210 */ /* 0x000fe200017ea415 */
[-C--:B-1----:R-:W-:Y:S01]  /*e360*/  IMAD R9, R9, R13.reuse, RZ ;  /* 0x0000000d09097224 */ /* 0x082fe200078e02ff */
[----:B------:R-:W-:Y:S01]  /*e370*/  SHF.R.S32.HI R21, RZ, 0x1f, R13 ;  /* 0x0000001fff157819 */ /* 0x000fe2000001140d */
[----:B------:R-:W-:-:S04]  /*e380*/  IMAD.WIDE.U32 R10, R8, R13, R10 ;  /* 0x0000000d080a7225 */ /* 0x000fc800078e000a */
[----:B------:R-:W-:Y:S01]  /*e390*/  IMAD R9, R8, R21, R9 ;  /* 0x0000001508097224 */ /* 0x000fe200078e0209 */
[----:B------:R-:W-:-:S03]  /*e3a0*/  LEA R14, P2, R10, R14, 0x2 ;  /* 0x0000000e0a0e7211 */ /* 0x000fc600078410ff */
[----:B------:R-:W-:-:S05]  /*e3b0*/  IMAD.IADD R8, R11, 0x1, R9 ;  /* 0x000000010b087824 */ /* 0x000fca00078e0209 */
[----:B------:R-:W-:Y:S01]  /*e3c0*/  LEA.HI.X R15, R10, R15, R8, 0x2, P2 ;  /* 0x0000000f0a0f7211 */ /* 0x000fe200010f1408 */
[----:B------:R-:W-:Y:S06]  /*e3d0*/  @P1 BRA `(.L_x_2117) ;  /* 0x0000000000101947 */ /* 0x000fec0003800000 */
[----:B------:R-:W-:Y:S05]  /*e3e0*/  @!P0 BRA `(.L_x_2117) ;  /* 0x00000000000c8947 */ /* 0x000fea0003800000 */
[----:B------:R-:W2:Y:S04]  /*e3f0*/  LDG.E R8, desc[UR58][R24.64] ;  /* 0x0000003a18087981 */ /* 0x000ea8000c1e1900 */
[----:B-----5:R-:W2:Y:S02]  /*e400*/  LDG.E R17, desc[UR58][R24.64+0x4] ;  /* 0x0000043a18117981 */ /* 0x020ea4000c1e1900 */
[----:B--2---:R-:W-:-:S07]  /*e410*/  IMAD.IADD R17, R17, 0x1, -R8 ;  /* 0x0000000111117824 */ /* 0x004fce00078e0a08 */
.L_x_2117:
[----:B------:R-:W2:Y:S01]  /*e420*/  LDL R13, [R1+0x40] ;  /* 0x00004000010d7983 */ /* 0x000ea20000100800 */
[----:B------:R-:W0:Y:S03]  /*e430*/  S2R R8, SR_TID.X ;  /* 0x0000000000087919 */ /* 0x000e260000002100 */
[----:B------:R-:W-:Y:S04]  /*e440*/  SHFL.IDX PT, R9, R15, RZ, 0x1c1f ;  /* 0x001c1fff0f097589 */ /* 0x000fe800000e0000 */
[----:B------:R-:W-:Y:S04]  /*e450*/  SHFL.IDX PT, R10, R14, 0x1, 0x1c1f ;  /* 0x003c1f000e0a7f89 */ /* 0x000fe800000e0000 */
[----:B------:R-:W-:Y:S01]  /*e460*/  SHFL.IDX PT, R11, R15, 0x1, 0x1c1f ;  /* 0x003c1f000f0b7f89 */ /* 0x000fe200000e0000 */
[----:B0-----:R-:W-:-:S05]  /*e470*/  VIADD R18, R8, 0xffffff80 ;  /* 0xffffff8008127836 */ /* 0x001fca0000000000 */
[----:B------:R-:W-:-:S04]  /*e480*/  SHF.R.S32.HI R12, RZ, 0x1f, R18 ;  /* 0x0000001fff0c7819 */ /* 0x000fc80000011412 */
[----:B------:R-:W-:-:S04]  /*e490*/  LEA.HI R12, R12, R18, RZ, 0x7 ;  /* 0x000000120c0c7211 */ /* 0x000fc800078f38ff */
[----:B------:R-:W-:Y:S01]  /*e4a0*/  LOP3.LUT R12, R12, 0xffffff80, RZ, 0xc0, !PT ;  /* 0xffffff800c0c7812 */ /* 0x000fe200078ec0ff */
[----:B------:R-:W0:Y:S04]  /*e4b0*/  SHFL.IDX PT, R8, R14, RZ, 0x1c1f ;  /* 0x001c1fff0e087589 */ /* 0x000e2800000e0000 */
[----:B------:R-:W-:Y:S02]  /*e4c0*/  IMAD.IADD R12, R18, 0x1, -R12 ;  /* 0x00000001120c7824 */ /* 0x000fe400078e0a0c */
[----:B-----5:R-:W-:-:S03]  /*e4d0*/  IMAD R17, R17, R0, RZ ;  /* 0x0000000011117224 */ /* 0x020fc600078e02ff */
[----:B------:R-:W-:Y:S01]  /*e4e0*/  LOP3.LUT P0, RZ, R12, 0x3, RZ, 0xc0, !PT ;  /* 0x000000030cff7812 */ /* 0x000fe2000780c0ff */
[----:B--2---:R-:W-:-:S04]  /*e4f0*/  IMAD.IADD R18, R13, 0x1, R144 ;  /* 0x000000010d127824 */ /* 0x004fc800078e0290 */
[C---:B------:R-:W-:Y:S01]  /*e500*/  VIADD R12, R18.reuse, 0x8 ;  /* 0x00000008120c7836 */ /* 0x040fe20000000000 */
[----:B------:R-:W-:-:S04]  /*e510*/  ISETP.GE.OR P1, PT, R18, R17, P0 ;  /* 0x000000111200720c */ /* 0x000fc80000726670 */
[----:B------:R-:W-:-:S09]  /*e520*/  ISETP.GE.OR P0, PT, R12, R17, P0 ;  /* 0x000000110c00720c */ /* 0x000fd20000706670 */
[----:B0-----:R0:W-:Y:S04]  /*e530*/  @!P1 ST.E desc[UR58][R8.64], R72 ;  /* 0x0000004808009985 */ /* 0x0011e8000c10193a */
[----:B------:R0:W-:Y:S01]  /*e540*/  @!P0 ST.E desc[UR58][R10.64], R73 ;  /* 0x000000490a008985 */ /* 0x0001e2000c10193a */
[----:B------:R-:W-:Y:S05]  /*e550*/  @P3 BRA `(.L_x_2118) ;  /* 0x0000000800103947 */ /* 0x000fea0003800000 */
[----:B------:R-:W1:Y:S01]  /*e560*/  S2R R13, SR_TID.X ;  /* 0x00000000000d7919 */ /* 0x000e620000002100 */
[----:B------:R-:W2:Y:S01]  /*e570*/  @P4 LDC R41, c[0x0][0xbec] ;  /* 0x0002fb00ff294b82 */ /* 0x000ea20000000800 */
[----:B------:R-:W-:Y:S01]  /*e580*/  ULDC.64 UR4, c[0x0][0xaa0] ;  /* 0x0002a80000047ab9 */ /* 0x000fe20000000a00 */
[----:B------:R-:W-:Y:S01]  /*e590*/  ULDC.64 UR6, c[0x0][0xa80] ;  /* 0x0002a00000067ab9 */ /* 0x000fe20000000a00 */
[----:B------:R-:W-:-:S05]  /*e5a0*/  IMAD R4, R4, UR4, RZ ;  /* 0x0000000404047c24 */ /* 0x000fca000f8e02ff */
[----:B------:R-:W3:Y:S01]  /*e5b0*/  @P4 LDC R43, c[0x0][0xbf0] ;  /* 0x0002fc00ff2b4b82 */ /* 0x000ee20000000800 */
[C---:B------:R-:W-:Y:S02]  /*e5c0*/  IMAD R39, R3.reuse, UR5, R4 ;  /* 0x0000000503277c24 */ /* 0x040fe4000f8e0204 */
[----:B------:R-:W-:Y:S01]  /*e5d0*/  IMAD.WIDE.U32 R36, R3, UR4, RZ ;  /* 0x0000000403247c25 */ /* 0x000fe2000f8e00ff */
[----:B------:R-:W-:-:S03]  /*e5e0*/  ULDC.64 UR4, c[0x0][0xae8] ;  /* 0x0002ba0000047ab9 */ /* 0x000fc60000000a00 */
[----:B-1----:R-:W-:-:S05]  /*e5f0*/  VIADD R81, R13, 0xffffff80 ;  /* 0xffffff800d517836 */ /* 0x002fca0000000000 */
[--C-:B------:R-:W-:Y:S02]  /*e600*/  SHF.R.S32.HI R18, RZ, 0x1f, R81.reuse ;  /* 0x0000001fff127819 */ /* 0x100fe40000011451 */
[----:B------:R-:W-:Y:S02]  /*e610*/  SHF.R.S32.HI R80, RZ, 0x1f, R81 ;  /* 0x0000001fff507819 */ /* 0x000fe40000011451 */
[-C--:B------:R-:W-:Y:S02]  /*e620*/  LEA.HI R18, R18, R81.reuse, RZ, 0x2 ;  /* 0x0000005112127211 */ /* 0x080fe400078f10ff */
[----:B------:R-:W-:Y:S02]  /*e630*/  LEA.HI R80, R80, R81, RZ, 0x2 ;  /* 0x0000005150507211 */ /* 0x000fe400078f10ff */
[----:B------:R-:W-:Y:S02]  /*e640*/  LOP3.LUT R18, R18, 0xfffffffc, RZ, 0xc0, !PT ;  /* 0xfffffffc12127812 */ /* 0x000fe400078ec0ff */
[----:B------:R-:W-:-:S03]  /*e650*/  SHF.R.S32.HI R80, RZ, 0x2, R80 ;  /* 0x00000002ff507819 */ /* 0x000fc60000011450 */
[----:B------:R-:W-:Y:S02]  /*e660*/  IMAD.IADD R18, R81, 0x1, -R18 ;  /* 0x0000000151127824 */ /* 0x000fe400078e0a12 */
[----:B0-----:R-:W-:Y:S02]  /*e670*/  IMAD R9, R80, 0x20, R150 ;  /* 0x0000002050097824 */ /* 0x001fe400078e0296 */
[----:B------:R-:W-:Y:S02]  /*e680*/  IMAD R3, R18, 0x60, R80 ;  /* 0x0000006012037824 */ /* 0x000fe400078e0250 */
[----:B------:R-:W-:Y:S02]  /*e690*/  IMAD.IADD R37, R37, 0x1, R39 ;  /* 0x0000000125257824 */ /* 0x000fe400078e0227 */
[----:B------:R-:W-:Y:S02]  /*e6a0*/  IMAD.IADD R38, R144, 0x1, R3 ;  /* 0x0000000190267824 */ /* 0x000fe400078e0203 */
[----:B------:R-:W-:Y:S01]  /*e6b0*/  IMAD.WIDE R78, R9, 0x2, R78 ;  /* 0x00000002094e7825 */ /* 0x000fe200078e024e */
[----:B------:R-:W-:-:S03]  /*e6c0*/  SHF.R.S32.HI R18, RZ, 0x1f, R149 ;  /* 0x0000001fff127819 */ /* 0x000fc60000011495 */
[C---:B------:R-:W-:Y:S01]  /*e6d0*/  IMAD.WIDE.U32 R36, R151.reuse, UR4, R36 ;  /* 0x0000000497247c25 */ /* 0x040fe2000f8e0024 */
[C---:B------:R-:W-:Y:S02]  /*e6e0*/  IADD3 R13, P0, R78.reuse, 0x1800, RZ ;  /* 0x000018004e0d7810 */ /* 0x040fe40007f1e0ff */
[----:B------:R-:W-:Y:S01]  /*e6f0*/  IADD3 R21, P1, R78, 0x3000, RZ ;  /* 0x000030004e157810 */ /* 0x000fe20007f3e0ff */
[----:B--2---:R-:W-:Y:S01]  /*e700*/  @P4 IMAD.HI.U32 R4, R38, R41, RZ ;  /* 0x0000002926044227 */ /* 0x004fe200078e00ff */
[C---:B------:R-:W-:Y:S02]  /*e710*/  IADD3 R25, P2, R78.reuse, 0x4800, RZ ;  /* 0x000048004e197810 */ /* 0x040fe40007f5e0ff */
[C---:B------:R-:W-:Y:S01]  /*e720*/  IADD3 R29, P3, R78.reuse, 0x6000, RZ ;  /* 0x000060004e1d7810 */ /* 0x040fe20007f7e0ff */
[----:B------:R-:W-:Y:S01]  /*e730*/  IMAD R37, R151, UR5, R37 ;  /* 0x0000000597257c24 */ /* 0x000fe2000f8e0225 */
[----:B------:R-:W-:Y:S01]  /*e740*/  IADD3 R9, P5, R78, 0x7800, RZ ;  /* 0x000078004e097810 */ /* 0x000fe20007fbe0ff */
[----:B------:R-:W-:Y:S01]  /*e750*/  ULDC.64 UR4, c[0x0][0xaf0] ;  /* 0x0002bc0000047ab9 */ /* 0x000fe20000000a00 */
[----:B------:R-:W-:Y:S01]  /*e760*/  IMAD.MOV.U32 R3, RZ, RZ, R38 ;  /* 0x000000ffff037224 */ /* 0x000fe200078e0026 */
[----:B---3--:R-:W-:Y:S01]  /*e770*/  @P4 SHF.R.U32.HI R3, RZ, R43, R4 ;  /* 0x0000002bff034219 */ /* 0x008fe20000011604 */
[----:B------:R-:W-:Y:S01]  /*e780*/  IMAD R18, R18, UR4, RZ ;  /* 0x0000000412127c24 */ /* 0x000fe2000f8e02ff */
[----:B------:R-:W-:Y:S01]  /*e790*/  LOP3.LUT R12, R13, 0x180, RZ, 0xc0, !PT ;  /* 0x000001800d0c7812 */ /* 0x000fe200078ec0ff */
[----:B------:R-:W-:Y:S01]  /*e7a0*/  IMAD.X R33, RZ, RZ, R79, P5 ;  /* 0x000000ffff217224 */ /* 0x000fe200028e064f */
[----:B------:R-:W-:-:S02]  /*e7b0*/  LOP3.LUT R20, R21, 0x180, RZ, 0xc0, !PT ;  /* 0x0000018015147812 */ /* 0x000fc400078ec0ff */
[----:B------:R-:W-:Y:S02]  /*e7c0*/  LOP3.LUT R24, R25, 0x180, RZ, 0xc0, !PT ;  /* 0x0000018019187812 */ /* 0x000fe400078ec0ff */
[----:B------:R-:W-:Y:S02]  /*e7d0*/  LOP3.LUT R28, R29, 0x180, RZ, 0xc0, !PT ;  /* 0x000001801d1c7812 */ /* 0x000fe400078ec0ff */
[----:B------:R-:W-:Y:S01]  /*e7e0*/  LOP3.LUT R8, R9, 0x180, RZ, 0xc0, !PT ;  /* 0x0000018009087812 */ /* 0x000fe200078ec0ff */
[C---:B------:R-:W-:Y:S01]  /*e7f0*/  IMAD R39, R149.reuse, UR5, R18 ;  /* 0x0000000595277c24 */ /* 0x040fe2000f8e0212 */
[----:B------:R-:W-:Y:S01]  /*e800*/  LOP3.LUT R11, R78, 0x180, RZ, 0xc0, !PT ;  /* 0x000001804e0b7812 */ /* 0x000fe200078ec0ff */
[----:B------:R-:W-:Y:S01]  /*e810*/  IMAD.WIDE.U32 R36, R149, UR4, R36 ;  /* 0x0000000495247c25 */ /* 0x000fe2000f8e0024 */
[----:B------:R-:W-:Y:S01]  /*e820*/  SHF.R.U64 R12, R12, 0x3, RZ ;  /* 0x000000030c0c7819 */ /* 0x000fe200000012ff */
[----:B------:R-:W-:Y:S01]  /*e830*/  ULDC.64 UR4, c[0x0][0xae0] ;  /* 0x0002b80000047ab9 */ /* 0x000fe20000000a00 */
[----:B------:R-:W-:Y:S01]  /*e840*/  SHF.R.U64 R20, R20, 0x3, RZ ;  /* 0x0000000314147819 */ /* 0x000fe200000012ff */
[----:B------:R-:W-:Y:S01]  /*e850*/  IMAD.MOV R41, RZ, RZ, -R3 ;  /* 0x000000ffff297224 */ /* 0x000fe200078e0a03 */
[----:B------:R-:W-:-:S02]  /*e860*/  SHF.R.U64 R24, R24, 0x3, RZ ;  /* 0x0000000318187819 */ /* 0x000fc400000012ff */
[----:B------:R-:W-:Y:S02]  /*e870*/  SHF.R.U64 R28, R28, 0x3, RZ ;  /* 0x000000031c1c7819 */ /* 0x000fe400000012ff */
[----:B------:R-:W-:Y:S01]  /*e880*/  SHF.R.U64 R8, R8, 0x3, RZ ;  /* 0x0000000308087819 */ /* 0x000fe200000012ff */
[----:B------:R-:W-:Y:S01]  /*e890*/  IMAD.IADD R37, R37, 0x1, R39 ;  /* 0x0000000125257824 */ /* 0x000fe200078e0227 */
[----:B------:R-:W-:Y:S02]  /*e8a0*/  SHF.R.U64 R11, R11, 0x3, RZ ;  /* 0x000000030b0b7819 */ /* 0x000fe400000012ff */
[----:B------:R-:W-:Y:S01]  /*e8b0*/  SHF.R.S32.HI R4, RZ, 0x1f, R3 ;  /* 0x0000001fff047819 */ /* 0x000fe20000011403 */
[----:B------:R-:W-:Y:S01]  /*e8c0*/  IMAD R39, R0, R41, R38 ;  /* 0x0000002900277224 */ /* 0x000fe200078e0226 */
        /* <DEDUP_REMOVED lines=9> */
[----:B------:R-:W-:Y:S01]  /*e960*/  IMAD R4, R4, UR4, RZ ;  /* 0x0000000404047c24 */ /* 0x000fe2000f8e02ff */
[----:B------:R-:W-:Y:S01]  /*e970*/  LOP3.LUT R78, R11, R78, RZ, 0x3c, !PT ;  /* 0x0000004e0b4e7212 */ /* 0x000fe200078e3cff */
[----:B------:R-:W5:Y:S01]  /*e980*/  LD.E.128 R12, desc[UR58][R12.64] ;  /* 0x0000003a0c0c7980 */ /* 0x000f62000c101d00 */
[----:B------:R-:W-:Y:S01]  /*e990*/  SHF.R.S32.HI R0, RZ, 0x1f, R39 ;  /* 0x0000001fff007819 */ /* 0x000fe20000011427 */
[----:B------:R-:W-:-:S02]  /*e9a0*/  IMAD R41, R3, UR5, R4 ;  /* 0x0000000503297c24 */ /* 0x000fc4000f8e0204 */
[----:B------:R0:W5:Y:S01]  /*e9b0*/  LD.E.128 R8, desc[UR58][R78.64] ;  /* 0x0000003a4e087980 */ /* 0x000162000c101d00 */
[----:B------:R-:W-:Y:S01]  /*e9c0*/  IMAD.WIDE.U32 R36, R3, UR4, R36 ;  /* 0x0000000403247c25 */ /* 0x000fe2000f8e0024 */
[----:B------:R-:W-:Y:S02]  /*e9d0*/  ULDC.64 UR4, c[0x0][0xad8] ;  /* 0x0002b60000047ab9 */ /* 0x000fe40000000a00 */
[----:B------:R-:W5:Y:S01]  /*e9e0*/  LD.E.128 R20, desc[UR58][R20.64] ;  /* 0x0000003a14147980 */ /* 0x000f62000c101d00 */
[----:B------:R-:W-:-:S03]  /*e9f0*/  IMAD R0, R0, UR4, RZ ;  /* 0x0000000400007c24 */ /* 0x000fc6000f8e02ff */
[----:B------:R-:W5:Y:S04]  /*ea00*/  LD.E.128 R24, desc[UR58][R24.64] ;  /* 0x0000003a18187980 */ /* 0x000f68000c101d00 */
[----:B------:R-:W5:Y:S04]  /*ea10*/  LD.E.128 R28, desc[UR58][R28.64] ;  /* 0x0000003a1c1c7980 */ /* 0x000f68000c101d00 */
[----:B------:R-:W5:Y:S01]  /*ea20*/  LD.E.128 R32, desc[UR58][R32.64] ;  /* 0x0000003a20207980 */ /* 0x000f62000c101d00 */
[----:B------:R-:W-:Y:S01]  /*ea30*/  @!PT LDS RZ, [RZ] ;  /* 0x00000000fffff984 */ /* 0x000fe20000000800 */
[----:B------:R-:W-:Y:S01]  /*ea40*/  @!PT LDS RZ, [RZ] ;  /* 0x00000000fffff984 */ /* 0x000fe20000000800 */
[----:B------:R-:W-:Y:S01]  /*ea50*/  @!PT LDS RZ, [RZ] ;  /* 0x00000000fffff984 */ /* 0x000fe20000000800 */
[----:B------:R-:W-:Y:S01]  /*ea60*/  @!PT LDS RZ, [RZ] ;  /* 0x00000000fffff984 */ /* 0x000fe20000000800 */
[----:B------:R1:W-:Y:S06]  /*ea70*/  MEMBAR.ALL.CTA ;  /* 0x0000000000007992 */ /* 0x0003ec0000008000 */
[----:B-1----:R-:W1:Y:S01]  /*ea80*/  FENCE.VIEW.ASYNC.S ;  /* 0x00000000000073c6 */ /* 0x002e620000000000 */
[----:B------:R-:W-:-:S02]  /*ea90*/  IMAD.IADD R37, R37, 0x1, R41 ;  /* 0x0000000125257824 */ /* 0x000fc400078e0229 */
[C---:B------:R-:W-:Y:S02]  /*eaa0*/  IMAD R3, R39.reuse, UR5, R0 ;  /* 0x0000000527037c24 */ /* 0x040fe4000f8e0200 */
[----:B------:R-:W-:Y:S02]  /*eab0*/  IMAD.IADD R0, R80, 0x1, R144 ;  /* 0x0000000150007824 */ /* 0x000fe400078e0290 */
[----:B------:R-:W-:Y:S01]  /*eac0*/  IMAD.WIDE.U32 R36, R39, UR4, R36 ;  /* 0x0000000427247c25 */ /* 0x000fe2000f8e0024 */
[----:B------:R-:W-:Y:S02]  /*ead0*/  UIADD3 UR4, UR36, 0x31c20, URZ ;  /* 0x00031c2024047890 */ /* 0x000fe4000fffe03f */
[----:B------:R-:W-:Y:S01]  /*eae0*/  ISETP.GE.AND P0, PT, R0, R17, PT ;  /* 0x000000110000720c */ /* 0x000fe20003f06270 */
[----:B------:R-:W-:Y:S01]  /*eaf0*/  IMAD.IADD R3, R37, 0x1, R3 ;  /* 0x0000000125037824 */ /* 0x000fe200078e0203 */
[----:B------:R-:W-:Y:S01]  /*eb00*/  UPRMT UR4, URZ, 0x654, UR4 ;  /* 0x000006543f047896 */ /* 0x000fe20008000004 */
[----:B------:R-:W-:-:S04]  /*eb10*/  LEA R4, P1, R36, UR6, 0x1 ;  /* 0x0000000624047c11 */ /* 0x000fc8000f8208ff */
[----:B------:R-:W-:Y:S01]  /*eb20*/  LEA.HI.X R3, R36, UR7, R3, 0x1, P1 ;  /* 0x0000000724037c11 */ /* 0x000fe200088f0c03 */
[----:B-1----:R0:W1:Y:S01]  /*eb30*/  SHFL.IDX PT, R38, R4, RZ, 0x1c1f ;  /* 0x001c1fff04267589 */ /* 0x00206200000e0000 */
        /* <DEDUP_REMOVED lines=10> */
[CC--:B-1----:R-:W-:Y:S02]  /*ebe0*/  @!P1 LEA R40, P3, R153.reuse, R38.reuse, 0x1 ;  /* 0x0000002699289211 */ /* 0x0c2fe400078608ff */
[----:B------:R-:W-:Y:S02]  /*ebf0*/  @!P2 LEA R42, P4, R156, R38, 0x1 ;  /* 0x000000269c2aa211 */ /* 0x000fe400078808ff */
[----:B--2---:R-:W-:Y:S01]  /*ec00*/  @!P0 IMAD.WIDE R36, R150, 0x2, R38 ;  /* 0x0000000296248825 */ /* 0x004fe200078e0226 */
[-C--:B------:R-:W-:Y:S02]  /*ec10*/  @!P1 LEA.HI.X R41, R153, R39.reuse, R45, 0x1, P3 ;  /* 0x0000002799299211 */ /* 0x080fe400018f0c2d */
[----:B------:R-:W-:Y:S02]  /*ec20*/  @!P2 LEA.HI.X R43, R156, R39, R44, 0x1, P4 ;  /* 0x000000279c2ba211 */ /* 0x000fe400020f0c2c */
[----:B-----5:R3:W-:Y:S04]  /*ec30*/  @!P0 ST.E.128 desc[UR58][R36.64], R8 ;  /* 0x0000000824008985 */ /* 0x0207e8000c101d3a */
[----:B------:R3:W-:Y:S04]  /*ec40*/  @!P1 ST.E.128 desc[UR58][R40.64], R20 ;  /* 0x0000001428009985 */ /* 0x0007e8000c101d3a */
[----:B------:R3:W-:Y:S02]  /*ec50*/  @!P2 ST.E.128 desc[UR58][R42.64], R28 ;  /* 0x0000001c2a00a985 */ /* 0x0007e4000c101d3a */
.L_x_2120:
[----:B------:R-:W-:Y:S05]  /*ec60*/  BSYNC B1 ;  /* 0x0000000000017941 */ /* 0x000fea0003800000 */
.L_x_2119:
[----:B------:R-:W-:Y:S01]  /*ec70*/  VIADD R0, R0, 0x60 ;  /* 0x0000006000007836 */ /* 0x000fe20000000000 */
[----:B---3-5:R3:W4:Y:S04]  /*ec80*/  SHFL.IDX PT, R11, R3, 0x1, 0x1c1f ;  /* 0x003c1f00030b7f89 */ /* 0x02872800000e0000 */
        /* <DEDUP_REMOVED lines=17> */
.L_x_2118:
[----:B0-----:R-:W0:Y:S01]  /*eda0*/  @P4 LDC R10, c[0x0][0xbec] ;  /* 0x0002fb00ff0a4b82 */ /* 0x001e220000000800 */
[----:B------:R-:W-:Y:S01]  /*edb0*/  ULDC.64 UR4, c[0x0][0xb08] ;  /* 0x0002c20000047ab9 */ /* 0x000fe20000000a00 */
[----:B------:R-:W-:Y:S01]  /*edc0*/  ULDC.64 UR6, c[0x0][0xb30] ;  /* 0x0002cc0000067ab9 */ /* 0x000fe20000000a00 */
[----:B------:R-:W-:Y:S01]  /*edd0*/  IMAD R4, R4, UR4, RZ ;  /* 0x0000000404047c24 */ /* 0x000fe2000f8e02ff */
[----:B------:R-:W-:Y:S01]  /*ede0*/  ISETP.GE.AND P0, PT, R18, R17, PT ;  /* 0x000000111200720c */ /* 0x000fe20003f06270 */
[C---:B------:R-:W-:Y:S01]  /*edf0*/  IMAD.WIDE.U32 R8, R3.reuse, UR4, RZ ;  /* 0x0000000403087c25 */ /* 0x040fe2000f8e00ff */
[----:B------:R-:W-:Y:S01]  /*ee00*/  BSSY B1, `(.L_x_2122) ;  /* 0x0000074000017945 */ /* 0x000fe20003800000 */
[----:B------:R-:W-:Y:S01]  /*ee10*/  SHF.R.S32.HI R72, RZ, 0x1f, R155 ;  /* 0x0000001fff487819 */ /* 0x000fe2000001149b */
[----:B------:R-:W1:Y:S01]  /*ee20*/  @P4 LDC R13, c[0x0][0xbf0] ;  /* 0x0002fc00ff0d4b82 */ /* 0x000e620000000800 */
[----:B------:R-:W-:Y:S01]  /*ee30*/  IMAD R3, R3, UR5, R4 ;  /* 0x0000000503037c24 */ /* 0x000fe2000f8e0204 */
[----:B------:R-:W-:Y:S01]  /*ee40*/  ULDC.64 UR4, c[0x0][0xb38] ;  /* 0x0002ce0000047ab9 */ /* 0x000fe20000000a00 */
[----:B------:R-:W-:Y:S01]  /*ee50*/  SHF.R.S32.HI R4, RZ, 0x1f, R149 ;  /* 0x0000001fff047819 */ /* 0x000fe20000011495 */
[----:B------:R-:W-:Y:S01]  /*ee60*/  VIADD R73, R146, 0x10 ;  /* 0x0000001092497836 */ /* 0x000fe20000000000 */
[----:B------:R-:W-:Y:S01]  /*ee70*/  SHF.R.S32.HI R78, RZ, 0x1f, R157 ;  /* 0x0000001fff4e7819 */ /* 0x000fe2000001149d */
[----:B------:R-:W-:-:S02]  /*ee80*/  IMAD.IADD R9, R9, 0x1, R3 ;  /* 0x0000000109097824 */ /* 0x000fc400078e0203 */
[----:B------:R-:W-:Y:S01]  /*ee90*/  IMAD.MOV.U32 R3, RZ, RZ, R23 ;  /* 0x000000ffff037224 */ /* 0x000fe200078e0017 */
[----:B------:R-:W-:Y:S01]  /*eea0*/  SHF.R.S32.HI R18, RZ, 0x1f, R73 ;  /* 0x0000001fff127819 */ /* 0x000fe20000011449 */
[----:B------:R-:W-:-:S04]  /*eeb0*/  IMAD.WIDE.U32 R8, R151, UR4, R8 ;  /* 0x0000000497087c25 */ /* 0x000fc8000f8e0008 */
[----:B------:R-:W-:Y:S01]  /*eec0*/  IMAD R9, R151, UR5, R9 ;  /* 0x0000000597097c24 */ /* 0x000fe2000f8e0209 */
[----:B------:R-:W-:Y:S01]  /*eed0*/  ULDC.64 UR4, c[0x0][0xb40] ;  /* 0x0002d00000047ab9 */ /* 0x000fe20000000a00 */
[----:B0-----:R-:W-:-:S04]  /*eee0*/  @P4 IMAD.HI.U32 R10, R23, R10, RZ ;  /* 0x0000000a170a4227 */ /* 0x001fc800078e00ff */
[----:B------:R-:W-:Y:S02]  /*eef0*/  IMAD R4, R4, UR4, RZ ;  /* 0x0000000404047c24 */ /* 0x000fe4000f8e02ff */
[----:B------:R-:W-:Y:S01]  /*ef00*/  IMAD.WIDE.U32 R8, R149, UR4, R8 ;  /* 0x0000000495087c25 */ /* 0x000fe2000f8e0008 */
[----:B-1----:R-:W-:-:S03]  /*ef10*/  @P4 SHF.R.U32.HI R3, RZ, R13, R10 ;  /* 0x0000000dff034219 */ /* 0x002fc6000001160a */
[----:B------:R-:W-:Y:S01]  /*ef20*/  IMAD R11, R149, UR5, R4 ;  /* 0x00000005950b7c24 */ /* 0x000fe2000f8e0204 */
[----:B------:R-:W-:Y:S01]  /*ef30*/  ULDC.64 UR4, c[0x0][0xb48] ;  /* 0x0002d20000047ab9 */ /* 0x000fe20000000a00 */
[----:B------:R-:W-:Y:S01]  /*ef40*/  SHF.R.S32.HI R4, RZ, 0x1f, R3 ;  /* 0x0000001fff047819 */ /* 0x000fe20000011403 */
[----:B------:R-:W-:Y:S02]  /*ef50*/  VIADD R80, R146, 0x50 ;  /* 0x0000005092507836 */ /* 0x000fe40000000000 */
[----:B------:R-:W-:Y:S02]  /*ef60*/  IMAD.IADD R9, R9, 0x1, R11 ;  /* 0x0000000109097824 */ /* 0x000fe400078e020b */
[----:B------:R-:W-:Y:S01]  /*ef70*/  IMAD.MOV R11, RZ, RZ, -R3 ;  /* 0x000000ffff0b7224 */ /* 0x000fe200078e0a03 */
[----:B------:R-:W-:Y:S01]  /*ef80*/  SHF.R.S32.HI R80, RZ, 0x1f, R80 ;  /* 0x0000001fff507819 */ /* 0x000fe20000011450 */
[----:B------:R-:W-:Y:S01]  /*ef90*/  IMAD.WIDE.U32 R8, R84, UR4, R8 ;  /* 0x0000000454087c25 */ /* 0x000fe2000f8e0008 */
[----:B------:R-:W-:-:S03]  /*efa0*/  UIADD3 UR4, UR36, 0x31c20, URZ ;  /* 0x00031c2024047890 */ /* 0x000fc6000fffe03f */
[----:B------:R-:W-:Y:S01]  /*efb0*/  IMAD R11, R0, R11, R23 ;  /* 0x0000000b000b7224 */ /* 0x000fe200078e0217 */
[----:B------:R-:W-:Y:S01]  /*efc0*/  UPRMT UR4, URZ, 0x654, UR4 ;  /* 0x000006543f047896 */ /* 0x000fe20008000004 */
[----:B------:R-:W-:Y:S02]  /*efd0*/  IMAD R4, R4, UR6, RZ ;  /* 0x0000000604047c24 */ /* 0x000fe4000f8e02ff */
[----:B------:R-:W-:Y:S01]  /*efe0*/  IMAD R9, R84, UR5, R9 ;  /* 0x0000000554097c24 */ /* 0x000fe2000f8e0209 */
[----:B------:R-:W-:Y:S01]  /*eff0*/  SHF.R.S32.HI R0, RZ, 0x1f, R11 ;  /* 0x0000001fff007819 */ /* 0x000fe2000001140b */
[C---:B------:R-:W-:Y:S02]  /*f000*/  IMAD R13, R3.reuse, UR7, R4 ;  /* 0x00000007030d7c24 */ /* 0x040fe4000f8e0204 */
[----:B------:R-:W-:Y:S01]  /*f010*/  IMAD.WIDE.U32 R8, R3, UR6, R8 ;  /* 0x0000000603087c25 */ /* 0x000fe2000f8e0008 */
[----:B------:R-:W-:Y:S01]  /*f020*/  ULDC.64 UR6, c[0x0][0xb28] ;  /* 0x0002ca0000067ab9 */ /* 0x000fe20000000a00 */
[----:B------:R-:W-:Y:S02]  /*f030*/  SYNCS.ARRIVE.TRANS64.RED.A1T0 RZ, [UR4], RZ ;  /* 0x000000ffffff79a7 */ /* 0x000fe40008100404 */
[----:B------:R-:W-:-:S02]  /*f040*/  IMAD R0, R0, UR6, RZ ;  /* 0x0000000600007c24 */ /* 0x000fc4000f8e02ff */
[----:B------:R-:W-:Y:S02]  /*f050*/  IMAD.IADD R9, R9, 0x1, R13 ;  /* 0x0000000109097824 */ /* 0x000fe400078e020d */
[C---:B------:R-:W-:Y:S02]  /*f060*/  IMAD R3, R11.reuse, UR7, R0 ;  /* 0x000000070b037c24 */ /* 0x040fe4000f8e0200 */
[----:B------:R-:W-:Y:S01]  /*f070*/  IMAD.WIDE.U32 R8, R11, UR6, R8 ;  /* 0x000000060b087c25 */ /* 0x000fe2000f8e0008 */
[----:B------:R-:W-:-:S03]  /*f080*/  ULDC.64 UR6, c[0x0][0xb00] ;  /* 0x0002c00000067ab9 */ /* 0x000fc60000000a00 */
[----:B------:R-:W-:Y:S01]  /*f090*/  IMAD.IADD R3, R9, 0x1, R3 ;  /* 0x0000000109037824 */ /* 0x000fe200078e0203 */
[----:B------:R-:W-:Y:S01]  /*f0a0*/  LEA R0, P1, R8, UR6, 0x2 ;  /* 0x0000000608007c11 */ /* 0x000fe2000f8210ff */
[C---:B------:R-:W-:Y:S02]  /*f0b0*/  VIADD R13, R146.reuse, 0x8 ;  /* 0x00000008920d7836 */ /* 0x040fe40000000000 */
[----:B------:R-:W-:Y:S01]  /*f0c0*/  VIADD R82, R146, 0x48 ;  /* 0x0000004892527836 */ /* 0x000fe20000000000 */
[----:B------:R-:W-:Y:S01]  /*f0d0*/  LEA.HI.X R3, R8, UR7, R3, 0x2, P1 ;  /* 0x0000000708037c11 */ /* 0x000fe200088f1403 */
[C---:B------:R-:W-:Y:S01]  /*f0e0*/  VIADD R84, R146.reuse, 0x40 ;  /* 0x0000004092547836 */ /* 0x040fe20000000000 */
[----:B------:R0:W1:Y:S01]  /*f0f0*/  SHFL.IDX PT, R8, R0, RZ, 0x1c1f ;  /* 0x001c1fff00087589 */ /* 0x00006200000e0000 */
[C---:B------:R-:W-:Y:S01]  /*f100*/  VIADD R86, R146.reuse, 0x38 ;  /* 0x0000003892567836 */ /* 0x040fe20000000000 */
[----:B------:R-:W-:Y:S01]  /*f110*/  SHF.R.S32.HI R4, RZ, 0x1f, R13 ;  /* 0x0000001fff047819 */ /* 0x000fe2000001140d */
[C---:B------:R-:W-:Y:S01]  /*f120*/  VIADD R88, R146.reuse, 0x30 ;  /* 0x0000003092587836 */ /* 0x040fe20000000000 */
[----:B------:R0:W2:Y:S01]  /*f130*/  SHFL.IDX PT, R9, R3, RZ, 0x1c1f ;  /* 0x001c1fff03097589 */ /* 0x0000a200000e0000 */
        /* <DEDUP_REMOVED lines=12> */
[----:B------:R-:W-:-:S02]  /*f200*/  VIADD R87, R146, 0x30 ;  /* 0x0000003092577836 */ /* 0x000fc40000000000 */
[C---:B------:R-:W-:Y:S02]  /*f210*/  VIADD R89, R146.reuse, 0x28 ;  /* 0x0000002892597836 */ /* 0x040fe40000000000 */
[----:B------:R-:W-:Y:S01]  /*f220*/  VIADD R91, R146, 0x20 ;  /* 0x00000020925b7836 */ /* 0x000fe20000000000 */
[----:B0-----:R-:W-:Y:S06]  /*f230*/  @P0 BRA `(.L_x_2123) ;  /* 0x0000000000c00947 */ /* 0x001fec0003800000 */
[----:B------:R-:W-:Y:S02]  /*f240*/  ULDC UR4, c[0x0][0xac8] ;  /* 0x0002b20000047ab9 */ /* 0x000fe40000000800 */
        /* <DEDUP_REMOVED lines=12> */
[-C--:B------:R-:W-:Y:S02]  /*f310*/  @!P3 LEA R24, P5, R91, R8.reuse, 0x2 ;  /* 0x000000085b18b211 */ /* 0x080fe400078a10ff */
        /* <DEDUP_REMOVED lines=13> */
[-C--:B0-----:R-:W-:Y:S01]  /*f3f0*/  @!P0 LEA R10, P5, R87, R8.reuse, 0x2 ;  /* 0x00000008570a8211 */ /* 0x081fe200078a10ff */
[----:B------:R0:W-:Y:S01]  /*f400*/  @!P4 ST.E.64 desc[UR58][R26.64], R44 ;  /* 0x0000002c1a00c985 */ /* 0x0001e2000c101b3a */
[----:B------:R-:W-:Y:S02]  /*f410*/  ISETP.GE.AND P4, PT, R83, UR4, PT ;  /* 0x0000000453007c0c */ /* 0x000fe4000bf86270 */
[-C--:B------:R-:W-:Y:S02]  /*f420*/  @!P0 LEA.HI.X R11, R87, R9.reuse, R88, 0x2, P5 ;  /* 0x00000009570b8211 */ /* 0x080fe400028f1458 */
[----:B------:R-:W-:Y:S02]  /*f430*/  ISETP.GE.AND P5, PT, R157, UR4, PT ;  /* 0x000000049d007c0c */ /* 0x000fe4000bfa6270 */
[C---:B-1----:R-:W-:Y:S01]  /*f440*/  @!P1 LEA R14, P6, R85.reuse, R8, 0x2 ;  /* 0x00000008550e9211 */ /* 0x042fe200078c10ff */
[----:B------:R0:W-:Y:S03]  /*f450*/  @!P0 ST.E.64 desc[UR58][R10.64], R48 ;  /* 0x000000300a008985 */ /* 0x0001e6000c101b3a */
[----:B------:R-:W-:-:S02]  /*f460*/  @!P1 LEA.HI.X R15, R85, R9, R86, 0x2, P6 ;  /* 0x00000009550f9211 */ /* 0x000fc400030f1456 */
[-C--:B--2---:R-:W-:Y:S02]  /*f470*/  @!P3 LEA R22, P6, R81, R8.reuse, 0x2 ;  /* 0x000000085116b211 */ /* 0x084fe400078c10ff */
[-C--:B------:R-:W-:Y:S01]  /*f480*/  @!P4 LEA R20, P0, R83, R8.reuse, 0x2 ;  /* 0x000000085314c211 */ /* 0x080fe200078010ff */
[----:B------:R0:W-:Y:S01]  /*f490*/  @!P1 ST.E.64 desc[UR58][R14.64], R52 ;  /* 0x000000340e009985 */ /* 0x0001e2000c101b3a */
[-C--:B---3--:R-:W-:Y:S02]  /*f4a0*/  @!P2 LEA R24, P1, R79, R8.reuse, 0x2 ;  /* 0x000000084f18a211 */ /* 0x088fe400078210ff */
        /* <DEDUP_REMOVED lines=9> */
.L_x_2123:
[----:B------:R-:W-:Y:S05]  /*f540*/  BSYNC B1 ;  /* 0x0000000000017941 */ /* 0x000fea0003800000 */
.L_x_2122:
[----:B------:R-:W-:Y:S01]  /*f550*/  ISETP.GE.AND P0, PT, R12, R17, PT ;  /* 0x000000110c00720c */ /* 0x000fe20003f06270 */
[----:B0-----:R0:W3:Y:S04]  /*f560*/  SHFL.IDX PT, R11, R3, 0x1, 0x1c1f ;  /* 0x003c1f00030b7f89 */ /* 0x0010e800000e0000 */
[----:B------:R0:W4:Y:S08]  /*f570*/  SHFL.IDX PT, R10, R0, 0x1, 0x1c1f ;  /* 0x003c1f00000a7f89 */ /* 0x00013000000e0000 */
[----:B0-----:R-:W-:Y:S05]  /*f580*/  @P0 BRA `(.L_x_2121) ;  /* 0x0000000c00640947 */ /* 0x001fea0003800000 */
[----:B------:R-:W-:Y:S02]  /*f590*/  ULDC UR4, c[0x0][0xac8] ;  /* 0x0002b20000047ab9 */ /* 0x000fe40000000800 */
[----:B------:R-:W-:Y:S02]  /*f5a0*/  ISETP.GE.AND P2, PT, R73, UR4, PT ;  /* 0x0000000449007c0c */ /* 0x000fe4000bf46270 */
[----:B------:R-:W-:Y:S02]  /*f5b0*/  ISETP.GE.AND P6, PT, R13, UR4, PT ;  /* 0x000000040d007c0c */ /* 0x000fe4000bfc6270 */
[----:B------:R-:W-:Y:S02]  /*f5c0*/  ISETP.GE.AND P5, PT, R146, UR4, PT ;  /* 0x0000000492007c0c */ /* 0x000fe4000bfa6270 */
[----:B------:R-:W-:Y:S02]  /*f5d0*/  ISETP.GE.AND P4, PT, R155, UR4, PT ;  /* 0x000000049b007c0c */ /* 0x000fe4000bf86270 */
[----:B------:R-:W-:-:S05]  /*f5e0*/  ISETP.GE.AND P3, PT, R91, UR4, PT ;  /* 0x000000045b007c0c */ /* 0x000fca000bf66270 */
[-C--:B----4-:R-:W-:Y:S02]  /*f5f0*/  @!P2 LEA R14, P1, R73, R10.reuse, 0x2 ;  /* 0x0000000a490ea211 */ /* 0x090fe400078210ff */
[-C--:B------:R-:W-:Y:S02]  /*f600*/  @!P6 LEA R12, P0, R13, R10.reuse, 0x2 ;  /* 0x0000000a0d0ce211 */ /* 0x080fe400078010ff */
[----:B-123--:R-:W-:Y:S01]  /*f610*/  @!P5 IMAD.WIDE R8, R146, 0x4, R10 ;  /* 0x000000049208d825 */ /* 0x00efe200078e020a */
[-C--:B------:R-:W-:Y:S02]  /*f620*/  @!P2 LEA.HI.X R15, R73, R11.reuse, R18, 0x2, P1 ;  /* 0x0000000b490fa211 */ /* 0x080fe400008f1412 */
[----:B------:R-:W-:Y:S02]  /*f630*/  @!P6 LEA.HI.X R13, R13, R11, R4, 0x2, P0 ;  /* 0x0000000b0d0de211 */ /* 0x000fe400000f1404 */
[----:B------:R-:W-:Y:S01]  /*f640*/  ISETP.GE.AND P1, PT, R89, UR4, PT ;  /* 0x0000000459007c0c */ /* 0x000fe2000bf26270 */
[----:B------:R0:W-:Y:S01]  /*f650*/  @!P5 ST.E.64 desc[UR58][R8.64], R76 ;  /* 0x0000004c0800d985 */ /* 0x0001e2000c101b3a */
[----:B------:R-:W-:-:S02]  /*f660*/  @!P4 LEA R20, P5, R155, R10, 0x2 ;  /* 0x0000000a9b14c211 */ /* 0x000fc400078a10ff */
[----:B------:R-:W-:Y:S01]  /*f670*/  ISETP.GE.AND P0, PT, R87, UR4, PT ;  /* 0x0000000457007c0c */ /* 0x000fe2000bf06270 */
[----:B------:R1:W-:Y:S01]  /*f680*/  @!P6 ST.E.64 desc[UR58][R12.64], R30 ;  /* 0x0000001e0c00e985 */ /* 0x0003e2000c101b3a */
[----:B------:R-:W-:Y:S02]  /*f690*/  @!P3 LEA R22, P6, R91, R10, 0x2 ;  /* 0x0000000a5b16b211 */ /* 0x000fe400078c10ff */
[-C--:B------:R-:W-:Y:S01]  /*f6a0*/  @!P4 LEA.HI.X R21, R155, R11.reuse, R72, 0x2, P5 ;  /* 0x0000000b9b15c211 */ /* 0x080fe200028f1448 */
[----:B------:R2:W-:Y:S01]  /*f6b0*/  @!P2 ST.E.64 desc[UR58][R14.64], R34 ;  /* 0x000000220e00a985 */ /* 0x0005e2000c101b3a */
[----:B------:R-:W-:Y:S02]  /*f6c0*/  @!P3 LEA.HI.X R23, R91, R11, R92, 0x2, P6 ;  /* 0x0000000b5b17b211 */ /* 0x000fe400030f145c */
[----:B------:R-:W-:Y:S01]  /*f6d0*/  ISETP.GE.AND P2, PT, R81, UR4, PT ;  /* 0x0000000451007c0c */ /* 0x000fe2000bf46270 */
[----:B------:R3:W-:Y:S01]  /*f6e0*/  @!P4 ST.E.64 desc[UR58][R20.64], R38 ;  /* 0x000000261400c985 */ /* 0x0007e2000c101b3a */
[----:B------:R-:W-:-:S02]  /*f6f0*/  ISETP.GE.AND P4, PT, R85, UR4, PT ;  /* 0x0000000455007c0c */ /* 0x000fc4000bf86270 */
[-C--:B0-----:R-:W-:Y:S01]  /*f700*/  @!P1 LEA R8, P5, R89, R10.reuse, 0x2 ;  /* 0x0000000a59089211 */ /* 0x081fe200078a10ff */
[----:B------:R0:W-:Y:S01]  /*f710*/  @!P3 ST.E.64 desc[UR58][R22.64], R42 ;  /* 0x0000002a1600b985 */ /* 0x0001e2000c101b3a */
[----:B------:R-:W-:Y:S02]  /*f720*/  ISETP.GE.AND P3, PT, R83, UR4, PT ;  /* 0x0000000453007c0c */ /* 0x000fe4000bf66270 */
[----:B------:R-:W-:Y:S02]  /*f730*/  @!P1 LEA.HI.X R9, R89, R11, R90, 0x2, P5 ;  /* 0x0000000b59099211 */ /* 0x000fe400028f145a */
[----:B------:R-:W-:Y:S02]  /*f740*/  ISETP.GE.AND P5, PT, R79, UR4, PT ;  /* 0x000000044f007c0c */ /* 0x000fe4000bfa6270 */
[-C--:B-1----:R-:W-:Y:S01]  /*f750*/  @!P0 LEA R12, P6, R87, R10.reuse, 0x2 ;  /* 0x0000000a570c8211 */ /* 0x082fe200078c10ff */
[----:B------:R1:W-:Y:S02]  /*f760*/  @!P1 ST.E.64 desc[UR58][R8.64], R46 ;  /* 0x0000002e08009985 */ /* 0x0003e4000c101b3a */
[----:B--2---:R-:W-:-:S02]  /*f770*/  @!P4 LEA R14, P1, R85, R10, 0x2 ;  /* 0x0000000a550ec211 */ /* 0x004fc400078210ff */
[-C--:B------:R-:W-:Y:S02]  /*f780*/  @!P0 LEA.HI.X R13, R87, R11.reuse, R88, 0x2, P6 ;  /* 0x0000000b570d8211 */ /* 0x080fe400030f1458 */
[-C--:B---3--:R-:W-:Y:S02]  /*f790*/  @!P3 LEA R20, P6, R83, R10.reuse, 0x2 ;  /* 0x0000000a5314b211 */ /* 0x088fe400078c10ff */
[-C--:B------:R-:W-:Y:S01]  /*f7a0*/  @!P4 LEA.HI.X R15, R85, R11.reuse, R86, 0x2, P1 ;  /* 0x0000000b550fc211 */ /* 0x080fe200008f1456 */
[----:B------:R1:W-:Y:S01]  /*f7b0*/  @!P0 ST.E.64 desc[UR58][R12.64], R50 ;  /* 0x000000320c008985 */ /* 0x0003e2000c101b3a */
[-C--:B0-----:R-:W-:Y:S02]  /*f7c0*/  @!P2 LEA R22, P0, R81, R10.reuse, 0x2 ;  /* 0x0000000a5116a211 */ /* 0x081fe400078010ff */
[----:B------:R-:W-:Y:S01]  /*f7d0*/  @!P5 LEA R24, P1, R79, R10, 0x2 ;  /* 0x0000000a4f18d211 */ /* 0x000fe200078210ff */
[----:B------:R1:W-:Y:S01]  /*f7e0*/  @!P4 ST.E.64 desc[UR58][R14.64], R54 ;  /* 0x000000360e00c985 */ /* 0x0003e2000c101b3a */
[----:B------:R-:W-:-:S02]  /*f7f0*/  @!P3 LEA.HI.X R21, R83, R11, R84, 0x2, P6 ;  /* 0x0000000b5315b211 */ /* 0x000fc400030f1454 */
[-C--:B------:R-:W-:Y:S02]  /*f800*/  @!P2 LEA.HI.X R23, R81, R11.reuse, R82, 0x2, P0 ;  /* 0x0000000b5117a211 */ /* 0x080fe400000f1452 */
[----:B------:R-:W-:Y:S01]  /*f810*/  @!P5 LEA.HI.X R25, R79, R11, R80, 0x2, P1 ;  /* 0x0000000b4f19d211 */ /* 0x000fe200008f1450 */
[----:B------:R1:W-:Y:S01]  /*f820*/  @!P3 ST.E.64 desc[UR58][R20.64], R58 ;  /* 0x0000003a1400b985 */ /* 0x0003e2000c101b3a */
[----:B------:R-:W-:-:S03]  /*f830*/  ISETP.GE.AND P0, PT, R157, UR4, PT ;  /* 0x000000049d007c0c */ /* 0x000fc6000bf06270 */
[----:B------:R1:W-:Y:S04]  /*f840*/  @!P2 ST.E.64 desc[UR58][R22.64], R62 ;  /* 0x0000003e1600a985 */ /* 0x0003e8000c101b3a */
[----:B------:R1:W-:Y:S06]  /*f850*/  @!P5 ST.E.64 desc[UR58][R24.64], R66 ;  /* 0x000000421800d985 */ /* 0x0003ec000c101b3a */
[----:B------:R-:W-:Y:S05]  /*f860*/  @P0 BRA `(.L_x_2121) ;  /* 0x0000000800ac0947 */ /* 0x000fea0003800000 */
[----:B-1----:R-:W-:-:S04]  /*f870*/  LEA R8, P0, R157, R10, 0x2 ;  /* 0x0000000a9d087211 */ /* 0x002fc800078010ff */
[----:B------:R-:W-:-:S05]  /*f880*/  LEA.HI.X R9, R157, R11, R78, 0x2, P0 ;  /* 0x0000000b9d097211 */ /* 0x000fca00000f144e */
[----:B------:R0:W-:Y:S01]  /*f890*/  ST.E.64 desc[UR58][R8.64], R70 ;  /* 0x0000004608007985 */ /* 0x0001e2000c101b3a */
[----:B------:R-:W-:Y:S05]  /*f8a0*/  BRA `(.L_x_2121) ;  /* 0x00000008009c7947 */ /* 0x000fea0003800000 */
.L_x_2116:
[----:B------:R-:W1:Y:S01]  /*f8b0*/  LDC.64 R10, c[0x0][0xc00] ;  /* 0x00030000ff0a7b82 */ /* 0x000e620000000a00 */
[----:B------:R-:W-:Y:S01]  /*f8c0*/  ULDC.64 UR4, c[0x0][0xc08] ;  /* 0x0003020000047ab9 */ /* 0x000fe20000000a00 */
[----:B------:R-:W-:Y:S01]  /*f8d0*/  IMAD.MOV.U32 R3, RZ, RZ, RZ ;  /* 0x000000ffff037224 */ /* 0x000fe200078e00ff */
[----:B------:R-:W-:-:S04]  /*f8e0*/  ISETP.NE.U32.AND P0, PT, RZ, UR4, PT ;  /* 0x00000004ff007c0c */ /* 0x000fc8000bf05070 */
[----:B------:R-:W-:Y:S01]  /*f8f0*/  ISETP.NE.AND.EX P1, PT, RZ, UR5, PT, P0 ;  /* 0x00000005ff007c0c */ /* 0x000fe2000bf25300 */
[----:B------:R-:W2:Y:S01]  /*f900*/  LDC.64 R8, c[0x0][0xc00] ;  /* 0x00030000ff087b82 */ /* 0x000ea20000000a00 */
[----:B-1----:R-:W-:-:S04]  /*f910*/  ISETP.NE.U32.AND P0, PT, R10, RZ, PT ;  /* 0x000000ff0a00720c */ /* 0x002fc80003f05070 */
[----:B------:R-:W-:-:S07]  /*f920*/  ISETP.NE.AND.EX P0, PT, R11, RZ, PT, P0 ;  /* 0x000000ff0b00720c */ /* 0x000fce0003f05300 */
[----:B------:R-:W1:Y:S01]  /*f930*/  @P1 LDC.64 R10, c[0x0][0xc08] ;  /* 0x00030200ff0a1b82 */ /* 0x000e620000000a00 */
[----:B------:R-:W-:Y:S01]  /*f940*/  ULDC UR4, c[0x0][0xa88] ;  /* 0x0002a20000047ab9 */ /* 0x000fe20000000800 */
[----:B--2---:R-:W-:-:S04]  /*f950*/  IMAD.WIDE R12, R149, 0x4, R8 ;  /* 0x00000004950c7825 */ /* 0x004fc800078e0208 */
[----:B------:R-:W-:Y:S01]  /*f960*/  IMAD.U32 R0, RZ, RZ, UR4 ;  /* 0x00000004ff007e24 */ /* 0x000fe2000f8e00ff */
[----:B------:R2:W5:Y:S01]  /*f970*/  @P0 LDG.E R3, desc[UR58][R12.64] ;  /* 0x0000003a0c030981 */ /* 0x000562000c1e1900 */
[----:B------:R-:W3:Y:S01]  /*f980*/  S2R R14, SR_TID.X ;  /* 0x00000000000e7919 */ /* 0x000ee20000002100 */
[----:B-1----:R-:W-:-:S05]  /*f990*/  @P1 IMAD.WIDE R8, R149, 0x4, R10 ;  /* 0x0000000495081825 */ /* 0x002fca00078e020a */
[----:B------:R2:W5:Y:S01]  /*f9a0*/  @P1 LDG.E R0, desc[UR58][R8.64] ;  /* 0x0000003a08001981 */ /* 0x000562000c1e1900 */
[----:B------:R-:W-:-:S13]  /*f9b0*/  ISETP.NE.AND P2, PT, R152, RZ, PT ;  /* 0x000000ff9800720c */ /* 0x000fda0003f45270 */
[----:B------:R-:W1:Y:S01]  /*f9c0*/  @!P2 LDC R152, c[0x0][0xad4] ;  /* 0x0002b500ff98ab82 */ /* 0x000e620000000800 */
[----:B---3--:R-:W-:-:S05]  /*f9d0*/  VIADD R26, R14, 0xffffff80 ;  /* 0xffffff800e1a7836 */ /* 0x008fca0000000000 */
[----:B------:R-:W-:Y:S02]  /*f9e0*/  ISETP.GT.AND P3, PT, R26, 0xbf, PT ;  /* 0x000000bf1a00780c */ /* 0x000fe40003f64270 */
[----:B-1----:R-:W-:Y:S01]  /*f9f0*/  ISETP.GT.AND P2, PT, R152, 0x1, PT ;  /* 0x000000019800780c */ /* 0x002fe20003f44270 */
[----:B--2---:R-:W-:-:S12]  /*fa00*/  @P1 BRA `(.L_x_2124) ;  /* 0x0000000000101947 */ /* 0x004fd80003800000 */
[----:B------:R-:W-:Y:S05]  /*fa10*/  @!P0 BRA `(.L_x_2124) ;  /* 0x00000000000c8947 */ /* 0x000fea0003800000 */
[----:B------:R-:W2:Y:S04]  /*fa20*/  LDG.E R9, desc[UR58][R12.64] ;  /* 0x0000003a0c097981 */ /* 0x000ea8000c1e1900 */
[----:B-----5:R-:W2:Y:S02]  /*fa30*/  LDG.E R0, desc[UR58][R12.64+0x4] ;  /* 0x0000043a0c007981 */ /* 0x020ea4000c1e1900 */
[----:B--2---:R-:W-:-:S07]  /*fa40*/  IMAD.IADD R0, R0, 0x1, -R9 ;  /* 0x0000000100007824 */ /* 0x004fce00078e0a09 */
.L_x_2124:
[----:B------:R-:W-:Y:S01]  /*fa50*/  BSSY B1, `(.L_x_2125) ;  /* 0x0000036000017945 */ /* 0x000fe20003800000 */
[----:B------:R-:W-:Y:S02]  /*fa60*/  SEL R149, R149, RZ, !P0 ;  /* 0x000000ff95957207 */ /* 0x000fe40004000000 */
[----:B------:R-:W-:Y:S02]  /*fa70*/  SEL R154, R154, RZ, !P0 ;  /* 0x000000ff9a9a7207 */ /* 0x000fe40004000000 */
[----:B-----5:R-:W-:Y:S01]  /*fa80*/  SHF.R.S32.HI R24, RZ, 0x1f, R3 ;  /* 0x0000001fff187819 */ /* 0x020fe20000011403 */
[----:B------:R-:W-:Y:S06]  /*fa90*/  @P3 BRA `(.L_x_2126) ;  /* 0x0000000000c43947 */ /* 0x000fec0003800000 */
[----:B------:R-:W0:Y:S01]  /*faa0*/  LDC R31, c[0x0][0xbe8] ;  /* 0x0002fa00ff1f7b82 */ /* 0x000e220000000800 */
[----:B------:R-:W-:Y:S01]  /*fab0*/  IADD3 R29, R144, -0x80, R14 ;  /* 0xffffff80901d7810 */ /* 0x000fe20007ffe00e */
[----:B0-----:R-:W-:-:S05]  /*fac0*/  IMAD R4, R0, R31, RZ ;  /* 0x0000001f00047224 */ /* 0x001fca00078e02ff */
[----:B------:R-:W-:-:S13]  /*fad0*/  ISETP.GE.AND P0, PT, R29, R4, PT ;  /* 0x000000041d00720c */ /* 0x000fda0003f06270 */
[----:B------:R-:W-:Y:S05]  /*fae0*/  @P0 BRA `(.L_x_2126) ;  /* 0x0000000000b00947 */ /* 0x000fea0003800000 */
[----:B------:R-:W2:Y:S01]  /*faf0*/  LDL.LU R28, [R1+0x18] ;  /* 0x00001800011c7983 */ /* 0x000ea20000300800 */
[----:B------:R-:W-:Y:S01]  /*fb00*/  ISETP.NE.AND P1, PT, R31, 0x1, PT ;  /* 0x000000011f00780c */ /* 0x000fe20003f25270 */
[----:B------:R-:W-:Y:S01]  /*fb10*/  IMAD.MOV.U32 R18, RZ, RZ, 0x9b8 ;  /* 0x000009b8ff127424 */ /* 0x000fe200078e00ff */
[----:B------:R-:W-:Y:S01]  /*fb20*/  ISETP.GT.AND P0, PT, R152, 0x1, PT ;  /* 0x000000019800780c */ /* 0x000fe20003f04270 */
[----:B------:R-:W0:Y:S01]  /*fb30*/  LDC.64 R8, c[0x0][0xba8] ;  /* 0x0002ea00ff087b82 */ /* 0x000e220000000a00 */
[----:B------:R-:W-:Y:S02]  /*fb40*/  IMAD.MOV.U32 R17, RZ, RZ, R29 ;  /* 0x000000ffff117224 */ /* 0x000fe400078e001d */
[----:B------:R-:W-:-:S05]  /*fb50*/  SEL R18, R18, 0x978, P0 ;  /* 0x0000097812127807 */ /* 0x000fca0000000000 */
[----:B------:R-:W1:Y:S08]  /*fb60*/  LDC.64 R14, c[0x0][R18+0x220] ;  /* 0x00008800120e7b82 */ /* 0x000e700000000a00 */
[----:B------:R-:W3:Y:S08]  /*fb70*/  @P1 LDC R4, c[0x0][0xbec] ;  /* 0x0002fb00ff041b82 */ /* 0x000ef00000000800 */
[----:B------:R-:W4:Y:S08]  /*fb80*/  LDC.64 R12, c[0x0][R18+0x218] ;  /* 0x00008600120c7b82 */ /* 0x000f300000000a00 */
[----:B------:R-:W5:Y:S01]  /*fb90*/  @P1 LDC R27, c[0x0][0xbf0] ;  /* 0x0002fc00ff1b1b82 */ /* 0x000f620000000800 */
[----:B-1----:R-:W-:-:S02]  /*fba0*/  IMAD R15, R15, R149, RZ ;  /* 0x000000950f0f7224 */ /* 0x002fc400078e02ff */
[----:B------:R-:W-:-:S05]  /*fbb0*/  IMAD.WIDE.U32 R22, R14, R149, RZ ;  /* 0x000000950e167225 */ /* 0x000fca00078e00ff */
[----:B------:R-:W1:Y:S01]  /*fbc0*/  LDC.64 R20, c[0x0][R18+0x228] ;  /* 0x00008a0012147b82 */ /* 0x000e620000000a00 */
[----:B---3--:R-:W-:-:S07]  /*fbd0*/  @P1 IMAD.HI.U32 R4, R29, R4, RZ ;  /* 0x000000041d041227 */ /* 0x008fce00078e00ff */
[----:B------:R-:W3:Y:S01]  /*fbe0*/  LDC.64 R10, c[0x0][R18+0x210] ;  /* 0x00008400120a7b82 */ /* 0x000ee20000000a00 */
[-C--:B----4-:R-:W-:Y:S02]  /*fbf0*/  IMAD R25, R13, R151.reuse, RZ ;  /* 0x000000970d197224 */ /* 0x090fe400078e02ff */
[----:B------:R-:W-:-:S04]  /*fc00*/  IMAD.WIDE.U32 R12, R12, R151, RZ ;  /* 0x000000970c0c7225 */ /* 0x000fc800078e00ff */
[----:B------:R-:W-:Y:S01]  /*fc10*/  IMAD.IADD R25, R13, 0x1, R25 ;  /* 0x000000010d197824 */ /* 0x000fe200078e0219 */
[----:B-----5:R-:W-:Y:S01]  /*fc20*/  @P1 SHF.R.U32.HI R17, RZ, R27, R4 ;  /* 0x0000001bff111219 */ /* 0x020fe20000011604 */
[----:B------:R-:W-:Y:S01]  /*fc30*/  IMAD R27, R14, R154, R15 ;  /* 0x0000009a0e1b7224 */ /* 0x000fe200078e020f */
[----:B0-----:R-:W0:Y:S01]  /*fc40*/  @!P0 LDC R8, c[0x0][0xb50] ;  /* 0x0002d400ff088b82 */ /* 0x001e220000000800 */
[----:B------:R-:W-:Y:S02]  /*fc50*/  IADD3 R4, P1, P3, R22, R12, R3 ;  /* 0x0000000c16047210 */ /* 0x000fe40007b3e003 */
[----:B------:R-:W-:Y:S02]  /*fc60*/  IMAD.MOV R14, RZ, RZ, -R17 ;  /* 0x000000ffff0e7224 */ /* 0x000fe400078e0a11 */
[----:B------:R-:W-:-:S03]  /*fc70*/  IMAD.IADD R27, R23, 0x1, R27 ;  /* 0x00000001171b7824 */ /* 0x000fc600078e021b */
[----:B------:R-:W4:Y:S01]  /*fc80*/  @!P0 LDC R9, c[0x0][0xb54] ;  /* 0x0002d500ff098b82 */ /* 0x000f220000000800 */
[----:B--2---:R-:W-:-:S05]  /*fc90*/  SEL R15, R28, RZ, P0 ;  /* 0x000000ff1c0f7207 */ /* 0x004fca0000000000 */
[----:B-1----:R-:W-:-:S04]  /*fca0*/  IMAD.WIDE.U32 R12, R20, R15, RZ ;  /* 0x0000000f140c7225 */ /* 0x002fc800078e00ff */
[----:B------:R-:W-:Y:S02]  /*fcb0*/  IMAD R21, R21, R15, RZ ;  /* 0x0000000f15157224 */ /* 0x000fe400078e02ff */
[----:B------:R-:W-:Y:S01]  /*fcc0*/  IMAD R15, R31, R14, R29 ;  /* 0x0000000e1f0f7224 */ /* 0x000fe200078e021d */
[----:B------:R-:W-:Y:S01]  /*fcd0*/  IADD3.X R14, R27, R25, R24, P1, P3 ;  /* 0x000000191b0e7210 */ /* 0x000fe20000fe6418 */
[----:B------:R-:W-:Y:S01]  /*fce0*/  IMAD.IADD R21, R13, 0x1, R21 ;  /* 0x000000010d157824 */ /* 0x000fe200078e0215 */
[----:B------:R-:W-:Y:S01]  /*fcf0*/  IADD3 R12, P0, P1, R17, R4, R12 ;  /* 0x00000004110c7210 */ /* 0x000fe2000791e00c */
[----:B---3--:R-:W-:Y:S01]  /*fd00*/  IMAD R4, R11, R15, RZ ;  /* 0x0000000f0b047224 */ /* 0x008fe200078e02ff */
        /* <DEDUP_REMOVED lines=10> */
.L_x_2126:
[----:B------:R-:W-:Y:S05]  /*fdb0*/  BSYNC B1 ;  /* 0x0000000000017941 */ /* 0x000fea0003800000 */
.L_x_2125:
[----:B------:R-:W-:Y:S05]  /*fdc0*/  @P2 BRA `(.L_x_2121) ;  /* 0x0000000400542947 */ /* 0x000fea0003800000 */
[----:B------:R-:W2:Y:S01]  /*fdd0*/  LDC R15, c[0x0][0xbe8] ;  /* 0x0002fa00ff0f7b82 */ /* 0x000ea20000000800 */
[--C-:B------:R-:W-:Y:S01]  /*fde0*/  SHF.R.S32.HI R10, RZ, 0x1f, R26.reuse ;  /* 0x0000001fff0a7819 */ /* 0x100fe2000001141a */
[----:B------:R-:W-:Y:S01]  /*fdf0*/  ULDC.64 UR4, c[0x0][0xaa0] ;  /* 0x0002a80000047ab9 */ /* 0x000fe20000000a00 */
[----:B------:R-:W-:Y:S01]  /*fe00*/  SHF.R.S32.HI R14, RZ, 0x1f, R26 ;  /* 0x0000001fff0e7819 */ /* 0x000fe2000001141a */
[----:B0-----:R-:W-:Y:S01]  /*fe10*/  IMAD R4, R24, UR4, RZ ;  /* 0x0000000418047c24 */ /* 0x001fe2000f8e02ff */
[-C--:B------:R-:W-:Y:S01]  /*fe20*/  LEA.HI R10, R10, R26.reuse, RZ, 0x2 ;  /* 0x0000001a0a0a7211 */ /* 0x080fe200078f10ff */
[C---:B-1----:R-:W-:Y:S01]  /*fe30*/  IMAD.WIDE.U32 R8, R3.reuse, UR4, RZ ;  /* 0x0000000403087c25 */ /* 0x042fe2000f8e00ff */
[----:B------:R-:W-:Y:S01]  /*fe40*/  LEA.HI R14, R14, R26, RZ, 0x2 ;  /* 0x0000001a0e0e7211 */ /* 0x000fe200078f10ff */
[----:B------:R-:W-:Y:S01]  /*fe50*/  ULDC.64 UR6, c[0x0][0xaf0] ;  /* 0x0002bc0000067ab9 */ /* 0x000fe20000000a00 */
[----:B------:R-:W-:Y:S01]  /*fe60*/  LOP3.LUT R10, R10, 0xfffffffc, RZ, 0xc0, !PT ;  /* 0xfffffffc0a0a7812 */ /* 0x000fe200078ec0ff */
[----:B------:R-:W-:Y:S01]  /*fe70*/  IMAD R11, R3, UR5, R4 ;  /* 0x00000005030b7c24 */ /* 0x000fe2000f8e0204 */
[----:B------:R-:W-:Y:S01]  /*fe80*/  SHF.R.S32.HI R14, RZ, 0x2, R14 ;  /* 0x00000002ff0e7819 */ /* 0x000fe2000001140e */
[----:B------:R-:W-:Y:S01]  /*fe90*/  ULDC.64 UR4, c[0x0][0xae8] ;  /* 0x0002ba0000047ab9 */ /* 0x000fe20000000a00 */
[----:B------:R-:W-:Y:S01]  /*fea0*/  BSSY B1, `(.L_x_2127) ;  /* 0x0000036000017945 */ /* 0x000fe20003800000 */
[----:B------:R-:W-:Y:S01]  /*feb0*/  IMAD.IADD R10, R26, 0x1, -R10 ;  /* 0x000000011a0a7824 */ /* 0x000fe200078e0a0a */
[----:B------:R-:W-:Y:S01]  /*fec0*/  SHF.R.S32.HI R18, RZ, 0x1f, R156 ;  /* 0x0000001fff127819 */ /* 0x000fe2000001149c */
[----:B------:R-:W-:Y:S01]  /*fed0*/  IMAD.IADD R9, R9, 0x1, R11 ;  /* 0x0000000109097824 */ /* 0x000fe200078e020b */
[----:B------:R-:W-:Y:S01]  /*fee0*/  SHF.R.S32.HI R22, RZ, 0x1f, R153 ;  /* 0x0000001fff167819 */ /* 0x000fe20000011499 */
[----:B------:R-:W-:-:S02]  /*fef0*/  IMAD R3, R10, 0x60, R14 ;  /* 0x000000600a037824 */ /* 0x000fc400078e020e */
[----:B------:R-:W-:Y:S01]  /*ff00*/  IMAD.WIDE.U32 R8, R151, UR4, R8 ;  /* 0x0000000497087c25 */ /* 0x000fe2000f8e0008 */
[----:B--2---:R-:W-:-:S03]  /*ff10*/  ISETP.NE.AND P0, PT, R15, 0x1, PT ;  /* 0x000000010f00780c */ /* 0x004fc60003f05270 */
[----:B------:R-:W-:Y:S02]  /*ff20*/  IMAD.IADD R12, R144, 0x1, R3 ;  /* 0x00000001900c7824 */ /* 0x000fe400078e0203 */
[----:B------:R-:W-:Y:S02]  /*ff30*/  IMAD R10, R154, UR6, RZ ;  /* 0x000000069a0a7c24 */ /* 0x000fe4000f8e02ff */
[----:B------:R-:W-:Y:S02]  /*ff40*/  IMAD.MOV.U32 R3, RZ, RZ, R12 ;  /* 0x000000ffff037224 */ /* 0x000fe400078e000c */
[----:B------:R-:W-:Y:S01]  /*ff50*/  IMAD R9, R151, UR5, R9 ;  /* 0x0000000597097c24 */ /* 0x000fe2000f8e0209 */
[----:B------:R-:W-:Y:S01]  /*ff60*/  ULDC.64 UR4, c[0x0][0xae0] ;  /* 0x0002b80000047ab9 */ /* 0x000fe20000000a00 */
[----:B------:R-:W-:Y:S02]  /*ff70*/  IMAD.WIDE.U32 R8, R149, UR6, R8 ;  /* 0x0000000695087c25 */ /* 0x000fe4000f8e0008 */
[----:B------:R-:W0:Y:S08]  /*ff80*/  @P0 LDC R13, c[0x0][0xbec] ;  /* 0x0002fb00ff0d0b82 */ /* 0x000e300000000800 */
[----:B------:R-:W1:Y:S01]  /*ff90*/  @P0 LDC R17, c[0x0][0xbf0] ;  /* 0x0002fc00ff110b82 */ /* 0x000e620000000800 */
[----:B0-----:R-:W-:-:S04]  /*ffa0*/  @P0 IMAD.HI.U32 R4, R12, R13, RZ ;  /* 0x0000000d0c040227 */ /* 0x001fc800078e00ff */
[----:B------:R-:W-:Y:S01]  /*ffb0*/  IMAD R13, R149, UR7, R10 ;  /* 0x00000007950d7c24 */ /* 0x000fe2000f8e020a */
[----:B-1----:R-:W-:-:S03]  /*ffc0*/  @P0 SHF.R.U32.HI R3, RZ, R17, R4 ;  /* 0x00000011ff030219 */ /* 0x002fc60000011604 */
[----:B------:R-:W-:Y:S01]  /*ffd0*/  IMAD.IADD R9, R9, 0x1, R13 ;  /* 0x0000000109097824 */ /* 0x000fe200078e020d */
[--C-:B------:R-:W-:Y:S01]  /*ffe0*/  SHF.R.S32.HI R4, RZ, 0x1f, R3.reuse ;  /* 0x0000001fff047819 */ /* 0x100fe20000011403 */
[----:B------:R-:W-:Y:S02]  /*fff0*/  IMAD.MOV R11, RZ, RZ, -R3 ;  /* 0x000000ffff0b7224 */ /* 0x000fe400078e0a03 */
[----:B------:R-:W-:-:S04]  /*10000*/  IMAD.WIDE.U32 R8, R3, UR4, R8 ;  /* 0x0000000403087c25 */ /* 0x000fc8000f8e0008 */
[----:B------:R-:W-:Y:S02]  /*10010*/  IMAD R11, R15, R11, R12 ;  /* 0x0000000b0f0b7224 */ /* 0x000fe400078e020c */
[----:B------:R-:W-:Y:S02]  /*10020*/  IMAD R4, R4, UR4, RZ ;  /* 0x0000000404047c24 */ /* 0x000fe4000f8e02ff */
[----:B------:R-:W-:Y:S02]  /*10030*/  IMAD R15, R0, R15, RZ ;  /* 0x0000000f000f7224 */ /* 0x000fe400078e02ff */
[----:B------:R-:W-:Y:S01]  /*10040*/  IMAD R13, R3, UR5, R4 ;  /* 0x00000005030d7c24 */ /* 0x000fe2000f8e0204 */
[----:B------:R-:W-:Y:S01]  /*10050*/  SHF.R.S32.HI R4, RZ, 0x1f, R11 ;  /* 0x0000001fff047819 */ /* 0x000fe2000001140b */
[----:B------:R-:W-:Y:S01]  /*10060*/  ULDC.64 UR4, c[0x0][0xad8] ;  /* 0x0002b60000047ab9 */ /* 0x000fe20000000a00 */
[----:B------:R-:W-:Y:S02]  /*10070*/  IMAD.IADD R0, R14, 0x1, R144 ;  /* 0x000000010e007824 */ /* 0x000fe400078e0290 */
[----:B------:R-:W-:-:S02]  /*10080*/  IMAD.IADD R9, R9, 0x1, R13 ;  /* 0x0000000109097824 */ /* 0x000fc400078e020d */
[----:B------:R-:W-:Y:S01]  /*10090*/  IMAD R4, R4, UR4, RZ ;  /* 0x0000000404047c24 */ /* 0x000fe2000f8e02ff */
[----:B------:R-:W-:Y:S01]  /*100a0*/  ISETP.GE.AND P0, PT, R0, R15, PT ;  /* 0x0000000f0000720c */ /* 0x000fe20003f06270 */
[----:B------:R-:W-:-:S04]  /*100b0*/  IMAD.WIDE.U32 R8, R11, UR4, R8 ;  /* 0x000000040b087c25 */ /* 0x000fc8000f8e0008 */
[----:B------:R-:W-:Y:S01]  /*100c0*/  IMAD R3, R11, UR5, R4 ;  /* 0x000000050b037c24 */ /* 0x000fe2000f8e0204 */
[----:B------:R-:W-:Y:S02]  /*100d0*/  ULDC.64 UR4, c[0x0][0xa80] ;  /* 0x0002a00000047ab9 */ /* 0x000fe40000000a00 */
[----:B------:R-:W-:Y:S01]  /*100e0*/  LEA R4, P1, R8, UR4, 0x1 ;  /* 0x0000000408047c11 */ /* 0x000fe2000f8208ff */
[----:B------:R-:W-:-:S05]  /*100f0*/  IMAD.IADD R3, R9, 0x1, R3 ;  /* 0x0000000109037824 */ /* 0x000fca00078e0203 */
        /* <DEDUP_REMOVED lines=13> */
[----:B------:R3:W-:Y:S04]  /*101d0*/  @!P2 ST.E.128 desc[UR58][R10.64], RZ ;  /* 0x000000ff0a00a985 */ /* 0x0007e8000c101d3a */
[----:B------:R3:W-:Y:S04]  /*101e0*/  @!P3 ST.E.128 desc[UR58][R12.64], RZ ;  /* 0x000000ff0c00b985 */ /* 0x0007e8000c101d3a */
[----:B------:R3:W-:Y:S02]  /*101f0*/  @!P4 ST.E.128 desc[UR58][R20.64], RZ ;  /* 0x000000ff1400c985 */ /* 0x0007e4000c101d3a */
.L_x_2128:
[----:B------:R-:W-:Y:S05]  /*10200*/  BSYNC B1 ;  /* 0x0000000000017941 */ /* 0x000fea0003800000 */
.L_x_2127:
        /* <DEDUP_REMOVED lines=9> */
[CC--:B-1-3--:R-:W-:Y:S02]  /*102a0*/  @!P3 LEA R12, P0, R153.reuse, R8.reuse, 0x1 ;  /* 0x00000008990cb211 */ /* 0x0cafe400078008ff */
[----:B------:R-:W-:Y:S02]  /*102b0*/  @!P4 LEA R14, P1, R156, R8, 0x1 ;  /* 0x000000089c0ec211 */ /* 0x000fe400078208ff */
[----:B----4-:R-:W-:Y:S01]  /*102c0*/  @!P2 IMAD.WIDE R10, R150, 0x2, R8 ;  /* 0x00000002960aa825 */ /* 0x010fe200078e0208 */
[-C--:B------:R-:W-:Y:S02]  /*102d0*/  @!P3 LEA.HI.X R13, R153, R9.reuse, R22, 0x1, P0 ;  /* 0x00000009990db211 */ /* 0x080fe400000f0c16 */
[----:B------:R-:W-:Y:S02]  /*102e0*/  @!P4 LEA.HI.X R15, R156, R9, R18, 0x1, P1 ;  /* 0x000000099c0fc211 */ /* 0x000fe400008f0c12 */
[----:B------:R2:W-:Y:S04]  /*102f0*/  @!P2 ST.E.128 desc[UR58][R10.64], RZ ;  /* 0x000000ff0a00a985 */ /* 0x0005e8000c101d3a */
[----:B------:R2:W-:Y:S04]  /*10300*/  @!P3 ST.E.128 desc[UR58][R12.64], RZ ;  /* 0x000000ff0c00b985 */ /* 0x0005e8000c101d3a */
[----:B------:R2:W-:Y:S02]  /*10310*/  @!P4 ST.E.128 desc[UR58][R14.64], RZ ;  /* 0x000000ff0e00c985 */ /* 0x0005e4000c101d3a */
.L_x_2121:
[----:B------:R-:W-:Y:S05]  /*10320*/  BSYNC B0 ;  /* 0x0000000000007941 */ /* 0x000fea0003800000 */
.L_x_2115:
[----:B------:R-:W-:Y:S02]  /*10330*/  ULDC UR4, c[0x0][0xc3c] ;  /* 0x00030f0000047ab9 */ /* 0x000fe40000000800 */
[----:B0-----:R-:W-:-:S13]  /*10340*/  ISETP.GE.AND P0, PT, R7, UR4, PT ;  /* 0x0000000407007c0c */ /* 0x001fda000bf06270 */
[----:B------:R-:W-:Y:S05]  /*10350*/  @!P0 BRA `(.L_x_2129) ;  /* 0xffffff0c003c8947 */ /* 0x000fea000383ffff */
[----:B------:R-:W-:Y:S05]  /*10360*/  EXIT ;  /* 0x000000000000794d */ /* 0x000fea0003800000 */
.L_x_2078:
[----:B------:R-:W-:-:S08]  /*10370*/  NOP ;  /* 0x0000000000007918 */ /* 0x000fd00000000000 */
[----:B--2---:R-:W0:-:S00]  /*10380*/  USETMAXREG.DEALLOC.CTAPOOL 0x20 ;  /* 0x00000020000079c8 */ /* 0x004e0000080e0500 */
        /* <DEDUP_REMOVED lines=14> */
.L_x_2130:
        /* <DEDUP_REMOVED lines=44> */
.L_x_2134:
        /* <DEDUP_REMOVED lines=37> */
.L_x_2132:
        /* <DEDUP_REMOVED lines=13> */
.L_x_2135:
        /* <DEDUP_REMOVED lines=17> */
[----:B------:R-:W-:Y:S02]  /*10b60*/  IMAD.MOV R11, RZ, RZ, -R10 ;  /* 0x000000ffff0b7224 */ /* 0x000fe400078e0a0a */
[----:B------:R-:W-:-:S04]  /*10b70*/  IMAD.HI.U32 R2, R3, R8, RZ ;  /* 0x0000000803027227 */ /* 0x000fc800078e00ff */
[----:B------:R-:W-:-:S05]  /*10b80*/  IMAD R8, R2, R11, R8 ;  /* 0x0000000b02087224 */ /* 0x000fca00078e0208 */
        /* <DEDUP_REMOVED lines=14> */
[----:B0-----:R-:W-:-:S04]  /*10c70*/  IMAD.MOV R8, RZ, RZ, -R3 ;  /* 0x000000ffff087224 */ /* 0x001fc800078e0a03 */
[----:B------:R-:W-:Y:S01]  /*10c80*/  IMAD.MOV.U32 R2, RZ, RZ, R8 ;  /* 0x000000ffff027224 */ /* 0x000fe200078e0008 */
[----:B------:R-:W-:-:S03]  /*10c90*/  IABS R8, R6 ;  /* 0x0000000600087213 */ /* 0x000fc60000000000 */
[----:B------:R-:W-:Y:S02]  /*10ca0*/  IMAD R9, R2, R5, RZ ;  /* 0x0000000502097224 */ /* 0x000fe400078e02ff */
[----:B------:R-:W-:Y:S02]  /*10cb0*/  IMAD.MOV.U32 R2, RZ, RZ, RZ ;  /* 0x000000ffff027224 */ /* 0x000fe400078e00ff */
[----:B------:R-:W-:Y:S02]  /*10cc0*/  IMAD.MOV R8, RZ, RZ, -R8 ;  /* 0x000000ffff087224 */ /* 0x000fe400078e0a08 */
[----:B------:R-:W-:Y:S01]  /*10cd0*/  IMAD.HI.U32 R2, R3, R9, R2 ;  /* 0x0000000903027227 */ /* 0x000fe200078e0002 */
[----:B------:R-:W-:-:S05]  /*10ce0*/  IABS R3, R7 ;  /* 0x0000000700037213 */ /* 0x000fca0000000000 */
[----:B------:R-:W-:-:S04]  /*10cf0*/  IMAD.HI.U32 R2, R2, R3, RZ ;  /* 0x0000000302027227 */ /* 0x000fc800078e00ff */
[----:B------:R-:W-:Y:S01]  /*10d00*/  IMAD R8, R2, R8, R3 ;  /* 0x0000000802087224 */ /* 0x000fe200078e0203 */
[----:B------:R-:W-:-:S04]  /*10d10*/  LOP3.LUT R3, R7, R6, RZ, 0x3c, !PT ;  /* 0x0000000607037212 */ /* 0x000fc800078e3cff */
[----:B------:R-:W-:Y:S02]  /*10d20*/  ISETP.GT.U32.AND P1, PT, R5, R8, PT ;  /* 0x000000080500720c */ /* 0x000fe40003f24070 */
[----:B------:R-:W-:Y:S01]  /*10d30*/  ISETP.GE.AND P2, PT, R3, RZ, PT ;  /* 0x000000ff0300720c */ /* 0x000fe20003f46270 */
[----:B------:R-:W-:-:S10]  /*10d40*/  IMAD.MOV R3, RZ, RZ, -R7 ;  /* 0x000000ffff037224 */ /* 0x000fd400078e0a07 */
        /* <DEDUP_REMOVED lines=13> */
.L_x_2136:
[----:B0-----:R-:W0:Y:S02]  /*10e20*/  LDC.64 R2, c[0x0][0xc90] ;  /* 0x00032400ff027b82 */ /* 0x001e240000000a00 */
[----:B0-----:R-:W-:-:S05]  /*10e30*/  IMAD.WIDE R2, R27, 0x4, R2 ;  /* 0x000000041b027825 */ /* 0x001fca00078e0202 */
[----:B------:R0:W2:Y:S02]  /*10e40*/  LDG.E R8, desc[UR58][R2.64] ;  /* 0x0000003a02087981 */ /* 0x0000a4000c1e1900 */
[----:B0-----:R-:W-:Y:S02]  /*10e50*/  IMAD.MOV.U32 R2, RZ, RZ, RZ ;  /* 0x000000ffff027224 */ /* 0x001fe400078e00ff */
[----:B--2---:R-:W-:-:S05]  /*10e60*/  IMAD R5, R25, R8, RZ ;  /* 0x0000000819057224 */ /* 0x004fca00078e02ff */
[----:B------:R-:W-:-:S04]  /*10e70*/  IABS R10, R5 ;  /* 0x00000005000a7213 */ /* 0x000fc80000000000 */
[----:B------:R-:W0:Y:S08]  /*10e80*/  I2F.RP R6, R10 ;  /* 0x0000000a00067306 */ /* 0x000e300000209400 */
[----:B0-----:R-:W0:Y:S02]  /*10e90*/  MUFU.RCP R6, R6 ;  /* 0x0000000600067308 */ /* 0x001e240000001000 */
[----:B0-----:R-:W-:-:S06]  /*10ea0*/  VIADD R7, R6, 0xffffffe ;  /* 0x0ffffffe06077836 */ /* 0x001fcc0000000000 */
[----:B------:R-:W0:Y:S02]  /*10eb0*/  F2I.FTZ.U32.TRUNC.NTZ R3, R7 ;  /* 0x0000000700037305 */ /* 0x000e24000021f000 */
[----:B0-----:R-:W-:-:S04]  /*10ec0*/  IMAD.MOV R9, RZ, RZ, -R3 ;  /* 0x000000ffff097224 */ /* 0x001fc800078e0a03 */
[----:B------:R-:W-:-:S04]  /*10ed0*/  IMAD R9, R9, R10, RZ ;  /* 0x0000000a09097224 */ /* 0x000fc800078e02ff */
        /* <DEDUP_REMOVED lines=21> */
[----:B------:R-:W-:-:S04]  /*11030*/  VIADDMNMX R7, R7, UR5, R8, PT ;  /* 0x0000000507077c46 */ /* 0x000fc8000b800108 */
[----:B------:R-:W-:Y:S01]  /*11040*/  IABS R8, R7 ;  /* 0x0000000700087213 */ /* 0x000fe20000000000 */
[----:B------:R-:W-:-:S03]  /*11050*/  IMAD.MOV R26, RZ, RZ, -R7 ;  /* 0x000000ffff1a7224 */ /* 0x000fc600078e0a07 */
[----:B------:R-:W0:Y:S08]  /*11060*/  I2F.RP R9, R8 ;  /* 0x0000000800097306 */ /* 0x000e300000209400 */
[----:B0-----:R-:W0:Y:S02]  /*11070*/  MUFU.RCP R9, R9 ;  /* 0x0000000900097308 */ /* 0x001e240000001000 */
[----:B0-----:R-:W-:Y:S01]  /*11080*/  VIADD R3, R9, 0xffffffe ;  /* 0x0ffffffe09037836 */ /* 0x001fe20000000000 */
[----:B------:R-:W-:-:S05]  /*11090*/  IABS R9, R7 ;  /* 0x0000000700097213 */ /* 0x000fca0000000000 */
[----:B------:R-:W0:Y:S02]  /*110a0*/  F2I.FTZ.U32.TRUNC.NTZ R3, R3 ;  /* 0x0000000300037305 */ /* 0x000e24000021f000 */
[----:B0-----:R-:W-:-:S04]  /*110b0*/  IMAD.MOV R11, RZ, RZ, -R3 ;  /* 0x000000ffff0b7224 */ /* 0x001fc800078e0a03 */
[----:B------:R-:W-:-:S04]  /*110c0*/  IMAD R5, R11, R8, RZ ;  /* 0x000000080b057224 */ /* 0x000fc800078e02ff */
        /* <DEDUP_REMOVED lines=11> */
[----:B------:R-:W-:Y:S02]  /*11180*/  ISETP.GE.AND P2, PT, R3, RZ, PT ;  /* 0x000000ff0300720c */ /* 0x000fe40003f46270 */
[----:B------:R-:W-:-:S05]  /*11190*/  IADD3 R3, R6, 0x1000000, R4 ;  /* 0x0100000006037810 */ /* 0x000fca0007ffe004 */
[----:B------:R-:W-:-:S06]  /*111a0*/  @P0 VIADD R2, R2, 0x1 ;  /* 0x0000000102020836 */ /* 0x000fcc0000000000 */
[----:B------:R-:W-:Y:S01]  /*111b0*/  @!P2 IMAD.MOV R2, RZ, RZ, -R2 ;  /* 0x000000ffff02a224 */ /* 0x000fe200078e0a02 */
[----:B------:R-:W-:-:S05]  /*111c0*/  @!P1 LOP3.LUT R2, RZ, R7, RZ, 0x33, !PT ;  /* 0x00000007ff029212 */ /* 0x000fca00078e33ff */
[----:B------:R-:W-:-:S07]  /*111d0*/  IMAD R26, R2, R26, R3 ;  /* 0x0000001a021a7224 */ /* 0x000fce00078e0203 */
.L_x_2137:
[----:B------:R-:W-:-:S05]  /*111e0*/  LOP3.LUT R2, RZ, R2, RZ, 0x33, !PT ;  /* 0x00000002ff027212 */ /* 0x000fca00078e33ff */
[----:B------:R-:W-:Y:S01]  /*111f0*/  IMAD.IADD R25, R25, 0x1, R2 ;  /* 0x0000000119197824 */ /* 0x000fe200078e0202 */
[----:B------:R-:W-:Y:S06]  /*11200*/  BRA `(.L_x_2138) ;  /* 0x00000000000c7947 */ /* 0x000fec0003800000 */
.L_x_2133:
[----:B------:R-:W-:Y:S02]  /*11210*/  IMAD.MOV.U32 R25, RZ, RZ, RZ ;  /* 0x000000ffff197224 */ /* 0x000fe400078e00ff */
[----:B------:R-:W-:Y:S02]  /*11220*/  IMAD.U32 R24, RZ, RZ, UR6 ;  /* 0x00000006ff187e24 */ /* 0x000fe4000f8e00ff */
[----:B------:R-:W-:-:S07]  /*11230*/  IMAD.MOV.U32 R26, RZ, RZ, RZ ;  /* 0x000000ffff1a7224 */ /* 0x000fce00078e00ff */
.L_x_2138:
[----:B------:R-:W-:-:S13]  /*11240*/  ISETP.NE.AND P0, PT, R0, RZ, PT ;  /* 0x000000ff0000720c */ /* 0x000fda0003f05270 */
[----:B------:R-:W0:Y:S01]  /*11250*/  @!P0 S2R R3, SR_CgaCtaId ;  /* 0x0000000000038919 */ /* 0x000e220000008800 */
[----:B------:R-:W-:-:S04]  /*11260*/  @!P0 MOV R0, 0x400 ;  /* 0x0000040000008802 */ /* 0x000fc80000000f00 */
[----:B0-----:R-:W-:-:S05]  /*11270*/  @!P0 LEA R0, R3, R0, 0x18 ;  /* 0x0000000003008211 */ /* 0x001fca00078ec0ff */
[----:B------:R1:W-:Y:S01]  /*11280*/  @!P0 STS.128 [R0+0x31cd0], R24 ;  /* 0x031cd01800008388 */ /* 0x0003e20000000c00 */
[----:B------:R-:W-:Y:S06]  /*11290*/  BAR.ARV 0x5, 0x200 ;  /* 0x0148000000007b1d */ /* 0x000fec0000002000 */
.L_x_2131:
        /* <DEDUP_REMOVED lines=33> */
.L_x_2245:
[----:B0--3--:R-:W0:Y:S02]  /*114b0*/  LDC.64 R2, c[0x0][0xc88] ;  /* 0x00032200ff027b82 */ /* 0x009e240000000a00 */
[----:B0-----:R-:W-:-:S05]  /*114c0*/  IMAD.WIDE R2, R27, 0x4, R2 ;  /* 0x000000041b027825 */ /* 0x001fca00078e0202 */
[----:B--2---:R-:W2:Y:S01]  /*114d0*/  LDG.E R9, desc[UR58][R2.64] ;  /* 0x0000003a02097981 */ /* 0x004ea2000c1e1900 */
[----:B------:R-:W-:Y:S05]  /*114e0*/  YIELD ;  /* 0x0000000000007946 */ /* 0x000fea0003800000 */
[----:B------:R-:W-:Y:S01]  /*114f0*/  ULDC.64 UR4, c[0x0][0xa28] ;  /* 0x00028a0000047ab9 */ /* 0x000fe20000000a00 */
[----:B------:R-:W-:Y:S01]  /*11500*/  IMAD.MOV.U32 R0, RZ, RZ, RZ ;  /* 0x000000ffff007224 */ /* 0x000fe200078e00ff */
[----:B------:R-:W-:Y:S01]  /*11510*/  ISETP.NE.U32.AND P0, PT, RZ, UR4, PT ;  /* 0x00000004ff007c0c */ /* 0x000fe2000bf05070 */
[----:B------:R-:W-:Y:S01]  /*11520*/  IMAD.MOV.U32 R6, RZ, RZ, RZ ;  /* 0x000000ffff067224 */ /* 0x000fe200078e00ff */
[----:B------:R-:W-:Y:S01]  /*11530*/  ULDC.64 UR6, c[0x0][0xa08] ;  /* 0x0002820000067ab9 */ /* 0x000fe20000000a00 */
[----:B------:R-:W-:Y:S01]  /*11540*/  ULDC.64 UR8, c[0x0][0xa18] ;  /* 0x0002860000087ab9 */ /* 0x000fe20000000a00 */
[----:B------:R-:W-:-:S02]  /*11550*/  ISETP.NE.AND.EX P0, PT, RZ, UR5, PT, P0 ;  /* 0x00000005ff007c0c */ /* 0x000fc4000bf05300 */
[----:B------:R-:W-:Y:S02]  /*11560*/  ISETP.NE.U32.AND P2, PT, RZ, UR6, PT ;  /* 0x00000006ff007c0c */ /* 0x000fe4000bf45070 */
        /* <DEDUP_REMOVED lines=9> */
[----:B-1----:R1:W5:Y:S01]  /*11600*/  @P0 LDG.E R0, desc[UR58][R2.64] ;  /* 0x0000003a02000981 */ /* 0x002362000c1e1900 */
        /* <DEDUP_REMOVED lines=12> */
[----:B------:R-:W5:Y:S01]  /*116d0*/  @P0 LDG.E R29, desc[UR58][R4.64] ;  /* 0x0000003a041d0981 */ /* 0x000f62000c1e1900 */
[----:B------:R-:W-:-:S03]  /*116e0*/  ULDC.64 UR4, c[0x0][0x418] ;  /* 0x0001060000047ab9 */ /* 0x000fc60000000a00 */
        /* <DEDUP_REMOVED lines=14> */
[----:B------:R-:W0:Y:S04]  /*117d0*/  LDG.E R6, desc[UR58][R2.64] ;  /* 0x0000003a02067981 */ /* 0x000e28000c1e1900 */
[----:B------:R-:W0:Y:S02]  /*117e0*/  LDG.E R2, desc[UR58][R2.64+0x4] ;  /* 0x0000043a02027981 */ /* 0x000e24000c1e1900 */
[----:B0-----:R-:W-:-:S05]  /*117f0*/  IMAD.IADD R8, R2, 0x1, -R6 ;  /* 0x0000000102087824 */ /* 0x001fca00078e0a06 */
[----:B------:R1:W-:Y:S02]  /*11800*/  STL [R1+0x14], R8 ;  /* 0x0000140801007387 */ /* 0x0003e40000100800 */
.L_x_2140:
[----:B------:R-:W-:Y:S01]  /*11810*/  ULDC.64 UR4, c[0x0][0xa20] ;  /* 0x0002880000047ab9 */ /* 0x000fe20000000a00 */
[C---:B------:R-:W-:Y:S01]  /*11820*/  LOP3.LUT R6, R26.reuse, 0xff000000, RZ, 0xc0, !PT ;  /* 0xff0000001a067812 */ /* 0x040fe200078ec0ff */
[----:B-----5:R-:W-:Y:S01]  /*11830*/  IMAD.IADD R29, R29, 0x1, R0 ;  /* 0x000000011d1d7824 */ /* 0x020fe200078e0200 */
[----:B------:R-:W-:Y:S02]  /*11840*/  ISETP.NE.U32.AND P1, PT, RZ, UR4, PT ;  /* 0x00000004ff007c0c */ /* 0x000fe4000bf25070 */
[----:B------:R-:W-:Y:S02]  /*11850*/  SHF.R.U32.HI R6, RZ, 0x8, R6 ;  /* 0x00000008ff067819 */ /* 0x000fe40000011606 */
[----:B------:R-:W-:Y:S02]  /*11860*/  ISETP.NE.AND.EX P1, PT, RZ, UR5, PT, P1 ;  /* 0x00000005ff007c0c */ /* 0x000fe4000bf25310 */
[C---:B------:R-:W-:Y:S02]  /*11870*/  LOP3.LUT R2, R26.reuse, 0xff0000, RZ, 0xc0, !PT ;  /* 0x00ff00001a027812 */ /* 0x040fe400078ec0ff */
[----:B------:R-:W-:Y:S01]  /*11880*/  LOP3.LUT R16, R26, 0xffff, RZ, 0xc0, !PT ;  /* 0x0000ffff1a107812 */ /* 0x000fe200078ec0ff */
[----:B------:R-:W-:Y:S01]  /*11890*/  IMAD.MOV.U32 R26, RZ, RZ, R9 ;  /* 0x000000ffff1a7224 */ /* 0x000fe200078e0009 */
[----:B------:R-:W-:-:S07]  /*118a0*/  LEA.HI R6, R2, R6, RZ, 0x10 ;  /* 0x0000000602067211 */ /* 0x000fce00078f80ff */
[----:B------:R-:W-:Y:S05]  /*118b0*/  @!P1 BRA `(.L_x_2141) ;  /* 0x0000000000109947 */ /* 0x000fea0003800000 */
[----:B------:R-:W-:-:S04]  /*118c0*/  IADD3 R2, P0, R22, UR4, RZ ;  /* 0x0000000416027c10 */ /* 0x000fc8000ff1e0ff */
[----:B------:R-:W-:-:S05]  /*118d0*/  IADD3.X R3, R23, UR5, RZ, P0, !PT ;  /* 0x0000000517037c10 */ /* 0x000fca00087fe4ff */
[----:B------:R2:W5:Y:S01]  /*118e0*/  LDG.E R7, desc[UR58][R2.64] ;  /* 0x0000003a02077981 */ /* 0x000562000c1e1900 */
[----:B------:R-:W-:Y:S05]  /*118f0*/  BRA `(.L_x_2142) ;  /* 0x0000000000107947 */ /* 0x000fea0003800000 */
.L_x_2141:
[----:B------:R-:W-:Y:S05]  /*11900*/  @!P0 BRA `(.L_x_2142) ;  /* 0x00000000000c8947 */ /* 0x000fea0003800000 */
[----:B------:R-:W2:Y:S04]  /*11910*/  LDG.E R7, desc[UR58][R4.64] ;  /* 0x0000003a04077981 */ /* 0x000ea8000c1e1900 */
[----:B------:R-:W2:Y:S02]  /*11920*/  LDG.E R4, desc[UR58][R4.64+0x4] ;  /* 0x0000043a04047981 */ /* 0x000ea4000c1e1900 */
[----:B--2---:R-:W-:-:S07]  /*11930*/  IMAD.IADD R7, R4, 0x1, -R7 ;  /* 0x0000000104077824 */ /* 0x004fce00078e0a07 */
.L_x_2142:
[----:B-----5:R-:W-:Y:S01]  /*11940*/  IMAD.IADD R7, R7, 0x1, -R0 ;  /* 0x0000000107077824 */ /* 0x020fe200078e0a00 */
[----:B------:R-:W-:Y:S01]  /*11950*/  LOP3.LUT R9, R6, 0xff, RZ, 0xc0, !PT ;  /* 0x000000ff06097812 */ /* 0x000fe200078ec0ff */
[----:B------:R-:W3:Y:S01]  /*11960*/  LDC R0, c[0x0][0x448] ;  /* 0x00011200ff007b82 */ /* 0x000ee20000000800 */
[----:B--2---:R-:W-:Y:S01]  /*11970*/  IMAD R2, R25, 0xc0, RZ ;  /* 0x000000c019027824 */ /* 0x004fe200078e02ff */
[----:B------:R-:W-:Y:S01]  /*11980*/  BSSY B0, `(.L_x_2143) ;  /* 0x0000036000007945 */ /* 0x000fe20003800000 */
[----:B------:R-:W-:Y:S02]  /*11990*/  IMAD.MOV.U32 R4, RZ, RZ, RZ ;  /* 0x000000ffff047224 */ /* 0x000fe400078e00ff */
[----:B------:R-:W-:Y:S01]  /*119a0*/  VIADD R2, R2, 0xbf ;  /* 0x000000bf02027836 */ /* 0x000fe20000000000 */
[----:B---3--:R-:W-:-:S13]  /*119b0*/  ISETP.NE.AND P0, PT, R0, 0x1, PT ;  /* 0x000000010000780c */ /* 0x008fda0003f05270 */
[----:B------:R-:W2:Y:S08]  /*119c0*/  @P0 LDC R3, c[0x0][0x44c] ;  /* 0x00011300ff030b82 */ /* 0x000eb00000000800 */
[----:B------:R-:W3:Y:S01]  /*119d0*/  @P0 LDC R0, c[0x0][0x450] ;  /* 0x00011400ff000b82 */ /* 0x000ee20000000800 */
[----:B--2---:R-:W-:-:S05]  /*119e0*/  @P0 IMAD.HI.U32 R3, R2, R3, RZ ;  /* 0x0000000302030227 */ /* 0x004fca00078e00ff */
[----:B---3--:R-:W-:Y:S01]  /*119f0*/  @P0 SHF.R.U32.HI R2, RZ, R0, R3 ;  /* 0x00000000ff020219 */ /* 0x008fe20000011603 */
[C---:B------:R-:W-:Y:S01]  /*11a00*/  VIADD R0, R7.reuse, 0x8f ;  /* 0x0000008f07007836 */ /* 0x040fe20000000000 */
[----:B------:R-:W-:-:S03]  /*11a10*/  IADD3 R7, R7, 0x90, -R8 ;  /* 0x0000009007077810 */ /* 0x000fc60007ffe808 */
[----:B------:R-:W-:-:S04]  /*11a20*/  IMAD.HI R0, R0, 0x38e38e39, RZ ;  /* 0x38e38e3900007827 */ /* 0x000fc800078e02ff */
[----:B------:R-:W-:Y:S01]  /*11a30*/  IMAD.IADD R2, R7, 0x1, R2 ;  /* 0x0000000107027824 */ /* 0x000fe200078e0202 */
[----:B------:R-:W-:Y:S01]  /*11a40*/  SHF.R.U32.HI R3, RZ, 0x1f, R0 ;  /* 0x0000001fff037819 */ /* 0x000fe20000011600 */
[----:B------:R-:W-:Y:S02]  /*11a50*/  IMAD.MOV.U32 R7, RZ, RZ, R4 ;  /* 0x000000ffff077224 */ /* 0x000fe400078e0004 */
[----:B------:R-:W-:Y:S01]  /*11a60*/  IMAD.HI R2, R2, 0x38e38e39, RZ ;  /* 0x38e38e3902027827 */ /* 0x000fe200078e02ff */
[----:B------:R-:W-:-:S04]  /*11a70*/  LEA.HI.SX32 R3, R0, R3, 0x1b ;  /* 0x0000000300037211 */ /* 0x000fc800078fdaff */
[----:B------:R-:W-:-:S04]  /*11a80*/  SHF.R.U32.HI R0, RZ, 0x1f, R2 ;  /* 0x0000001fff007819 */ /* 0x000fc80000011602 */
[----:B------:R-:W-:-:S04]  /*11a90*/  LEA.HI.SX32 R0, R2, R0, 0x1b ;  /* 0x0000000002007211 */ /* 0x000fc800078fdaff */
[----:B01----:R-:W-:Y:S02]  /*11aa0*/  VIMNMX R8, R3, R0, PT ;  /* 0x0000000003087248 */ /* 0x003fe40003fe0100 */
[----:B------:R-:W-:Y:S02]  /*11ab0*/  SHF.R.U32.HI R0, RZ, 0x10, R6 ;  /* 0x00000010ff007819 */ /* 0x000fe40000011606 */
[----:B------:R-:W-:Y:S01]  /*11ac0*/  ISETP.GE.AND P1, PT, R8, 0x1, PT ;  /* 0x000000010800780c */ /* 0x000fe20003f26270 */
[----:B------:R0:W-:Y:S01]  /*11ad0*/  STL [R1+0x18], R8 ;  /* 0x0000180801007387 */ /* 0x0001e20000100800 */
[----:B------:R-:W-:-:S03]  /*11ae0*/  ISETP.NE.AND P0, PT, R0, RZ, PT ;  /* 0x000000ff0000720c */ /* 0x000fc60003f05270 */
[----:B------:R0:W-:Y:S04]  /*11af0*/  STL [R1+0x1c], R4 ;  /* 0x00001c0401007387 */ /* 0x0001e80000100800 */
[----:B------:R0:W-:Y:S06]  /*11b00*/  STL [R1+0x38], R9 ;  /* 0x0000380901007387 */ /* 0x0001ec0000100800 */
[----:B------:R-:W1:Y:S01]  /*11b10*/  @!P0 LDC R0, c[0x0][0x9f0] ;  /* 0x00027c00ff008b82 */ /* 0x000e620000000800 */
[----:B------:R-:W-:Y:S05]  /*11b20*/  @!P1 BRA `(.L_x_2144) ;  /* 0x00000000006c9947 */ /* 0x000fea0003800000 */
[-C--:B01----:R-:W-:Y:S02]  /*11b30*/  IABS R4, R0.reuse ;  /* 0x0000000000047213 */ /* 0x083fe40000000000 */
        /* <DEDUP_REMOVED lines=26> */
.L_x_2144:
[----:B------:R-:W-:Y:S05]  /*11ce0*/  BSYNC B0 ;  /* 0x0000000000007941 */ /* 0x000fea0003800000 */
.L_x_2143:
[----:B-1----:R-:W-:Y:S01]  /*11cf0*/  IMAD.MOV.U32 R0, RZ, RZ, R7 ;  /* 0x000000ffff007224 */ /* 0x002fe200078e0007 */
[----:B------:R-:W-:Y:S03]  /*11d00*/  BSSY B7, `(.L_x_2145) ;  /* 0x0000419000077945 */ /* 0x000fe60003800000 */
[----:B------:R-:W-:-:S05]  /*11d10*/  IMAD R2, R9, R0, RZ ;  /* 0x0000000009027224 */ /* 0x000fca00078e02ff */
[----:B------:R-:W-:Y:S01]  /*11d20*/  VIADDMNMX R0, R2, R0, R8, PT ;  /* 0x0000000002007246 */ /* 0x000fe20003800108 */
[----:B------:R1:W-:Y:S03]  /*11d30*/  STL [R1+0x4], R2 ;  /* 0x0000040201007387 */ /* 0x0003e60000100800 */
[----:B------:R-:W-:Y:S01]  /*11d40*/  ISETP.GT.AND P0, PT, R0, R2, PT ;  /* 0x000000020000720c */ /* 0x000fe20003f04270 */
[----:B------:R1:W-:-:S12]  /*11d50*/  STL [R1+0x20], R0 ;  /* 0x0000200001007387 */ /* 0x0003d80000100800 */
[----:B------:R-:W-:Y:S05]  /*11d60*/  @P0 BRA `(.L_x_2146) ;  /* 0x0000000000440947 */ /* 0x000fea0003800000 */
[----:B-1----:R-:W1:Y:S02]  /*11d70*/  S2R R0, SR_TID.X ;  /* 0x0000000000007919 */ /* 0x002e640000002100 */
[----:B-1----:R-:W-:-:S04]  /*11d80*/  LOP3.LUT R0, R0, 0x7f, RZ, 0xc0, !PT ;  /* 0x0000007f00007812 */ /* 0x002fc800078ec0ff */
[----:B------:R-:W-:-:S13]  /*11d90*/  ISETP.NE.AND P0, PT, R0, RZ, PT ;  /* 0x000000ff0000720c */ /* 0x000fda0003f05270 */
[----:B------:R-:W-:Y:S05]  /*11da0*/  @P0 BRA `(.L_x_2147) ;  /* 0x0000004000380947 */ /* 0x000fea0003800000 */
[----:B------:R-:W1:Y:S01]  /*11db0*/  S2R R5, SR_LANEID ;  /* 0x0000000000057919 */ /* 0x000e620000000000 */
[----:B------:R-:W-:Y:S01]  /*11dc0*/  VOTEU.ANY UR4, UPT, PT ;  /* 0x0000000000047886 */ /* 0x000fe200038e0100 */
[----:B------:R-:W3:Y:S01]  /*11dd0*/  LDC.64 R2, c[0x0][0xc60] ;  /* 0x00031800ff027b82 */ /* 0x000ee20000000a00 */
[----:B------:R-:W1:Y:S02]  /*11de0*/  FLO.U32 R0, UR4 ;  /* 0x0000000400007d00 */ /* 0x000e6400080e0000 */
[----:B-1----:R-:W-:-:S06]  /*11df0*/  ISETP.EQ.U32.AND P0, PT, R0, R5, PT ;  /* 0x000000050000720c */ /* 0x002fcc0003f02070 */
[----:B------:R-:W3:Y:S07]  /*11e00*/  POPC R5, UR4 ;  /* 0x0000000400057d09 */ /* 0x000eee0008000000 */
[----:B---3--:R-:W3:Y:S01]  /*11e10*/  @P0 ATOMG.E.ADD.STRONG.GPU PT, R3, desc[UR58][R2.64], R5 ;  /* 0x00000005020309a8 */ /* 0x008ee200081ee1fa */
[----:B0-----:R-:W0:Y:S02]  /*11e20*/  S2R R4, SR_LTMASK ;  /* 0x0000000000047919 */ /* 0x001e240000003900 */
[----:B0-----:R-:W-:-:S04]  /*11e30*/  LOP3.LUT R4, R4, UR4, RZ, 0xc0, !PT ;  /* 0x0000000404047c12 */ /* 0x001fc8000f8ec0ff */
[----:B--2---:R-:W0:Y:S01]  /*11e40*/  POPC R7, R4 ;  /* 0x0000000400077309 */ /* 0x004e220000000000 */
[----:B---3--:R-:W0:Y:S02]  /*11e50*/  SHFL.IDX PT, R0, R3, R0, 0x1f ;  /* 0x00001f0003007589 */ /* 0x008e2400000e0000 */
[----:B0-----:R-:W-:Y:S01]  /*11e60*/  IADD3 R24, R0, UR36, R7 ;  /* 0x0000002400187c10 */ /* 0x001fe2000fffe007 */
[----:B------:R-:W-:Y:S06]  /*11e70*/  BRA `(.L_x_2147) ;  /* 0x0000004000047947 */ /* 0x000fec0003800000 */
.L_x_2146:
[----:B-1----:R-:W-:Y:S01]  /*11e80*/  VIADD R0, R17, 0x16a00 ;  /* 0x00016a0011007836 */ /* 0x002fe20000000000 */
[----:B------:R-:W-:Y:S04]  /*11e90*/  BSSY B6, `(.L_x_2148) ;  /* 0x0000013000067945 */ /* 0x000fe80003800000 */
[----:B------:R-:W-:-:S13]  /*11ea0*/  LOP3.LUT P0, RZ, R0, 0x1bf, RZ, 0xc0, !PT ;  /* 0x000001bf00ff7812 */ /* 0x000fda000780c0ff */
[----:B------:R-:W-:Y:S05]  /*11eb0*/  @!P0 BRA `(.L_x_2149) ;  /* 0x0000000000408947 */ /* 0x000fea0003800000 */
[----:B------:R-:W-:Y:S01]  /*11ec0*/  MOV R2, 0x0 ;  /* 0x0000000000027802 */ /* 0x000fe20000000f00 */
[----:B------:R-:W-:Y:S01]  /*11ed0*/  ULDC.64 UR6, c[0x4][0xa8] ;  /* 0x01002a0000067ab9 */ /* 0x000fe20000000a00 */
[----:B------:R-:W-:Y:S01]  /*11ee0*/  ULDC.64 UR8, c[0x4][0xb0] ;  /* 0x01002c0000087ab9 */ /* 0x000fe20000000a00 */
[----:B------:R-:W-:Y:S01]  /*11ef0*/  ULDC.64 UR4, c[0x4][0x8] ;  /* 0x0100020000047ab9 */ /* 0x000fe20000000a00 */
[----:B0-----:R-:W-:Y:S02]  /*11f00*/  IMAD.U32 R4, RZ, RZ, UR6 ;  /* 0x00000006ff047e24 */ /* 0x001fe4000f8e00ff */
[----:B------:R-:W0:Y:S01]  /*11f10*/  LDC.64 R2, c[0x4][R2] ;  /* 0x0100000002027b82 */ /* 0x000e220000000a00 */
[----:B------:R-:W-:Y:S02]  /*11f20*/  IMAD.U32 R5, RZ, RZ, UR7 ;  /* 0x00000007ff057e24 */ /* 0x000fe4000f8e00ff */
[----:B------:R-:W-:Y:S02]  /*11f30*/  IMAD.U32 R6, RZ, RZ, UR8 ;  /* 0x00000008ff067e24 */ /* 0x000fe4000f8e00ff */
[----:B--2---:R-:W-:-:S02]  /*11f40*/  IMAD.U32 R7, RZ, RZ, UR9 ;  /* 0x00000009ff077e24 */ /* 0x004fc4000f8e00ff */
[----:B------:R-:W-:Y:S02]  /*11f50*/  IMAD.U32 R10, RZ, RZ, UR4 ;  /* 0x00000004ff0a7e24 */ /* 0x000fe4000f8e00ff */
[----:B------:R-:W-:Y:S02]  /*11f60*/  IMAD.U32 R11, RZ, RZ, UR5 ;  /* 0x00000005ff0b7e24 */ /* 0x000fe4000f8e00ff */
[----:B------:R-:W-:Y:S02]  /*11f70*/  IMAD.MOV.U32 R8, RZ, RZ, 0x70 ;  /* 0x00000070ff087424 */ /* 0x000fe400078e00ff */
[----:B------:R-:W-:Y:S02]  /*11f80*/  IMAD.MOV.U32 R12, RZ, RZ, 0x1 ;  /* 0x00000001ff0c7424 */ /* 0x000fe400078e00ff */
[----:B------:R-:W-:-:S07]  /*11f90*/  IMAD.MOV.U32 R13, RZ, RZ, RZ ;  /* 0x000000ffff0d7224 */ /* 0x000fce00078e00ff */
[----:B------:R-:W-:-:S07]  /*11fa0*/  LEPC R20, `(.L_x_2149) ;  /* 0x000000001014794e */ /* 0x000fce0000000000 */
[----:B0-----:R-:W-:Y:S05]  /*11fb0*/  CALL.ABS.NOINC R2 ;  /* 0x0000000002007343 */ /* 0x001fea0003c00000 */
.L_x_2149:
[----:B------:R-:W-:Y:S05]  /*11fc0*/  BSYNC B6 ;  /* 0x0000000000067941 */ /* 0x000fea0003800000 */
.L_x_2148:
        /* <DEDUP_REMOVED lines=8> */
[----:B------:R1:W3:Y:S01]  /*12050*/  LDC.64 R2, c[0x4][R0] ;  /* 0x0100000000027b82 */ /* 0x0002e20000000a00 */
[----:B0-----:R-:W-:Y:S02]  /*12060*/  IMAD.U32 R4, RZ, RZ, UR6 ;  /* 0x00000006ff047e24 */ /* 0x001fe4000f8e00ff */
[----:B------:R-:W-:Y:S02]  /*12070*/  IMAD.U32 R5, RZ, RZ, UR7 ;  /* 0x00000007ff057e24 */ /* 0x000fe4000f8e00ff */
[----:B------:R-:W-:Y:S02]  /*12080*/  IMAD.U32 R6, RZ, RZ, UR8 ;  /* 0x00000008ff067e24 */ /* 0x000fe4000f8e00ff */
[----:B--2---:R-:W-:-:S02]  /*12090*/  IMAD.U32 R7, RZ, RZ, UR9 ;  /* 0x00000009ff077e24 */ /* 0x004fc4000f8e00ff */
[----:B------:R-:W-:Y:S02]  /*120a0*/  IMAD.U32 R10, RZ, RZ, UR4 ;  /* 0x00000004ff0a7e24 */ /* 0x000fe4000f8e00ff */
[----:B------:R-:W-:Y:S02]  /*120b0*/  IMAD.U32 R11, RZ, RZ, UR5 ;  /* 0x00000005ff0b7e24 */ /* 0x000fe4000f8e00ff */
[----:B------:R-:W-:Y:S02]  /*120c0*/  IMAD.MOV.U32 R8, RZ, RZ, 0x70 ;  /* 0x00000070ff087424 */ /* 0x000fe400078e00ff */
[----:B------:R-:W-:Y:S02]  /*120d0*/  IMAD.MOV.U32 R12, RZ, RZ, 0x1 ;  /* 0x00000001ff0c7424 */ /* 0x000fe400078e00ff */
[----:B-1----:R-:W-:-:S07]  /*120e0*/  IMAD.MOV.U32 R13, RZ, RZ, RZ ;  /* 0x000000ffff0d7224 */ /* 0x002fce00078e00ff */
[----:B------:R-:W-:-:S07]  /*120f0*/  LEPC R20, `(.L_x_2152) ;  /* 0x000000001014794e */ /* 0x000fce0000000000 */
[----:B---3--:R-:W-:Y:S05]  /*12100*/  CALL.ABS.NOINC R2 ;  /* 0x0000000002007343 */ /* 0x008fea0003c00000 */
.L_x_2152:
        /* <DEDUP_REMOVED lines=16> */
.L_x_2151:
[----:B------:R-:W-:Y:S05]  /*12210*/  BSYNC B6 ;  /* 0x0000000000067941 */ /* 0x000fea0003800000 */
.L_x_2150:
[----:B------:R-:W-:Y:S01]  /*12220*/  ULDC.64 UR4, c[0x0][0x9f8] ;  /* 0x00027e0000047ab9 */ /* 0x000fe20000000a00 */
[----:B------:R-:W3:Y:S01]  /*12230*/  LDL R20, [R1+0x20] ;  /* 0x0000200001147983 */ /* 0x000ee20000100800 */
[----:B------:R-:W-:Y:S01]  /*12240*/  ISETP.NE.U32.AND P0, PT, RZ, UR4, PT ;  /* 0x00000004ff007c0c */ /* 0x000fe2000bf05070 */
[----:B------:R-:W1:Y:S03]  /*12250*/  LDC.64 R2, c[0x0][0x418] ;  /* 0x00010600ff027b82 */ /* 0x000e660000000a00 */
[----:B------:R-:W-:-:S13]  /*12260*/  ISETP.NE.AND.EX P0, PT, RZ, UR5, PT, P0 ;  /* 0x00000005ff007c0c */ /* 0x000fda000bf05300 */
[----:B------:R-:W-:-:S04]  /*12270*/  @P0 IADD3 R22, P1, R22, UR4, RZ ;  /* 0x0000000416160c10 */ /* 0x000fc8000ff3e0ff */
[----:B------:R-:W-:Y:S01]  /*12280*/  @P0 IADD3.X R23, R23, UR5, RZ, P1, !PT ;  /* 0x0000000517170c10 */ /* 0x000fe20008ffe4ff */
[----:B------:R-:W-:-:S04]  /*12290*/  ULDC.64 UR4, c[0x0][0xa08] ;  /* 0x0002820000047ab9 */ /* 0x000fc80000000a00 */
[----:B------:R3:W2:Y:S01]  /*122a0*/  @P0 LDG.E R26, desc[UR58][R22.64] ;  /* 0x0000003a161a0981 */ /* 0x0006a2000c1e1900 */
        /* <DEDUP_REMOVED lines=12> */
.L_x_2261:
        /* <DEDUP_REMOVED lines=8> */
.L_x_2264:
        /* <DEDUP_REMOVED lines=8> */
[----:B0-----:R-:W0:Y:S02]  /*12470*/  @P0 LDC.64 R4, c[0x0][0x440] ;  /* 0x00011000ff040b82 */ /* 0x001e240000000a00 */
        /* <DEDUP_REMOVED lines=13> */
.L_x_2156:
[----:B--2---:R-:W-:Y:S01]  /*12550*/  IMAD R0, R18, 0x8, R17 ;  /* 0x0000000812007824 */ /* 0x004fe200078e0211 */
[----:B---3--:R-:W-:-:S04]  /*12560*/  SHF.L.U32 R2, R28, 0x1f, RZ ;  /* 0x0000001f1c027819 */ /* 0x008fc800000006ff */
[----:B------:R-:W2:Y:S02]  /*12570*/  SYNCS.PHASECHK.TRANS64.TRYWAIT P0, [R0+URZ+0x31c40], R2 ;  /* 0x031c4002000075a7 */ /* 0x000ea4000800017f */
[----:B--2---:R-:W-:Y:S05]  /*12580*/  @!P0 BRA `(.L_x_2157) ;  /* 0x0000005000348947 */ /* 0x004fea0003800000 */
.L_x_2265:
        /* <DEDUP_REMOVED lines=11> */
.L_x_2158:
        /* <DEDUP_REMOVED lines=31> */
.L_x_2154:
[----:B0-----:R-:W3:Y:S04]  /*12830*/  LDL.LU R4, [R1+0x10] ;  /* 0x0000100001047983 */ /* 0x001ee80000300800 */
        /* <DEDUP_REMOVED lines=31> */
[----:B-1----:R-:W-:-:S02]  /*12a30*/  IMAD.U32 R7, RZ, RZ, UR9 ;  /* 0x00000009ff077e24 */ /* 0x002fc4000f8e00ff */
[----:B------:R-:W-:Y:S02]  /*12a40*/  IMAD.U32 R10, RZ, RZ, UR4 ;  /* 0x00000004ff0a7e24 */ /* 0x000fe4000f8e00ff */
[----:B------:R-:W-:Y:S02]  /*12a50*/  IMAD.U32 R11, RZ, RZ, UR5 ;  /* 0x00000005ff0b7e24 */ /* 0x000fe4000f8e00ff */
[----:B------:R-:W-:Y:S02]  /*12a60*/  IMAD.MOV.U32 R8, RZ, RZ, 0x70 ;  /* 0x00000070ff087424 */ /* 0x000fe400078e00ff */
[----:B------:R-:W-:Y:S02]  /*12a70*/  IMAD.MOV.U32 R12, RZ, RZ, 0x1 ;  /* 0x00000001ff0c7424 */ /* 0x000fe400078e00ff */
[----:B------:R-:W-:-:S07]  /*12a80*/  IMAD.MOV.U32 R13, RZ, RZ, RZ ;  /* 0x000000ffff0d7224 */ /* 0x000fce00078e00ff */
[----:B------:R-:W-:-:S07]  /*12a90*/  LEPC R20, `(.L_x_2160) ;  /* 0x000000001014794e */ /* 0x000fce0000000000 */
[----:B0-----:R-:W-:Y:S05]  /*12aa0*/  CALL.ABS.NOINC R2 ;  /* 0x0000000002007343 */ /* 0x001fea0003c00000 */
.L_x_2160:
[----:B------:R-:W-:Y:S05]  /*12ab0*/  BSYNC B6 ;  /* 0x0000000000067941 */ /* 0x000fea0003800000 */
.L_x_2159:
[----:B------:R-:W2:Y:S01]  /*12ac0*/  LDL.LU R20, [R1+0x10] ;  /* 0x0000100001147983 */ /* 0x000ea20000300800 */
[----:B------:R-:W3:Y:S01]  /*12ad0*/  LDC R9, c[0x0][0x448] ;  /* 0x00011200ff097b82 */ /* 0x000ee20000000800 */
[----:B------:R-:W-:Y:S01]  /*12ae0*/  ULDC.64 UR4, c[0x0][0x2d8] ;  /* 0x0000b60000047ab9 */ /* 0x000fe20000000a00 */
[----:B------:R-:W-:Y:S01]  /*12af0*/  ULDC.64 UR6, c[0x0][0x2e0] ;  /* 0x0000b80000067ab9 */ /* 0x000fe20000000a00 */
[----:B0-----:R-:W2:Y:S01]  /*12b00*/  LDL.LU.64 R2, [R1+0x30] ;  /* 0x0000300001027983 */ /* 0x001ea20000300a00 */
[----:B------:R-:W-:-:S03]  /*12b10*/  ULDC.64 UR8, c[0x0][0x280] ;  /* 0x0000a00000087ab9 */ /* 0x000fc60000000a00 */
[----:B------:R-:W4:Y:S04]  /*12b20*/  LDL.LU R21, [R1+0x24] ;  /* 0x0000240001157983 */ /* 0x000f280000300800 */
[----:B------:R-:W4:Y:S01]  /*12b30*/  LDL.LU R4, [R1+0xc] ;  /* 0x00000c0001047983 */ /* 0x000f220000300800 */
[----:B------:R-:W0:Y:S01]  /*12b40*/  S2R R10, SR_TID.X ;  /* 0x00000000000a7919 */ /* 0x000e220000002100 */
[----:B------:R-:W1:Y:S01]  /*12b50*/  S2R R11, SR_TID.X ;  /* 0x00000000000b7919 */ /* 0x000e620000002100 */
[----:B---3--:R-:W-:-:S13]  /*12b60*/  ISETP.NE.AND P1, PT, R9, 0x1, PT ;  /* 0x000000010900780c */ /* 0x008fda0003f25270 */
[----:B------:R-:W3:Y:S08]  /*12b70*/  @P1 LDC R5, c[0x0][0x450] ;  /* 0x00011400ff051b82 */ /* 0x000ef00000000800 */
[----:B------:R-:W3:Y:S01]  /*12b80*/  @P1 LDC R8, c[0x0][0x450] ;  /* 0x00011400ff081b82 */ /* 0x000ee20000000800 */
[----:B--2---:R-:W-:Y:S02]  /*12b90*/  IMAD.MOV.U32 R3, RZ, RZ, R20 ;  /* 0x000000ffff037224 */ /* 0x004fe400078e0014 */
[----:B------:R-:W2:Y:S01]  /*12ba0*/  S2R R20, SR_TID.X ;  /* 0x0000000000147919 */ /* 0x000ea20000002100 */
[----:B------:R-:W-:-:S04]  /*12bb0*/  IMAD.WIDE.U32 R2, R16, UR4, R2 ;  /* 0x0000000410027c25 */ /* 0x000fc8000f8e0002 */
[----:B------:R-:W-:Y:S01]  /*12bc0*/  IMAD R3, R16, UR5, R3 ;  /* 0x0000000510037c24 */ /* 0x000fe2000f8e0203 */
[----:B------:R-:W-:Y:S01]  /*12bd0*/  ULDC.64 UR4, c[0x0][0x2d0] ;  /* 0x0000b40000047ab9 */ /* 0x000fe20000000a00 */
[----:B----4-:R-:W-:Y:S02]  /*12be0*/  IMAD R0, R21, UR6, RZ ;  /* 0x0000000615007c24 */ /* 0x010fe4000f8e02ff */
[----:B------:R-:W-:-:S04]  /*12bf0*/  IMAD.WIDE.U32 R2, R4, UR6, R2 ;  /* 0x0000000604027c25 */ /* 0x000fc8000f8e0002 */
[----:B------:R-:W-:Y:S01]  /*12c00*/  IMAD R0, R4, UR7, R0 ;  /* 0x0000000704007c24 */ /* 0x000fe2000f8e0200 */
[----:B------:R-:W-:Y:S01]  /*12c10*/  ULDC.64 UR6, c[0x0][0x2c8] ;  /* 0x0000b20000067ab9 */ /* 0x000fe20000000a00 */
[----:B------:R-:W4:Y:S02]  /*12c20*/  @P1 LDC R4, c[0x0][0x44c] ;  /* 0x00011300ff041b82 */ /* 0x000f240000000800 */
        /* <DEDUP_REMOVED lines=8> */
[----:B-1----:R-:W-:Y:S02]  /*12cb0*/  IMAD.SHL.U32 R20, R11, 0x8, RZ ;  /* 0x000000080b147824 */ /* 0x002fe400078e00ff */
[----:B----4-:R-:W-:Y:S01]  /*12cc0*/  @P1 IMAD.HI.U32 R0, R6, R4, RZ ;  /* 0x0000000406001227 */ /* 0x010fe200078e00ff */
[C---:B------:R-:W-:Y:S02]  /*12cd0*/  LOP3.LUT R10, R21.reuse, 0x40, RZ, 0xfc, !PT ;  /* 0x00000040150a7812 */ /* 0x040fe400078efcff */
[----:B------:R-:W-:Y:S01]  /*12ce0*/  LOP3.LUT R20, R20, 0x18, RZ, 0xc0, !PT ;  /* 0x0000001814147812 */ /* 0x000fe200078ec0ff */
[----:B------:R-:W-:Y:S01]  /*12cf0*/  IMAD.MOV.U32 R4, RZ, RZ, R6 ;  /* 0x000000ffff047224 */ /* 0x000fe200078e0006 */
[----:B---3--:R-:W-:Y:S02]  /*12d00*/  @P1 SHF.R.U32.HI R4, RZ, R5, R0 ;  /* 0x00000005ff041219 */ /* 0x008fe40000011600 */
        /* <DEDUP_REMOVED lines=44> */
[----:B------:R-:W-:-:S03]  /*12fd0*/  IMAD R25, R25, 0xc0, R21 ;  /* 0x000000c019197824 */ /* 0x000fc600078e0215 */
        /* <DEDUP_REMOVED lines=59> */
.L_x_2278:
        /* <DEDUP_REMOVED lines=13> */
.L_x_2162:
        /* <DEDUP_REMOVED lines=18> */
.L_x_2279:
[----:B------:R-:W-:Y:S05]  /*13580*/  BSYNC B0 ;  /* 0x0000000000007941 */ /* 0x000fea0003800000 */
.L_x_2163:
        /* <DEDUP_REMOVED lines=51> */
.L_x_2171:
[----:B------:R-:W-:Y:S01]  /*138c0*/  IMAD R3, R6, 0x8, R17 ;  /* 0x0000000806037824 */ /* 0x000fe200078e0211 */
[----:B------:R-:W-:Y:S01]  /*138d0*/  SHF.L.U32 R2, R10, 0x1f, RZ ;  /* 0x0000001f0a027819 */ /* 0x000fe200000006ff */
[----:B------:R-:W-:Y:S03]  /*138e0*/  BSSY B3, `(.L_x_2172) ;  /* 0x0000003000037945 */ /* 0x000fe60003800000 */
[----:B------:R-:W1:Y:S02]  /*138f0*/  SYNCS.PHASECHK.TRANS64.TRYWAIT P0, [R3+URZ+0x31c40], R2 ;  /* 0x031c4002030075a7 */ /* 0x000e64000800017f */
[----:B-1----:R-:W-:Y:S05]  /*13900*/  @!P0 BRA `(.L_x_2173) ;  /* 0x00000044008c8947 */ /* 0x002fea0003800000 */
.L_x_2280:
[----:B------:R-:W-:Y:S05]  /*13910*/  BSYNC B3 ;  /* 0x0000000000037941 */ /* 0x000fea0003800000 */
.L_x_2172:
        /* <DEDUP_REMOVED lines=12> */
.L_x_2175:
[----:B------:R-:W-:Y:S05]  /*139e0*/  BSYNC B3 ;  /* 0x0000000000037941 */ /* 0x000fea0003800000 */
.L_x_2174:
        /* <DEDUP_REMOVED lines=11> */
.L_x_2176:
        /* <DEDUP_REMOVED lines=16> */
.L_x_2177:
        /* <DEDUP_REMOVED lines=16> */
.L_x_2178:
        /* <DEDUP_REMOVED lines=15> */
.L_x_2281:
[----:B------:R-:W-:Y:S05]  /*13d90*/  BSYNC B3 ;  /* 0x0000000000037941 */ /* 0x000fea0003800000 */
.L_x_2179:
        /* <DEDUP_REMOVED lines=12> */
.L_x_2182:
[----:B------:R-:W-:Y:S05]  /*13e60*/  BSYNC B3 ;  /* 0x0000000000037941 */ /* 0x000fea0003800000 */
.L_x_2181:
        /* <DEDUP_REMOVED lines=11> */
.L_x_2183:
        /* <DEDUP_REMOVED lines=15> */
.L_x_2184:
        /* <DEDUP_REMOVED lines=15> */
.L_x_2185:
        /* <DEDUP_REMOVED lines=12> */
.L_x_2170:
[----:B------:R-:W-:Y:S05]  /*141c0*/  BSYNC B1 ;  /* 0x0000000000017941 */ /* 0x000fea0003800000 */
.L_x_2169:
[----:B------:R-:W2:Y:S01]  /*141d0*/  LDL.LU R0, [R1+0x20] ;  /* 0x0000200001007983 */ /* 0x000ea20000300800 */
[----:B------:R-:W-:Y:S02]  /*141e0*/  IMAD.MOV.U32 R28, RZ, RZ, R10 ;  /* 0x000000ffff1c7224 */ /* 0x000fe400078e000a */
[----:B------:R-:W-:Y:S02]  /*141f0*/  IMAD.MOV.U32 R18, RZ, RZ, R6 ;  /* 0x000000ffff127224 */ /* 0x000fe400078e0006 */
[----:B--2---:R-:W-:-:S07]  /*14200*/  VIADD R0, R0, 0xfffffffd ;  /* 0xfffffffd00007836 */ /* 0x004fce0000000000 */
.L_x_2168:
[----:B------:R-:W-:Y:S05]  /*14210*/  BSYNC B2 ;  /* 0x0000000000027941 */ /* 0x000fea0003800000 */
.L_x_2167:
[----:B------:R-:W-:Y:S01]  /*14220*/  VIADD R7, R7, 0xfffffffe ;  /* 0xfffffffe07077836 */ /* 0x000fe20000000000 */
[----:B------:R-:W-:-:S04]  /*14230*/  LOP3.LUT R2, RZ, R9, RZ, 0x33, !PT ;  /* 0x00000009ff027212 */ /* 0x000fc800078e33ff */
[----:B------:R-:W-:-:S13]  /*14240*/  ISETP.NE.AND P0, PT, R7, R2, PT ;  /* 0x000000020700720c */ /* 0x000fda0003f05270 */
[----:B------:R-:W-:Y:S05]  /*14250*/  @!P0 BRA `(.L_x_2166) ;  /* 0x0000001400908947 */ /* 0x000fea0003800000 */
[----:B------:R-:W-:-:S07]  /*14260*/  IMAD.MOV.U32 R4, RZ, RZ, R22 ;  /* 0x000000ffff047224 */ /* 0x000fce00078e0016 */
.L_x_2220:
        /* <DEDUP_REMOVED lines=32> */
.L_x_2188:
[----:B------:R-:W-:Y:S01]  /*14470*/  IMAD R3, R6, 0x8, R17 ;  /* 0x0000000806037824 */ /* 0x000fe200078e0211 */
[----:B------:R-:W-:Y:S01]  /*14480*/  SHF.L.U32 R2, R7, 0x1f, RZ ;  /* 0x0000001f07027819 */ /* 0x000fe200000006ff */
[----:B------:R-:W-:Y:S03]  /*14490*/  BSSY B2, `(.L_x_2189) ;  /* 0x0000003000027945 */ /* 0x000fe60003800000 */
[----:B------:R-:W1:Y:S02]  /*144a0*/  SYNCS.PHASECHK.TRANS64.TRYWAIT P0, [R3+URZ+0x31c40], R2 ;  /* 0x031c4002030075a7 */ /* 0x000e64000800017f */
[----:B-1----:R-:W-:Y:S05]  /*144b0*/  @!P0 BRA `(.L_x_2190) ;  /* 0x0000003800c88947 */ /* 0x002fea0003800000 */
.L_x_2282:
[----:B------:R-:W-:Y:S05]  /*144c0*/  BSYNC B2 ;  /* 0x0000000000027941 */ /* 0x000fea0003800000 */
.L_x_2189:
        /* <DEDUP_REMOVED lines=12> */
.L_x_2192:
[----:B------:R-:W-:Y:S05]  /*14590*/  BSYNC B2 ;  /* 0x0000000000027941 */ /* 0x000fea0003800000 */
.L_x_2191:
        /* <DEDUP_REMOVED lines=11> */
.L_x_2193:
        /* <DEDUP_REMOVED lines=16> */
.L_x_2194:
        /* <DEDUP_REMOVED lines=16> */
.L_x_2195:
        /* <DEDUP_REMOVED lines=15> */
.L_x_2283:
[----:B------:R-:W-:Y:S05]  /*14940*/  BSYNC B2 ;  /* 0x0000000000027941 */ /* 0x000fea0003800000 */
.L_x_2196:
        /* <DEDUP_REMOVED lines=11> */
.L_x_2199:
[----:B------:R-:W-:Y:S05]  /*14a00*/  BSYNC B2 ;  /* 0x0000000000027941 */ /* 0x000fea0003800000 */
.L_x_2198:
        /* <DEDUP_REMOVED lines=10> */
.L_x_2200:
        /* <DEDUP_REMOVED lines=15> */
.L_x_2201:
        /* <DEDUP_REMOVED lines=15> */
.L_x_2202:
        /* <DEDUP_REMOVED lines=12> */
.L_x_2187:
[----:B------:R-:W-:Y:S05]  /*14d50*/  BSYNC B1 ;  /* 0x0000000000017941 */ /* 0x000fea0003800000 */
.L_x_2186:
        /* <DEDUP_REMOVED lines=32> */
.L_x_2205:
[----:B------:R-:W-:Y:S01]  /*14f60*/  IMAD R2, R18, 0x8, R17 ;  /* 0x0000000812027824 */ /* 0x000fe200078e0211 */
[----:B------:R-:W-:Y:S01]  /*14f70*/  SHF.L.U32 R3, R28, 0x1f, RZ ;  /* 0x0000001f1c037819 */ /* 0x000fe200000006ff */
[----:B------:R-:W-:Y:S03]  /*14f80*/  BSSY B2, `(.L_x_2206) ;  /* 0x0000003000027945 */ /* 0x000fe60003800000 */
[----:B------:R-:W1:Y:S02]  /*14f90*/  SYNCS.PHASECHK.TRANS64.TRYWAIT P0, [R2+URZ+0x31c40], R3 ;  /* 0x031c4003020075a7 */ /* 0x000e64000800017f */
[----:B-1----:R-:W-:Y:S05]  /*14fa0*/  @!P0 BRA `(.L_x_2207) ;  /* 0x0000003000348947 */ /* 0x002fea0003800000 */
.L_x_2284:
[----:B------:R-:W-:Y:S05]  /*14fb0*/  BSYNC B2 ;  /* 0x0000000000027941 */ /* 0x000fea0003800000 */
.L_x_2206:
        /* <DEDUP_REMOVED lines=12> */
.L_x_2209:
[----:B------:R-:W-:Y:S05]  /*15080*/  BSYNC B2 ;  /* 0x0000000000027941 */ /* 0x000fea0003800000 */
.L_x_2208:
        /* <DEDUP_REMOVED lines=12> */
.L_x_2210:
        /* <DEDUP_REMOVED lines=16> */
.L_x_2211:
        /* <DEDUP_REMOVED lines=16> */
.L_x_2212:
        /* <DEDUP_REMOVED lines=15> */
.L_x_2285:
[----:B------:R-:W-:Y:S05]  /*15440*/  BSYNC B2 ;  /* 0x0000000000027941 */ /* 0x000fea0003800000 */
.L_x_2213:
        /* <DEDUP_REMOVED lines=11> */
.L_x_2216:
[----:B------:R-:W-:Y:S05]  /*15500*/  BSYNC B2 ;  /* 0x0000000000027941 */ /* 0x000fea0003800000 */
.L_x_2215:
        /* <DEDUP_REMOVED lines=10> */
.L_x_2217:
        /* <DEDUP_REMOVED lines=15> */
.L_x_2218:
        /* <DEDUP_REMOVED lines=15> */
.L_x_2219:
        /* <DEDUP_REMOVED lines=12> */
.L_x_2204:
[----:B------:R-:W-:Y:S05]  /*15850*/  BSYNC B1 ;  /* 0x0000000000017941 */ /* 0x000fea0003800000 */
.L_x_2203:
[----:B------:R-:W2:Y:S01]  /*15860*/  LDL R2, [R1+0x4] ;  /* 0x0000040001027983 */ /* 0x000ea20000100800 */
[----:B------:R-:W-:Y:S01]  /*15870*/  VIADD R0, R0, 0xfffffffe ;  /* 0xfffffffe00007836 */ /* 0x000fe20000000000 */
[----:B--2---:R-:W-:-:S13]  /*15880*/  ISETP.GT.AND P0, PT, R9, R2, PT ;  /* 0x000000020900720c */ /* 0x004fda0003f04270 */
[----:B------:R-:W-:Y:S05]  /*15890*/  @P0 BRA `(.L_x_2220) ;  /* 0xffffffe800740947 */ /* 0x000fea000383ffff */
.L_x_2166:
[----:B------:R-:W-:Y:S05]  /*158a0*/  BSYNC B0 ;  /* 0x0000000000007941 */ /* 0x000fea0003800000 */
.L_x_2165:
        /* <DEDUP_REMOVED lines=17> */
.L_x_2222:
[----:B------:R-:W-:Y:S05]  /*159c0*/  BSYNC B0 ;  /* 0x0000000000007941 */ /* 0x000fea0003800000 */
.L_x_2221:
        /* <DEDUP_REMOVED lines=9> */
.L_x_2286:
[----:B------:R-:W-:Y:S05]  /*15a60*/  BSYNC B1 ;  /* 0x0000000000017941 */ /* 0x000fea0003800000 */
.L_x_2225:
        /* <DEDUP_REMOVED lines=9> */
.L_x_2228:
[----:B------:R-:W-:Y:S05]  /*15b00*/  BSYNC B1 ;  /* 0x0000000000017941 */ /* 0x000fea0003800000 */
.L_x_2227:
        /* <DEDUP_REMOVED lines=10> */
.L_x_2229:
        /* <DEDUP_REMOVED lines=15> */
.L_x_2230:
        /* <DEDUP_REMOVED lines=15> */
.L_x_2231:
        /* <DEDUP_REMOVED lines=10> */
.L_x_2224:
[----:B------:R-:W-:Y:S05]  /*15e30*/  BSYNC B0 ;  /* 0x0000000000007941 */ /* 0x000fea0003800000 */
.L_x_2223:
[----:B------:R-:W-:-:S05]  /*15e40*/  VIADD R18, R18, 0x1 ;  /* 0x0000000112127836 */ /* 0x000fca0000000000 */
[----:B------:R-:W-:-:S04]  /*15e50*/  ISETP.NE.AND P0, PT, R18, 0x2, PT ;  /* 0x000000021200780c */ /* 0x000fc80003f05270 */
[----:B------:R-:W-:Y:S02]  /*15e60*/  SEL R3, RZ, 0x1, P0 ;  /* 0x00000001ff037807 */ /* 0x000fe40000000000 */
[----:B------:R-:W-:Y:S02]  /*15e70*/  SEL R18, R18, RZ, P0 ;  /* 0x000000ff12127207 */ /* 0x000fe40000000000 */
[----:B------:R-:W-:-:S07]  /*15e80*/  LOP3.LUT R28, R28, R3, RZ, 0x3c, !PT ;  /* 0x000000031c1c7212 */ /* 0x000fce00078e3cff */
.L_x_2147:
[----:B------:R-:W-:Y:S05]  /*15e90*/  BSYNC B7 ;  /* 0x0000000000077941 */ /* 0x000fea0003800000 */
.L_x_2145:
[----:B------:R-:W-:-:S13]  /*15ea0*/  LOP3.LUT P0, RZ, R19, 0x2, RZ, 0xc0, !PT ;  /* 0x0000000213ff7812 */ /* 0x000fda000780c0ff */
[----:B------:R-:W-:Y:S05]  /*15eb0*/  @!P0 BRA `(.L_x_2232) ;  /* 0x0000000000248947 */ /* 0x000fea0003800000 */
[----:B------:R-:W-:Y:S05]  /*15ec0*/  WARPSYNC.ALL ;  /* 0x0000000000007948 */ /* 0x000fea0003800000 */
[----:B------:R-:W1:Y:S08]  /*15ed0*/  S2UR UR5, SR_CgaCtaId ;  /* 0x00000000000579c3 */ /* 0x000e700000008800 */
[----:B------:R-:W-:Y:S06]  /*15ee0*/  BAR.SYNC.DEFER_BLOCKING 0x5, 0x200 ;  /* 0x0148000000007b1d */ /* 0x000fec0000010000 */
[----:B------:R-:W-:-:S02]  /*15ef0*/  UMOV UR4, 0x400 ;  /* 0x0000040000047882 */ /* 0x000fc40000000000 */
[----:B-1----:R-:W-:-:S06]  /*15f00*/  ULEA UR4, UR5, UR4, 0x18 ;  /* 0x0000000405047291 */ /* 0x002fcc000f8ec03f */
[----:B------:R-:W-:-:S05]  /*15f10*/  IMAD.U32 R17, RZ, RZ, UR4 ;  /* 0x00000004ff117e24 */ /* 0x000fca000f8e00ff */
[----:B------:R1:W3:Y:S01]  /*15f20*/  LDS.128 R24, [R17+0x31cd0] ;  /* 0x031cd00011187984 */ /* 0x0002e20000000c00 */
[----:B------:R-:W-:Y:S06]  /*15f30*/  BAR.ARV 0x4, 0x200 ;  /* 0x0108000000007b1d */ /* 0x000fec0000002000 */
[----:B------:R-:W-:Y:S05]  /*15f40*/  BRA `(.L_x_2233) ;  /* 0x0000000c00d47947 */ /* 0x000fea0003800000 */
.L_x_2232:
        /* <DEDUP_REMOVED lines=9> */
[----:B------:R-:W1:Y:S01]  /*15fe0*/  @!P1 LDC.64 R4, c[0x0][0xc78] ;  /* 0x00031e00ff049b82 */ /* 0x000e620000000a00 */
[----:B0-----:R-:W-:-:S05]  /*15ff0*/  @!P1 IMAD.WIDE R2, R9, 0x4, R2 ;  /* 0x0000000409029825 */ /* 0x001fca00078e0202 */
[----:B--2---:R1:W2:Y:S02]  /*16000*/  @!P1 LDG.E R7, desc[UR58][R2.64] ;  /* 0x0000003a02079981 */ /* 0x0042a4000c1e1900 */
        /* <DEDUP_REMOVED lines=31> */
.L_x_2296:
[----:B------:R-:W-:Y:S02]  /*16200*/  ULDC UR4, c[0x0][0xc38] ;  /* 0x00030e0000047ab9 */ /* 0x000fe40000000800 */
[----:B------:R-:W-:-:S04]  /*16210*/  IMAD.U32 R4, RZ, RZ, UR4 ;  /* 0x00000004ff047e24 */ /* 0x000fc8000f8e00ff */
[----:B-1----:R-:W-:-:S04]  /*16220*/  IMAD R3, R14, R4, RZ ;  /* 0x000000040e037224 */ /* 0x002fc800078e02ff */
[----:B------:R-:W-:-:S05]  /*16230*/  IMAD.IADD R6, R6, 0x1, R3 ;  /* 0x0000000106067824 */ /* 0x000fca00078e0203 */
[----:B------:R-:W-:-:S13]  /*16240*/  ISETP.GT.AND P6, PT, R6, R0, PT ;  /* 0x000000000600720c */ /* 0x000fda0003fc4270 */
[----:B------:R-:W-:Y:S05]  /*16250*/  @P6 BRA `(.L_x_2235) ;  /* 0x0000000000a46947 */ /* 0x000fea0003800000 */
.L_x_2238:
        /* <DEDUP_REMOVED lines=35> */
.L_x_2304:
[----:B------:R-:W-:Y:S02]  /*16490*/  ULDC UR4, c[0x0][0xc38] ;  /* 0x00030e0000047ab9 */ /* 0x000fe40000000800 */
[----:B------:R-:W-:-:S04]  /*164a0*/  IMAD.U32 R4, RZ, RZ, UR4 ;  /* 0x00000004ff047e24 */ /* 0x000fc8000f8e00ff */
[----:B-1----:R-:W-:-:S04]  /*164b0*/  IMAD R3, R14, R4, RZ ;  /* 0x000000040e037224 */ /* 0x002fc800078e02ff */
[----:B------:R-:W-:-:S05]  /*164c0*/  IMAD.IADD R6, R3, 0x1, R6 ;  /* 0x0000000103067824 */ /* 0x000fca00078e0206 */
[----:B------:R-:W-:-:S13]  /*164d0*/  ISETP.GT.AND P6, PT, R6, R0, PT ;  /* 0x000000000600720c */ /* 0x000fda0003fc4270 */
[----:B------:R-:W-:Y:S05]  /*164e0*/  @!P6 BRA `(.L_x_2238) ;  /* 0xfffffffc005ce947 */ /* 0x000fea000383ffff */
.L_x_2235:
        /* <DEDUP_REMOVED lines=10> */
.L_x_2309:
[----:B------:R-:W-:-:S13]  /*16590*/  ISETP.NE.AND P0, PT, R3, RZ, PT ;  /* 0x000000ff0300720c */ /* 0x000fda0003f05270 */
[----:B------:R-:W-:Y:S05]  /*165a0*/  @!P0 BRA `(.L_x_2240) ;  /* 0x0000000000108947 */ /* 0x000fea0003800000 */
[----:B------:R-:W-:Y:S01]  /*165b0*/  UMOV UR4, 0xffffffff ;  /* 0xffffffff00047882 */ /* 0x000fe20000000000 */
[----:B------:R-:W-:Y:S02]  /*165c0*/  VIADD R12, R7, 0xffffffff ;  /* 0xffffffff070c7836 */ /* 0x000fe40000000000 */
[----:B------:R-:W-:Y:S05]  /*165d0*/  BRA.DIV UR4, `(.L_x_2241) ;  /* 0x0000002604347947 */ /* 0x000fea000b800000 */
[----:B------:R4:W0:Y:S02]  /*165e0*/  SHFL.IDX PT, R24, R2, R12, 0x1f ;  /* 0x00001f0c02187589 */ /* 0x00082400000e0000 */
.L_x_2240:
        /* <DEDUP_REMOVED lines=48> */
[----:B------:R-:W-:Y:S01]  /*168f0*/  ISETP.GE.AND P2, PT, R3, RZ, PT ;  /* 0x000000ff0300720c */ /* 0x000fe20003f46270 */
[----:B------:R-:W-:-:S04]  /*16900*/  IMAD.MOV R3, RZ, RZ, -R7 ;  /* 0x000000ffff037224 */ /* 0x000fc800078e0a07 */
[----:B------:R-:W-:Y:S02]  /*16910*/  IMAD R3, R25, R3, R0 ;  /* 0x0000000319037224 */ /* 0x000fe400078e0200 */
        /* <DEDUP_REMOVED lines=8> */
.L_x_2242:
[----:B----4-:R-:W0:Y:S02]  /*169a0*/  LDC.64 R2, c[0x0][0xc90] ;  /* 0x00032400ff027b82 */ /* 0x010e240000000a00 */
[----:B0-----:R-:W-:-:S05]  /*169b0*/  IMAD.WIDE R2, R27, 0x4, R2 ;  /* 0x000000041b027825 */ /* 0x001fca00078e0202 */
[----:B------:R0:W2:Y:S02]  /*169c0*/  LDG.E R6, desc[UR58][R2.64] ;  /* 0x0000003a02067981 */ /* 0x0000a4000c1e1900 */
[----:B0-----:R-:W-:Y:S02]  /*169d0*/  IMAD.MOV.U32 R2, RZ, RZ, RZ ;  /* 0x000000ffff027224 */ /* 0x001fe400078e00ff */
[----:B--2---:R-:W-:-:S05]  /*169e0*/  IMAD R5, R25, R6, RZ ;  /* 0x0000000619057224 */ /* 0x004fca00078e02ff */
        /* <DEDUP_REMOVED lines=55> */
.L_x_2243:
[----:B------:R-:W-:-:S05]  /*16d60*/  LOP3.LUT R0, RZ, R3, RZ, 0x33, !PT ;  /* 0x00000003ff007212 */ /* 0x000fca00078e33ff */
[----:B------:R-:W-:Y:S01]  /*16d70*/  IMAD.IADD R25, R25, 0x1, R0 ;  /* 0x0000000119197824 */ /* 0x000fe200078e0200 */
[----:B------:R-:W-:Y:S06]  /*16d80*/  BRA `(.L_x_2244) ;  /* 0x00000000001c7947 */ /* 0x000fec0003800000 */
.L_x_2236:
[----:B------:R-:W-:Y:S01]  /*16d90*/  UMOV UR4, URZ ;  /* 0x0000003f00047c82 */ /* 0x000fe20008000000 */
[----:B------:R-:W-:Y:S01]  /*16da0*/  UMOV UR5, URZ ;  /* 0x0000003f00057c82 */ /* 0x000fe20008000000 */
[----:B------:R-:W-:Y:S01]  /*16db0*/  ULDC UR6, c[0x0][0xc3c] ;  /* 0x00030f0000067ab9 */ /* 0x000fe20000000800 */
[----:B------:R-:W-:Y:S02]  /*16dc0*/  IMAD.MOV.U32 R24, RZ, RZ, R0 ;  /* 0x000000ffff187224 */ /* 0x000fe400078e0000 */
[----:B------:R-:W-:Y:S02]  /*16dd0*/  IMAD.U32 R25, RZ, RZ, UR4 ;  /* 0x00000004ff197e24 */ /* 0x000fe4000f8e00ff */
[----:B------:R-:W-:Y:S02]  /*16de0*/  IMAD.U32 R26, RZ, RZ, UR5 ;  /* 0x00000005ff1a7e24 */ /* 0x000fe4000f8e00ff */
[----:B------:R-:W-:-:S07]  /*16df0*/  IMAD.U32 R27, RZ, RZ, UR6 ;  /* 0x00000006ff1b7e24 */ /* 0x000fce000f8e00ff */
.L_x_2244:
        /* <DEDUP_REMOVED lines=10> */
.L_x_2233:
[----:B------:R-:W-:Y:S02]  /*16ea0*/  ULDC UR4, c[0x0][0xc3c] ;  /* 0x00030f0000047ab9 */ /* 0x000fe40000000800 */
[----:B---3--:R-:W-:-:S13]  /*16eb0*/  ISETP.GE.AND P0, PT, R27, UR4, PT ;  /* 0x000000041b007c0c */ /* 0x008fda000bf06270 */
[----:B------:R-:W-:Y:S05]  /*16ec0*/  @!P0 BRA `(.L_x_2245) ;  /* 0xffffffa400788947 */ /* 0x000fea000383ffff */
[----:B------:R-:W-:Y:S05]  /*16ed0*/  BSYNC B8 ;  /* 0x0000000000087941 */ /* 0x000fea0003800000 */
.L_x_2139:
[----:B-1----:R-:W3:Y:S01]  /*16ee0*/  LDL.LU R0, [R1+0x28] ;  /* 0x0000280001007983 */ /* 0x002ee20000300800 */
[----:B------:R-:W-:Y:S01]  /*16ef0*/  BSSY B0, `(.L_x_2246) ;  /* 0x000000b000007945 */ /* 0x000fe20003800000 */
[----:B------:R-:W0:Y:S01]  /*16f00*/  S2R R5, SR_CgaCtaId ;  /* 0x0000000000057919 */ /* 0x000e220000008800 */
[----:B---3--:R-:W-:-:S05]  /*16f10*/  VIADD R0, R0, 0x1 ;  /* 0x0000000100007836 */ /* 0x008fca0000000000 */
        /* <DEDUP_REMOVED lines=8> */
.L_x_2312:
[----:B------:R-:W-:Y:S05]  /*16fa0*/  BSYNC B0 ;  /* 0x0000000000007941 */ /* 0x000fea0003800000 */
.L_x_2246:
[----:B------:R-:W-:-:S03]  /*16fb0*/  UMOV UR4, 0xffffffff ;  /* 0xffffffff00047882 */ /* 0x000fc60000000000 */
[----:B------:R-:W-:Y:S05]  /*16fc0*/  BRA.DIV UR4, `(.L_x_2248) ;  /* 0x0000001a04f47947 */ /* 0x000fea000b800000 */
[----:B0-----:R-:W0:Y:S02]  /*16fd0*/  S2R R0, SR_TID.X ;  /* 0x0000000000007919 */ /* 0x001e240000002100 */
[----:B0-----:R-:W-:-:S04]  /*16fe0*/  SHF.R.U32.HI R0, RZ, 0x5, R0 ;  /* 0x00000005ff007819 */ /* 0x001fc80000011600 */
[----:B------:R-:W-:-:S05]  /*16ff0*/  LOP3.LUT R0, R0, 0x3, RZ, 0xc0, !PT ;  /* 0x0000000300007812 */ /* 0x000fca00078ec0ff */
[----:B------:R0:W1:Y:S02]  /*17000*/  SHFL.IDX PT, R14, R0, RZ, 0x1f ;  /* 0x00001fff000e7589 */ /* 0x00006400000e0000 */
.L_x_2315:
[----:B-1----:R-:W-:Y:S01]  /*17010*/  ISETP.NE.AND P0, PT, R14, RZ, PT ;  /* 0x000000ff0e00720c */ /* 0x002fe20003f05270 */
[----:B------:R-:W-:-:S12]  /*17020*/  BSSY B0, `(.L_x_2249) ;  /* 0x0000024000007945 */ /* 0x000fd80003800000 */
[----:B------:R-:W-:Y:S05]  /*17030*/  @P0 BRA `(.L_x_2250) ;  /* 0x0000000000880947 */ /* 0x000fea0003800000 */
[----:B------:R-:W-:-:S03]  /*17040*/  UMOV UR4, 0xffffffff ;  /* 0xffffffff00047882 */ /* 0x000fc60000000000 */
[----:B------:R-:W-:Y:S05]  /*17050*/  BRA.DIV UR4, `(.L_x_2251) ;  /* 0x0000001e04047947 */ /* 0x000fea000b800000 */
[----:B------:R-:W-:-:S13]  /*17060*/  ELECT P6, URZ, PT ;  /* 0x00000000003f782f */ /* 0x000fda00038c0000 */
.L_x_2318:
[----:B------:R-:W-:Y:S05]  /*17070*/  @!P6 BRA `(.L_x_2250) ;  /* 0x000000000078e947 */ /* 0x000fea0003800000 */
[----:B0-----:R-:W3:Y:S02]  /*17080*/  LDL.LU R0, [R1+0x3c] ;  /* 0x00003c0001007983 */ /* 0x001ee40000300800 */
[----:B---3--:R-:W-:-:S04]  /*17090*/  LOP3.LUT R0, R0, 0x2, RZ, 0xfc, !PT ;  /* 0x0000000200007812 */ /* 0x008fc800078efcff */
[----:B------:R-:W-:-:S13]  /*170a0*/  ISETP.NE.AND P2, PT, R0, 0x3, PT ;  /* 0x000000030000780c */ /* 0x000fda0003f45270 */
[----:B------:R-:W-:Y:S05]  /*170b0*/  @!P2 BRA `(.L_x_2252) ;  /* 0x000000000004a947 */ /* 0x000fea0003800000 */
[----:B------:R-:W-:Y:S01]  /*170c0*/  BPT.TRAP 0x1 ;  /* 0x000000040000795c */ /* 0x000fe20000300000 */
.L_x_2252:
[----:B------:R-:W-:Y:S01]  /*170d0*/  VIADD R3, R9, 0x31c40 ;  /* 0x00031c4009037836 */ /* 0x000fe20000000000 */
[----:B------:R-:W-:Y:S01]  /*170e0*/  SHF.L.U32 R2, R28, 0x1f, RZ ;  /* 0x0000001f1c027819 */ /* 0x000fe200000006ff */
[C---:B------:R-:W-:Y:S02]  /*170f0*/  VIADD R0, R18.reuse, 0x1 ;  /* 0x0000000112007836 */ /* 0x040fe40000000000 */
[----:B--2---:R-:W-:-:S03]  /*17100*/  IMAD R7, R18, 0x8, R3 ;  /* 0x0000000812077824 */ /* 0x004fc600078e0203 */
        /* <DEDUP_REMOVED lines=8> */
.L_x_2319:
[----:B------:R-:W1:Y:S02]  /*17190*/  SYNCS.PHASECHK.TRANS64.TRYWAIT P0, [R3+URZ], R0 ;  /* 0x00000000030075a7 */ /* 0x000e64000800017f */
[----:B-1----:R-:W-:Y:S05]  /*171a0*/  @!P0 BRA `(.L_x_2254) ;  /* 0x0000001800e48947 */ /* 0x002fea0003800000 */
.L_x_2320:
[----:B------:R-:W-:Y:S05]  /*171b0*/  @!P2 BRA `(.L_x_2255) ;  /* 0x000000000004a947 */ /* 0x000fea0003800000 */
[----:B------:R-:W-:Y:S01]  /*171c0*/  BPT.TRAP 0x1 ;  /* 0x000000040000795c */ /* 0x000fe20000300000 */
.L_x_2255:
[----:B-1----:R-:W-:-:S04]  /*171d0*/  VIADD R3, R9, 0x31c60 ;  /* 0x00031c6009037836 */ /* 0x002fc80000000000 */
[----:B------:R-:W-:-:S04]  /*171e0*/  IMAD R5, R18, 0x8, R3 ;  /* 0x0000000812057824 */ /* 0x000fc800078e0203 */
[----:B------:R-:W1:Y:S02]  /*171f0*/  SYNCS.PHASECHK.TRANS64.TRYWAIT P0, [R5+URZ], R2 ;  /* 0x00000002050075a7 */ /* 0x000e64000800017f */
[----:B-1----:R-:W-:Y:S05]  /*17200*/  @!P0 BRA `(.L_x_2256) ;  /* 0x0000001800e08947 */ /* 0x002fea0003800000 */
.L_x_2321:
[----:B------:R-:W-:-:S07]  /*17210*/  IMAD R3, R4, 0x8, R3 ;  /* 0x0000000804037824 */ /* 0x000fce00078e0203 */
.L_x_2257:
[----:B--2---:R2:W3:Y:S02]  /*17220*/  SYNCS.PHASECHK.TRANS64.TRYWAIT P0, [R3+URZ], R0 ;  /* 0x00000000030075a7 */ /* 0x0044e4000800017f */
[----:B---3--:R-:W-:Y:S05]  /*17230*/  @!P0 NANOSLEEP.SYNCS 0x989680 ;  /* 0x009896800000895d */ /* 0x008fea0003900000 */
[----:B------:R-:W3:Y:S02]  /*17240*/  @!P0 SYNCS.PHASECHK.TRANS64 P0, [R3+URZ], R0 ;  /* 0x00000000030085a7 */ /* 0x000ee4000800007f */
[----:B---3--:R-:W-:Y:S05]  /*17250*/  @!P0 BRA `(.L_x_2257) ;  /* 0xfffffffc00f08947 */ /* 0x008fea000383ffff */
.L_x_2250:
[----:B------:R-:W-:Y:S05]  /*17260*/  BSYNC B0 ;  /* 0x0000000000007941 */ /* 0x000fea0003800000 */
.L_x_2249:
[----:B------:R-:W-:Y:S05]  /*17270*/  EXIT ;  /* 0x000000000000794d */ /* 0x000fea0003800000 */
.L_x_2086:
[----:B0-----:R-:W-:-:S04]  /*17280*/  IMAD.U32 R3, RZ, RZ, UR36 ;  /* 0x00000024ff037e24 */ /* 0x001fc8000f8e00ff */
[----:B------:R0:W1:Y:S03]  /*17290*/  SYNCS.PHASECHK.TRANS64.TRYWAIT P1, [R3+URZ+0x31c00], R0 ;  /* 0x031c0000030075a7 */ /* 0x000066000802017f */
[----:B-1----:R-:W-:Y:S05]  /*172a0*/  @!P1 NANOSLEEP.SYNCS 0x989680 ;  /* 0x009896800000995d */ /* 0x002fea0003900000 */
[----:B------:R-:W1:Y:S02]  /*172b0*/  @!P1 SYNCS.PHASECHK.TRANS64 P1, [R3+URZ+0x31c00], R0 ;  /* 0x031c0000030095a7 */ /* 0x000e64000802007f */
[----:B-1----:R-:W-:Y:S05]  /*172c0*/  @!P1 BRA `(.L_x_2086) ;  /* 0xfffffffc00ec9947 */ /* 0x002fea000383ffff */
[----:B------:R-:W-:Y:S05]  /*172d0*/  BRA `(.L_x_2258) ;  /* 0xfffffea800447947 */ /* 0x000fea000383ffff */
.L_x_2090:
[----:B-1----:R1:W2:Y:S02]  /*172e0*/  SYNCS.PHASECHK.TRANS64.TRYWAIT P2, [R4+URZ+0x31c30], R3 ;  /* 0x031c3003040075a7 */ /* 0x0022a4000804017f */
[----:B--2---:R-:W-:Y:S05]  /*172f0*/  @!P2 NANOSLEEP.SYNCS 0x989680 ;  /* 0x009896800000a95d */ /* 0x004fea0003900000 */
[----:B------:R-:W2:Y:S02]  /*17300*/  @!P2 SYNCS.PHASECHK.TRANS64 P2, [R4+URZ+0x31c30], R3 ;  /* 0x031c30030400a5a7 */ /* 0x000ea4000804007f */
[----:B--2---:R-:W-:Y:S05]  /*17310*/  @!P2 BRA `(.L_x_2090) ;  /* 0xfffffffc00f0a947 */ /* 0x004fea000383ffff */
[----:B------:R-:W-:Y:S05]  /*17320*/  BRA `(.L_x_2089) ;  /* 0xfffffea800647947 */ /* 0x000fea000383ffff */
.L_x_2095:
[----:B--2---:R-:W-:-:S04]  /*17330*/  IMAD.U32 R11, RZ, RZ, UR6 ;  /* 0x00000006ff0b7e24 */ /* 0x004fc8000f8e00ff */
[----:B------:R2:W3:Y:S03]  /*17340*/  SYNCS.PHASECHK.TRANS64.TRYWAIT P2, [R11+URZ+0x31c30], R0 ;  /* 0x031c30000b0075a7 */ /* 0x0004e6000804017f */
[----:B---3--:R-:W-:Y:S05]  /*17350*/  @!P2 NANOSLEEP.SYNCS 0x989680 ;  /* 0x009896800000a95d */ /* 0x008fea0003900000 */
[----:B------:R-:W3:Y:S02]  /*17360*/  @!P2 SYNCS.PHASECHK.TRANS64 P2, [R11+URZ+0x31c30], R0 ;  /* 0x031c30000b00a5a7 */ /* 0x000ee4000804007f */
[----:B---3--:R-:W-:Y:S05]  /*17370*/  @!P2 BRA `(.L_x_2095) ;  /* 0xfffffffc00eca947 */ /* 0x008fea000383ffff */
[----:B------:R-:W-:Y:S05]  /*17380*/  BRA `(.L_x_2092) ;  /* 0xfffffee000fc7947 */ /* 0x000fea000383ffff */
.L_x_2099:
[----:B--2---:R-:W-:-:S04]  /*17390*/  IMAD.U32 R10, RZ, RZ, UR6 ;  /* 0x00000006ff0a7e24 */ /* 0x004fc8000f8e00ff */
[----:B------:R2:W3:Y:S03]  /*173a0*/  SYNCS.PHASECHK.TRANS64.TRYWAIT P2, [R10+URZ+0x31c50], R0 ;  /* 0x031c50000a0075a7 */ /* 0x0004e6000804017f */
[----:B---3--:R-:W-:Y:S05]  /*173b0*/  @!P2 NANOSLEEP.SYNCS 0x989680 ;  /* 0x009896800000a95d */ /* 0x008fea0003900000 */
[----:B------:R-:W3:Y:S02]  /*173c0*/  @!P2 SYNCS.PHASECHK.TRANS64 P2, [R10+URZ+0x31c50], R0 ;  /* 0x031c50000a00a5a7 */ /* 0x000ee4000804007f */
[----:B---3--:R-:W-:Y:S05]  /*173d0*/  @!P2 BRA `(.L_x_2099) ;  /* 0xfffffffc00eca947 */ /* 0x008fea000383ffff */
[----:B------:R-:W-:Y:S05]  /*173e0*/  BRA `(.L_x_2096) ;  /* 0xfffffef800987947 */ /* 0x000fea000383ffff */
.L_x_2105:
[----:B---3--:R-:W-:-:S04]  /*173f0*/  IMAD.U32 R3, RZ, RZ, UR6 ;  /* 0x00000006ff037e24 */ /* 0x008fc8000f8e00ff */
[----:B------:R3:W4:Y:S03]  /*17400*/  SYNCS.PHASECHK.TRANS64.TRYWAIT P2, [R3+URZ+0x31c30], R0 ;  /* 0x031c3000030075a7 */ /* 0x000726000804017f */
[----:B----4-:R-:W-:Y:S05]  /*17410*/  @!P2 NANOSLEEP.SYNCS 0x989680 ;  /* 0x009896800000a95d */ /* 0x010fea0003900000 */
[----:B------:R-:W4:Y:S02]  /*17420*/  @!P2 SYNCS.PHASECHK.TRANS64 P2, [R3+URZ+0x31c30], R0 ;  /* 0x031c30000300a5a7 */ /* 0x000f24000804007f */
[----:B----4-:R-:W-:Y:S05]  /*17430*/  @!P2 BRA `(.L_x_2105) ;  /* 0xfffffffc00eca947 */ /* 0x010fea000383ffff */
[----:B------:R-:W-:Y:S05]  /*17440*/  BRA `(.L_x_2102) ;  /* 0xffffff24007c7947 */ /* 0x000fea000383ffff */
.L_x_2109:
[----:B--2---:R-:W-:-:S04]  /*17450*/  IMAD.U32 R3, RZ, RZ, UR6 ;  /* 0x00000006ff037e24 */ /* 0x004fc8000f8e00ff */
[----:B------:R2:W3:Y:S03]  /*17460*/  SYNCS.PHASECHK.TRANS64.TRYWAIT P2, [R3+URZ+0x31c50], R0 ;  /* 0x031c5000030075a7 */ /* 0x0004e6000804017f */
[----:B---3--:R-:W-:Y:S05]  /*17470*/  @!P2 NANOSLEEP.SYNCS 0x989680 ;  /* 0x009896800000a95d */ /* 0x008fea0003900000 */
[----:B------:R-:W3:Y:S02]  /*17480*/  @!P2 SYNCS.PHASECHK.TRANS64 P2, [R3+URZ+0x31c50], R0 ;  /* 0x031c50000300a5a7 */ /* 0x000ee4000804007f */
[----:B---3--:R-:W-:Y:S05]  /*17490*/  @!P2 BRA `(.L_x_2109) ;  /* 0xfffffffc00eca947 */ /* 0x008fea000383ffff */
[----:B------:R-:W-:Y:S05]  /*174a0*/  BRA `(.L_x_2106) ;  /* 0xffffff3c00187947 */ /* 0x000fea000383ffff */
.L_x_2114:
[----:B----4-:R-:W-:-:S04]  /*174b0*/  IMAD.U32 R9, RZ, RZ, UR9 ;  /* 0x00000009ff097e24 */ /* 0x010fc8000f8e00ff */
[----:B------:R4:W0:Y:S03]  /*174c0*/  SYNCS.PHASECHK.TRANS64.TRYWAIT P0, [R9+URZ+0x31c50], R4 ;  /* 0x031c5004090075a7 */ /* 0x000826000800017f */
[----:B0-----:R-:W-:Y:S05]  /*174d0*/  @!P0 NANOSLEEP.SYNCS 0x989680 ;  /* 0x009896800000895d */ /* 0x001fea0003900000 */
[----:B------:R-:W0:Y:S02]  /*174e0*/  @!P0 SYNCS.PHASECHK.TRANS64 P0, [R9+URZ+0x31c50], R4 ;  /* 0x031c5004090085a7 */ /* 0x000e24000800007f */
[----:B0-----:R-:W-:Y:S05]  /*174f0*/  @!P0 BRA `(.L_x_2114) ;  /* 0xfffffffc00ec8947 */ /* 0x001fea000383ffff */
[----:B------:R-:W-:Y:S05]  /*17500*/  BRA `(.L_x_2113) ;  /* 0xffffff5800f07947 */ /* 0x000fea000383ffff */
.L_x_2153:
        /* <DEDUP_REMOVED lines=11> */
.L_x_2260:
[----:B------:R-:W-:Y:S05]  /*175c0*/  BSYNC B0 ;  /* 0x0000000000007941 */ /* 0x000fea0003800000 */
.L_x_2259:
[----:B------:R-:W-:Y:S05]  /*175d0*/  BRA `(.L_x_2261) ;  /* 0xffffffac00647947 */ /* 0x000fea000383ffff */
.L_x_2155:
[----:B------:R-:W-:Y:S01]  /*175e0*/  BSSY B0, `(.L_x_2262) ;  /* 0x0000006000007945 */ /* 0x000fe20003800000 */
[----:B------:R-:W-:-:S07]  /*175f0*/  IMAD.MOV.U32 R15, RZ, RZ, -0x1 ;  /* 0xffffffffff0f7424 */ /* 0x000fce00078e00ff */
[----:B012---:R-:W-:Y:S05]  /*17600*/  WARPSYNC.COLLECTIVE R15, `(.L_x_2263) ;  /* 0x000000000f0c7348 */ /* 0x007fea0003c00000 */
[----:B------:R-:W-:Y:S02]  /*17610*/  ELECT P6, UR62, PT ;  /* 0x00000000003e782f */ /* 0x000fe400038c0000 */
[----:B------:R-:W-:Y:S01]  /*17620*/  MOV R14, UR62 ;  /* 0x0000003e000e7c02 */ /* 0x000fe20008000f00 */
[----:B012---:R-:W-:Y:S10]  /*17630*/  ENDCOLLECTIVE ;  /* 0x000000000000791b */ /* 0x007ff40003800000 */
.L_x_2263:
[----:B------:R-:W-:Y:S05]  /*17640*/  BSYNC B0 ;  /* 0x0000000000007941 */ /* 0x000fea0003800000 */
.L_x_2262:
[----:B------:R-:W-:Y:S05]  /*17650*/  BRA `(.L_x_2264) ;  /* 0xffffffac00647947 */ /* 0x000fea000383ffff */
.L_x_2157:
[----:B--2---:R2:W3:Y:S02]  /*17660*/  SYNCS.PHASECHK.TRANS64.TRYWAIT P0, [R0+URZ+0x31c40], R2 ;  /* 0x031c4002000075a7 */ /* 0x0044e4000800017f */
[----:B---3--:R-:W-:Y:S05]  /*17670*/  @!P0 NANOSLEEP.SYNCS 0x989680 ;  /* 0x009896800000895d */ /* 0x008fea0003900000 */
[----:B------:R-:W3:Y:S02]  /*17680*/  @!P0 SYNCS.PHASECHK.TRANS64 P0, [R0+URZ+0x31c40], R2 ;  /* 0x031c4002000085a7 */ /* 0x000ee4000800007f */
[----:B---3--:R-:W-:Y:S05]  /*17690*/  @!P0 BRA `(.L_x_2157) ;  /* 0xfffffffc00f08947 */ /* 0x008fea000383ffff */
[----:B------:R-:W-:Y:S05]  /*176a0*/  BRA `(.L_x_2265) ;  /* 0xffffffac00b87947 */ /* 0x000fea000383ffff */
.L_x_2161:
        /* <DEDUP_REMOVED lines=12> */
.L_x_2266:
[----:B------:R-:W-:Y:S02]  /*17770*/  IMAD.MOV.U32 R13, RZ, RZ, R0 ;  /* 0x000000ffff0d7224 */ /* 0x000fe400078e0000 */
[----:B------:R-:W-:-:S07]  /*17780*/  IMAD.MOV.U32 R2, RZ, RZ, R14 ;  /* 0x000000ffff027224 */ /* 0x000fce00078e000e */
[----:B------:R-:W-:Y:S05]  /*17790*/  WARPSYNC.COLLECTIVE R15, `(.L_x_2267) ;  /* 0x000000000f087348 */ /* 0x000fea0003c00000 */
[----:B------:R0:W1:Y:S02]  /*177a0*/  SHFL.IDX P6, R14, R13, R12, R11 ;  /* 0x0000000c0d0e7389 */ /* 0x00006400000c000b */
[----:B01----:R-:W-:Y:S01]  /*177b0*/  ENDCOLLECTIVE ;  /* 0x000000000000791b */ /* 0x003fe20003800000 */
.L_x_2267:
[----:B------:R-:W-:Y:S02]  /*177c0*/  IMAD.MOV.U32 R13, RZ, RZ, R4 ;  /* 0x000000ffff0d7224 */ /* 0x000fe400078e0004 */
[----:B------:R-:W-:Y:S02]  /*177d0*/  IMAD.MOV.U32 R12, RZ, RZ, 0x1 ;  /* 0x00000001ff0c7424 */ /* 0x000fe400078e00ff */
[----:B------:R-:W-:-:S07]  /*177e0*/  IMAD.MOV.U32 R3, RZ, RZ, R14 ;  /* 0x000000ffff037224 */ /* 0x000fce00078e000e */
[----:B------:R-:W-:Y:S05]  /*177f0*/  WARPSYNC.COLLECTIVE R15, `(.L_x_2268) ;  /* 0x000000000f087348 */ /* 0x000fea0003c00000 */
[----:B------:R0:W1:Y:S02]  /*17800*/  SHFL.IDX P6, R14, R13, R12, R11 ;  /* 0x0000000c0d0e7389 */ /* 0x00006400000c000b */
[----:B01----:R-:W-:Y:S01]  /*17810*/  ENDCOLLECTIVE ;  /* 0x000000000000791b */ /* 0x003fe20003800000 */
.L_x_2268:
        /* <DEDUP_REMOVED lines=17> */
.L_x_2269:
[----:B------:R-:W-:Y:S02]  /*17930*/  IMAD.MOV.U32 R13, RZ, RZ, R4 ;  /* 0x000000ffff0d7224 */ /* 0x000fe400078e0004 */
[----:B------:R-:W-:Y:S02]  /*17940*/  IMAD.MOV.U32 R12, RZ, RZ, 0x2 ;  /* 0x00000002ff0c7424 */ /* 0x000fe400078e00ff */
[----:B------:R-:W-:-:S07]  /*17950*/  IMAD.MOV.U32 R3, RZ, RZ, R14 ;  /* 0x000000ffff037224 */ /* 0x000fce00078e000e */
[----:B------:R-:W-:Y:S05]  /*17960*/  WARPSYNC.COLLECTIVE R15, `(.L_x_2270) ;  /* 0x000000000f087348 */ /* 0x000fea0003c00000 */
[----:B------:R0:W1:Y:S02]  /*17970*/  SHFL.IDX P6, R14, R13, R12, R11 ;  /* 0x0000000c0d0e7389 */ /* 0x00006400000c000b */
[----:B01----:R-:W-:Y:S01]  /*17980*/  ENDCOLLECTIVE ;  /* 0x000000000000791b */ /* 0x003fe20003800000 */
.L_x_2270:
        /* <DEDUP_REMOVED lines=18> */
.L_x_2271:
[----:B------:R-:W-:Y:S02]  /*17ab0*/  IMAD.MOV.U32 R13, RZ, RZ, R4 ;  /* 0x000000ffff0d7224 */ /* 0x000fe400078e0004 */
[----:B------:R-:W-:Y:S02]  /*17ac0*/  IMAD.MOV.U32 R12, RZ, RZ, 0x3 ;  /* 0x00000003ff0c7424 */ /* 0x000fe400078e00ff */
[----:B------:R-:W-:-:S07]  /*17ad0*/  IMAD.MOV.U32 R3, RZ, RZ, R14 ;  /* 0x000000ffff037224 */ /* 0x000fce00078e000e */
[----:B------:R-:W-:Y:S05]  /*17ae0*/  WARPSYNC.COLLECTIVE R15, `(.L_x_2272) ;  /* 0x000000000f087348 */ /* 0x000fea0003c00000 */
[----:B------:R0:W1:Y:S02]  /*17af0*/  SHFL.IDX P6, R14, R13, R12, R11 ;  /* 0x0000000c0d0e7389 */ /* 0x00006400000c000b */
[----:B01----:R-:W-:Y:S01]  /*17b00*/  ENDCOLLECTIVE ;  /* 0x000000000000791b */ /* 0x003fe20003800000 */
.L_x_2272:
[----:B------:R-:W-:-:S05]  /*17b10*/  @!P3 LEA R3, P4, R20, R3, 0x1 ;  /* 0x000000031403b211 */ /* 0x000fca00078808ff */
[----:B------:R-:W-:-:S05]  /*17b20*/  @!P3 IMAD.X R2, RZ, RZ, R2, P4 ;  /* 0x000000ffff02b224 */ /* 0x000fca00020e0602 */
[-C--:B------:R-:W-:Y:S01]  /*17b30*/  @!P3 LOP3.LUT R3, R3, R2.reuse, RZ, 0x3c, !PT ;  /* 0x000000020303b212 */ /* 0x080fe200078e3cff */
[----:B------:R-:W-:Y:S02]  /*17b40*/  IMAD.MOV.U32 R13, RZ, RZ, R0 ;  /* 0x000000ffff0d7224 */ /* 0x000fe400078e0000 */
[----:B------:R-:W-:Y:S01]  /*17b50*/  VIADD R0, R25, 0x60 ;  /* 0x0000006019007836 */ /* 0x000fe20000000000 */
[----:B------:R-:W-:-:S04]  /*17b60*/  @!P3 LOP3.LUT R2, R3, R2, RZ, 0x3c, !PT ;  /* 0x000000020302b212 */ /* 0x000fc800078e3cff */
[----:B------:R-:W-:Y:S01]  /*17b70*/  @!P3 LOP3.LUT R3, R3, R2, RZ, 0x3c, !PT ;  /* 0x000000020303b212 */ /* 0x000fe200078e3cff */
[----:B------:R-:W-:-:S07]  /*17b80*/  IMAD.MOV.U32 R4, RZ, RZ, R14 ;  /* 0x000000ffff047224 */ /* 0x000fce00078e000e */
[----:B------:R-:W-:Y:S05]  /*17b90*/  WARPSYNC.COLLECTIVE R15, `(.L_x_2273) ;  /* 0x000000000f087348 */ /* 0x000fea0003c00000 */
[----:B------:R0:W1:Y:S02]  /*17ba0*/  SHFL.IDX P6, R14, R13, R12, R11 ;  /* 0x0000000c0d0e7389 */ /* 0x00006400000c000b */
[----:B01----:R-:W-:Y:S01]  /*17bb0*/  ENDCOLLECTIVE ;  /* 0x000000000000791b */ /* 0x003fe20003800000 */
.L_x_2273:
[----:B------:R-:W-:Y:S01]  /*17bc0*/  @!PT LDS RZ, [RZ] ;  /* 0x00000000fffff984 */ /* 0x000fe20000000800 */
[----:B------:R-:W-:Y:S01]  /*17bd0*/  @!PT LDS RZ, [RZ] ;  /* 0x00000000fffff984 */ /* 0x000fe20000000800 */
[----:B------:R-:W-:Y:S01]  /*17be0*/  @!PT LDS RZ, [RZ] ;  /* 0x00000000fffff984 */ /* 0x000fe20000000800 */
[----:B------:R-:W-:Y:S04]  /*17bf0*/  @!P3 LDGSTS.E.BYPASS.LTC128B.128 [R10+0xea00], desc[UR58][R2.64], !P2 ;  /* 0x0ea00000020abfae */ /* 0x000fe8000d101d7a */
[----:B------:R-:W-:Y:S04]  /*17c00*/  @!P3 LDGSTS.E.BYPASS.LTC128B.128 [R10+0x11a00], desc[UR58][R2.64+0x40], !P1 ;  /* 0x11a00040020abfae */ /* 0x000fe8000c901d7a */
[----:B------:R0:W-:Y:S01]  /*17c10*/  @!P3 LDGSTS.E.BYPASS.LTC128B.128 [R10+0x14a00], desc[UR58][R2.64+0x80], !P0 ;  /* 0x14a00080020abfae */ /* 0x0001e2000c101d7a */
[----:B------:R-:W-:Y:S01]  /*17c20*/  ISETP.GE.AND P3, PT, R0, R5, PT ;  /* 0x000000050000720c */ /* 0x000fe20003f66270 */
[----:B------:R-:W-:-:S02]  /*17c30*/  IMAD.MOV.U32 R13, RZ, RZ, R6 ;  /* 0x000000ffff0d7224 */ /* 0x000fc400078e0006 */
[----:B------:R-:W-:Y:S02]  /*17c40*/  IMAD.MOV.U32 R12, RZ, RZ, RZ ;  /* 0x000000ffff0c7224 */ /* 0x000fe400078e00ff */
[----:B0-----:R-:W-:-:S08]  /*17c50*/  IMAD.MOV.U32 R2, RZ, RZ, R14 ;  /* 0x000000ffff027224 */ /* 0x001fd000078e000e */
[----:B------:R-:W-:Y:S05]  /*17c60*/  WARPSYNC.COLLECTIVE R15, `(.L_x_2274) ;  /* 0x000000000f087348 */ /* 0x000fea0003c00000 */
[----:B------:R0:W1:Y:S02]  /*17c70*/  SHFL.IDX P6, R14, R13, R12, R11 ;  /* 0x0000000c0d0e7389 */ /* 0x00006400000c000b */
[----:B01----:R-:W-:Y:S01]  /*17c80*/  ENDCOLLECTIVE ;  /* 0x000000000000791b */ /* 0x003fe20003800000 */
.L_x_2274:
[----:B------:R-:W-:-:S05]  /*17c90*/  @!P3 LEA R2, P5, R20, R2, 0x1 ;  /* 0x000000021402b211 */ /* 0x000fca00078a08ff */
[----:B------:R-:W-:-:S05]  /*17ca0*/  @!P3 IMAD.X R3, RZ, RZ, R4, P5 ;  /* 0x000000ffff03b224 */ /* 0x000fca00028e0604 */
        /* <DEDUP_REMOVED lines=11> */
.L_x_2275:
        /* <DEDUP_REMOVED lines=8> */
.L_x_2276:
        /* <DEDUP_REMOVED lines=15> */
.L_x_2277:
[----:B------:R-:W-:Y:S01]  /*17ed0*/  IMAD.MOV.U32 R2, RZ, RZ, R14 ;  /* 0x000000ffff027224 */ /* 0x000fe200078e000e */
[----:B------:R-:W-:Y:S06]  /*17ee0*/  BRA `(.L_x_2278) ;  /* 0xffffffb400287947 */ /* 0x000fec000383ffff */
.L_x_2164:
[----:B-1----:R1:W2:Y:S02]  /*17ef0*/  SYNCS.PHASECHK.TRANS64.TRYWAIT P0, [R17+URZ+0x31c20], R0 ;  /* 0x031c2000110075a7 */ /* 0x0022a4000800017f */
[----:B--2---:R-:W-:Y:S05]  /*17f00*/  @!P0 NANOSLEEP.SYNCS 0x989680 ;  /* 0x009896800000895d */ /* 0x004fea0003900000 */
[----:B------:R-:W2:Y:S02]  /*17f10*/  @!P0 SYNCS.PHASECHK.TRANS64 P0, [R17+URZ+0x31c20], R0 ;  /* 0x031c2000110085a7 */ /* 0x000ea4000800007f */
[----:B--2---:R-:W-:Y:S05]  /*17f20*/  @!P0 BRA `(.L_x_2164) ;  /* 0xfffffffc00f08947 */ /* 0x004fea000383ffff */
[----:B------:R-:W-:Y:S05]  /*17f30*/  BRA `(.L_x_2279) ;  /* 0xffffffb400907947 */ /* 0x000fea000383ffff */
.L_x_2173:
[----:B-1----:R1:W2:Y:S02]  /*17f40*/  SYNCS.PHASECHK.TRANS64.TRYWAIT P0, [R3+URZ+0x31c40], R2 ;  /* 0x031c4002030075a7 */ /* 0x0022a4000800017f */
[----:B--2---:R-:W-:Y:S05]  /*17f50*/  @!P0 NANOSLEEP.SYNCS 0x989680 ;  /* 0x009896800000895d */ /* 0x004fea0003900000 */
[----:B------:R-:W2:Y:S02]  /*17f60*/  @!P0 SYNCS.PHASECHK.TRANS64 P0, [R3+URZ+0x31c40], R2 ;  /* 0x031c4002030085a7 */ /* 0x000ea4000800007f */
[----:B--2---:R-:W-:Y:S05]  /*17f70*/  @!P0 BRA `(.L_x_2173) ;  /* 0xfffffffc00f08947 */ /* 0x004fea000383ffff */
[----:B------:R-:W-:Y:S05]  /*17f80*/  BRA `(.L_x_2280) ;  /* 0xffffffb800607947 */ /* 0x000fea000383ffff */
.L_x_2180:
[----:B0-----:R0:W1:Y:S02]  /*17f90*/  SYNCS.PHASECHK.TRANS64.TRYWAIT P0, [R3+URZ+0x60], R2 ;  /* 0x00006002030075a7 */ /* 0x001064000800017f */
[----:B-1----:R-:W-:Y:S05]  /*17fa0*/  @!P0 NANOSLEEP.SYNCS 0x989680 ;  /* 0x009896800000895d */ /* 0x002fea0003900000 */
[----:B------:R-:W1:Y:S02]  /*17fb0*/  @!P0 SYNCS.PHASECHK.TRANS64 P0, [R3+URZ+0x60], R2 ;  /* 0x00006002030085a7 */ /* 0x000e64000800007f */
[----:B-1----:R-:W-:Y:S05]  /*17fc0*/  @!P0 BRA `(.L_x_2180) ;  /* 0xfffffffc00f08947 */ /* 0x002fea000383ffff */
[----:B------:R-:W-:Y:S05]  /*17fd0*/  BRA `(.L_x_2281) ;  /* 0xffffffbc006c7947 */ /* 0x000fea000383ffff */
.L_x_2190:
[----:B-1----:R1:W2:Y:S02]  /*17fe0*/  SYNCS.PHASECHK.TRANS64.TRYWAIT P0, [R3+URZ+0x31c40], R2 ;  /* 0x031c4002030075a7 */ /* 0x0022a4000800017f */
[----:B--2---:R-:W-:Y:S05]  /*17ff0*/  @!P0 NANOSLEEP.SYNCS 0x989680 ;  /* 0x009896800000895d */ /* 0x004fea0003900000 */
[----:B------:R-:W2:Y:S02]  /*18000*/  @!P0 SYNCS.PHASECHK.TRANS64 P0, [R3+URZ+0x31c40], R2 ;  /* 0x031c4002030085a7 */ /* 0x000ea4000800007f */
[----:B--2---:R-:W-:Y:S05]  /*18010*/  @!P0 BRA `(.L_x_2190) ;  /* 0xfffffffc00f08947 */ /* 0x004fea000383ffff */
[----:B------:R-:W-:Y:S05]  /*18020*/  BRA `(.L_x_2282) ;  /* 0xffffffc400247947 */ /* 0x000fea000383ffff */
.L_x_2197:
[----:B0-----:R0:W1:Y:S02]  /*18030*/  SYNCS.PHASECHK.TRANS64.TRYWAIT P0, [R12+URZ+0x60], R28 ;  /* 0x0000601c0c0075a7 */ /* 0x001064000800017f */
[----:B-1----:R-:W-:Y:S05]  /*18040*/  @!P0 NANOSLEEP.SYNCS 0x989680 ;  /* 0x009896800000895d */ /* 0x002fea0003900000 */
[----:B------:R-:W1:Y:S02]  /*18050*/  @!P0 SYNCS.PHASECHK.TRANS64 P0, [R12+URZ+0x60], R28 ;  /* 0x0000601c0c0085a7 */ /* 0x000e64000800007f */
[----:B-1----:R-:W-:Y:S05]  /*18060*/  @!P0 BRA `(.L_x_2197) ;  /* 0xfffffffc00f08947 */ /* 0x002fea000383ffff */
[----:B------:R-:W-:Y:S05]  /*18070*/  BRA `(.L_x_2283) ;  /* 0xffffffc800307947 */ /* 0x000fea000383ffff */
.L_x_2207:
[----:B-1----:R1:W2:Y:S02]  /*18080*/  SYNCS.PHASECHK.TRANS64.TRYWAIT P0, [R2+URZ+0x31c40], R3 ;  /* 0x031c4003020075a7 */ /* 0x0022a4000800017f */
[----:B--2---:R-:W-:Y:S05]  /*18090*/  @!P0 NANOSLEEP.SYNCS 0x989680 ;  /* 0x009896800000895d */ /* 0x004fea0003900000 */
[----:B------:R-:W2:Y:S02]  /*180a0*/  @!P0 SYNCS.PHASECHK.TRANS64 P0, [R2+URZ+0x31c40], R3 ;  /* 0x031c4003020085a7 */ /* 0x000ea4000800007f */
[----:B--2---:R-:W-:Y:S05]  /*180b0*/  @!P0 BRA `(.L_x_2207) ;  /* 0xfffffffc00f08947 */ /* 0x004fea000383ffff */
[----:B------:R-:W-:Y:S05]  /*180c0*/  BRA `(.L_x_2284) ;  /* 0xffffffcc00b87947 */ /* 0x000fea000383ffff */
.L_x_2214:
[----:B0-----:R0:W1:Y:S02]  /*180d0*/  SYNCS.PHASECHK.TRANS64.TRYWAIT P0, [R7+URZ+0x60], R2 ;  /* 0x00006002070075a7 */ /* 0x001064000800017f */
[----:B-1----:R-:W-:Y:S05]  /*180e0*/  @!P0 NANOSLEEP.SYNCS 0x989680 ;  /* 0x009896800000895d */ /* 0x002fea0003900000 */
[----:B------:R-:W1:Y:S02]  /*180f0*/  @!P0 SYNCS.PHASECHK.TRANS64 P0, [R7+URZ+0x60], R2 ;  /* 0x00006002070085a7 */ /* 0x000e64000800007f */
[----:B-1----:R-:W-:Y:S05]  /*18100*/  @!P0 BRA `(.L_x_2214) ;  /* 0xfffffffc00f08947 */ /* 0x002fea000383ffff */
[----:B------:R-:W-:Y:S05]  /*18110*/  BRA `(.L_x_2285) ;  /* 0xffffffd000c87947 */ /* 0x000fea000383ffff */
.L_x_2226:
[----:B-1----:R1:W2:Y:S02]  /*18120*/  SYNCS.PHASECHK.TRANS64.TRYWAIT P0, [R3+URZ+0x31c60], R0 ;  /* 0x031c6000030075a7 */ /* 0x0022a4000800017f */
[----:B--2---:R-:W-:Y:S05]  /*18130*/  @!P0 NANOSLEEP.SYNCS 0x989680 ;  /* 0x009896800000895d */ /* 0x004fea0003900000 */
[----:B------:R-:W2:Y:S02]  /*18140*/  @!P0 SYNCS.PHASECHK.TRANS64 P0, [R3+URZ+0x31c60], R0 ;  /* 0x031c6000030085a7 */ /* 0x000ea4000800007f */
[----:B--2---:R-:W-:Y:S05]  /*18150*/  @!P0 BRA `(.L_x_2226) ;  /* 0xfffffffc00f08947 */ /* 0x004fea000383ffff */
[----:B------:R-:W-:Y:S05]  /*18160*/  BRA `(.L_x_2286) ;  /* 0xffffffd8003c7947 */ /* 0x000fea000383ffff */
.L_x_2234:
[----:B------:R-:W-:Y:S01]  /*18170*/  BSSY B0, `(.L_x_2287) ;  /* 0x0000008000007945 */ /* 0x000fe20003800000 */
[----:B------:R-:W-:Y:S02]  /*18180*/  IMAD.MOV.U32 R13, RZ, RZ, R24 ;  /* 0x000000ffff0d7224 */ /* 0x000fe400078e0018 */
[----:B------:R-:W-:Y:S02]  /*18190*/  IMAD.MOV.U32 R12, RZ, RZ, RZ ;  /* 0x000000ffff0c7224 */ /* 0x000fe400078e00ff */
[----:B------:R-:W-:Y:S02]  /*181a0*/  IMAD.MOV.U32 R11, RZ, RZ, 0x1f ;  /* 0x0000001fff0b7424 */ /* 0x000fe400078e00ff */
[----:B------:R-:W-:-:S07]  /*181b0*/  IMAD.MOV.U32 R15, RZ, RZ, -0x1 ;  /* 0xffffffffff0f7424 */ /* 0x000fce00078e00ff */
[----:B--2---:R-:W-:Y:S05]  /*181c0*/  WARPSYNC.COLLECTIVE R15, `(.L_x_2288) ;  /* 0x000000000f087348 */ /* 0x004fea0003c00000 */
[----:B------:R0:W1:Y:S02]  /*181d0*/  SHFL.IDX P6, R14, R13, R12, R11 ;  /* 0x0000000c0d0e7389 */ /* 0x00006400000c000b */
[----:B012---:R-:W-:Y:S01]  /*181e0*/  ENDCOLLECTIVE ;  /* 0x000000000000791b */ /* 0x007fe20003800000 */
.L_x_2288:
[----:B------:R-:W-:Y:S05]  /*181f0*/  BSYNC B0 ;  /* 0x0000000000007941 */ /* 0x000fea0003800000 */
.L_x_2287:
        /* <DEDUP_REMOVED lines=9> */
.L_x_2289:
        /* <DEDUP_REMOVED lines=23> */
.L_x_2290:
[----:B------:R-:W-:Y:S01]  /*18400*/  IMAD.MOV.U32 R12, RZ, RZ, 0x2 ;  /* 0x00000002ff0c7424 */ /* 0x000fe200078e00ff */
[----:B------:R-:W-:-:S05]  /*18410*/  SEL R4, R14, RZ, P1 ;  /* 0x000000ff0e047207 */ /* 0x000fca0000800000 */
[----:B------:R-:W-:-:S04]  /*18420*/  IMAD.IADD R4, R13, 0x1, R4 ;  /* 0x000000010d047824 */ /* 0x000fc800078e0204 */
[----:B------:R-:W-:-:S07]  /*18430*/  IMAD.MOV.U32 R13, RZ, RZ, R4 ;  /* 0x000000ffff0d7224 */ /* 0x000fce00078e0004 */
[----:B------:R-:W-:Y:S05]  /*18440*/  WARPSYNC.COLLECTIVE R15, `(.L_x_2291) ;  /* 0x000000000f087348 */ /* 0x000fea0003c00000 */
[----:B------:R0:W1:Y:S02]  /*18450*/  SHFL.UP P6, R14, R13, R12, R11 ;  /* 0x0400000c0d0e7389 */ /* 0x00006400000c000b */
[----:B01----:R-:W-:Y:S01]  /*18460*/  ENDCOLLECTIVE ;  /* 0x000000000000791b */ /* 0x003fe20003800000 */
.L_x_2291:
[----:B------:R-:W-:Y:S01]  /*18470*/  IMAD.MOV.U32 R12, RZ, RZ, 0x4 ;  /* 0x00000004ff0c7424 */ /* 0x000fe200078e00ff */
[----:B------:R-:W-:-:S05]  /*18480*/  SEL R3, R14, RZ, P2 ;  /* 0x000000ff0e037207 */ /* 0x000fca0001000000 */
[----:B------:R-:W-:-:S04]  /*18490*/  IMAD.IADD R2, R4, 0x1, R3 ;  /* 0x0000000104027824 */ /* 0x000fc800078e0203 */
[----:B------:R-:W-:-:S07]  /*184a0*/  IMAD.MOV.U32 R13, RZ, RZ, R2 ;  /* 0x000000ffff0d7224 */ /* 0x000fce00078e0002 */
[----:B------:R-:W-:Y:S05]  /*184b0*/  WARPSYNC.COLLECTIVE R15, `(.L_x_2292) ;  /* 0x000000000f087348 */ /* 0x000fea0003c00000 */
[----:B------:R0:W1:Y:S02]  /*184c0*/  SHFL.UP P6, R14, R13, R12, R11 ;  /* 0x0400000c0d0e7389 */ /* 0x00006400000c000b */
[----:B01----:R-:W-:Y:S01]  /*184d0*/  ENDCOLLECTIVE ;  /* 0x000000000000791b */ /* 0x003fe20003800000 */
.L_x_2292:
[----:B------:R-:W-:Y:S01]  /*184e0*/  IMAD.MOV.U32 R12, RZ, RZ, 0x8 ;  /* 0x00000008ff0c7424 */ /* 0x000fe200078e00ff */
[----:B------:R-:W-:-:S05]  /*184f0*/  SEL R3, R14, RZ, P3 ;  /* 0x000000ff0e037207 */ /* 0x000fca0001800000 */
[----:B------:R-:W-:-:S04]  /*18500*/  IMAD.IADD R3, R2, 0x1, R3 ;  /* 0x0000000102037824 */ /* 0x000fc800078e0203 */
[----:B------:R-:W-:-:S07]  /*18510*/  IMAD.MOV.U32 R13, RZ, RZ, R3 ;  /* 0x000000ffff0d7224 */ /* 0x000fce00078e0003 */
[----:B------:R-:W-:Y:S05]  /*18520*/  WARPSYNC.COLLECTIVE R15, `(.L_x_2293) ;  /* 0x000000000f087348 */ /* 0x000fea0003c00000 */
[----:B------:R0:W1:Y:S02]  /*18530*/  SHFL.UP P6, R14, R13, R12, R11 ;  /* 0x0400000c0d0e7389 */ /* 0x00006400000c000b */
[----:B01----:R-:W-:Y:S01]  /*18540*/  ENDCOLLECTIVE ;  /* 0x000000000000791b */ /* 0x003fe20003800000 */
.L_x_2293:
[----:B------:R-:W-:Y:S01]  /*18550*/  IMAD.MOV.U32 R12, RZ, RZ, 0x10 ;  /* 0x00000010ff0c7424 */ /* 0x000fe200078e00ff */
[----:B------:R-:W-:-:S05]  /*18560*/  SEL R4, R14, RZ, P4 ;  /* 0x000000ff0e047207 */ /* 0x000fca0002000000 */
[----:B------:R-:W-:-:S04]  /*18570*/  IMAD.IADD R4, R3, 0x1, R4 ;  /* 0x0000000103047824 */ /* 0x000fc800078e0204 */
[----:B------:R-:W-:-:S07]  /*18580*/  IMAD.MOV.U32 R13, RZ, RZ, R4 ;  /* 0x000000ffff0d7224 */ /* 0x000fce00078e0004 */
[----:B------:R-:W-:Y:S05]  /*18590*/  WARPSYNC.COLLECTIVE R15, `(.L_x_2294) ;  /* 0x000000000f087348 */ /* 0x000fea0003c00000 */
[----:B------:R0:W1:Y:S02]  /*185a0*/  SHFL.UP P6, R14, R13, R12, R11 ;  /* 0x0400000c0d0e7389 */ /* 0x00006400000c000b */
[----:B01----:R-:W-:Y:S01]  /*185b0*/  ENDCOLLECTIVE ;  /* 0x000000000000791b */ /* 0x003fe20003800000 */
.L_x_2294:
        /* <DEDUP_REMOVED lines=8> */
.L_x_2295:
[----:B------:R-:W-:Y:S05]  /*18640*/  BRA `(.L_x_2296) ;  /* 0xffffffd800ec7947 */ /* 0x000fea000383ffff */
.L_x_2237:
[----:B------:R-:W-:Y:S01]  /*18650*/  BSSY B0, `(.L_x_2297) ;  /* 0x0000007000007945 */ /* 0x000fe20003800000 */
[----:B------:R-:W-:Y:S02]  /*18660*/  IMAD.MOV.U32 R12, RZ, RZ, 0x1 ;  /* 0x00000001ff0c7424 */ /* 0x000fe400078e00ff */
[----:B------:R-:W-:Y:S02]  /*18670*/  IMAD.MOV.U32 R11, RZ, RZ, RZ ;  /* 0x000000ffff0b7224 */ /* 0x000fe400078e00ff */
[----:B------:R-:W-:-:S07]  /*18680*/  IMAD.MOV.U32 R15, RZ, RZ, -0x1 ;  /* 0xffffffffff0f7424 */ /* 0x000fce00078e00ff */
[----:B------:R-:W-:Y:S05]  /*18690*/  WARPSYNC.COLLECTIVE R15, `(.L_x_2298) ;  /* 0x000000000f087348 */ /* 0x000fea0003c00000 */
[----:B------:R0:W1:Y:S02]  /*186a0*/  SHFL.UP P6, R14, R13, R12, R11 ;  /* 0x0400000c0d0e7389 */ /* 0x00006400000c000b */
[----:B01----:R-:W-:Y:S01]  /*186b0*/  ENDCOLLECTIVE ;  /* 0x000000000000791b */ /* 0x003fe20003800000 */
.L_x_2298:
[----:B------:R-:W-:Y:S05]  /*186c0*/  BSYNC B0 ;  /* 0x0000000000007941 */ /* 0x000fea0003800000 */
.L_x_2297:
        /* <DEDUP_REMOVED lines=8> */
.L_x_2299:
[----:B------:R-:W-:Y:S01]  /*18750*/  IMAD.MOV.U32 R12, RZ, RZ, 0x4 ;  /* 0x00000004ff0c7424 */ /* 0x000fe200078e00ff */
[----:B------:R-:W-:-:S05]  /*18760*/  SEL R2, R14, RZ, P2 ;  /* 0x000000ff0e027207 */ /* 0x000fca0001000000 */
[----:B------:R-:W-:-:S04]  /*18770*/  IMAD.IADD R2, R13, 0x1, R2 ;  /* 0x000000010d027824 */ /* 0x000fc800078e0202 */
[----:B------:R-:W-:-:S07]  /*18780*/  IMAD.MOV.U32 R13, RZ, RZ, R2 ;  /* 0x000000ffff0d7224 */ /* 0x000fce00078e0002 */
[----:B------:R-:W-:Y:S05]  /*18790*/  WARPSYNC.COLLECTIVE R15, `(.L_x_2300) ;  /* 0x000000000f087348 */ /* 0x000fea0003c00000 */
[----:B------:R0:W1:Y:S02]  /*187a0*/  SHFL.UP P6, R14, R13, R12, R11 ;  /* 0x0400000c0d0e7389 */ /* 0x00006400000c000b */
[----:B01----:R-:W-:Y:S01]  /*187b0*/  ENDCOLLECTIVE ;  /* 0x000000000000791b */ /* 0x003fe20003800000 */
.L_x_2300:
[----:B------:R-:W-:Y:S01]  /*187c0*/  IMAD.MOV.U32 R12, RZ, RZ, 0x8 ;  /* 0x00000008ff0c7424 */ /* 0x000fe200078e00ff */
[----:B------:R-:W-:-:S05]  /*187d0*/  SEL R3, R14, RZ, P3 ;  /* 0x000000ff0e037207 */ /* 0x000fca0001800000 */
[----:B------:R-:W-:-:S04]  /*187e0*/  IMAD.IADD R3, R2, 0x1, R3 ;  /* 0x0000000102037824 */ /* 0x000fc800078e0203 */
[----:B------:R-:W-:-:S07]  /*187f0*/  IMAD.MOV.U32 R13, RZ, RZ, R3 ;  /* 0x000000ffff0d7224 */ /* 0x000fce00078e0003 */
[----:B------:R-:W-:Y:S05]  /*18800*/  WARPSYNC.COLLECTIVE R15, `(.L_x_2301) ;  /* 0x000000000f087348 */ /* 0x000fea0003c00000 */
[----:B------:R0:W1:Y:S02]  /*18810*/  SHFL.UP P6, R14, R13, R12, R11 ;  /* 0x0400000c0d0e7389 */ /* 0x00006400000c000b */
[----:B01----:R-:W-:Y:S01]  /*18820*/  ENDCOLLECTIVE ;  /* 0x000000000000791b */ /* 0x003fe20003800000 */
.L_x_2301:
[----:B------:R-:W-:Y:S01]  /*18830*/  IMAD.MOV.U32 R12, RZ, RZ, 0x10 ;  /* 0x00000010ff0c7424 */ /* 0x000fe200078e00ff */
[----:B------:R-:W-:-:S05]  /*18840*/  SEL R4, R14, RZ, P4 ;  /* 0x000000ff0e047207 */ /* 0x000fca0002000000 */
[----:B------:R-:W-:-:S04]  /*18850*/  IMAD.IADD R4, R3, 0x1, R4 ;  /* 0x0000000103047824 */ /* 0x000fc800078e0204 */
[----:B------:R-:W-:-:S07]  /*18860*/  IMAD.MOV.U32 R13, RZ, RZ, R4 ;  /* 0x000000ffff0d7224 */ /* 0x000fce00078e0004 */
[----:B------:R-:W-:Y:S05]  /*18870*/  WARPSYNC.COLLECTIVE R15, `(.L_x_2302) ;  /* 0x000000000f087348 */ /* 0x000fea0003c00000 */
[----:B------:R0:W1:Y:S02]  /*18880*/  SHFL.UP P6, R14, R13, R12, R11 ;  /* 0x0400000c0d0e7389 */ /* 0x00006400000c000b */
[----:B01----:R-:W-:Y:S01]  /*18890*/  ENDCOLLECTIVE ;  /* 0x000000000000791b */ /* 0x003fe20003800000 */
.L_x_2302:
        /* <DEDUP_REMOVED lines=8> */
.L_x_2303:
[----:B------:R-:W-:Y:S05]  /*18920*/  BRA `(.L_x_2304) ;  /* 0xffffffd800d87947 */ /* 0x000fea000383ffff */
.L_x_2239:
[----:B------:R-:W-:Y:S01]  /*18930*/  BSSY B0, `(.L_x_2305) ;  /* 0x0000006000007945 */ /* 0x000fe20003800000 */
[----:B------:R-:W-:Y:S01]  /*18940*/  PLOP3.LUT P6, PT, P6, PT, PT, 0x8, 0x0 ;  /* 0x000000000000781c */ /* 0x000fe200037ce170 */
[----:B------:R-:W-:-:S12]  /*18950*/  IMAD.MOV.U32 R15, RZ, RZ, -0x1 ;  /* 0xffffffffff0f7424 */ /* 0x000fd800078e00ff */
[----:B0-----:R-:W-:Y:S05]  /*18960*/  WARPSYNC.COLLECTIVE R15, `(.L_x_2306) ;  /* 0x000000000f087348 */ /* 0x001fea0003c00000 */
[----:B------:R-:W-:Y:S01]  /*18970*/  VOTE.ANY R14, PT, P6 ;  /* 0x00000000000e7806 */ /* 0x000fe200030e0100 */
[----:B0-----:R-:W-:Y:S06]  /*18980*/  ENDCOLLECTIVE ;  /* 0x000000000000791b */ /* 0x001fec0003800000 */
.L_x_2306:
[----:B------:R-:W-:Y:S05]  /*18990*/  BSYNC B0 ;  /* 0x0000000000007941 */ /* 0x000fea0003800000 */
.L_x_2305:
        /* <DEDUP_REMOVED lines=10> */
.L_x_2307:
[----:B------:R-:W-:Y:S02]  /*18a40*/  IMAD.MOV.U32 R13, RZ, RZ, R5 ;  /* 0x000000ffff0d7224 */ /* 0x000fe400078e0005 */
[----:B------:R-:W-:-:S07]  /*18a50*/  IMAD.MOV.U32 R25, RZ, RZ, R14 ;  /* 0x000000ffff197224 */ /* 0x000fce00078e000e */
[----:B------:R-:W-:Y:S05]  /*18a60*/  WARPSYNC.COLLECTIVE R15, `(.L_x_2308) ;  /* 0x000000000f087348 */ /* 0x000fea0003c00000 */
[----:B------:R0:W1:Y:S02]  /*18a70*/  SHFL.IDX P6, R14, R13, R12, R11 ;  /* 0x0000000c0d0e7389 */ /* 0x00006400000c000b */
[----:B01----:R-:W-:Y:S01]  /*18a80*/  ENDCOLLECTIVE ;  /* 0x000000000000791b */ /* 0x003fe20003800000 */
.L_x_2308:
[----:B------:R-:W-:Y:S01]  /*18a90*/  IMAD.MOV.U32 R5, RZ, RZ, R14 ;  /* 0x000000ffff057224 */ /* 0x000fe200078e000e */
[----:B------:R-:W-:Y:S06]  /*18aa0*/  BRA `(.L_x_2309) ;  /* 0xffffffd800b87947 */ /* 0x000fec000383ffff */
.L_x_2241:
[----:B------:R-:W-:Y:S01]  /*18ab0*/  BSSY B0, `(.L_x_2310) ;  /* 0x0000007000007945 */ /* 0x000fe20003800000 */
[----:B------:R-:W-:Y:S02]  /*18ac0*/  IMAD.MOV.U32 R13, RZ, RZ, R2 ;  /* 0x000000ffff0d7224 */ /* 0x000fe400078e0002 */
[----:B------:R-:W-:Y:S02]  /*18ad0*/  IMAD.MOV.U32 R11, RZ, RZ, 0x1f ;  /* 0x0000001fff0b7424 */ /* 0x000fe400078e00ff */
[----:B------:R-:W-:-:S07]  /*18ae0*/  IMAD.MOV.U32 R15, RZ, RZ, -0x1 ;  /* 0xffffffffff0f7424 */ /* 0x000fce00078e00ff */
[----:B0123--:R-:W-:Y:S05]  /*18af0*/  WARPSYNC.COLLECTIVE R15, `(.L_x_2311) ;  /* 0x000000000f087348 */ /* 0x00ffea0003c00000 */
[----:B------:R4:W0:Y:S02]  /*18b00*/  SHFL.IDX P6, R14, R13, R12, R11 ;  /* 0x0000000c0d0e7389 */ /* 0x00082400000c000b */
[----:B01234-:R-:W-:Y:S01]  /*18b10*/  ENDCOLLECTIVE ;  /* 0x000000000000791b */ /* 0x01ffe20003800000 */
.L_x_2311:
[----:B------:R-:W-:Y:S05]  /*18b20*/  BSYNC B0 ;  /* 0x0000000000007941 */ /* 0x000fea0003800000 */
.L_x_2310:
[----:B------:R-:W-:Y:S01]  /*18b30*/  IMAD.MOV.U32 R24, RZ, RZ, R14 ;  /* 0x000000ffff187224 */ /* 0x000fe200078e000e */
[----:B------:R-:W-:Y:S06]  /*18b40*/  BRA `(.L_x_2240) ;  /* 0xffffffd800a87947 */ /* 0x000fec000383ffff */
.L_x_2247:
[----:B0-----:R0:W1:Y:S02]  /*18b50*/  SYNCS.PHASECHK.TRANS64.TRYWAIT P0, [R9+URZ+0x31c20], R0 ;  /* 0x031c2000090075a7 */ /* 0x001064000800017f */
[----:B-1----:R-:W-:Y:S05]  /*18b60*/  @!P0 NANOSLEEP.SYNCS 0x989680 ;  /* 0x009896800000895d */ /* 0x002fea0003900000 */
[----:B------:R-:W1:Y:S02]  /*18b70*/  @!P0 SYNCS.PHASECHK.TRANS64 P0, [R9+URZ+0x31c20], R0 ;  /* 0x031c2000090085a7 */ /* 0x000e64000800007f */
[----:B-1----:R-:W-:Y:S05]  /*18b80*/  @!P0 BRA `(.L_x_2247) ;  /* 0xfffffffc00f08947 */ /* 0x002fea000383ffff */
[----:B------:R-:W-:Y:S05]  /*18b90*/  BRA `(.L_x_2312) ;  /* 0xffffffe400007947 */ /* 0x000fea000383ffff */
.L_x_2248:
        /* <DEDUP_REMOVED lines=8> */
[----:B0-2---:R-:W-:Y:S05]  /*18c20*/  WARPSYNC.COLLECTIVE R15, `(.L_x_2314) ;  /* 0x000000000f087348 */ /* 0x005fea0003c00000 */
[----:B------:R1:W3:Y:S02]  /*18c30*/  SHFL.IDX P6, R14, R13, R12, R11 ;  /* 0x0000000c0d0e7389 */ /* 0x0002e400000c000b */
[----:B0123--:R-:W-:Y:S01]  /*18c40*/  ENDCOLLECTIVE ;  /* 0x000000000000791b */ /* 0x00ffe20003800000 */
.L_x_2314:
[----:B------:R-:W-:Y:S05]  /*18c50*/  BSYNC B0 ;  /* 0x0000000000007941 */ /* 0x000fea0003800000 */
.L_x_2313:
[----:B------:R-:W-:Y:S05]  /*18c60*/  BRA `(.L_x_2315) ;  /* 0xffffffe000e87947 */ /* 0x000fea000383ffff */
.L_x_2251:
[----:B------:R-:W-:Y:S01]  /*18c70*/  BSSY B1, `(.L_x_2316) ;  /* 0x0000006000017945 */ /* 0x000fe20003800000 */
[----:B------:R-:W-:-:S07]  /*18c80*/  IMAD.MOV.U32 R15, RZ, RZ, -0x1 ;  /* 0xffffffffff0f7424 */ /* 0x000fce00078e00ff */
[----:B0-2---:R-:W-:Y:S05]  /*18c90*/  WARPSYNC.COLLECTIVE R15, `(.L_x_2317) ;  /* 0x000000000f0c7348 */ /* 0x005fea0003c00000 */
[----:B------:R-:W-:Y:S02]  /*18ca0*/  ELECT P6, UR62, PT ;  /* 0x00000000003e782f */ /* 0x000fe400038c0000 */
[----:B------:R-:W-:Y:S01]  /*18cb0*/  MOV R14, UR62 ;  /* 0x0000003e000e7c02 */ /* 0x000fe20008000f00 */
[----:B0-2---:R-:W-:Y:S10]  /*18cc0*/  ENDCOLLECTIVE ;  /* 0x000000000000791b */ /* 0x005ff40003800000 */
.L_x_2317:
[----:B------:R-:W-:Y:S05]  /*18cd0*/  BSYNC B1 ;  /* 0x0000000000017941 */ /* 0x000fea0003800000 */
.L_x_2316:
[----:B------:R-:W-:Y:S05]  /*18ce0*/  BRA `(.L_x_2318) ;  /* 0xffffffe000e07947 */ /* 0x000fea000383ffff */
.L_x_2253:
[----:B0-----:R0:W1:Y:S02]  /*18cf0*/  SYNCS.PHASECHK.TRANS64.TRYWAIT P0, [R7+URZ], R2 ;  /* 0x00000002070075a7 */ /* 0x001064000800017f */
[----:B-1----:R-:W-:Y:S05]  /*18d00*/  @!P0 NANOSLEEP.SYNCS 0x989680 ;  /* 0x009896800000895d */ /* 0x002fea0003900000 */
[----:B------:R-:W1:Y:S02]  /*18d10*/  @!P0 SYNCS.PHASECHK.TRANS64 P0, [R7+URZ], R2 ;  /* 0x00000002070085a7 */ /* 0x000e64000800007f */
[----:B-1----:R-:W-:Y:S05]  /*18d20*/  @!P0 BRA `(.L_x_2253) ;  /* 0xfffffffc00f08947 */ /* 0x002fea000383ffff */
[----:B------:R-:W-:Y:S05]  /*18d30*/  BRA `(.L_x_2319) ;  /* 0xffffffe400147947 */ /* 0x000fea000383ffff */
.L_x_2254:
[----:B-1----:R1:W2:Y:S02]  /*18d40*/  SYNCS.PHASECHK.TRANS64.TRYWAIT P0, [R3+URZ], R0 ;  /* 0x00000000030075a7 */ /* 0x0022a4000800017f */
[----:B--2---:R-:W-:Y:S05]  /*18d50*/  @!P0 NANOSLEEP.SYNCS 0x989680 ;  /* 0x009896800000895d */ /* 0x004fea0003900000 */
[----:B------:R-:W2:Y:S02]  /*18d60*/  @!P0 SYNCS.PHASECHK.TRANS64 P0, [R3+URZ], R0 ;  /* 0x00000000030085a7 */ /* 0x000ea4000800007f */
[----:B--2---:R-:W-:Y:S05]  /*18d70*/  @!P0 BRA `(.L_x_2254) ;  /* 0xfffffffc00f08947 */ /* 0x004fea000383ffff */
[----:B------:R-:W-:Y:S05]  /*18d80*/  BRA `(.L_x_2320) ;  /* 0xffffffe400087947 */ /* 0x000fea000383ffff */
.L_x_2256:
[----:B-1----:R1:W2:Y:S02]  /*18d90*/  SYNCS.PHASECHK.TRANS64.TRYWAIT P0, [R5+URZ], R2 ;  /* 0x00000002050075a7 */ /* 0x0022a4000800017f */
[----:B--2---:R-:W-:Y:S05]  /*18da0*/  @!P0 NANOSLEEP.SYNCS 0x989680 ;  /* 0x009896800000895d */ /* 0x004fea0003900000 */
[----:B------:R-:W2:Y:S02]  /*18db0*/  @!P0 SYNCS.PHASECHK.TRANS64 P0, [R5+URZ], R2 ;  /* 0x00000002050085a7 */ /* 0x000ea4000800007f */
[----:B--2---:R-:W-:Y:S05]  /*18dc0*/  @!P0 BRA `(.L_x_2256) ;  /* 0xfffffffc00f08947 */ /* 0x004fea000383ffff */
[----:B------:R-:W-:Y:S05]  /*18dd0*/  BRA `(.L_x_2321) ;  /* 0xffffffe4000c7947 */ /* 0x000fea000383ffff */
.L_x_2322:
        /* <DEDUP_REMOVED lines=10> */
.L_x_2783:


//--------------------- .text._ZN7cutlass13device_kernelIN5flash11enable_sm90INS1_16FlashAttnFwdSm90INS1_25CollectiveMainloopFwdSm90ILi2EN4cute5tupleIJNS5_1CILi1EEES8_S8_EEENS6_IJNS7_ILi192EEENS7_ILi144EEENS7_ILi96EEEEEELi96ENS_10bfloat16_tEfNS_4arch4Sm90ELb1ELb0ELb0ELb1ELb0ELb1ELb0ELb0ELb1ELb1ELb1ELb0EEENS1_21CollectiveEpilogueFwdINS6_IJSA_SC_SB_EEES9_SE_SG_Li384ELb1ELb1ELb1ELb0EEENS1_36VarlenDynamicPersistentTileSchedulerILi192ELi144ELi384ELi128ELb1ELb1ELb1ELb1ELb1ELb1EEEEEEEEEvNT_6ParamsE --------------------------
	.section	.text._ZN7cutlass13device_kernelIN5flash11enable_sm90INS1_16FlashAttnFwdSm90INS1_25CollectiveMainloopFwdSm90ILi2EN4cute5tupleIJNS5_1CILi1EEES8_S8_EEENS6_IJNS7_ILi192EEENS7_ILi144EEENS7_ILi96EEEEEELi96ENS_10bfloat16_tEfNS_4arch4Sm90ELb1ELb0ELb0ELb1ELb0ELb1ELb0ELb0ELb1ELb1ELb1ELb0EEENS1_21CollectiveEpilogueFwdINS6_IJSA_SC_SB_EEES9_SE_SG_Li384ELb1ELb1ELb1ELb0EEENS1_36VarlenDynamicPersistentTileSchedulerILi192ELi144ELi384ELi128ELb1ELb1ELb1ELb1ELb1ELb1EEEEEEEEEvNT_6ParamsE,"ax",@progbits
	.align	128
.text._ZN7cutlass13device_kernelIN5flash11enable_sm90INS1_16FlashAttnFwdSm90INS1_25CollectiveMainloopFwdSm90ILi2EN4cute5tupleIJNS5_1CILi1EEES8_S8_EEENS6_IJNS7_ILi192EEENS7_ILi144EEENS7_ILi96EEEEEELi96ENS_10bfloat16_tEfNS_4arch4Sm90ELb1ELb0ELb0ELb1ELb0ELb1ELb0ELb0ELb1ELb1ELb1ELb0EEENS1_21CollectiveEpilogueFwdINS6_IJSA_SC_SB_EEES9_SE_SG_Li384ELb1ELb1ELb1ELb0EEENS1_36VarlenDynamicPersistentTileSchedulerILi192ELi144ELi384ELi128ELb1ELb1ELb1ELb1ELb1ELb1EEEEEEEEEvNT_6ParamsE:
        .type           _ZN7cutlass13device_kernelIN5flash11enable_sm90INS1_16FlashAttnFwdSm90INS1_25CollectiveMainloopFwdSm90ILi2EN4cute5tupleIJNS5_1CILi1EEES8_S8_EEENS6_IJNS7_ILi192EEENS7_ILi144EEENS7_ILi96EEEEEELi96ENS_10bfloat16_tEfNS_4arch4Sm90ELb1ELb0ELb0ELb1ELb0ELb1ELb0ELb0ELb1ELb1ELb1ELb0EEENS1_21CollectiveEpilogueFwdINS6_IJSA_SC_SB_EEES9_SE_SG_Li384ELb1ELb1ELb1ELb0EEENS1_36VarlenDynamicPersistentTileSchedulerILi192ELi144ELi384ELi128ELb1ELb1ELb1ELb1ELb1ELb1EEEEEEEEEvNT_6ParamsE,@function
        .size           _ZN7cutlass13device_kernelIN5flash11enable_sm90INS1_16FlashAttnFwdSm90INS1_25CollectiveMainloopFwdSm90ILi2EN4cute5tupleIJNS5_1CILi1EEES8_S8_EEENS6_IJNS7_ILi192EEENS7_ILi144EEENS7_ILi96EEEEEELi96ENS_10bfloat16_tEfNS_4arch4Sm90ELb1ELb0ELb0ELb1ELb0ELb1ELb0ELb0ELb1ELb1ELb1ELb0EEENS1_21CollectiveEpilogueFwdINS6_IJSA_SC_SB_EEES9_SE_SG_Li384ELb1ELb1ELb1ELb0EEENS1_36VarlenDynamicPersistentTileSchedulerILi192ELi144ELi384ELi128ELb1ELb1ELb1ELb1ELb1ELb1EEEEEEEEEvNT_6ParamsE,(.L_x_2784 - _ZN7cutlass13device_kernelIN5flash11enable_sm90INS1_16FlashAttnFwdSm90INS1_25CollectiveMainloopFwdSm90ILi2EN4cute5tupleIJNS5_1CILi1EEES8_S8_EEENS6_IJNS7_ILi192EEENS7_ILi144EEENS7_ILi96EEEEEELi96ENS_10bfloat16_tEfNS_4arch4Sm90ELb1ELb0ELb0ELb1ELb0ELb1ELb0ELb0ELb1ELb1ELb1ELb0EEENS1_21CollectiveEpilogueFwdINS6_IJSA_SC_SB_EEES9_SE_SG_Li384ELb1ELb1ELb1ELb0EEENS1_36VarlenDynamicPersistentTileSchedulerILi192ELi144ELi384ELi128ELb1ELb1ELb1ELb1ELb1ELb1EEEEEEEEEvNT_6ParamsE)
        .other          _ZN7cutlass13device_kernelIN5flash11enable_sm90INS1_16FlashAttnFwdSm90INS1_25CollectiveMainloopFwdSm90ILi2EN4cute5tupleIJNS5_1CILi1EEES8_S8_EEENS6_IJNS7_ILi192EEENS7_ILi144EEENS7_ILi96EEEEEELi96ENS_10bfloat16_tEfNS_4arch4Sm90ELb1ELb0ELb0ELb1ELb0ELb1ELb0ELb0ELb1ELb1ELb1ELb0EEENS1_21CollectiveEpilogueFwdINS6_IJSA_SC_SB_EEES9_SE_SG_Li384ELb1ELb1ELb1ELb0EEENS1_36VarlenDynamicPersistentTileSchedulerILi192ELi144ELi384ELi128ELb1ELb1ELb1ELb1ELb1ELb1EEEEEEEEEvNT_6ParamsE,@"STO_CUDA_ENTRY STV_DEFAULT"
_ZN7cutlass13device_kernelIN5flash11enable_sm90INS1_16FlashAttnFwdSm90INS1_25CollectiveMainloopFwdSm90ILi2EN4cute5tupleIJNS5_1CILi1EEES8_S8_EEENS6_IJNS7_ILi192EEENS7_ILi144EEENS7_ILi96EEEEEELi96ENS_10bfloat16_tEfNS_4arch4Sm90ELb1ELb0ELb0ELb1ELb0ELb1ELb0ELb0ELb1ELb1ELb1ELb0EEENS1_21CollectiveEpilogueFwdINS6_IJSA_SC_SB_EEES9_SE_SG_Li384ELb1ELb1ELb1ELb0EEENS1_36VarlenDynamicPersistentTileSchedulerILi192ELi144ELi384ELi128ELb1ELb1ELb1ELb1ELb1ELb1EEEEEEEEEvNT_6ParamsE:
        /* <DEDUP_REMOVED lines=23> */
.L_x_2324:
[----:B------:R-:W-:Y:S05]  /*0170*/  BSYNC B0 ;  /* 0x0000000000007941 */ /* 0x000fea0003800000 */
.L_x_2323:
        /* <DEDUP_REMOVED lines=40> */
.L_x_2325:
        /* <DEDUP_REMOVED lines=22> */
.L_x_2326:
        /* <DEDUP_REMOVED lines=18> */
.L_x_2327:
        /* <DEDUP_REMOVED lines=22> */
.L_x_2328:
        /* <DEDUP_REMOVED lines=22> */
.L_x_2329:
        /* <DEDUP_REMOVED lines=9> */
.L_x_2332:
[----:B------:R-:W-:-:S08]  /*09d0*/  NOP ;  /* 0x0000000000007918 */ /* 0x000fd00000000000 */
[----:B------:R-:W0:Y:S02]  /*09e0*/  USETMAXREG.TRY_ALLOC.CTAPOOL UP0, 0xa0 ;  /* 0x000000a0000079c8 */ /* 0x000e240008000600 */
[----:B0-----:R-:W-:-:S13]  /*09f0*/  PLOP3.LUT P0, PT, PT, PT, UP0, 0x80, 0x0 ;  /* 0x000000000000781c */ /* 0x001fda0003f0f008 */
[----:B------:R-:W-:Y:S05]  /*0a00*/  @!P0 BRA `(.L_x_2332) ;  /* 0xfffffffc00f08947 */ /* 0x000fea000383ffff */
[----:B------:R-:W3:Y:S01]  /*0a10*/  LDL.LU R0, [R1] ;  /* 0x0000000001007983 */ /* 0x000ee20000300800 */
        /* <DEDUP_REMOVED lines=15> */
[----:B------:R1:W-:Y:S01]  /*0b10*/  STL [R1], R0 ;  /* 0x0000000001007387 */ /* 0x0003e20000100800 */
        /* <DEDUP_REMOVED lines=15> */
[----:B------:R-:W-:Y:S02]  /*0c10*/  LOP3.LUT R7, R5, 0xfffffffe, RZ, 0xc0, !PT ;  /* 0xfffffffe05077812 */ /* 0x000fe400078ec0ff */
[----:B------:R-:W-:Y:S01]  /*0c20*/  SHF.R.S32.HI R19, RZ, 0x1, R5 ;  /* 0x00000001ff137819 */ /* 0x000fe20000011405 */
[----:B------:R-:W-:Y:S01]  /*0c30*/  IMAD.HI R12, R2, 0x55555556, RZ ;  /* 0x55555556020c7827 */ /* 0x000fe200078e02ff */
[----:B------:R-:W-:-:S02]  /*0c40*/  LOP3.LUT R13, R3, 0xffffff80, RZ, 0xc0, !PT ;  /* 0xffffff80030d7812 */ /* 0x000fc400078ec0ff */
[----:B------:R-:W-:Y:S01]  /*0c50*/  LOP3.LUT R3, R4, 0xfffffff0, RZ, 0xc0, !PT ;  /* 0xfffffff004037812 */ /* 0x000fe200078ec0ff */
[----:B------:R-:W-:Y:S01]  /*0c60*/  IMAD.IADD R8, R0, 0x1, -R7 ;  /* 0x0000000100087824 */ /* 0x000fe200078e0a07 */
[----:B------:R-:W-:Y:S02]  /*0c70*/  LEA.HI R7, R5, R19, RZ, 0x1 ;  /* 0x0000001305077211 */ /* 0x000fe400078f08ff */
[----:B------:R-:W-:Y:S01]  /*0c80*/  LEA.HI R15, R12, R12, RZ, 0x1 ;  /* 0x0000000c0c0f7211 */ /* 0x000fe200078f08ff */
[----:B------:R-:W-:Y:S01]  /*0c90*/  IMAD.IADD R3, R0, 0x1, -R3 ;  /* 0x0000000100037824 */ /* 0x000fe200078e0a03 */
[----:B------:R-:W-:Y:S02]  /*0ca0*/  LOP3.LUT R7, R7, 0x7fffffe, RZ, 0xc0, !PT ;  /* 0x07fffffe07077812 */ /* 0x000fe400078ec0ff */
[----:B------:R-:W-:Y:S02]  /*0cb0*/  LEA.HI R10, R10, R9, RZ, 0x2 ;  /* 0x000000090a0a7211 */ /* 0x000fe400078f10ff */
[----:B------:R-:W-:Y:S01]  /*0cc0*/  SHF.R.S32.HI R5, RZ, 0x4, R4 ;  /* 0x00000004ff057819 */ /* 0x000fe20000011404 */
[----:B------:R-:W-:Y:S01]  /*0cd0*/  IMAD R15, R15, -0x3, R2 ;  /* 0xfffffffd0f0f7824 */ /* 0x000fe200078e0202 */
[----:B------:R-:W-:Y:S01]  /*0ce0*/  LOP3.LUT R10, R10, 0xfffffffc, RZ, 0xc0, !PT ;  /* 0xfffffffc0a0a7812 */ /* 0x000fe200078ec0ff */
[----:B------:R-:W-:Y:S01]  /*0cf0*/  IMAD.IADD R11, R0, 0x1, -R11 ;  /* 0x00000001000b7824 */ /* 0x000fe200078e0a0b */
[----:B------:R-:W-:Y:S01]  /*0d00*/  LEA.HI R4, R4, R5, RZ, 0x1 ;  /* 0x0000000504047211 */ /* 0x000fe200078f08ff */
[----:B------:R-:W-:Y:S01]  /*0d10*/  IMAD.IADD R18, R0, 0x1, -R13 ;  /* 0x0000000100127824 */ /* 0x000fe200078e0a0d */
[----:B------:R-:W-:Y:S01]  /*0d20*/  SHF.R.S32.HI R0, RZ, 0x1f, R3 ;  /* 0x0000001fff007819 */ /* 0x000fe20000011403 */
[----:B------:R-:W-:Y:S01]  /*0d30*/  IMAD.IADD R2, R19, 0x1, -R7 ;  /* 0x0000000113027824 */ /* 0x000fe200078e0a07 */
[----:B------:R-:W-:Y:S01]  /*0d40*/  LOP3.LUT R4, R4, 0x1ffffffe, RZ, 0xc0, !PT ;  /* 0x1ffffffe04047812 */ /* 0x000fe200078ec0ff */
[----:B------:R-:W-:-:S02]  /*0d50*/  IMAD.IADD R10, R9, 0x1, -R10 ;  /* 0x00000001090a7824 */ /* 0x000fc400078e0a0a */
[C---:B------:R-:W-:Y:S01]  /*0d60*/  IMAD R17, R5.reuse, 0x8, R2 ;  /* 0x0000000805117824 */ /* 0x040fe200078e0202 */
[CC--:B------:R-:W-:Y:S02]  /*0d70*/  LEA.HI R2, R0.reuse, R3.reuse, RZ, 0x3 ;  /* 0x0000000300027211 */ /* 0x0c0fe400078f18ff */
[----:B------:R-:W-:Y:S02]  /*0d80*/  SHF.R.S32.HI R9, RZ, 0x1f, R18 ;  /* 0x0000001fff097819 */ /* 0x000fe40000011412 */
[----:B------:R-:W-:Y:S01]  /*0d90*/  LEA.HI R0, R0, R3, RZ, 0x2 ;  /* 0x0000000300007211 */ /* 0x000fe200078f10ff */
[----:B------:R-:W-:Y:S01]  /*0da0*/  IMAD.IADD R4, R5, 0x1, -R4 ;  /* 0x0000000105047824 */ /* 0x000fe200078e0a04 */
[----:B------:R-:W-:Y:S01]  /*0db0*/  LEA.HI R12, R9, R18, RZ, 0x2 ;  /* 0x00000012090c7211 */ /* 0x000fe200078f10ff */
[----:B------:R-:W-:Y:S01]  /*0dc0*/  IMAD.SHL.U32 R5, R2, 0x10, RZ ;  /* 0x0000001002057824 */ /* 0x000fe200078e00ff */
[----:B------:R-:W-:Y:S02]  /*0dd0*/  LOP3.LUT R2, R0, 0x7fffffc, RZ, 0xc0, !PT ;  /* 0x07fffffc00027812 */ /* 0x000fe400078ec0ff */
[----:B------:R-:W-:-:S02]  /*0de0*/  SHF.R.S32.HI R0, RZ, 0x2, R0 ;  /* 0x00000002ff007819 */ /* 0x000fc40000011400 */
[--C-:B------:R-:W-:Y:S02]  /*0df0*/  SHF.R.S32.HI R13, RZ, 0x2, R12.reuse ;  /* 0x00000002ff0d7819 */ /* 0x100fe4000001140c */
[----:B------:R-:W-:Y:S02]  /*0e00*/  SHF.R.S32.HI R14, RZ, 0x1f, R12 ;  /* 0x0000001fff0e7819 */ /* 0x000fe4000001140c */
[----:B------:R-:W-:Y:S01]  /*0e10*/  SHF.R.S32.HI R7, RZ, 0x5, R6 ;  /* 0x00000005ff077819 */ /* 0x000fe20000011406 */
[----:B------:R-:W-:Y:S01]  /*0e20*/  IMAD.SHL.U32 R0, R0, 0x40, RZ ;  /* 0x0000004000007824 */ /* 0x000fe200078e00ff */
[----:B------:R-:W-:Y:S02]  /*0e30*/  LEA.HI R14, R14, R13, RZ, 0x3 ;  /* 0x0000000d0e0e7211 */ /* 0x000fe400078f18ff */
[----:B------:R-:W-:Y:S01]  /*0e40*/  LOP3.LUT R6, R5, 0x7fffff80, RZ, 0xc0, !PT ;  /* 0x7fffff8005067812 */ /* 0x000fe200078ec0ff */
[----:B------:R-:W-:Y:S02]  /*0e50*/  IMAD.IADD R5, R3, 0x1, -R2 ;  /* 0x0000000103057824 */ /* 0x000fe400078e0a02 */
[----:B------:R-:W-:Y:S01]  /*0e60*/  IMAD R16, R7, 0x10, R3 ;  /* 0x0000001007107824 */ /* 0x000fe200078e0203 */
[----:B------:R-:W-:Y:S01]  /*0e70*/  LOP3.LUT R14, R14, 0xfffffff8, RZ, 0xc0, !PT ;  /* 0xfffffff80e0e7812 */ /* 0x000fe200078ec0ff */
[----:B------:R-:W-:Y:S01]  /*0e80*/  IMAD.SHL.U32 R3, R4, 0x8, RZ ;  /* 0x0000000804037824 */ /* 0x000fe200078e00ff */
[----:B------:R-:W-:-:S02]  /*0e90*/  LOP3.LUT R0, R0, 0x40, RZ, 0xc0, !PT ;  /* 0x0000004000007812 */ /* 0x000fc400078ec0ff */
[----:B------:R-:W-:Y:S01]  /*0ea0*/  LEA.HI R9, R9, R18, RZ, 0x5 ;  /* 0x0000001209097211 */ /* 0x000fe200078f28ff */
[----:B------:R-:W-:Y:S01]  /*0eb0*/  IMAD R6, R7, 0x100, R6 ;  /* 0x0000010007067824 */ /* 0x000fe200078e0206 */
[----:B------:R-:W-:Y:S01]  /*0ec0*/  LOP3.LUT R2, R0, 0x8, R3, 0xf8, !PT ;  /* 0x0000000800027812 */ /* 0x000fe200078ef803 */
[----:B------:R-:W-:Y:S01]  /*0ed0*/  IMAD.IADD R14, R13, 0x1, -R14 ;  /* 0x000000010d0e7824 */ /* 0x000fe200078e0a0e */
[----:B------:R-:W-:Y:S02]  /*0ee0*/  SHF.R.U32.HI R7, RZ, 0x3, R0 ;  /* 0x00000003ff077819 */ /* 0x000fe40000011600 */
[----:B------:R-:W-:Y:S01]  /*0ef0*/  SHF.R.S32.HI R9, RZ, 0x5, R9 ;  /* 0x00000005ff097819 */ /* 0x000fe20000011409 */
[----:B------:R-:W-:Y:S01]  /*0f00*/  IMAD R5, R5, 0x10, R6 ;  /* 0x0000001005057824 */ /* 0x000fe200078e0206 */
[----:B------:R-:W-:Y:S01]  /*0f10*/  LOP3.LUT R2, R2, R7, RZ, 0x3c, !PT ;  /* 0x0000000702027212 */ /* 0x000fe200078e3cff */
[----:B------:R-:W-:Y:S02]  /*0f20*/  IMAD.U32 R0, R16, 0x20, R3 ;  /* 0x0000002010007824 */ /* 0x000fe400078e0003 */
[----:B------:R-:W-:Y:S01]  /*0f30*/  IMAD R14, R9, 0x10, R14 ;  /* 0x00000010090e7824 */ /* 0x000fe200078e020e */
[----:B------:R-:W-:Y:S01]  /*0f40*/  STL [R1+0x13c], R18 ;  /* 0x00013c1201007387 */ /* 0x000fe20000100800 */
[----:B------:R-:W-:-:S02]  /*0f50*/  IMAD.IADD R5, R2, 0x1, R5 ;  /* 0x0000000102057824 */ /* 0x000fc400078e0205 */
[----:B------:R-:W-:Y:S01]  /*0f60*/  IMAD R6, R15, 0x40, R14 ;  /* 0x000000400f067824 */ /* 0x000fe200078e020e */
[----:B------:R0:W-:Y:S01]  /*0f70*/  STL [R1+0x154], R0 ;  /* 0x0001540001007387 */ /* 0x0001e20000100800 */
[----:B------:R-:W-:-:S03]  /*0f80*/  IMAD.SHL.U32 R14, R8, 0x4, RZ ;  /* 0x00000004080e7824 */ /* 0x000fc600078e00ff */
[----:B------:R-:W-:Y:S01]  /*0f90*/  STL [R1+0x150], R6 ;  /* 0x0001500601007387 */ /* 0x000fe20000100800 */
[----:B0-----:R-:W-:Y:S02]  /*0fa0*/  VIADD R0, R22, 0xda00 ;  /* 0x0000da0016007836 */ /* 0x001fe40000000000 */
[----:B------:R-:W-:Y:S02]  /*0fb0*/  IMAD.SHL.U32 R8, R8, 0x8, RZ ;  /* 0x0000000808087824 */ /* 0x000fe400078e00ff */
[----:B------:R-:W-:Y:S02]  /*0fc0*/  IMAD.SHL.U32 R10, R10, 0x40, RZ ;  /* 0x000000400a0a7824 */ /* 0x000fe400078e00ff */
[----:B------:R-:W-:Y:S01]  /*0fd0*/  VIADD R3, R14, 0x20 ;  /* 0x000000200e037836 */ /* 0x000fe20000000000 */
[----:B------:R-:W-:-:S05]  /*0fe0*/  LOP3.LUT R12, R12, 0x7ffffffc, RZ, 0xc0, !PT ;  /* 0x7ffffffc0c0c7812 */ /* 0x000fca00078ec0ff */
[----:B------:R-:W-:Y:S02]  /*0ff0*/  IMAD.IADD R12, R18, 0x1, -R12 ;  /* 0x00000001120c7824 */ /* 0x000fe400078e0a0c */
[----:B------:R-:W-:Y:S01]  /*1000*/  IMAD.SHL.U32 R9, R17, 0x20, RZ ;  /* 0x0000002011097824 */ /* 0x000fe200078e00ff */
[----:B------:R-:W-:-:S04]  /*1010*/  LEA.HI R4, R11, R11, RZ, 0x1 ;  /* 0x0000000b0b047211 */ /* 0x000fc800078f08ff */
[----:B------:R-:W-:-:S05]  /*1020*/  LOP3.LUT R4, R4, 0x1ffffffe, RZ, 0xc0, !PT ;  /* 0x1ffffffe04047812 */ /* 0x000fca00078ec0ff */
[----:B------:R-:W-:Y:S01]  /*1030*/  IMAD.IADD R4, R11, 0x1, -R4 ;  /* 0x000000010b047824 */ /* 0x000fe200078e0a04 */
[----:B------:R-:W-:Y:S01]  /*1040*/  CS2R R144, SRZ ;  /* 0x0000000000907805 */ /* 0x000fe2000001ff00 */
[----:B------:R-:W-:Y:S02]  /*1050*/  IMAD.MOV.U32 R150, RZ, RZ, RZ ;  /* 0x000000ffff967224 */ /* 0x000fe400078e00ff */
[----:B------:R-:W-:Y:S01]  /*1060*/  IMAD R23, R5, 0x2, R22 ;  /* 0x0000000205177824 */ /* 0x000fe200078e0216 */
[----:B--2---:R-:W-:-:S05]  /*1070*/  LOP3.LUT R2, R20, 0x1, RZ, 0xfc, !PT ;  /* 0x0000000114027812 */ /* 0x004fca00078efcff */
[----:B------:R-:W-:Y:S04]  /*1080*/  STL [R1+0xac], R2 ;  /* 0x0000ac0201007387 */ /* 0x000fe80000100800 */
[----:B------:R-:W-:Y:S04]  /*1090*/  STL [R1+0x118], RZ ;  /* 0x000118ff01007387 */ /* 0x000fe80000100800 */
[----:B------:R0:W-:Y:S04]  /*10a0*/  STL [R1+0x138], R0 ;  /* 0x0001380001007387 */ /* 0x0001e80000100800 */
[----:B------:R-:W-:Y:S01]  /*10b0*/  STL [R1+0xa8], RZ ;  /* 0x0000a8ff01007387 */ /* 0x000fe20000100800 */
[----:B0-----:R-:W-:Y:S01]  /*10c0*/  SHF.R.S32.HI R0, RZ, 0x1f, R19 ;  /* 0x0000001fff007819 */ /* 0x001fe20000011413 */
[----:B------:R-:W-:-:S02]  /*10d0*/  VIADD R0, R14, 0x10 ;  /* 0x000000100e007836 */ /* 0x000fc40000000000 */
[----:B------:R-:W-:Y:S01]  /*10e0*/  STL [R1+0xb0], R14 ;  /* 0x0000b00e01007387 */ /* 0x000fe20000100800 */
[----:B------:R-:W-:-:S03]  /*10f0*/  LOP3.LUT R2, R10, 0xc0, RZ, 0xc0, !PT ;  /* 0x000000c00a027812 */ /* 0x000fc600078ec0ff */
[----:B------:R-:W-:Y:S04]  /*1100*/  STL [R1+0x40], R8 ;  /* 0x0000400801007387 */ /* 0x000fe80000100800 */
[----:B------:R0:W-:Y:S04]  /*1110*/  STL [R1+0xd0], R0 ;  /* 0x0000d00001007387 */ /* 0x0001e80000100800 */
[----:B------:R1:W-:Y:S01]  /*1120*/  STL [R1+0xc8], R3 ;  /* 0x0000c80301007387 */ /* 0x0003e20000100800 */
[C---:B0-----:R-:W-:Y:S02]  /*1130*/  VIADD R0, R14.reuse, 0x8 ;  /* 0x000000080e007836 */ /* 0x041fe40000000000 */
[----:B-1----:R-:W-:-:S03]  /*1140*/  VIADD R3, R14, 0x18 ;  /* 0x000000180e037836 */ /* 0x002fc60000000000 */
[----:B------:R0:W-:Y:S01]  /*1150*/  STL [R1+0xe0], R0 ;  /* 0x0000e00001007387 */ /* 0x0001e20000100800 */
[----:B------:R-:W-:-:S03]  /*1160*/  IMAD.SHL.U32 R10, R12, 0x2, RZ ;  /* 0x000000020c0a7824 */ /* 0x000fc600078e00ff */
[----:B------:R1:W-:Y:S04]  /*1170*/  STL [R1+0xb8], R2 ;  /* 0x0000b80201007387 */ /* 0x0003e80000100800 */
[----:B------:R2:W-:Y:S01]  /*1180*/  STL [R1+0xe4], R3 ;  /* 0x0000e40301007387 */ /* 0x0005e20000100800 */
[----:B0-----:R-:W-:Y:S02]  /*1190*/  LOP3.LUT R0, R2, 0x8, R8, 0xf8, !PT ;  /* 0x0000000802007812 */ /* 0x001fe400078ef808 */
[----:B-1----:R-:W-:Y:S01]  /*11a0*/  SHF.R.U32.HI R2, RZ, 0x3, R2 ;  /* 0x00000003ff027819 */ /* 0x002fe20000011602 */
[----:B--2---:R-:W-:-:S04]  /*11b0*/  VIADD R3, R14, 0x28 ;  /* 0x000000280e037836 */ /* 0x004fc80000000000 */
[----:B------:R0:W-:Y:S01]  /*11c0*/  STL [R1+0xbc], R2 ;  /* 0x0000bc0201007387 */ /* 0x0001e20000100800 */
[----:B------:R-:W-:Y:S01]  /*11d0*/  LOP3.LUT R0, R0, R2, RZ, 0x3c, !PT ;  /* 0x0000000200007212 */ /* 0x000fe200078e3cff */
[C---:B------:R-:W-:Y:S02]  /*11e0*/  VIADD R8, R10.reuse, 0x8 ;  /* 0x000000080a087836 */ /* 0x040fe40000000000 */
[----:B------:R1:W-:Y:S01]  /*11f0*/  STL [R1+0xe8], R3 ;  /* 0x0000e80301007387 */ /* 0x0003e20000100800 */
[----:B------:R-:W-:-:S03]  /*1200*/  VIADD R7, R10, 0x10 ;  /* 0x000000100a077836 */ /* 0x000fc60000000000 */
        /* <DEDUP_REMOVED lines=21> */
[----:B------:R1:W-:Y:S02]  /*1360*/  STL [R1+0x100], R0 ;  /* 0x0001000001007387 */ /* 0x0003e40000100800 */
.L_x_2491:
[----:B01--4-:R-:W0:Y:S02]  /*1370*/  LDC.64 R2, c[0x0][0xc88] ;  /* 0x00032200ff027b82 */ /* 0x013e240000000a00 */
[----:B0-----:R-:W-:-:S05]  /*1380*/  IMAD.WIDE R2, R107, 0x4, R2 ;  /* 0x000000046b027825 */ /* 0x001fca00078e0202 */
[----:B--2---:R-:W2:Y:S01]  /*1390*/  LDG.E R24, desc[UR60][R2.64] ;  /* 0x0000003c02187981 */ /* 0x004ea2000c1e1900 */
[----:B------:R-:W-:Y:S05]  /*13a0*/  YIELD ;  /* 0x0000000000007946 */ /* 0x000fea0003800000 */
[----:B------:R-:W-:Y:S01]  /*13b0*/  ULDC.64 UR4, c[0x0][0xa28] ;  /* 0x00028a0000047ab9 */ /* 0x000fe20000000a00 */
[----:B------:R-:W-:Y:S01]  /*13c0*/  ULDC.64 UR8, c[0x0][0xa18] ;  /* 0x0002860000087ab9 */ /* 0x000fe20000000a00 */
[----:B------:R-:W-:Y:S01]  /*13d0*/  ISETP.NE.U32.AND P1, PT, RZ, UR4, PT ;  /* 0x00000004ff007c0c */ /* 0x000fe2000bf25070 */
[----:B------:R-:W-:Y:S01]  /*13e0*/  IMAD.MOV.U32 R10, RZ, RZ, RZ ;  /* 0x000000ffff0a7224 */ /* 0x000fe200078e00ff */
[----:B------:R-:W-:Y:S01]  /*13f0*/  ULDC.64 UR6, c[0x0][0xa08] ;  /* 0x0002820000067ab9 */ /* 0x000fe20000000a00 */
[----:B------:R-:W-:Y:S01]  /*1400*/  IMAD.MOV.U32 R74, RZ, RZ, RZ ;  /* 0x000000ffff4a7224 */ /* 0x000fe200078e00ff */
[----:B------:R-:W-:-:S02]  /*1410*/  ISETP.NE.AND.EX P1, PT, RZ, UR5, PT, P1 ;  /* 0x00000005ff007c0c */ /* 0x000fc4000bf25310 */
[----:B------:R-:W-:-:S04]  /*1420*/  ISETP.NE.U32.AND P0, PT, RZ, UR6, PT ;  /* 0x00000006ff007c0c */ /* 0x000fc8000bf05070 */
[----:B------:R-:W-:Y:S02]  /*1430*/  ISETP.NE.AND.EX P0, PT, RZ, UR7, PT, P0 ;  /* 0x00000007ff007c0c */ /* 0x000fe4000bf05300 */
[----:B--2---:R-:W-:Y:S01]  /*1440*/  SHF.R.S32.HI R0, RZ, 0x1f, R24 ;  /* 0x0000001fff007819 */ /* 0x004fe20000011418 */
[----:B------:R-:W-:-:S04]  /*1450*/  IMAD.SHL.U32 R26, R24, 0x4, RZ ;  /* 0x00000004181a7824 */ /* 0x000fc800078e00ff */
[C---:B------:R-:W-:Y:S01]  /*1460*/  @P1 LEA R4, P2, R24.reuse, UR4, 0x2 ;  /* 0x0000000418041c11 */ /* 0x040fe2000f8410ff */
[----:B------:R-:W-:Y:S01]  /*1470*/  STL [R1+0x10c], R24 ;  /* 0x00010c1801007387 */ /* 0x000fe20000100800 */
[C-C-:B------:R-:W-:Y:S02]  /*1480*/  SHF.L.U64.HI R25, R24.reuse, 0x2, R0.reuse ;  /* 0x0000000218197819 */ /* 0x140fe40000010200 */
[----:B------:R-:W-:Y:S01]  /*1490*/  @P1 LEA.HI.X R5, R24, UR5, R0, 0x2, P2 ;  /* 0x0000000518051c11 */ /* 0x000fe200090f1400 */
[----:B------:R-:W-:Y:S01]  /*14a0*/  ULDC UR4, c[0x0][0x288] ;  /* 0x0000a20000047ab9 */ /* 0x000fe20000000800 */
[----:B------:R-:W-:Y:S01]  /*14b0*/  ISETP.NE.U32.AND P2, PT, RZ, UR8, PT ;  /* 0x00000008ff007c0c */ /* 0x000fe2000bf45070 */
[----:B------:R0:W-:Y:S01]  /*14c0*/  STL [R1+0x134], R0 ;  /* 0x0001340001007387 */ /* 0x0001e20000100800 */
[----:B------:R-:W-:Y:S02]  /*14d0*/  IADD3 R8, P3, R26, UR6, RZ ;  /* 0x000000061a087c10 */ /* 0x000fe4000ff7e0ff */
[----:B------:R-:W-:Y:S01]  /*14e0*/  ISETP.NE.AND.EX P2, PT, RZ, UR9, PT, P2 ;  /* 0x00000009ff007c0c */ /* 0x000fe2000bf45320 */
[----:B------:R1:W5:Y:S01]  /*14f0*/  @P1 LDG.E R10, desc[UR60][R4.64] ;  /* 0x0000003c040a1981 */ /* 0x000362000c1e1900 */
[----:B------:R-:W-:-:S03]  /*1500*/  IADD3.X R9, R25, UR7, RZ, P3, !PT ;  /* 0x0000000719097c10 */ /* 0x000fc60009ffe4ff */
[----:B------:R1:W-:Y:S01]  /*1510*/  STL [R1+0x110], R26 ;  /* 0x0001101a01007387 */ /* 0x0003e20000100800 */
[----:B0-----:R-:W-:Y:S01]  /*1520*/  IMAD.U32 R0, RZ, RZ, UR4 ;  /* 0x00000004ff007e24 */ /* 0x001fe2000f8e00ff */
[----:B------:R-:W-:Y:S02]  /*1530*/  ULDC.64 UR4, c[0x0][0x418] ;  /* 0x0001060000047ab9 */ /* 0x000fe40000000a00 */
[----:B------:R1:W5:Y:S04]  /*1540*/  @P0 LDG.E R74, desc[UR60][R8.64] ;  /* 0x0000003c084a0981 */ /* 0x000368000c1e1900 */
[----:B------:R-:W-:Y:S01]  /*1550*/  @P2 IADD3 R6, P1, R26, UR8, RZ ;  /* 0x000000081a062c10 */ /* 0x000fe2000ff3e0ff */
[----:B------:R1:W-:Y:S03]  /*1560*/  STL [R1+0x114], R25 ;  /* 0x0001141901007387 */ /* 0x0003e60000100800 */
[----:B------:R-:W-:-:S05]  /*1570*/  @P2 IADD3.X R7, R25, UR9, RZ, P1, !PT ;  /* 0x0000000919072c10 */ /* 0x000fca0008ffe4ff */
[----:B------:R-:W2:Y:S01]  /*1580*/  @P2 LDG.E R0, desc[UR60][R6.64] ;  /* 0x0000003c06002981 */ /* 0x000ea2000c1e1900 */
        /* <DEDUP_REMOVED lines=8> */
[----:B---3--:R-:W-:Y:S01]  /*1610*/  IMAD.U32 R19, RZ, RZ, UR4 ;  /* 0x00000004ff137e24 */ /* 0x008fe2000f8e00ff */
[----:B--2---:R1:W-:Y:S01]  /*1620*/  STL [R1+0xdc], R0 ;  /* 0x0000dc0001007387 */ /* 0x0043e20000100800 */
[----:B------:R-:W-:Y:S01]  /*1630*/  IMAD.MOV.U32 R12, RZ, RZ, R0 ;  /* 0x000000ffff0c7224 */ /* 0x000fe200078e0000 */
[----:B------:R-:W-:Y:S06]  /*1640*/  @P2 BRA `(.L_x_2334) ;  /* 0x0000000000282947 */ /* 0x000fec0003800000 */
[----:B------:R-:W-:Y:S02]  /*1650*/  ULDC.64 UR4, c[0x0][0xa00] ;  /* 0x0002800000047ab9 */ /* 0x000fe40000000a00 */
[----:B------:R-:W-:-:S04]  /*1660*/  ISETP.NE.U32.AND P1, PT, RZ, UR4, PT ;  /* 0x00000004ff007c0c */ /* 0x000fc8000bf25070 */
[----:B------:R-:W-:-:S13]  /*1670*/  ISETP.NE.AND.EX P1, PT, RZ, UR5, PT, P1 ;  /* 0x00000005ff007c0c */ /* 0x000fda000bf25310 */
[----:B------:R-:W-:Y:S05]  /*1680*/  @!P1 BRA `(.L_x_2334) ;  /* 0x0000000000189947 */ /* 0x000fea0003800000 */
[----:B-1----:R-:W0:Y:S02]  /*1690*/  LDC.64 R4, c[0x0][0xa00] ;  /* 0x00028000ff047b82 */ /* 0x002e240000000a00 */
[----:B0-----:R-:W-:-:S05]  /*16a0*/  IMAD.WIDE R4, R24, 0x4, R4 ;  /* 0x0000000418047825 */ /* 0x001fca00078e0204 */
[----:B------:R-:W2:Y:S04]  /*16b0*/  LDG.E R0, desc[UR60][R4.64] ;  /* 0x0000003c04007981 */ /* 0x000ea8000c1e1900 */
[----:B------:R-:W2:Y:S02]  /*16c0*/  LDG.E R3, desc[UR60][R4.64+0x4] ;  /* 0x0000043c04037981 */ /* 0x000ea4000c1e1900 */
[----:B--2---:R-:W-:-:S05]  /*16d0*/  IMAD.IADD R12, R3, 0x1, -R0 ;  /* 0x00000001030c7824 */ /* 0x004fca00078e0a00 */
[----:B------:R0:W-:Y:S02]  /*16e0*/  STL [R1+0xdc], R12 ;  /* 0x0000dc0c01007387 */ /* 0x0001e40000100800 */
.L_x_2334:
[C---:B------:R-:W-:Y:S01]  /*16f0*/  LOP3.LUT R18, R106.reuse, 0xffff, RZ, 0xc0, !PT ;  /* 0x0000ffff6a127812 */ /* 0x040fe200078ec0ff */
[----:B------:R-:W-:Y:S01]  /*1700*/  ULDC.64 UR4, c[0x0][0xa20] ;  /* 0x0002880000047ab9 */ /* 0x000fe20000000a00 */
[C---:B------:R-:W-:Y:S02]  /*1710*/  LOP3.LUT R3, R106.reuse, 0xff000000, RZ, 0xc0, !PT ;  /* 0xff0000006a037812 */ /* 0x040fe400078ec0ff */
[----:B------:R-:W-:Y:S01]  /*1720*/  ISETP.NE.U32.AND P1, PT, RZ, UR4, PT ;  /* 0x00000004ff007c0c */ /* 0x000fe2000bf25070 */
[----:B------:R2:W-:Y:S01]  /*1730*/  STL [R1+0x104], R18 ;  /* 0x0001041201007387 */ /* 0x0005e20000100800 */
[----:B-1----:R-:W-:Y:S02]  /*1740*/  LOP3.LUT R0, R106, 0xff0000, RZ, 0xc0, !PT ;  /* 0x00ff00006a007812 */ /* 0x002fe400078ec0ff */
[----:B------:R-:W-:Y:S02]  /*1750*/  ISETP.NE.AND.EX P1, PT, RZ, UR5, PT, P1 ;  /* 0x00000005ff007c0c */ /* 0x000fe4000bf25310 */
[----:B------:R-:W-:-:S04]  /*1760*/  SHF.R.U32.HI R3, RZ, 0x8, R3 ;  /* 0x00000008ff037819 */ /* 0x000fc80000011603 */
[----:B------:R-:W-:-:S07]  /*1770*/  LEA.HI R11, R0, R3, RZ, 0x10 ;  /* 0x00000003000b7211 */ /* 0x000fce00078f80ff */
[----:B--2---:R-:W-:Y:S05]  /*1780*/  @!P1 BRA `(.L_x_2335) ;  /* 0x0000000000109947 */ /* 0x004fea0003800000 */
[----:B------:R-:W-:-:S04]  /*1790*/  IADD3 R4, P0, R26, UR4, RZ ;  /* 0x000000041a047c10 */ /* 0x000fc8000ff1e0ff */
[----:B------:R-:W-:-:S05]  /*17a0*/  IADD3.X R5, R25, UR5, RZ, P0, !PT ;  /* 0x0000000519057c10 */ /* 0x000fca00087fe4ff */
[----:B------:R1:W5:Y:S01]  /*17b0*/  LDG.E R19, desc[UR60][R4.64] ;  /* 0x0000003c04137981 */ /* 0x000362000c1e1900 */
[----:B------:R-:W-:Y:S05]  /*17c0*/  BRA `(.L_x_2336) ;  /* 0x0000000000107947 */ /* 0x000fea0003800000 */
.L_x_2335:
[----:B------:R-:W-:Y:S05]  /*17d0*/  @!P0 BRA `(.L_x_2336) ;  /* 0x00000000000c8947 */ /* 0x000fea0003800000 */
[----:B------:R-:W2:Y:S04]  /*17e0*/  LDG.E R0, desc[UR60][R8.64] ;  /* 0x0000003c08007981 */ /* 0x000ea8000c1e1900 */
[----:B------:R-:W2:Y:S02]  /*17f0*/  LDG.E R19, desc[UR60][R8.64+0x4] ;  /* 0x0000043c08137981 */ /* 0x000ea4000c1e1900 */
[----:B--2---:R-:W-:-:S07]  /*1800*/  IMAD.IADD R19, R19, 0x1, -R0 ;  /* 0x0000000113137824 */ /* 0x004fce00078e0a00 */
.L_x_2336:
[----:B------:R-:W-:Y:S01]  /*1810*/  ULDC.64 UR4, c[0x0][0xa10] ;  /* 0x0002840000047ab9 */ /* 0x000fe20000000a00 */
[----:B------:R-:W2:Y:S01]  /*1820*/  LDC R8, c[0x0][0x448] ;  /* 0x00011200ff087b82 */ /* 0x000ea20000000800 */
[----:B------:R-:W-:-:S04]  /*1830*/  ISETP.NE.U32.AND P0, PT, RZ, UR4, PT ;  /* 0x00000004ff007c0c */ /* 0x000fc8000bf05070 */
[----:B------:R-:W-:Y:S01]  /*1840*/  ISETP.NE.AND.EX P0, PT, RZ, UR5, PT, P0 ;  /* 0x00000005ff007c0c */ /* 0x000fe2000bf05300 */
[----:B------:R-:W-:-:S12]  /*1850*/  ULDC.64 UR4, c[0x0][0xa30] ;  /* 0x00028c0000047ab9 */ /* 0x000fd80000000a00 */
[----:B-1----:R-:W1:Y:S02]  /*1860*/  @P0 LDC.64 R4, c[0x0][0xa10] ;  /* 0x00028400ff040b82 */ /* 0x002e640000000a00 */
[----:B-1----:R-:W-:-:S05]  /*1870*/  @P0 IMAD.WIDE R4, R24, 0x4, R4 ;  /* 0x0000000418040825 */ /* 0x002fca00078e0204 */
[----:B------:R-:W3:Y:S04]  /*1880*/  @P0 LDG.E R0, desc[UR60][R4.64] ;  /* 0x0000003c04000981 */ /* 0x000ee8000c1e1900 */
[----:B------:R1:W3:Y:S01]  /*1890*/  @P0 LDG.E R3, desc[UR60][R4.64+0x4] ;  /* 0x0000043c04030981 */ /* 0x0002e2000c1e1900 */
[----:B------:R-:W-:Y:S01]  /*18a0*/  ISETP.NE.U32.AND P1, PT, RZ, UR4, PT ;  /* 0x00000004ff007c0c */ /* 0x000fe2000bf25070 */
[----:B-----5:R-:W-:-:S03]  /*18b0*/  IMAD.MOV.U32 R103, RZ, RZ, R19 ;  /* 0x000000ffff677224 */ /* 0x020fc600078e0013 */
[----:B------:R-:W-:-:S13]  /*18c0*/  ISETP.NE.AND.EX P1, PT, RZ, UR5, PT, P1 ;  /* 0x00000005ff007c0c */ /* 0x000fda000bf25310 */
[----:B------:R-:W-:-:S04]  /*18d0*/  @P1 IADD3 R6, P2, R26, UR4, RZ ;  /* 0x000000041a061c10 */ /* 0x000fc8000ff5e0ff */
[----:B------:R-:W-:-:S05]  /*18e0*/  @P1 IADD3.X R7, R25, UR5, RZ, P2, !PT ;  /* 0x0000000519071c10 */ /* 0x000fca00097fe4ff */
[----:B------:R4:W5:Y:S01]  /*18f0*/  @P1 LDG.E R103, desc[UR60][R6.64] ;  /* 0x0000003c06671981 */ /* 0x000962000c1e1900 */
[----:B--2---:R-:W-:Y:S01]  /*1900*/  ISETP.NE.AND P1, PT, R8, 0x1, PT ;  /* 0x000000010800780c */ /* 0x004fe20003f25270 */
[----:B------:R-:W-:Y:S01]  /*1910*/  IMAD R13, R105, 0xc0, RZ ;  /* 0x000000c0690d7824 */ /* 0x000fe200078e02ff */
[----:B------:R-:W-:Y:S03]  /*1920*/  BSSY B0, `(.L_x_2337) ;  /* 0x0000039000007945 */ /* 0x000fe60003800000 */
[----:B-1----:R-:W-:Y:S01]  /*1930*/  VIADD R4, R13, 0xbf ;  /* 0x000000bf0d047836 */ /* 0x002fe20000000000 */
[----:B------:R1:W-:Y:S07]  /*1940*/  STL [R1+0xf4], R13 ;  /* 0x0000f40d01007387 */ /* 0x0003ee0000100800 */
[----:B------:R-:W2:Y:S01]  /*1950*/  @P1 LDC R9, c[0x0][0x44c] ;  /* 0x00011300ff091b82 */ /* 0x000ea20000000800 */
[----:B-1----:R-:W-:-:S07]  /*1960*/  IMAD.IADD R13, R19, 0x1, -R10 ;  /* 0x00000001130d7824 */ /* 0x002fce00078e0a0a */
[----:B------:R-:W1:Y:S01]  /*1970*/  @P1 LDC R5, c[0x0][0x450] ;  /* 0x00011400ff051b82 */ /* 0x000e620000000800 */
[----:B---3--:R-:W-:Y:S02]  /*1980*/  @P0 IMAD.IADD R2, R3, 0x1, -R0 ;  /* 0x0000000103020824 */ /* 0x008fe400078e0a00 */
[----:B--2---:R-:W-:-:S04]  /*1990*/  @P1 IMAD.HI.U32 R0, R4, R9, RZ ;  /* 0x0000000904001227 */ /* 0x004fc800078e00ff */
[----:B----4-:R-:W-:Y:S01]  /*19a0*/  IMAD.IADD R6, R13, 0x1, R2 ;  /* 0x000000010d067824 */ /* 0x010fe200078e0202 */
[----:B-1----:R-:W-:-:S03]  /*19b0*/  @P1 SHF.R.U32.HI R4, RZ, R5, R0 ;  /* 0x00000005ff041219 */ /* 0x002fc60000011600 */
[C---:B------:R-:W-:Y:S01]  /*19c0*/  VIADD R0, R6.reuse, 0x8f ;  /* 0x0000008f06007836 */ /* 0x040fe20000000000 */
[----:B------:R-:W-:Y:S01]  /*19d0*/  IADD3 R3, R6, 0x90, -R12 ;  /* 0x0000009006037810 */ /* 0x000fe20007ffe80c */
[----:B------:R1:W-:Y:S01]  /*19e0*/  STL [R1+0xec], R6 ;  /* 0x0000ec0601007387 */ /* 0x0003e20000100800 */
[----:B0-----:R-:W-:Y:S01]  /*19f0*/  LOP3.LUT R12, R11, 0xff, RZ, 0xc0, !PT ;  /* 0x000000ff0b0c7812 */ /* 0x001fe200078ec0ff */
[----:B------:R-:W-:-:S04]  /*1a00*/  IMAD.HI R0, R0, 0x38e38e39, RZ ;  /* 0x38e38e3900007827 */ /* 0x000fc800078e02ff */
[----:B------:R-:W-:Y:S01]  /*1a10*/  IMAD.IADD R4, R3, 0x1, R4 ;  /* 0x0000000103047824 */ /* 0x000fe200078e0204 */
[----:B------:R-:W-:Y:S01]  /*1a20*/  SHF.R.U32.HI R3, RZ, 0x1f, R0 ;  /* 0x0000001fff037819 */ /* 0x000fe20000011600 */
[----:B------:R0:W-:Y:S02]  /*1a30*/  STL [R1+0x120], R12 ;  /* 0x0001200c01007387 */ /* 0x0001e40000100800 */
[----:B------:R-:W-:Y:S01]  /*1a40*/  IMAD.HI R4, R4, 0x38e38e39, RZ ;  /* 0x38e38e3904047827 */ /* 0x000fe200078e02ff */
[----:B-1----:R-:W-:Y:S02]  /*1a50*/  SHF.R.U32.HI R6, RZ, 0x10, R11 ;  /* 0x00000010ff067819 */ /* 0x002fe4000001160b */
[----:B------:R-:W-:Y:S01]  /*1a60*/  LEA.HI.SX32 R110, R0, R3, 0x1b ;  /* 0x00000003006e7211 */ /* 0x000fe200078fdaff */
[----:B------:R-:W-:Y:S01]  /*1a70*/  IMAD.MOV.U32 R0, RZ, RZ, RZ ;  /* 0x000000ffff007224 */ /* 0x000fe200078e00ff */
[----:B------:R-:W-:Y:S01]  /*1a80*/  SHF.R.U32.HI R5, RZ, 0x1f, R4 ;  /* 0x0000001fff057819 */ /* 0x000fe20000011604 */
[----:B------:R0:W-:Y:S03]  /*1a90*/  STL [R1+0x108], R6 ;  /* 0x0001080601007387 */ /* 0x0001e60000100800 */
[----:B------:R-:W-:-:S04]  /*1aa0*/  LEA.HI.SX32 R5, R4, R5, 0x1b ;  /* 0x0000000504057211 */ /* 0x000fc800078fdaff */
[----:B------:R-:W-:-:S04]  /*1ab0*/  VIMNMX R9, R110, R5, PT ;  /* 0x000000056e097248 */ /* 0x000fc80003fe0100 */
[----:B------:R-:W-:-:S13]  /*1ac0*/  ISETP.GE.AND P0, PT, R9, 0x1, PT ;  /* 0x000000010900780c */ /* 0x000fda0003f06270 */
        /* <DEDUP_REMOVED lines=30> */
.L_x_2338:
[----:B------:R-:W-:Y:S05]  /*1cb0*/  BSYNC B0 ;  /* 0x0000000000007941 */ /* 0x000fea0003800000 */
.L_x_2337:
        /* <DEDUP_REMOVED lines=36> */
[----:B-1---5:R-:W-:Y:S05]  /*1f00*/  CALL.ABS.NOINC R14 ;  /* 0x000000000e007343 */ /* 0x022fea0003c00000 */
.L_x_2341:
[----:B------:R-:W-:Y:S05]  /*1f10*/  BSYNC B6 ;  /* 0x0000000000067941 */ /* 0x000fea0003800000 */
.L_x_2340:
        /* <DEDUP_REMOVED lines=20> */
.L_x_2343:
[----:B------:R-:W-:Y:S05]  /*2060*/  BSYNC B6 ;  /* 0x0000000000067941 */ /* 0x000fea0003800000 */
.L_x_2342:
[----:B------:R-:W0:Y:S01]  /*2070*/  S2R R20, SR_TID.X ;  /* 0x0000000000147919 */ /* 0x000e220000002100 */
[----:B------:R-:W-:Y:S01]  /*2080*/  ULDC.64 UR4, c[0x0][0x9f8] ;  /* 0x00027e0000047ab9 */ /* 0x000fe20000000a00 */
[----:B------:R-:W-:Y:S01]  /*2090*/  IMAD.MOV.U32 R0, RZ, RZ, R24 ;  /* 0x000000ffff007224 */ /* 0x000fe200078e0018 */
[----:B------:R-:W-:Y:S01]  /*20a0*/  ISETP.NE.U32.AND P0, PT, RZ, UR4, PT ;  /* 0x00000004ff007c0c */ /* 0x000fe2000bf05070 */
[----:B------:R-:W-:Y:S01]  /*20b0*/  IMAD.IADD R74, R74, 0x1, R19 ;  /* 0x000000014a4a7824 */ /* 0x000fe200078e0213 */
[----:B------:R-:W2:Y:S01]  /*20c0*/  LDL.64 R12, [R1+0x40] ;  /* 0x00004000010c7983 */ /* 0x000ea20000100a00 */
[----:B------:R-:W1:Y:S01]  /*20d0*/  LDC.64 R28, c[0x0][0x300] ;  /* 0x0000c000ff1c7b82 */ /* 0x000e620000000a00 */
[----:B------:R-:W-:Y:S02]  /*20e0*/  ISETP.NE.AND.EX P0, PT, RZ, UR5, PT, P0 ;  /* 0x00000005ff007c0c */ /* 0x000fe4000bf05300 */
[----:B------:R-:W3:Y:S04]  /*20f0*/  LDL.64 R38, [R1+0x40] ;  /* 0x0000400001267983 */ /* 0x000ee80000100a00 */
[----:B------:R-:W4:Y:S01]  /*2100*/  LDL.64 R32, [R1+0xb0] ;  /* 0x0000b00001207983 */ /* 0x000f220000100a00 */
[----:B------:R-:W1:Y:S06]  /*2110*/  LDC.64 R66, c[0x0][0x408] ;  /* 0x00010200ff427b82 */ /* 0x000e6c0000000a00 */
[----:B------:R-:W-:-:S02]  /*2120*/  @P0 IADD3 R4, P1, R26, UR4, RZ ;  /* 0x000000041a040c10 */ /* 0x000fc4000ff3e0ff */
[----:B------:R-:W1:Y:S02]  /*2130*/  LDC.64 R72, c[0x0][0x3f8] ;  /* 0x0000fe00ff487b82 */ /* 0x000e640000000a00 */
[----:B------:R-:W-:Y:S01]  /*2140*/  @P0 IADD3.X R5, R25, UR5, RZ, P1, !PT ;  /* 0x0000000519050c10 */ /* 0x000fe20008ffe4ff */
[----:B------:R-:W-:-:S04]  /*2150*/  ULDC.64 UR4, c[0x0][0xa08] ;  /* 0x0002820000047ab9 */ /* 0x000fc80000000a00 */
[----:B------:R0:W4:Y:S02]  /*2160*/  @P0 LDG.E R0, desc[UR60][R4.64] ;  /* 0x0000003c04000981 */ /* 0x000124000c1e1900 */
[----:B0-----:R-:W-:-:S05]  /*2170*/  VIADD R8, R20, 0xffffff80 ;  /* 0xffffff8014087836 */ /* 0x001fca0000000000 */
[----:B------:R-:W-:-:S04]  /*2180*/  SHF.R.S32.HI R9, RZ, 0x1f, R8 ;  /* 0x0000001fff097819 */ /* 0x000fc80000011408 */
[----:B------:R-:W-:-:S04]  /*2190*/  LEA.HI R9, R9, R8, RZ, 0x2 ;  /* 0x0000000809097211 */ /* 0x000fc800078f10ff */
[--C-:B------:R-:W-:Y:S02]  /*21a0*/  SHF.R.S32.HI R19, RZ, 0x2, R9.reuse ;  /* 0x00000002ff137819 */ /* 0x100fe40000011409 */
[----:B------:R-:W-:-:S04]  /*21b0*/  SHF.R.S32.HI R4, RZ, 0x1f, R9 ;  /* 0x0000001fff047819 */ /* 0x000fc80000011409 */
[----:B------:R-:W-:-:S04]  /*21c0*/  LEA.HI R8, R4, R19, RZ, 0x2 ;  /* 0x0000001304087211 */ /* 0x000fc800078f10ff */
[----:B------:R-:W-:-:S05]  /*21d0*/  LOP3.LUT R8, R8, 0xfffffffc, RZ, 0xc0, !PT ;  /* 0xfffffffc08087812 */ /* 0x000fca00078ec0ff */
[----:B------:R-:W-:Y:S02]  /*21e0*/  IMAD.IADD R19, R19, 0x1, -R8 ;  /* 0x0000000113137824 */ /* 0x000fe400078e0a08 */
[----:B------:R-:W4:Y:S04]  /*21f0*/  LDL.64 R8, [R1+0xb0] ;  /* 0x0000b00001087983 */ /* 0x000f280000100a00 */
[----:B------:R-:W4:Y:S01]  /*2200*/  LDL.LU R10, [R1] ;  /* 0x00000000010a7983 */ /* 0x000f220000300800 */
[C---:B------:R-:W-:Y:S02]  /*2210*/  VIADD R35, R20.reuse, 0xffffff80 ;  /* 0xffffff8014237836 */ /* 0x040fe40000000000 */
[C---:B------:R-:W-:Y:S02]  /*2220*/  VIADD R34, R20.reuse, 0xffffff80 ;  /* 0xffffff8014227836 */ /* 0x040fe40000000000 */
[----:B------:R-:W-:-:S02]  /*2230*/  VIADD R40, R20, 0xffffff80 ;  /* 0xffffff8014287836 */ /* 0x000fc40000000000 */
[----:B------:R-:W-:Y:S01]  /*2240*/  VIADD R37, R20, 0xffffff80 ;  /* 0xffffff8014257836 */ /* 0x000fe20000000000 */
[----:B------:R-:W-:-:S04]  /*2250*/  LEA.HI R34, R34, R35, RZ, 0x1 ;  /* 0x0000002322227211 */ /* 0x000fc800078f08ff */
[----:B------:R-:W-:Y:S02]  /*2260*/  LEA.HI R37, R37, R40, RZ, 0x1 ;  /* 0x0000002825257211 */ /* 0x000fe400078f08ff */
[----:B------:R-:W-:Y:S02]  /*2270*/  SHF.R.S32.HI R11, RZ, 0x1f, R74 ;  /* 0x0000001fff0b7819 */ /* 0x000fe4000001144a */
[----:B------:R-:W-:Y:S01]  /*2280*/  SHF.R.U32.HI R36, RZ, 0x7, R20 ;  /* 0x00000007ff247819 */ /* 0x000fe20000011614 */
[----:B--2---:R-:W0:Y:S01]  /*2290*/  LDC R13, c[0x0][0x3f4] ;  /* 0x0000fd00ff0d7b82 */ /* 0x004e220000000800 */
[----:B---3--:R-:W-:-:S05]  /*22a0*/  IMAD.MOV.U32 R38, RZ, RZ, R12 ;  /* 0x000000ffff267224 */ /* 0x008fca00078e000c */
[----:B------:R-:W-:-:S05]  /*22b0*/  SHF.R.S32.HI R39, RZ, 0x1f, R38 ;  /* 0x0000001fff277819 */ /* 0x000fca0000011426 */
[----:B------:R-:W-:Y:S04]  /*22c0*/  STL [R1+0x44], R39 ;  /* 0x0000442701007387 */ /* 0x000fe80000100800 */
[----:B------:R-:W2:Y:S01]  /*22d0*/  LDL R41, [R1+0xb8] ;  /* 0x0000b80001297983 */ /* 0x000ea20000100800 */
[----:B----4-:R-:W-:-:S05]  /*22e0*/  IMAD.MOV.U32 R32, RZ, RZ, R8 ;  /* 0x000000ffff207224 */ /* 0x010fca00078e0008 */
[----:B------:R-:W-:-:S05]  /*22f0*/  SHF.R.S32.HI R33, RZ, 0x1f, R32 ;  /* 0x0000001fff217819 */ /* 0x000fca0000011420 */
[----:B------:R-:W-:Y:S04]  /*2300*/  STL [R1+0xb4], R33 ;  /* 0x0000b42101007387 */ /* 0x000fe80000100800 */
[----:B------:R-:W3:Y:S04]  /*2310*/  LDL R35, [R1+0xbc] ;  /* 0x0000bc0001237983 */ /* 0x000ee80000100800 */
[----:B------:R-:W4:Y:S01]  /*2320*/  LDL R40, [R1+0xc0] ;  /* 0x0000c00001287983 */ /* 0x000f220000100800 */
[-C--:B-1----:R-:W-:Y:S01]  /*2330*/  IMAD R3, R11, R28.reuse, RZ ;  /* 0x0000001c0b037224 */ /* 0x082fe200078e02ff */
[----:B------:R-:W-:Y:S01]  /*2340*/  ISETP.NE.U32.AND P0, PT, RZ, UR4, PT ;  /* 0x00000004ff007c0c */ /* 0x000fe2000bf05070 */
[----:B------:R-:W-:-:S04]  /*2350*/  IMAD.WIDE.U32 R6, R74, R28, RZ ;  /* 0x0000001c4a067225 */ /* 0x000fc800078e00ff */
[----:B------:R-:W-:Y:S01]  /*2360*/  IMAD R3, R74, R29, R3 ;  /* 0x0000001d4a037224 */ /* 0x000fe200078e0203 */
[----:B------:R-:W-:Y:S01]  /*2370*/  ISETP.NE.AND.EX P0, PT, RZ, UR5, PT, P0 ;  /* 0x00000005ff007c0c */ /* 0x000fe2000bf05300 */
[----:B------:R-:W-:Y:S02]  /*2380*/  ULDC.64 UR4, c[0x0][0x308] ;  /* 0x0000c20000047ab9 */ /* 0x000fe40000000a00 */
[----:B------:R-:W-:Y:S01]  /*2390*/  IMAD.IADD R7, R7, 0x1, R3 ;  /* 0x0000000107077824 */ /* 0x000fe200078e0203 */
[----:B------:R-:W-:Y:S02]  /*23a0*/  SHF.R.S32.HI R3, RZ, 0x1f, R0 ;  /* 0x0000001fff037819 */ /* 0x000fe40000011400 */
[----:B------:R-:W-:Y:S01]  /*23b0*/  ISETP.NE.AND P6, PT, R36, 0x1, PT ;  /* 0x000000012400780c */ /* 0x000fe20003fc5270 */
[----:B------:R-:W-:Y:S01]  /*23c0*/  IMAD.WIDE.U32 R4, R18, UR4, R6 ;  /* 0x0000000412047c25 */ /* 0x000fe2000f8e0006 */
[----:B------:R-:W-:-:S03]  /*23d0*/  SEL R85, R3, RZ, !P0 ;  /* 0x000000ff03557207 */ /* 0x000fc60004000000 */
[----:B------:R-:W-:Y:S01]  /*23e0*/  IMAD R5, R18, UR5, R5 ;  /* 0x0000000512057c24 */ /* 0x000fe2000f8e0205 */
[----:B------:R-:W-:Y:S01]  /*23f0*/  ULDC.64 UR4, c[0x0][0x310] ;  /* 0x0000c40000047ab9 */ /* 0x000fe20000000a00 */
[----:B------:R-:W-:Y:S01]  /*2400*/  SEL R21, R0, RZ, !P0 ;  /* 0x000000ff00157207 */ /* 0x000fe20004000000 */
[----:B------:R-:W-:Y:S01]  /*2410*/  IMAD R0, R85, UR4, RZ ;  /* 0x0000000455007c24 */ /* 0x000fe2000f8e02ff */
[----:B------:R-:W-:-:S03]  /*2420*/  SHF.R.S32.HI R34, RZ, 0x1, R34 ;  /* 0x00000001ff227819 */ /* 0x000fc60000011422 */
[C---:B------:R-:W-:Y:S02]  /*2430*/  IMAD R3, R21.reuse, UR5, R0 ;  /* 0x0000000515037c24 */ /* 0x040fe4000f8e0200 */
[----:B------:R-:W-:Y:S01]  /*2440*/  IMAD.WIDE.U32 R24, R21, UR4, R4 ;  /* 0x0000000415187c25 */ /* 0x000fe2000f8e0004 */
[----:B------:R-:W-:Y:S05]  /*2450*/  @!P6 WARPSYNC.ALL ;  /* 0x000000000000e948 */ /* 0x000fea0003800000 */
[----:B------:R-:W-:Y:S01]  /*2460*/  VIADD R0, R38, 0x10 ;  /* 0x0000001026007836 */ /* 0x000fe20000000000 */
[----:B------:R-:W-:Y:S01]  /*2470*/  SHF.R.S32.HI R34, RZ, 0x1f, R34 ;  /* 0x0000001fff227819 */ /* 0x000fe20000011422 */
[----:B------:R-:W-:Y:S01]  /*2480*/  ULDC.64 UR4, c[0x0][0x330] ;  /* 0x0000cc0000047ab9 */ /* 0x000fe20000000a00 */
[----:B------:R-:W-:Y:S01]  /*2490*/  SHF.R.S32.HI R37, RZ, 0x1, R37 ;  /* 0x00000001ff257819 */ /* 0x000fe20000011425 */
[----:B------:R-:W-:Y:S01]  /*24a0*/  IMAD.WIDE.U32 R26, R18, UR4, R38 ;  /* 0x00000004121a7c25 */ /* 0x000fe2000f8e0026 */
[----:B------:R-:W-:Y:S01]  /*24b0*/  ULDC UR4, c[0x0][0x2f4] ;  /* 0x0000bd0000047ab9 */ /* 0x000fe20000000800 */
[----:B------:R-:W-:Y:S01]  /*24c0*/  LOP3.LUT R10, R10, 0xfffffffd, RZ, 0xc0, !PT ;  /* 0xfffffffd0a0a7812 */ /* 0x000fe200078ec0ff */
[----:B------:R-:W-:Y:S01]  /*24d0*/  ULDC.64 UR6, c[0x0][0x338] ;  /* 0x0000ce0000067ab9 */ /* 0x000fe20000000a00 */
[----:B------:R-:W-:Y:S01]  /*24e0*/  IMAD R4, R34, R28, RZ ;  /* 0x0000001c22047224 */ /* 0x000fe200078e02ff */
[----:B------:R-:W-:-:S02]  /*24f0*/  ISETP.GE.AND P1, PT, R0, UR4, PT ;  /* 0x0000000400007c0c */ /* 0x000fc4000bf26270 */
[----:B------:R-:W-:Y:S01]  /*2500*/  ISETP.GE.AND P0, PT, R38, UR4, PT ;  /* 0x0000000426007c0c */ /* 0x000fe2000bf06270 */
[----:B------:R-:W-:Y:S01]  /*2510*/  IMAD R6, R37, R29, R4 ;  /* 0x0000001d25067224 */ /* 0x000fe200078e0204 */
[----:B------:R-:W-:Y:S02]  /*2520*/  SEL R5, RZ, 0xffffffff, P1 ;  /* 0xffffffffff057807 */ /* 0x000fe40000800000 */
[----:B------:R-:W-:Y:S02]  /*2530*/  SEL R4, RZ, 0x1, P0 ;  /* 0x00000001ff047807 */ /* 0x000fe40000000000 */
[----:B------:R-:W-:Y:S01]  /*2540*/  LOP3.LUT P0, RZ, R19, 0x2, RZ, 0xc0, !PT ;  /* 0x0000000213ff7812 */ /* 0x000fe2000780c0ff */
[----:B------:R-:W-:Y:S02]  /*2550*/  IMAD.SHL.U32 R5, R5, 0x2, RZ ;  /* 0x0000000205057824 */ /* 0x000fe400078e00ff */
[----:B------:R-:W-:-:S03]  /*2560*/  IMAD.WIDE.U32 R86, R37, R28, R38 ;  /* 0x0000001c25567225 */ /* 0x000fc600078e0026 */
[----:B------:R-:W-:Y:S01]  /*2570*/  LOP3.LUT R7, R5, 0x2, R4, 0xe2, !PT ;  /* 0x0000000205077812 */ /* 0x000fe200078ee204 */
[----:B------:R-:W-:Y:S01]  /*2580*/  IMAD.IADD R3, R25, 0x1, R3 ;  /* 0x0000000119037824 */ /* 0x000fe200078e0203 */
[----:B------:R-:W-:Y:S01]  /*2590*/  IADD3 R89, P1, R24, R86, RZ ;  /* 0x0000005618597210 */ /* 0x000fe20007f3e0ff */
[C---:B------:R-:W-:Y:S02]  /*25a0*/  VIADD R4, R38.reuse, 0x20 ;  /* 0x0000002026047836 */ /* 0x040fe40000000000 */
[----:B------:R-:W-:Y:S01]  /*25b0*/  VIADD R5, R38, 0x30 ;  /* 0x0000003026057836 */ /* 0x000fe20000000000 */
[----:B------:R-:W-:Y:S01]  /*25c0*/  IADD3.X R86, R3, R87, R6, P1, !PT ;  /* 0x0000005703567210 */ /* 0x000fe20000ffe406 */
[----:B------:R-:W-:Y:S01]  /*25d0*/  IMAD R8, R34, R66, RZ ;  /* 0x0000004222087224 */ /* 0x000fe200078e02ff */
[----:B------:R-:W-:Y:S01]  /*25e0*/  @P0 LOP3.LUT R10, R10, 0x2, RZ, 0xfc, !PT ;  /* 0x000000020a0a0812 */ /* 0x000fe200078efcff */
[----:B------:R-:W-:Y:S01]  /*25f0*/  VIADD R6, R38, 0x40 ;  /* 0x0000004026067836 */ /* 0x000fe20000000000 */
[----:B------:R-:W-:-:S02]  /*2600*/  ISETP.GE.AND P0, PT, R4, UR4, PT ;  /* 0x0000000404007c0c */ /* 0x000fc4000bf06270 */
[----:B------:R-:W-:Y:S01]  /*2610*/  ISETP.GE.AND P1, PT, R5, UR4, PT ;  /* 0x0000000405007c0c */ /* 0x000fe2000bf26270 */
[C---:B------:R-:W-:Y:S01]  /*2620*/  IMAD R15, R37.reuse, R67, R8 ;  /* 0x00000043250f7224 */ /* 0x040fe200078e0208 */
[----:B------:R-:W-:Y:S02]  /*2630*/  SEL R8, RZ, 0x4, P0 ;  /* 0x00000004ff087807 */ /* 0x000fe40000000000 */
[----:B------:R-:W-:Y:S02]  /*2640*/  SEL R9, RZ, 0x8, P1 ;  /* 0x00000008ff097807 */ /* 0x000fe40000800000 */
[----:B------:R-:W-:Y:S01]  /*2650*/  ISETP.GE.AND P0, PT, R6, UR4, PT ;  /* 0x0000000406007c0c */ /* 0x000fe2000bf06270 */
[-C--:B------:R-:W-:Y:S01]  /*2660*/  IMAD.WIDE.U32 R30, R37, R66.reuse, R38 ;  /* 0x00000042251e7225 */ /* 0x080fe200078e0026 */
[----:B------:R-:W-:Y:S02]  /*2670*/  LOP3.LUT R7, R9, R7, R8, 0xfe, !PT ;  /* 0x0000000709077212 */ /* 0x000fe400078efe08 */
[----:B------:R-:W-:Y:S01]  /*2680*/  SEL R12, RZ, 0x10, P0 ;  /* 0x00000010ff0c7807 */ /* 0x000fe20000000000 */
[----:B------:R-:W-:Y:S01]  /*2690*/  IMAD.WIDE.U32 R64, R37, R66, R32 ;  /* 0x0000004225407225 */ /* 0x000fe200078e0020 */
[----:B0-----:R-:W-:-:S02]  /*26a0*/  ISETP.GE.AND P2, PT, R4, R13, PT ;  /* 0x0000000d0400720c */ /* 0x001fc40003f46270 */
[-C--:B------:R-:W-:Y:S01]  /*26b0*/  ISETP.GE.AND P0, PT, R38, R13.reuse, PT ;  /* 0x0000000d2600720c */ /* 0x080fe20003f06270 */
[----:B------:R-:W-:Y:S01]  /*26c0*/  IMAD R27, R18, UR5, R27 ;  /* 0x00000005121b7c24 */ /* 0x000fe2000f8e021b */
[----:B------:R-:W-:Y:S01]  /*26d0*/  LOP3.LUT R12, R7, R12, RZ, 0xfc, !PT ;  /* 0x0000000c070c7212 */ /* 0x000fe200078efcff */
[----:B------:R-:W-:Y:S01]  /*26e0*/  IMAD R85, R85, UR6, RZ ;  /* 0x0000000655557c24 */ /* 0x000fe2000f8e02ff */
[----:B------:R-:W-:Y:S01]  /*26f0*/  ISETP.GE.AND P1, PT, R0, R13, PT ;  /* 0x0000000d0000720c */ /* 0x000fe20003f26270 */
[----:B------:R-:W-:Y:S01]  /*2700*/  IMAD.IADD R31, R31, 0x1, R15 ;  /* 0x000000011f1f7824 */ /* 0x000fe200078e020f */
[----:B------:R-:W-:Y:S01]  /*2710*/  SEL R7, R13, RZ, P0 ;  /* 0x000000ff0d077207 */ /* 0x000fe20000000000 */
[----:B------:R-:W-:Y:S01]  /*2720*/  IMAD.IADD R65, R15, 0x1, R65 ;  /* 0x000000010f417824 */ /* 0x000fe200078e0241 */
[----:B------:R-:W-:Y:S01]  /*2730*/  SEL R15, R13, RZ, P2 ;  /* 0x000000ff0d0f7207 */ /* 0x000fe20001000000 */
[----:B------:R-:W-:Y:S01]  /*2740*/  IMAD R8, R34, R72, RZ ;  /* 0x0000004822087224 */ /* 0x000fe200078e02ff */
[----:B------:R-:W-:Y:S01]  /*2750*/  LOP3.LUT R10, R10, 0xfffffffe, RZ, 0xc0, !PT ;  /* 0xfffffffe0a0a7812 */ /* 0x000fe200078ec0ff */
[----:B------:R-:W-:Y:S01]  /*2760*/  IMAD R85, R21, UR7, R85 ;  /* 0x0000000715557c24 */ /* 0x000fe2000f8e0255 */
[----:B------:R-:W-:Y:S01]  /*2770*/  SEL R9, R13, RZ, P1 ;  /* 0x000000ff0d097207 */ /* 0x000fe20000800000 */
[----:B------:R-:W-:-:S04]  /*2780*/  IMAD.WIDE.U32 R26, R21, UR6, R26 ;  /* 0x00000006151a7c25 */ /* 0x000fc8000f8e001a */
[C---:B------:R-:W-:Y:S02]  /*2790*/  IMAD R21, R37.reuse, R73, R8 ;  /* 0x0000004925157224 */ /* 0x040fe400078e0208 */
[----:B------:R-:W-:Y:S02]  /*27a0*/  IMAD.IADD R8, R38, 0x1, R7 ;  /* 0x0000000126087824 */ /* 0x000fe400078e0207 */
[----:B------:R-:W-:Y:S01]  /*27b0*/  IMAD.WIDE.U32 R68, R37, R72, R38 ;  /* 0x0000004825447225 */ /* 0x000fe200078e0026 */
[----:B------:R-:W-:-:S03]  /*27c0*/  @P2 LOP3.LUT R10, R10, 0x1, RZ, 0xfc, !PT ;  /* 0x000000010a0a2812 */ /* 0x000fc600078efcff */
[----:B------:R-:W-:-:S04]  /*27d0*/  IMAD.WIDE.U32 R70, R37, R72, R32 ;  /* 0x0000004825467225 */ /* 0x000fc800078e0020 */
[----:B------:R-:W-:Y:S02]  /*27e0*/  IMAD.IADD R18, R4, 0x1, R15 ;  /* 0x0000000104127824 */ /* 0x000fe400078e020f */
[----:B------:R-:W-:Y:S01]  /*27f0*/  IMAD.IADD R14, R0, 0x1, R9 ;  /* 0x00000001000e7824 */ /* 0x000fe200078e0209 */
[----:B------:R-:W-:Y:S01]  /*2800*/  SHF.R.S32.HI R9, RZ, 0x1f, R8 ;  /* 0x0000001fff097819 */ /* 0x000fe20000011408 */
[----:B------:R-:W-:Y:S02]  /*2810*/  IMAD.IADD R69, R69, 0x1, R21 ;  /* 0x0000000145457824 */ /* 0x000fe400078e0215 */
[----:B------:R-:W-:Y:S01]  /*2820*/  IMAD.IADD R71, R21, 0x1, R71 ;  /* 0x0000000115477824 */ /* 0x000fe200078e0247 */
[----:B------:R-:W-:Y:S01]  /*2830*/  SHF.R.S32.HI R21, RZ, 0x1f, R18 ;  /* 0x0000001fff157819 */ /* 0x000fe20000011412 */
[----:B------:R0:W-:Y:S01]  /*2840*/  STL [R1], R10 ;  /* 0x0000000a01007387 */ /* 0x0001e20000100800 */
[----:B------:R-:W-:Y:S02]  /*2850*/  SHF.R.S32.HI R15, RZ, 0x1f, R14 ;  /* 0x0000001fff0f7819 */ /* 0x000fe4000001140e */
[----:B------:R-:W-:-:S02]  /*2860*/  LEA.HI R7, R9, R8, RZ, 0x3 ;  /* 0x0000000809077211 */ /* 0x000fc400078f18ff */
[----:B0-----:R-:W-:Y:S02]  /*2870*/  LEA.HI R10, R9, R8, RZ, 0x5 ;  /* 0x00000008090a7211 */ /* 0x001fe400078f28ff */
[CC--:B------:R-:W-:Y:S02]  /*2880*/  LEA.HI R9, R21.reuse, R18.reuse, RZ, 0x3 ;  /* 0x0000001215097211 */ /* 0x0c0fe400078f18ff */
[----:B------:R-:W-:Y:S02]  /*2890*/  LEA.HI R18, R21, R18, RZ, 0x5 ;  /* 0x0000001215127211 */ /* 0x000fe400078f28ff */
[CC--:B------:R-:W-:Y:S02]  /*28a0*/  LEA.HI R8, R15.reuse, R14.reuse, RZ, 0x3 ;  /* 0x0000000e0f087211 */ /* 0x0c0fe400078f18ff */
[----:B------:R-:W-:Y:S02]  /*28b0*/  LEA.HI R15, R15, R14, RZ, 0x5 ;  /* 0x0000000e0f0f7211 */ /* 0x000fe400078f28ff */
[----:B------:R-:W-:-:S02]  /*28c0*/  SHF.R.S32.HI R14, RZ, 0x5, R10 ;  /* 0x00000005ff0e7819 */ /* 0x000fc4000001140a */
[----:B------:R-:W-:Y:S01]  /*28d0*/  SHF.R.S32.HI R32, RZ, 0x5, R18 ;  /* 0x00000005ff207819 */ /* 0x000fe20000011412 */
[----:B------:R-:W-:Y:S01]  /*28e0*/  VIADD R78, R38, 0x50 ;  /* 0x00000050264e7836 */ /* 0x000fe20000000000 */
[----:B-----5:R-:W-:Y:S02]  /*28f0*/  SHF.R.S32.HI R33, RZ, 0x1f, R103 ;  /* 0x0000001fff217819 */ /* 0x020fe40000011467 */
[----:B------:R-:W-:Y:S02]  /*2900*/  IADD3 R74, P2, R37, R74, RZ ;  /* 0x0000004a254a7210 */ /* 0x000fe40007f5e0ff */
[----:B------:R-:W-:-:S03]  /*2910*/  SHF.R.S32.HI R20, RZ, 0x5, R15 ;  /* 0x00000005ff147819 */ /* 0x000fc6000001140f */
[----:B------:R-:W-:Y:S01]  /*2920*/  IMAD.X R75, R34, 0x1, R11, P2 ;  /* 0x00000001224b7824 */ /* 0x000fe200010e060b */
[----:B------:R-:W-:-:S04]  /*2930*/  ISETP.GE.AND P2, PT, R78, UR4, PT ;  /* 0x000000044e007c0c */ /* 0x000fc8000bf46270 */
[----:B------:R-:W-:Y:S01]  /*2940*/  SEL R11, RZ, 0x20, P2 ;  /* 0x00000020ff0b7807 */ /* 0x000fe20001000000 */
[----:B------:R-:W-:Y:S01]  /*2950*/  IMAD R95, R67, 0x90, RZ ;  /* 0x00000090435f7824 */ /* 0x000fe200078e02ff */
[----:B------:R-:W-:Y:S01]  /*2960*/  LOP3.LUT R77, R7, 0xfffffff8, RZ, 0xc0, !PT ;  /* 0xfffffff8074d7812 */ /* 0x000fe200078ec0ff */
[----:B------:R-:W-:Y:S01]  /*2970*/  IMAD.WIDE.U32 R30, R103, R66, R30 ;  /* 0x00000042671e7225 */ /* 0x000fe200078e001e */
[----:B------:R-:W-:-:S03]  /*2980*/  LOP3.LUT R76, R8, 0xfffffff8, RZ, 0xc0, !PT ;  /* 0xfffffff8084c7812 */ /* 0x000fc600078ec0ff */
[----:B------:R-:W-:-:S04]  /*2990*/  IMAD.WIDE.U32 R64, R103, R66, R64 ;  /* 0x0000004267407225 */ /* 0x000fc800078e0040 */
[----:B------:R-:W-:-:S04]  /*29a0*/  IMAD.WIDE.U32 R68, R103, R72, R68 ;  /* 0x0000004867447225 */ /* 0x000fc800078e0044 */
[----:B------:R-:W-:Y:S01]  /*29b0*/  IMAD.WIDE.U32 R70, R103, R72, R70 ;  /* 0x0000004867467225 */ /* 0x000fe200078e0046 */
[----:B------:R-:W-:-:S03]  /*29c0*/  SHF.R.S32.HI R99, RZ, 0x1f, R77 ;  /* 0x0000001fff637819 */ /* 0x000fc6000001144d */
[----:B------:R-:W-:Y:S01]  /*29d0*/  IMAD.SHL.U32 R106, R13, 0x2, RZ ;  /* 0x000000020d6a7824 */ /* 0x000fe200078e00ff */
[----:B------:R-:W-:Y:S01]  /*29e0*/  SHF.R.S32.HI R98, RZ, 0x1f, R76 ;  /* 0x0000001fff627819 */ /* 0x000fe2000001144c */
[----:B------:R-:W-:Y:S02]  /*29f0*/  VIADD R109, R36, 0x8 ;  /* 0x00000008246d7836 */ /* 0x000fe40000000000 */
[----:B------:R-:W-:Y:S01]  /*2a00*/  IMAD.IADD R85, R27, 0x1, R85 ;  /* 0x000000011b557824 */ /* 0x000fe200078e0255 */
[C---:B--2---:R-:W-:Y:S02]  /*2a10*/  LOP3.LUT R21, R41.reuse, 0x18, R9, 0xf8, !PT ;  /* 0x0000001829157812 */ /* 0x044fe400078ef809 */
[C---:B------:R-:W-:Y:S02]  /*2a20*/  LOP3.LUT R10, R41.reuse, 0x18, R7, 0xf8, !PT ;  /* 0x00000018290a7812 */ /* 0x040fe400078ef807 */
[----:B------:R-:W-:Y:S02]  /*2a30*/  LOP3.LUT R18, R41, 0x18, R8, 0xf8, !PT ;  /* 0x0000001829127812 */ /* 0x000fe400078ef808 */
[----:B---3--:R-:W-:-:S02]  /*2a40*/  LOP3.LUT R21, R21, R35, RZ, 0x3c, !PT ;  /* 0x0000002315157212 */ /* 0x008fc400078e3cff */
[----:B------:R-:W-:Y:S01]  /*2a50*/  LOP3.LUT R15, R10, R35, RZ, 0x3c, !PT ;  /* 0x000000230a0f7212 */ /* 0x000fe200078e3cff */
[----:B------:R-:W-:Y:S02]  /*2a60*/  IMAD R10, R33, R66, RZ ;  /* 0x00000042210a7224 */ /* 0x000fe400078e02ff */
[--C-:B----4-:R-:W-:Y:S02]  /*2a70*/  IMAD R32, R32, 0x1200, R40.reuse ;  /* 0x0000120020207824 */ /* 0x110fe400078e0228 */
[----:B------:R-:W-:Y:S02]  /*2a80*/  IMAD R14, R14, 0x1200, R40 ;  /* 0x000012000e0e7824 */ /* 0x000fe400078e0228 */
[----:B------:R-:W-:Y:S02]  /*2a90*/  IMAD.IADD R100, R32, 0x1, R21 ;  /* 0x0000000120647824 */ /* 0x000fe400078e0215 */
[----:B------:R-:W-:Y:S02]  /*2aa0*/  IMAD R21, R103, R67, R10 ;  /* 0x0000004367157224 */ /* 0x000fe400078e020a */
[----:B------:R-:W-:-:S02]  /*2ab0*/  IMAD R10, R33, R72, RZ ;  /* 0x00000048210a7224 */ /* 0x000fc400078e02ff */
[----:B------:R-:W-:Y:S01]  /*2ac0*/  IMAD.IADD R102, R14, 0x1, R15 ;  /* 0x000000010e667824 */ /* 0x000fe200078e020f */
[----:B------:R-:W-:Y:S01]  /*2ad0*/  LOP3.LUT R101, R18, R35, RZ, 0x3c, !PT ;  /* 0x0000002312657212 */ /* 0x000fe200078e3cff */
[----:B------:R-:W-:Y:S01]  /*2ae0*/  IMAD R15, R29, 0x90, RZ ;  /* 0x000000901d0f7824 */ /* 0x000fe200078e02ff */
[----:B------:R-:W-:Y:S01]  /*2af0*/  LOP3.LUT R18, R12, R11, RZ, 0xfc, !PT ;  /* 0x0000000b0c127212 */ /* 0x000fe200078efcff */
[----:B------:R-:W-:Y:S01]  /*2b00*/  IMAD.WIDE.U32 R28, R28, 0x90, RZ ;  /* 0x000000901c1c7825 */ /* 0x000fe200078e00ff */
[----:B------:R-:W-:-:S03]  /*2b10*/  LOP3.LUT R11, R12, 0x1, RZ, 0xc0, !PT ;  /* 0x000000010c0b7812 */ /* 0x000fc600078ec0ff */
[----:B------:R-:W-:Y:S01]  /*2b20*/  IMAD R81, R103, R73, R10 ;  /* 0x0000004967517224 */ /* 0x000fe200078e020a */
[----:B------:R-:W-:Y:S01]  /*2b30*/  LOP3.LUT R10, R9, 0xfffffff8, RZ, 0xc0, !PT ;  /* 0xfffffff8090a7812 */ /* 0x000fe200078ec0ff */
[----:B------:R-:W-:Y:S02]  /*2b40*/  IMAD R33, R73, 0x90, RZ ;  /* 0x0000009049217824 */ /* 0x000fe400078e02ff */
[----:B------:R-:W-:Y:S02]  /*2b50*/  IMAD R20, R20, 0x1200, R40 ;  /* 0x0000120014147824 */ /* 0x000fe400078e0228 */
[----:B------:R-:W-:Y:S01]  /*2b60*/  IMAD.WIDE.U32 R66, R66, 0x90, RZ ;  /* 0x0000009042427825 */ /* 0x000fe200078e00ff */
[----:B------:R-:W-:-:S03]  /*2b70*/  LOP3.LUT R12, R18, 0x2, RZ, 0xc0, !PT ;  /* 0x00000002120c7812 */ /* 0x000fc600078ec0ff */
[----:B------:R-:W-:Y:S01]  /*2b80*/  IMAD.WIDE.U32 R72, R72, 0x90, RZ ;  /* 0x0000009048487825 */ /* 0x000fe200078e00ff */
[C---:B------:R-:W-:Y:S02]  /*2b90*/  LOP3.LUT R13, R18.reuse, 0x4, RZ, 0xc0, !PT ;  /* 0x00000004120d7812 */ /* 0x040fe400078ec0ff */
[C---:B------:R-:W-:Y:S01]  /*2ba0*/  LOP3.LUT R14, R18.reuse, 0x8, RZ, 0xc0, !PT ;  /* 0x00000008120e7812 */ /* 0x040fe200078ec0ff */
[----:B------:R-:W-:Y:S01]  /*2bb0*/  IMAD.IADD R94, R29, 0x1, R15 ;  /* 0x000000011d5e7824 */ /* 0x000fe200078e020f */
[----:B------:R-:W-:Y:S01]  /*2bc0*/  LOP3.LUT R15, R18, 0x10, RZ, 0xc0, !PT ;  /* 0x00000010120f7812 */ /* 0x000fe200078ec0ff */
[----:B------:R-:W-:Y:S01]  /*2bd0*/  IMAD.IADD R83, R69, 0x1, R81 ;  /* 0x0000000145537824 */ /* 0x000fe200078e0251 */
[----:B------:R-:W-:Y:S01]  /*2be0*/  SHF.R.S32.HI R97, RZ, 0x1f, R10 ;  /* 0x0000001fff617819 */ /* 0x000fe2000001140a */
[----:B------:R-:W-:Y:S01]  /*2bf0*/  IMAD.IADD R101, R20, 0x1, R101 ;  /* 0x0000000114657824 */ /* 0x000fe200078e0265 */
[----:B------:R-:W-:Y:S01]  /*2c00*/  LOP3.LUT R18, R18, 0x20, RZ, 0xc0, !PT ;  /* 0x0000002012127812 */ /* 0x000fe200078ec0ff */
[----:B------:R-:W-:-:S02]  /*2c10*/  IMAD.IADD R95, R67, 0x1, R95 ;  /* 0x00000001435f7824 */ /* 0x000fc400078e025f */
[----:B------:R-:W-:Y:S02]  /*2c20*/  IMAD.IADD R96, R73, 0x1, R33 ;  /* 0x0000000149607824 */ /* 0x000fe400078e0221 */
[----:B------:R-:W-:Y:S02]  /*2c30*/  IMAD.IADD R84, R31, 0x1, R21 ;  /* 0x000000011f547824 */ /* 0x000fe400078e0215 */
[----:B------:R-:W-:Y:S02]  /*2c40*/  IMAD.IADD R82, R21, 0x1, R65 ;  /* 0x0000000115527824 */ /* 0x000fe400078e0241 */
[----:B------:R-:W-:Y:S01]  /*2c50*/  IMAD.IADD R81, R81, 0x1, R71 ;  /* 0x0000000151517824 */ /* 0x000fe200078e0247 */
[----:B------:R-:W-:Y:S06]  /*2c60*/  @!P6 BAR.SYNC.DEFER_BLOCKING 0x9, 0x100 ;  /* 0x024400000000eb1d */ /* 0x000fec0000010000 */
.L_x_2399:
[----:B------:R-:W2:Y:S01]  /*2c70*/  LDL R20, [R1+0xfc] ;  /* 0x0000fc0001147983 */ /* 0x000ea20000100800 */
[----:B0-----:R-:W0:Y:S01]  /*2c80*/  LDC.64 R90, c[0x0][0x2e8] ;  /* 0x0000ba00ff5a7b82 */ /* 0x001e220000000a00 */
[----:B------:R-:W-:Y:S01]  /*2c90*/  VIADD R39, R16, 0xffffffff ;  /* 0xffffffff10277836 */ /* 0x000fe20000000000 */
[----:B------:R-:W-:Y:S01]  /*2ca0*/  LOP3.LUT P4, RZ, R19, 0x2, RZ, 0xc0, !PT ;  /* 0x0000000213ff7812 */ /* 0x000fe2000788c0ff */
[----:B------:R-:W-:Y:S05]  /*2cb0*/  YIELD ;  /* 0x0000000000007946 */ /* 0x000fea0003800000 */
[----:B-1----:R-:W1:Y:S01]  /*2cc0*/  LDC R104, c[0x0][0x3f4] ;  /* 0x0000fd00ff687b82 */ /* 0x002e620000000800 */
        /* <DEDUP_REMOVED lines=8> */
[C---:B0-----:R-:W-:Y:S02]  /*2d50*/  LEA R36, P3, R16.reuse, R90, 0x1 ;  /* 0x0000005a10247211 */ /* 0x041fe400078608ff */
        /* <DEDUP_REMOVED lines=23> */
[----:B------:R-:W0:Y:S01]  /*2ed0*/  S2R R34, SR_TID.X ;  /* 0x0000000000227919 */ /* 0x000e220000002100 */
        /* <DEDUP_REMOVED lines=12> */
[----:B0-----:R-:W-:-:S02]  /*2fa0*/  VIADD R38, R34, 0xffffff80 ;  /* 0xffffff8022267836 */ /* 0x001fc40000000000 */
[----:B------:R-:W-:-:S05]  /*2fb0*/  VIADD R34, R34, 0xffffff80 ;  /* 0xffffff8022227836 */ /* 0x000fca0000000000 */
[----:B------:R-:W-:Y:S02]  /*2fc0*/  LEA.HI R34, R34, R38, RZ, 0x1 ;  /* 0x0000002622227211 */ /* 0x000fe400078f08ff */
[----:B------:R-:W-:Y:S02]  /*2fd0*/  CS2R R38, SRZ ;  /* 0x0000000000267805 */ /* 0x000fe4000001ff00 */
[----:B------:R-:W-:-:S04]  /*2fe0*/  SHF.R.S32.HI R34, RZ, 0x1, R34 ;  /* 0x00000001ff227819 */ /* 0x000fc80000011422 */
[----:B------:R-:W-:-:S13]  /*2ff0*/  ISETP.GE.AND P4, PT, R34, R87, PT ;  /* 0x000000572200720c */ /* 0x000fda0003f86270 */
[----:B------:R-:W-:Y:S05]  /*3000*/  @P4 BRA `(.L_x_2348) ;  /* 0x0000000000b84947 */ /* 0x000fea0003800000 */
[----:B------:R-:W2:Y:S04]  /*3010*/  LDL.64 R112, [R1+0xb0] ;  /* 0x0000b00001707983 */ /* 0x000ea80000100a00 */
        /* <DEDUP_REMOVED lines=45> */
.L_x_2348:
[----:B------:R-:W-:Y:S05]  /*32f0*/  BSYNC B1 ;  /* 0x0000000000017941 */ /* 0x000fea0003800000 */
.L_x_2347:
        /* <DEDUP_REMOVED lines=52> */
.L_x_2349:
[----:B------:R-:W2:Y:S01]  /*3640*/  LDL R32, [R1+0xa8] ;  /* 0x0000a80001207983 */ /* 0x000ea20000100800 */
[----:B------:R-:W-:Y:S01]  /*3650*/  IMAD R20, R144, 0x8, R22 ;  /* 0x0000000890147824 */ /* 0x000fe200078e0216 */
[----:B------:R-:W-:Y:S01]  /*3660*/  BSSY B1, `(.L_x_2350) ;  /* 0x0000004000017945 */ /* 0x000fe20003800000 */
[----:B--2---:R-:W-:-:S04]  /*3670*/  SHF.L.U32 R88, R32, 0x1f, RZ ;  /* 0x0000001f20587819 */ /* 0x004fc800000006ff */
[----:B------:R-:W0:Y:S02]  /*3680*/  SYNCS.PHASECHK.TRANS64.TRYWAIT P5, [R20+URZ+0x31c90], R88 ;  /* 0x031c9058140075a7 */ /* 0x000e2400080a017f */
[----:B0-----:R-:W-:Y:S05]  /*3690*/  @!P5 BRA `(.L_x_2351) ;  /* 0x0000023400f0d947 */ /* 0x001fea0003800000 */
.L_x_2660:
[----:B------:R-:W-:Y:S05]  /*36a0*/  BSYNC B1 ;  /* 0x0000000000017941 */ /* 0x000fea0003800000 */
.L_x_2350:
[----:B------:R-:W-:Y:S05]  /*36b0*/  @P4 BRA `(.L_x_2352) ;  /* 0x0000003800104947 */ /* 0x000fea0003800000 */
[----:B------:R-:W-:Y:S01]  /*36c0*/  ISETP.NE.AND P4, PT, R11, RZ, PT ;  /* 0x000000ff0b00720c */ /* 0x000fe20003f85270 */
[----:B------:R-:W-:-:S12]  /*36d0*/  BSSY B1, `(.L_x_2353) ;  /* 0x0000036000017945 */ /* 0x000fd80003800000 */
[----:B------:R-:W-:Y:S05]  /*36e0*/  @!P4 BRA `(.L_x_2354) ;  /* 0x0000000000d0c947 */ /* 0x000fea0003800000 */
[----:B------:R-:W2:Y:S01]  /*36f0*/  LDL.64 R56, [R1+0xb0] ;  /* 0x0000b00001387983 */ /* 0x000ea20000100a00 */
[----:B------:R-:W-:Y:S03]  /*3700*/  BSSY B2, `(.L_x_2355) ;  /* 0x0000031000027945 */ /* 0x000fe60003800000 */
[----:B------:R1:W3:Y:S01]  /*3710*/  LDS.128 R32, [R80+0x16800] ;  /* 0x0168000050207984 */ /* 0x0002e20000000c00 */
[----:B--2---:R-:W-:-:S13]  /*3720*/  ISETP.GE.AND P4, PT, R56, R104, PT ;  /* 0x000000683800720c */ /* 0x004fda0003f86270 */
[----:B-1-3--:R-:W-:Y:S05]  /*3730*/  @P4 BRA `(.L_x_2356) ;  /* 0x0000000000b44947 */ /* 0x00afea0003800000 */
[----:B------:R-:W-:Y:S01]  /*3740*/  SHF.R.U64 R59, R90, 0x10, R91 ;  /* 0x000000105a3b7819 */ /* 0x000fe2000000125b */
[----:B------:R-:W-:Y:S01]  /*3750*/  IMAD.U32 R90, R33, 0x10000, RZ ;  /* 0x00010000215a7824 */ /* 0x000fe200078e00ff */
        /* <DEDUP_REMOVED lines=43> */
.L_x_2356:
[----:B------:R-:W-:Y:S05]  /*3a10*/  BSYNC B2 ;  /* 0x0000000000027941 */ /* 0x000fea0003800000 */
.L_x_2355:
[----:B------:R1:W-:Y:S02]  /*3a20*/  STG.E.128 desc[UR60][R36.64], R32 ;  /* 0x0000002024007986 */ /* 0x0003e4000c101d3c */
.L_x_2354:
[----:B------:R-:W-:Y:S05]  /*3a30*/  BSYNC B1 ;  /* 0x0000000000017941 */ /* 0x000fea0003800000 */
.L_x_2353:
        /* <DEDUP_REMOVED lines=53> */
.L_x_2360:
[----:B------:R-:W-:Y:S05]  /*3d90*/  BSYNC B2 ;  /* 0x0000000000027941 */ /* 0x000fea0003800000 */
.L_x_2359:
[----:B------:R2:W-:Y:S02]  /*3da0*/  STG.E.128 desc[UR60][R36.64+0x20], R32 ;  /* 0x0000202024007986 */ /* 0x0005e4000c101d3c */
.L_x_2358:
[----:B------:R-:W-:Y:S05]  /*3db0*/  BSYNC B1 ;  /* 0x0000000000017941 */ /* 0x000fea0003800000 */
.L_x_2357:
        /* <DEDUP_REMOVED lines=52> */
.L_x_2364:
[----:B------:R-:W-:Y:S05]  /*4100*/  BSYNC B2 ;  /* 0x0000000000027941 */ /* 0x000fea0003800000 */
.L_x_2363:
[----:B------:R3:W-:Y:S02]  /*4110*/  STG.E.128 desc[UR60][R36.64+0x40], R32 ;  /* 0x0000402024007986 */ /* 0x0007e4000c101d3c */
.L_x_2362:
[----:B------:R-:W-:Y:S05]  /*4120*/  BSYNC B1 ;  /* 0x0000000000017941 */ /* 0x000fea0003800000 */
.L_x_2361:
        /* <DEDUP_REMOVED lines=52> */
.L_x_2368:
[----:B------:R-:W-:Y:S05]  /*4470*/  BSYNC B2 ;  /* 0x0000000000027941 */ /* 0x000fea0003800000 */
.L_x_2367:
[----:B------:R4:W-:Y:S02]  /*4480*/  STG.E.128 desc[UR60][R36.64+0x60], R32 ;  /* 0x0000602024007986 */ /* 0x0009e4000c101d3c */
.L_x_2366:
[----:B------:R-:W-:Y:S05]  /*4490*/  BSYNC B1 ;  /* 0x0000000000017941 */ /* 0x000fea0003800000 */
.L_x_2365:
        /* <DEDUP_REMOVED lines=53> */
.L_x_2372:
[----:B------:R-:W-:Y:S05]  /*47f0*/  BSYNC B2 ;  /* 0x0000000000027941 */ /* 0x000fea0003800000 */
.L_x_2371:
[----:B------:R1:W-:Y:S02]  /*4800*/  STG.E.128 desc[UR60][R36.64+0x80], R32 ;  /* 0x0000802024007986 */ /* 0x0003e4000c101d3c */
.L_x_2370:
[----:B------:R-:W-:Y:S05]  /*4810*/  BSYNC B1 ;  /* 0x0000000000017941 */ /* 0x000fea0003800000 */
.L_x_2369:
        /* <DEDUP_REMOVED lines=41> */
[CC--:B------:R-:W-:Y:S01]  /*4ab0*/  FMUL.FTZ R34, R32.reuse, R108.reuse ;  /* 0x0000006c20227220 */ /* 0x0c0fe20000410000 */
        /* <DEDUP_REMOVED lines=10> */
.L_x_2374:
[----:B------:R-:W-:Y:S05]  /*4b60*/  BSYNC B1 ;  /* 0x0000000000017941 */ /* 0x000fea0003800000 */
.L_x_2373:
[----:B------:R1:W-:Y:S01]  /*4b70*/  STG.E.128 desc[UR60][R36.64+0xa0], R32 ;  /* 0x0000a02024007986 */ /* 0x0003e2000c101d3c */
[----:B------:R-:W-:Y:S05]  /*4b80*/  BRA `(.L_x_2352) ;  /* 0x0000002000dc7947 */ /* 0x000fea0003800000 */
.L_x_2346:
        /* <DEDUP_REMOVED lines=15> */
[----:B------:R-:W-:-:S04]  /*4c80*/  LEA.HI R32, R32, R33, RZ, 0x1 ;  /* 0x0000002120207211 */ /* 0x000fc800078f08ff */
[----:B------:R-:W-:-:S04]  /*4c90*/  SHF.R.S32.HI R32, RZ, 0x1, R32 ;  /* 0x00000001ff207819 */ /* 0x000fc80000011420 */
[----:B------:R-:W-:Y:S02]  /*4ca0*/  ISETP.GE.AND P4, PT, R32, R87, PT ;  /* 0x000000572000720c */ /* 0x000fe40003f86270 */
[----:B------:R-:W-:-:S11]  /*4cb0*/  CS2R R32, SRZ ;  /* 0x0000000000207805 */ /* 0x000fd6000001ff00 */
[----:B------:R-:W-:Y:S05]  /*4cc0*/  @P4 BRA `(.L_x_2376) ;  /* 0x0000000000804947 */ /* 0x000fea0003800000 */
[----:B------:R-:W2:Y:S01]  /*4cd0*/  LDL.64 R62, [R1+0x40] ;  /* 0x00004000013e7983 */ /* 0x000ea20000100a00 */
        /* <DEDUP_REMOVED lines=21> */
[----:B--2---:R-:W-:-:S13]  /*4e30*/  ISETP.GE.AND P3, PT, R62, R104, PT ;  /* 0x000000683e00720c */ /* 0x004fda0003f66270 */
[----:B------:R-:W5:Y:S04]  /*4e40*/  @!P3 LDG.E.128 R40, desc[UR60][R44.64] ;  /* 0x0000003c2c28b981 */ /* 0x000f68000c1e1d00 */
[----:B------:R-:W5:Y:S01]  /*4e50*/  @!P3 LDG.E.128 R52, desc[UR60][R56.64] ;  /* 0x0000003c3834b981 */ /* 0x000f62000c1e1d00 */
[----:B------:R-:W-:-:S13]  /*4e60*/  ISETP.GE.AND P3, PT, R0, R104, PT ;  /* 0x000000680000720c */ /* 0x000fda0003f66270 */
[----:B------:R-:W5:Y:S04]  /*4e70*/  @!P3 LDG.E.128 R36, desc[UR60][R44.64+0x20] ;  /* 0x0000203c2c24b981 */ /* 0x000f68000c1e1d00 */
[----:B------:R-:W5:Y:S01]  /*4e80*/  @!P3 LDG.E.128 R48, desc[UR60][R56.64+0x20] ;  /* 0x0000203c3830b981 */ /* 0x000f62000c1e1d00 */
[----:B------:R-:W-:-:S13]  /*4e90*/  ISETP.GE.AND P3, PT, R4, R104, PT ;  /* 0x000000680400720c */ /* 0x000fda0003f66270 */
[----:B------:R0:W5:Y:S02]  /*4ea0*/  @!P3 LDG.E.128 R32, desc[UR60][R44.64+0x40] ;  /* 0x0000403c2c20b981 */ /* 0x000164000c1e1d00 */
[----:B0-----:R-:W-:-:S06]  /*4eb0*/  CS2R R44, SRZ ;  /* 0x00000000002c7805 */ /* 0x001fcc000001ff00 */
[----:B------:R0:W5:Y:S02]  /*4ec0*/  @!P3 LDG.E.128 R44, desc[UR60][R56.64+0x40] ;  /* 0x0000403c382cb981 */ /* 0x000164000c1e1d00 */
.L_x_2376:
[----:B------:R-:W-:Y:S05]  /*4ed0*/  BSYNC B1 ;  /* 0x0000000000017941 */ /* 0x000fea0003800000 */
.L_x_2375:
        /* <DEDUP_REMOVED lines=43> */
.L_x_2377:
[----:B------:R-:W2:Y:S01]  /*5190*/  LDL R56, [R1+0xa8] ;  /* 0x0000a80001387983 */ /* 0x000ea20000100800 */
[----:B------:R-:W-:Y:S01]  /*51a0*/  IMAD R20, R144, 0x8, R22 ;  /* 0x0000000890147824 */ /* 0x000fe200078e0216 */
[----:B------:R-:W-:Y:S01]  /*51b0*/  BSSY B1, `(.L_x_2378) ;  /* 0x0000004000017945 */ /* 0x000fe20003800000 */
[----:B--2---:R-:W-:-:S04]  /*51c0*/  SHF.L.U32 R88, R56, 0x1f, RZ ;  /* 0x0000001f38587819 */ /* 0x004fc800000006ff */
[----:B------:R-:W0:Y:S02]  /*51d0*/  SYNCS.PHASECHK.TRANS64.TRYWAIT P5, [R20+URZ+0x31c90], R88 ;  /* 0x031c9058140075a7 */ /* 0x000e2400080a017f */
[----:B0-----:R-:W-:Y:S05]  /*51e0*/  @!P5 BRA `(.L_x_2379) ;  /* 0x0000021c0030d947 */ /* 0x001fea0003800000 */
.L_x_2661:
[----:B------:R-:W-:Y:S05]  /*51f0*/  BSYNC B1 ;  /* 0x0000000000017941 */ /* 0x000fea0003800000 */
.L_x_2378:
[----:B------:R-:W-:Y:S05]  /*5200*/  @P4 BRA `(.L_x_2352) ;  /* 0x0000001c003c4947 */ /* 0x000fea0003800000 */
[----:B------:R-:W1:Y:S01]  /*5210*/  S2R R56, SR_TID.X ;  /* 0x0000000000387919 */ /* 0x000e620000002100 */
[----:B------:R-:W2:Y:S01]  /*5220*/  LDC R107, c[0x0][0x2f4] ;  /* 0x0000bd00ff6b7b82 */ /* 0x000ea20000000800 */
[----:B------:R-:W-:Y:S01]  /*5230*/  ISETP.NE.AND P4, PT, R11, RZ, PT ;  /* 0x000000ff0b00720c */ /* 0x000fe20003f85270 */
[----:B------:R-:W-:Y:S01]  /*5240*/  ULDC.64 UR4, c[0x0][0x300] ;  /* 0x0000c00000047ab9 */ /* 0x000fe20000000a00 */
[----:B------:R-:W-:Y:S01]  /*5250*/  IMAD.MOV.U32 R93, RZ, RZ, R92 ;  /* 0x000000ffff5d7224 */ /* 0x000fe200078e005c */
[----:B------:R-:W-:Y:S01]  /*5260*/  BSSY B1, `(.L_x_2380) ;  /* 0x0000094000017945 */ /* 0x000fe20003800000 */
[----:B------:R-:W-:Y:S02]  /*5270*/  IMAD.MOV.U32 R92, RZ, RZ, R60 ;  /* 0x000000ffff5c7224 */ /* 0x000fe400078e003c */
[----:B--2---:R-:W-:Y:S02]  /*5280*/  IMAD.IADD R111, R107, 0x1, -R106 ;  /* 0x000000016b6f7824 */ /* 0x004fe400078e0a6a */
[----:B-1----:R-:W-:-:S02]  /*5290*/  VIADD R58, R56, 0xffffff80 ;  /* 0xffffff80383a7836 */ /* 0x002fc40000000000 */
[C---:B------:R-:W-:Y:S02]  /*52a0*/  VIADD R57, R56.reuse, 0xffffff80 ;  /* 0xffffff8038397836 */ /* 0x040fe40000000000 */
[C---:B------:R-:W-:Y:S02]  /*52b0*/  VIADD R59, R56.reuse, 0xffffff80 ;  /* 0xffffff80383b7836 */ /* 0x040fe40000000000 */
[----:B------:R-:W-:Y:S01]  /*52c0*/  VIADD R56, R56, 0xffffff80 ;  /* 0xffffff8038387836 */ /* 0x000fe20000000000 */
[----:B------:R-:W-:-:S04]  /*52d0*/  LEA.HI R57, R57, R58, RZ, 0x1 ;  /* 0x0000003a39397211 */ /* 0x000fc800078f08ff */
[----:B------:R-:W-:Y:S02]  /*52e0*/  LEA.HI R56, R56, R59, RZ, 0x1 ;  /* 0x0000003b38387211 */ /* 0x000fe400078f08ff */
[----:B------:R-:W-:Y:S02]  /*52f0*/  SHF.R.S32.HI R57, RZ, 0x1, R57 ;  /* 0x00000001ff397819 */ /* 0x000fe40000011439 */
[----:B------:R-:W-:-:S03]  /*5300*/  SHF.R.S32.HI R56, RZ, 0x1, R56 ;  /* 0x00000001ff387819 */ /* 0x000fc60000011438 */
[----:B------:R-:W-:Y:S01]  /*5310*/  IMAD.WIDE.U32 R92, R57, UR4, R92 ;  /* 0x00000004395c7c25 */ /* 0x000fe2000f8e005c */
[----:B------:R-:W-:-:S05]  /*5320*/  SHF.R.S32.HI R56, RZ, 0x1f, R56 ;  /* 0x0000001fff387819 */ /* 0x000fca0000011438 */
[----:B------:R-:W-:-:S04]  /*5330*/  IMAD R56, R56, UR4, RZ ;  /* 0x0000000438387c24 */ /* 0x000fc8000f8e02ff */
[----:B------:R-:W-:-:S04]  /*5340*/  IMAD R56, R57, UR5, R56 ;  /* 0x0000000539387c24 */ /* 0x000fc8000f8e0238 */
[----:B------:R-:W-:Y:S01]  /*5350*/  IMAD.IADD R108, R56, 0x1, R93 ;  /* 0x00000001386c7824 */ /* 0x000fe200078e025d */
[----:B------:R-:W-:Y:S06]  /*5360*/  @!P4 BRA `(.L_x_2381) ;  /* 0x00000008000cc947 */ /* 0x000fec0003800000 */
[----:B------:R-:W2:Y:S04]  /*5370*/  LDL R62, [R1+0xb8] ;  /* 0x0000b800013e7983 */ /* 0x000ea80000100800 */
[----:B------:R-:W3:Y:S04]  /*5380*/  LDL R58, [R1+0xbc] ;  /* 0x0000bc00013a7983 */ /* 0x000ee80000100800 */
[----:B------:R-:W4:Y:S04]  /*5390*/  LDL R59, [R1+0xc0] ;  /* 0x0000c000013b7983 */ /* 0x000f280000100800 */
[----:B------:R-:W5:Y:S01]  /*53a0*/  LDL.64 R126, [R1+0x40] ;  /* 0x00004000017e7983 */ /* 0x000f620000100a00 */
        /* <DEDUP_REMOVED lines=8> */
[----:B------:R-:W-:Y:S01]  /*5430*/  SHF.R.S32.HI R57, RZ, 0x2, R57 ;  /* 0x00000002ff397819 */ /* 0x000fe20000011439 */
        /* <DEDUP_REMOVED lines=11> */
[----:B-----5:R-:W-:-:S13]  /*54f0*/  ISETP.GE.AND P4, PT, R126, R104, PT ;  /* 0x000000687e00720c */ /* 0x020fda0003f86270 */
        /* <DEDUP_REMOVED lines=93> */
.L_x_2383:
[----:B------:R-:W-:Y:S05]  /*5ad0*/  BSYNC B2 ;  /* 0x0000000000027941 */ /* 0x000fea0003800000 */
.L_x_2382:
        /* <DEDUP_REMOVED lines=12> */
.L_x_2381:
[----:B------:R-:W-:Y:S05]  /*5ba0*/  BSYNC B1 ;  /* 0x0000000000017941 */ /* 0x000fea0003800000 */
.L_x_2380:
        /* <DEDUP_REMOVED lines=120> */
.L_x_2387:
[----:B------:R-:W-:Y:S05]  /*6330*/  BSYNC B2 ;  /* 0x0000000000027941 */ /* 0x000fea0003800000 */
.L_x_2386:
        /* <DEDUP_REMOVED lines=12> */
.L_x_2385:
[----:B------:R-:W-:Y:S05]  /*6400*/  BSYNC B1 ;  /* 0x0000000000017941 */ /* 0x000fea0003800000 */
.L_x_2384:
[----:B------:R-:W-:-:S13]  /*6410*/  ISETP.NE.AND P4, PT, R13, RZ, PT ;  /* 0x000000ff0d00720c */ /* 0x000fda0003f85270 */
[----:B------:R-:W-:Y:S05]  /*6420*/  @!P4 BRA `(.L_x_2352) ;  /* 0x0000000800b4c947 */ /* 0x000fea0003800000 */
[----:B---3--:R-:W3:Y:S04]  /*6430*/  LDL R36, [R1] ;  /* 0x0000000001247983 */ /* 0x008ee80000100800 */
        /* <DEDUP_REMOVED lines=123> */
.L_x_2389:
[----:B------:R-:W-:Y:S05]  /*6bf0*/  BSYNC B1 ;  /* 0x0000000000017941 */ /* 0x000fea0003800000 */
.L_x_2388:
        /* <DEDUP_REMOVED lines=10> */
.L_x_2345:
[----:B------:R-:W2:Y:S02]  /*6ca0*/  LDL R32, [R1+0xac] ;  /* 0x0000ac0001207983 */ /* 0x000ea40000100800 */
[----:B--2---:R-:W-:-:S13]  /*6cb0*/  ISETP.NE.AND P3, PT, R32, 0x3, PT ;  /* 0x000000032000780c */ /* 0x004fda0003f65270 */
[----:B------:R-:W-:Y:S05]  /*6cc0*/  @!P3 BRA `(.L_x_2390) ;  /* 0x000000000004b947 */ /* 0x000fea0003800000 */
[----:B------:R-:W-:Y:S01]  /*6cd0*/  BPT.TRAP 0x1 ;  /* 0x000000040000795c */ /* 0x000fe20000300000 */
.L_x_2390:
[----:B------:R-:W2:Y:S01]  /*6ce0*/  LDL R32, [R1+0xa8] ;  /* 0x0000a80001207983 */ /* 0x000ea20000100800 */
[----:B------:R-:W-:Y:S01]  /*6cf0*/  IMAD R20, R144, 0x8, R22 ;  /* 0x0000000890147824 */ /* 0x000fe200078e0216 */
[----:B------:R-:W-:Y:S01]  /*6d00*/  BSSY B1, `(.L_x_2391) ;  /* 0x0000006000017945 */ /* 0x000fe20003800000 */
[----:B------:R-:W-:-:S05]  /*6d10*/  IMAD R87, R16, -0x90, R2 ;  /* 0xffffff7010577824 */ /* 0x000fca00078e0202 */
[----:B------:R-:W-:Y:S02]  /*6d20*/  VIMNMX R87, R87, 0x90, PT ;  /* 0x0000009057577848 */ /* 0x000fe40003fe0100 */
[----:B--2---:R-:W-:-:S04]  /*6d30*/  SHF.L.U32 R88, R32, 0x1f, RZ ;  /* 0x0000001f20587819 */ /* 0x004fc800000006ff */
[----:B------:R-:W0:Y:S02]  /*6d40*/  SYNCS.PHASECHK.TRANS64.TRYWAIT P4, [R20+URZ+0x31c90], R88 ;  /* 0x031c9058140075a7 */ /* 0x000e24000808017f */
[----:B0-----:R-:W-:Y:S05]  /*6d50*/  @!P4 BRA `(.L_x_2392) ;  /* 0x000002000068c947 */ /* 0x001fea0003800000 */
.L_x_2662:
[----:B------:R-:W-:Y:S05]  /*6d60*/  BSYNC B1 ;  /* 0x0000000000017941 */ /* 0x000fea0003800000 */
.L_x_2391:
[----:B------:R-:W1:Y:S02]  /*6d70*/  S2R R32, SR_TID.X ;  /* 0x0000000000207919 */ /* 0x000e640000002100 */
[C---:B-1----:R-:W-:Y:S02]  /*6d80*/  VIADD R33, R32.reuse, 0xffffff80 ;  /* 0xffffff8020217836 */ /* 0x042fe40000000000 */
[----:B------:R-:W-:-:S05]  /*6d90*/  VIADD R32, R32, 0xffffff80 ;  /* 0xffffff8020207836 */ /* 0x000fca0000000000 */
[----:B------:R-:W-:-:S04]  /*6da0*/  LEA.HI R32, R32, R33, RZ, 0x1 ;  /* 0x0000002120207211 */ /* 0x000fc800078f08ff */
[----:B------:R-:W-:-:S04]  /*6db0*/  SHF.R.S32.HI R32, RZ, 0x1, R32 ;  /* 0x00000001ff207819 */ /* 0x000fc80000011420 */
        /* <DEDUP_REMOVED lines=20> */
.L_x_2352:
[----:B------:R-:W-:Y:S05]  /*6f00*/  BSYNC B0 ;  /* 0x0000000000007941 */ /* 0x000fea0003800000 */
.L_x_2344:
        /* <DEDUP_REMOVED lines=17> */
.L_x_2394:
[----:B------:R-:W-:Y:S05]  /*7020*/  BSYNC B0 ;  /* 0x0000000000007941 */ /* 0x000fea0003800000 */
.L_x_2393:
[----:B------:R-:W2:Y:S01]  /*7030*/  SYNCS.PHASECHK.TRANS64.TRYWAIT P3, [R20+URZ+0x31cb0], R88 ;  /* 0x031cb058140075a7 */ /* 0x000ea2000806017f */
[----:B------:R-:W-:Y:S04]  /*7040*/  BSSY B0, `(.L_x_2395) ;  /* 0x0000002000007945 */ /* 0x000fe80003800000 */
[----:B--2---:R-:W-:Y:S05]  /*7050*/  @!P3 BRA `(.L_x_2396) ;  /* 0x000001fc00bcb947 */ /* 0x004fea0003800000 */
.L_x_2663:
[----:B------:R-:W-:Y:S05]  /*7060*/  BSYNC B0 ;  /* 0x0000000000007941 */ /* 0x000fea0003800000 */
.L_x_2395:
[----:B-1----:R-:W1:Y:S01]  /*7070*/  S2R R32, SR_TID.X ;  /* 0x0000000000207919 */ /* 0x002e620000002100 */
[----:B------:R-:W-:Y:S01]  /*7080*/  BSSY B0, `(.L_x_2397) ;  /* 0x0000026000007945 */ /* 0x000fe20003800000 */
[C---:B-1----:R-:W-:Y:S02]  /*7090*/  VIADD R33, R32.reuse, 0xffffff80 ;  /* 0xffffff8020217836 */ /* 0x042fe40000000000 */
[----:B------:R-:W-:-:S05]  /*70a0*/  VIADD R32, R32, 0xffffff80 ;  /* 0xffffff8020207836 */ /* 0x000fca0000000000 */
[----:B------:R-:W-:-:S04]  /*70b0*/  LEA.HI R32, R32, R33, RZ, 0x1 ;  /* 0x0000002120207211 */ /* 0x000fc800078f08ff */
[----:B------:R-:W-:-:S04]  /*70c0*/  SHF.R.S32.HI R32, RZ, 0x1, R32 ;  /* 0x00000001ff207819 */ /* 0x000fc80000011420 */
[----:B------:R-:W-:-:S13]  /*70d0*/  ISETP.GE.AND P3, PT, R32, R87, PT ;  /* 0x000000572000720c */ /* 0x000fda0003f66270 */
[----:B------:R-:W-:Y:S05]  /*70e0*/  @P3 BRA `(.L_x_2398) ;  /* 0x00000000007c3947 */ /* 0x000fea0003800000 */
[----:B------:R-:W3:Y:S01]  /*70f0*/  LDL.64 R38, [R1+0x40] ;  /* 0x0000400001267983 */ /* 0x000ee20000100a00 */
[----:B------:R-:W-:Y:S01]  /*7100*/  IMAD.WIDE R34, R16, 0x90, R74 ;  /* 0x0000009010227825 */ /* 0x000fe200078e024a */
[----:B------:R-:W-:-:S03]  /*7110*/  ULDC.64 UR4, c[0x0][0x328] ;  /* 0x0000ca0000047ab9 */ /* 0x000fc60000000a00 */
[----:B------:R-:W-:Y:S02]  /*7120*/  IMAD R35, R35, UR4, RZ ;  /* 0x0000000423237c24 */ /* 0x000fe4000f8e02ff */
[----:B------:R-:W-:Y:S02]  /*7130*/  IMAD.MOV.U32 R32, RZ, RZ, R26 ;  /* 0x000000ffff207224 */ /* 0x000fe400078e001a */
        /* <DEDUP_REMOVED lines=8> */
[----:B---3--:R-:W-:-:S13]  /*71c0*/  ISETP.GE.AND P3, PT, R38, UR4, PT ;  /* 0x0000000426007c0c */ /* 0x008fda000bf66270 */
        /* <DEDUP_REMOVED lines=17> */
.L_x_2398:
[----:B------:R-:W-:Y:S05]  /*72e0*/  BSYNC B0 ;  /* 0x0000000000007941 */ /* 0x000fea0003800000 */
.L_x_2397:
[----:B------:R-:W3:Y:S01]  /*72f0*/  LDL.LU R21, [R1+0xa8] ;  /* 0x0000a80001157983 */ /* 0x000ee20000300800 */
[----:B0-2---:R-:W-:Y:S02]  /*7300*/  @!P4 VIADD R20, R20, 0x31cc0 ;  /* 0x00031cc01414c836 */ /* 0x005fe40000000000 */
[----:B------:R-:W-:Y:S01]  /*7310*/  VIADD R144, R144, 0x1 ;  /* 0x0000000190907836 */ /* 0x000fe20000000000 */
[----:B------:R-:W-:Y:S01]  /*7320*/  @!PT LDS RZ, [RZ] ;  /* 0x00000000fffff984 */ /* 0x000fe20000000800 */
[----:B------:R-:W-:Y:S01]  /*7330*/  @!PT LDS RZ, [RZ] ;  /* 0x00000000fffff984 */ /* 0x000fe20000000800 */
[----:B------:R-:W-:Y:S01]  /*7340*/  @!PT LDS RZ, [RZ] ;  /* 0x00000000fffff984 */ /* 0x000fe20000000800 */
[----:B------:R-:W-:Y:S01]  /*7350*/  @!PT LDS RZ, [RZ] ;  /* 0x00000000fffff984 */ /* 0x000fe20000000800 */
[----:B------:R0:W-:Y:S06]  /*7360*/  MEMBAR.ALL.CTA ;  /* 0x0000000000007992 */ /* 0x0001ec0000008000 */
[----:B0-----:R-:W0:Y:S01]  /*7370*/  FENCE.VIEW.ASYNC.S ;  /* 0x00000000000073c6 */ /* 0x001e220000000000 */
[----:B------:R-:W-:Y:S01]  /*7380*/  @!P4 PRMT R20, RZ, 0x654, R20 ;  /* 0x00000654ff14c816 */ /* 0x000fe20000000014 */
[----:B0-----:R0:W-:Y:S01]  /*7390*/  BAR.SYNC.DEFER_BLOCKING R109, 0x80 ;  /* 0x0002006d0000751d */ /* 0x0011e20000010000 */
[----:B------:R-:W-:-:S04]  /*73a0*/  ISETP.NE.AND P3, PT, R144, 0x2, PT ;  /* 0x000000029000780c */ /* 0x000fc80003f65270 */
[----:B------:R-:W-:Y:S01]  /*73b0*/  SEL R144, R144, RZ, P3 ;  /* 0x000000ff90907207 */ /* 0x000fe20001800000 */
[----:B------:R2:W-:Y:S02]  /*73c0*/  @!P4 SYNCS.ARRIVE.TRANS64.RED.A1T0 RZ, [R20+URZ], RZ ;  /* 0x000000ff14ffc9a7 */ /* 0x0005e4000810043f */
[----:B--2---:R-:W-:-:S04]  /*73d0*/  SEL R20, RZ, 0x1, P3 ;  /* 0x00000001ff147807 */ /* 0x004fc80001800000 */
[----:B---3--:R-:W-:-:S05]  /*73e0*/  LOP3.LUT R21, R21, R20, RZ, 0x3c, !PT ;  /* 0x0000001415157212 */ /* 0x008fca00078e3cff */
[----:B------:R0:W-:Y:S01]  /*73f0*/  STL [R1+0xa8], R21 ;  /* 0x0000a81501007387 */ /* 0x0001e20000100800 */
[----:B------:R-:W-:Y:S05]  /*7400*/  @P2 BRA `(.L_x_2399) ;  /* 0xffffffb800182947 */ /* 0x000fea000383ffff */
[----:B0-----:R-:W0:Y:S01]  /*7410*/  S2R R21, SR_TID.X ;  /* 0x0000000000157919 */ /* 0x001e220000002100 */
[----:B------:R-:W-:Y:S02]  /*7420*/  PLOP3.LUT P0, PT, PT, PT, PT, 0x8, 0x0 ;  /* 0x000000000000781c */ /* 0x000fe40003f0e170 */
[----:B0-----:R-:W-:-:S04]  /*7430*/  SHF.R.U32.HI R21, RZ, 0x7, R21 ;  /* 0x00000007ff157819 */ /* 0x001fc80000011615 */
[----:B------:R-:W-:-:S13]  /*7440*/  ISETP.NE.AND P5, PT, R21, 0x1, PT ;  /* 0x000000011500780c */ /* 0x000fda0003fa5270 */
[----:B------:R-:W-:Y:S06]  /*7450*/  @!P5 BAR.ARV 0x9, 0x100 ;  /* 0x024400000000db1d */ /* 0x000fec0000002000 */
.L_x_2339:
[----:B------:R-:W2:Y:S01]  /*7460*/  LDL R6, [R1+0xf4] ;  /* 0x0000f40001067983 */ /* 0x000ea20000100800 */
[----:B------:R-:W0:Y:S03]  /*7470*/  LDC R0, c[0x0][0x448] ;  /* 0x00011200ff007b82 */ /* 0x000e260000000800 */
[----:B------:R-:W3:Y:S04]  /*7480*/  LDL R5, [R1+0xdc] ;  /* 0x0000dc0001057983 */ /* 0x000ee80000100800 */
[----:B------:R-:W3:Y:S01]  /*7490*/  LDL R4, [R1+0xec] ;  /* 0x0000ec0001047983 */ /* 0x000ee20000100800 */
[----:B------:R-:W-:Y:S01]  /*74a0*/  IMAD.MOV.U32 R96, RZ, RZ, RZ ;  /* 0x000000ffff607224 */ /* 0x000fe200078e00ff */
[----:B0-----:R-:W-:-:S13]  /*74b0*/  ISETP.NE.AND P1, PT, R0, 0x1, PT ;  /* 0x000000010000780c */ /* 0x001fda0003f25270 */
[----:B------:R-:W0:Y:S08]  /*74c0*/  @P1 LDC R3, c[0x0][0x44c] ;  /* 0x00011300ff031b82 */ /* 0x000e300000000800 */
[----:B------:R-:W4:Y:S01]  /*74d0*/  @P1 LDC R2, c[0x0][0x450] ;  /* 0x00011400ff021b82 */ /* 0x000f220000000800 */
[----:B--2---:R-:W-:-:S04]  /*74e0*/  VIADD R0, R6, 0xbf ;  /* 0x000000bf06007836 */ /* 0x004fc80000000000 */
[----:B0-----:R-:W-:Y:S01]  /*74f0*/  @P1 IMAD.HI.U32 R3, R0, R3, RZ ;  /* 0x0000000300031227 */ /* 0x001fe200078e00ff */
[----:B---3--:R-:W-:-:S04]  /*7500*/  IADD3 R5, R4, 0x90, -R5 ;  /* 0x0000009004057810 */ /* 0x008fc80007ffe805 */
[----:B----4-:R-:W-:-:S05]  /*7510*/  @P1 SHF.R.U32.HI R0, RZ, R2, R3 ;  /* 0x00000002ff001219 */ /* 0x010fca0000011603 */
[----:B------:R-:W-:-:S04]  /*7520*/  IMAD.IADD R0, R5, 0x1, R0 ;  /* 0x0000000105007824 */ /* 0x000fc800078e0200 */
[----:B------:R-:W-:-:S05]  /*7530*/  IMAD.HI R0, R0, 0x38e38e39, RZ ;  /* 0x38e38e3900007827 */ /* 0x000fca00078e02ff */
[----:B------:R-:W-:-:S04]  /*7540*/  SHF.R.U32.HI R3, RZ, 0x1f, R0 ;  /* 0x0000001fff037819 */ /* 0x000fc80000011600 */
[----:B------:R-:W-:-:S04]  /*7550*/  LEA.HI.SX32 R3, R0, R3, 0x1b ;  /* 0x0000000300037211 */ /* 0x000fc800078fdaff */
[----:B------:R-:W-:-:S04]  /*7560*/  VIMNMX R9, R110, R3, PT ;  /* 0x000000036e097248 */ /* 0x000fc80003fe0100 */
[----:B------:R-:W-:Y:S01]  /*7570*/  ISETP.GE.AND P1, PT, R9, 0x1, PT ;  /* 0x000000010900780c */ /* 0x000fe20003f26270 */
[----:B------:R-:W-:-:S12]  /*7580*/  @P0 BRA `(.L_x_2400) ;  /* 0x00000000000c0947 */ /* 0x000fd80003800000 */
[----:B------:R-:W0:Y:S01]  /*7590*/  FENCE.VIEW.ASYNC.G ;  /* 0x00000000000073c6 */ /* 0x000e220000000100 */
[----:B------:R-:W-:Y:S05]  /*75a0*/  WARPSYNC.ALL ;  /* 0x0000000000007948 */ /* 0x000fea0003800000 */
[----:B0-----:R-:W-:Y:S06]  /*75b0*/  BAR.ARV 0xc, 0x200 ;  /* 0x0308000000007b1d */ /* 0x001fec0000002000 */
.L_x_2400:
[----:B------:R-:W-:Y:S04]  /*75c0*/  BSSY B0, `(.L_x_2401) ;  /* 0x0000021000007945 */ /* 0x000fe80003800000 */
[----:B------:R-:W-:Y:S05]  /*75d0*/  @!P1 BRA `(.L_x_2402) ;  /* 0x00000000007c9947 */ /* 0x000fea0003800000 */
[----:B------:R-:W2:Y:S01]  /*75e0*/  LDL R0, [R1+0x108] ;  /* 0x0001080001007983 */ /* 0x000ea20000100800 */
[----:B------:R-:W-:Y:S01]  /*75f0*/  ULDC UR4, c[0x0][0x9f0] ;  /* 0x00027c0000047ab9 */ /* 0x000fe20000000800 */
[----:B--2---:R-:W-:-:S04]  /*7600*/  ISETP.NE.AND P0, PT, R0, RZ, PT ;  /* 0x000000ff0000720c */ /* 0x004fc80003f05270 */
[----:B------:R-:W-:-:S04]  /*7610*/  SEL R6, R0, UR4, P0 ;  /* 0x0000000400067c07 */ /* 0x000fc80008000000 */
[-C--:B------:R-:W-:Y:S02]  /*7620*/  IABS R5, R6.reuse ;  /* 0x0000000600057213 */ /* 0x080fe40000000000 */
        /* <DEDUP_REMOVED lines=26> */
.L_x_2402:
[----:B------:R-:W-:Y:S05]  /*77d0*/  BSYNC B0 ;  /* 0x0000000000007941 */ /* 0x000fea0003800000 */
.L_x_2401:
[----:B------:R-:W2:Y:S01]  /*77e0*/  LDL R0, [R1+0x120] ;  /* 0x0001200001007983 */ /* 0x000ea20000100800 */
[----:B------:R-:W-:Y:S02]  /*77f0*/  PLOP3.LUT P0, PT, PT, PT, PT, 0x80, 0x0 ;  /* 0x000000000000781c */ /* 0x000fe40003f0f070 */
        /* <DEDUP_REMOVED lines=18> */
[----:B-1----:R-:W-:Y:S02]  /*7920*/  CS2R R36, SRZ ;  /* 0x0000000000247805 */ /* 0x002fe4000001ff00 */
[----:B------:R-:W-:Y:S02]  /*7930*/  CS2R R34, SRZ ;  /* 0x0000000000227805 */ /* 0x000fe4000001ff00 */
[----:B------:R-:W-:Y:S02]  /*7940*/  CS2R R32, SRZ ;  /* 0x0000000000207805 */ /* 0x000fe4000001ff00 */
[----:B------:R-:W-:Y:S02]  /*7950*/  CS2R R30, SRZ ;  /* 0x00000000001e7805 */ /* 0x000fe4000001ff00 */
[----:B------:R-:W-:-:S02]  /*7960*/  CS2R R28, SRZ ;  /* 0x00000000001c7805 */ /* 0x000fc4000001ff00 */
[----:B------:R-:W-:Y:S02]  /*7970*/  CS2R R26, SRZ ;  /* 0x00000000001a7805 */ /* 0x000fe4000001ff00 */
[----:B------:R-:W-:Y:S01]  /*7980*/  CS2R R24, SRZ ;  /* 0x0000000000187805 */ /* 0x000fe2000001ff00 */
[----:B--2---:R-:W-:-:S05]  /*7990*/  IMAD R0, R0, R96, RZ ;  /* 0x0000006000007224 */ /* 0x004fca00078e02ff */
        /* <DEDUP_REMOVED lines=13> */
.L_x_2666:
[----:B------:R-:W1:Y:S01]  /*7a70*/  LDL R2, [R1+0xc4] ;  /* 0x0000c40001027983 */ /* 0x000e620000100800 */
[----:B------:R-:W-:Y:S01]  /*7a80*/  BSSY B6, `(.L_x_2405) ;  /* 0x000001f000067945 */ /* 0x000fe20003800000 */
[----:B-1----:R-:W-:-:S05]  /*7a90*/  IMAD.HI R0, R2, 0x55555556, RZ ;  /* 0x5555555602007827 */ /* 0x002fca00078e02ff */
[----:B------:R-:W-:-:S05]  /*7aa0*/  LEA.HI R0, R0, R0, RZ, 0x1 ;  /* 0x0000000000007211 */ /* 0x000fca00078f08ff */
[----:B------:R-:W-:Y:S02]  /*7ab0*/  IMAD R3, R0, -0x3, R2 ;  /* 0xfffffffd00037824 */ /* 0x000fe400078e0202 */
[----:B------:R-:W-:Y:S02]  /*7ac0*/  VIADD R2, R22, 0x24300 ;  /* 0x0002430016027836 */ /* 0x000fe40000000000 */
[C---:B------:R-:W-:Y:S02]  /*7ad0*/  IMAD R0, R3.reuse, 0x1000, R22 ;  /* 0x0000100003007824 */ /* 0x040fe400078e0216 */
[----:B------:R-:W-:Y:S01]  /*7ae0*/  IMAD R3, R3, 0x800, R2 ;  /* 0x0000080003037824 */ /* 0x000fe200078e0202 */
[----:B------:R-:W-:Y:S01]  /*7af0*/  LOP3.LUT P0, RZ, R2, 0x9f, RZ, 0xc0, !PT ;  /* 0x0000009f02ff7812 */ /* 0x000fe2000780c0ff */
[----:B------:R-:W-:-:S03]  /*7b00*/  VIADD R0, R0, 0xda00 ;  /* 0x0000da0000007836 */ /* 0x000fc60000000000 */
[----:B------:R-:W-:Y:S02]  /*7b10*/  SHF.R.U32.HI R3, RZ, 0x4, R3 ;  /* 0x00000004ff037819 */ /* 0x000fe40000011603 */
[----:B------:R-:W-:Y:S02]  /*7b20*/  SHF.R.U32.HI R0, RZ, 0x4, R0 ;  /* 0x00000004ff007819 */ /* 0x000fe40000011600 */
[----:B------:R-:W-:Y:S02]  /*7b30*/  LOP3.LUT R3, R3, 0x3fff, RZ, 0xc0, !PT ;  /* 0x00003fff03037812 */ /* 0x000fe400078ec0ff */
[----:B------:R-:W-:-:S03]  /*7b40*/  LOP3.LUT R2, R0, 0x3fff, RZ, 0xc0, !PT ;  /* 0x00003fff00027812 */ /* 0x000fc600078ec0ff */
[----:B------:R1:W-:Y:S01]  /*7b50*/  STL [R1+0xd8], R3 ;  /* 0x0000d80301007387 */ /* 0x0003e20000100800 */
[----:B------:R-:W-:Y:S05]  /*7b60*/  @!P0 BRA `(.L_x_2406) ;  /* 0x0000000000408947 */ /* 0x000fea0003800000 */
[----:B------:R-:W-:Y:S01]  /*7b70*/  MOV R0, 0x0 ;  /* 0x0000000000007802 */ /* 0x000fe20000000f00 */
[----:B------:R-:W-:Y:S01]  /*7b80*/  ULDC.64 UR4, c[0x4][0xa8] ;  /* 0x01002a0000047ab9 */ /* 0x000fe20000000a00 */
[----:B------:R-:W-:Y:S01]  /*7b90*/  ULDC.64 UR6, c[0x4][0xb0] ;  /* 0x01002c0000067ab9 */ /* 0x000fe20000000a00 */
[----:B------:R-:W-:Y:S01]  /*7ba0*/  IMAD.U32 R4, RZ, RZ, UR4 ;  /* 0x00000004ff047e24 */ /* 0x000fe2000f8e00ff */
[----:B0-----:R0:W2:Y:S01]  /*7bb0*/  LDC.64 R14, c[0x4][R0] ;  /* 0x01000000000e7b82 */ /* 0x0010a20000000a00 */
        /* <DEDUP_REMOVED lines=11> */
.L_x_2406:
[----:B------:R-:W-:Y:S05]  /*7c70*/  BSYNC B6 ;  /* 0x0000000000067941 */ /* 0x000fea0003800000 */
.L_x_2405:
        /* <DEDUP_REMOVED lines=13> */
.L_x_2410:
[----:B--2---:R2:W3:Y:S02]  /*7d50*/  SYNCS.PHASECHK.TRANS64.TRYWAIT P0, [R22+URZ+0x31c00], R3 ;  /* 0x031c0003160075a7 */ /* 0x0044e4000800017f */
[----:B---3--:R-:W-:Y:S05]  /*7d60*/  @!P0 NANOSLEEP.SYNCS 0x989680 ;  /* 0x009896800000895d */ /* 0x008fea0003900000 */
[----:B------:R-:W3:Y:S02]  /*7d70*/  @!P0 SYNCS.PHASECHK.TRANS64 P0, [R22+URZ+0x31c00], R3 ;  /* 0x031c0003160085a7 */ /* 0x000ee4000800007f */
[----:B---3--:R-:W-:Y:S05]  /*7d80*/  @!P0 BRA `(.L_x_2410) ;  /* 0xfffffffc00f08947 */ /* 0x008fea000383ffff */
.L_x_2409:
[----:B------:R-:W-:Y:S05]  /*7d90*/  BSYNC B0 ;  /* 0x0000000000007941 */ /* 0x000fea0003800000 */
.L_x_2408:
[----:B------:R-:W-:Y:S05]  /*7da0*/  BRA `(.L_x_2411) ;  /* 0x0000004000d47947 */ /* 0x000fea0003800000 */
.L_x_2407:
[----:B-1----:R-:W2:Y:S01]  /*7db0*/  LDL R3, [R1+0x138] ;  /* 0x0001380001037983 */ /* 0x002ea20000100800 */
[----:B-----5:R-:W-:Y:S01]  /*7dc0*/  SHF.R.S32.HI R0, RZ, 0x1f, R103 ;  /* 0x0000001fff007819 */ /* 0x020fe20000011467 */
[----:B------:R-:W-:Y:S01]  /*7dd0*/  ULDC.64 UR4, c[0x0][0x3f8] ;  /* 0x0000fe0000047ab9 */ /* 0x000fe20000000a00 */
[----:B------:R-:W-:Y:S01]  /*7de0*/  ULDC.64 UR6, c[0x0][0x408] ;  /* 0x0001020000067ab9 */ /* 0x000fe20000000a00 */
[----:B------:R-:W-:-:S04]  /*7df0*/  IMAD.WIDE.U32 R16, R103, UR4, RZ ;  /* 0x0000000467107c25 */ /* 0x000fc8000f8e00ff */
[C---:B------:R-:W-:Y:S02]  /*7e00*/  IMAD R4, R0.reuse, UR4, RZ ;  /* 0x0000000400047c24 */ /* 0x040fe4000f8e02ff */
[----:B------:R-:W-:Y:S02]  /*7e10*/  IMAD R0, R0, UR6, RZ ;  /* 0x0000000600007c24 */ /* 0x000fe4000f8e02ff */
[C---:B------:R-:W-:Y:S02]  /*7e20*/  IMAD R25, R103.reuse, UR5, R4 ;  /* 0x0000000567197c24 */ /* 0x040fe4000f8e0204 */
[C---:B------:R-:W-:Y:S02]  /*7e30*/  IMAD R27, R103.reuse, UR7, R0 ;  /* 0x00000007671b7c24 */ /* 0x040fe4000f8e0200 */
[----:B------:R-:W-:-:S04]  /*7e40*/  IMAD.WIDE.U32 R18, R103, UR6, RZ ;  /* 0x0000000667127c25 */ /* 0x000fc8000f8e00ff */
[----:B------:R-:W-:Y:S02]  /*7e50*/  IMAD.IADD R25, R25, 0x1, R17 ;  /* 0x0000000119197824 */ /* 0x000fe400078e0211 */
[----:B------:R-:W-:Y:S01]  /*7e60*/  IMAD.IADD R27, R27, 0x1, R19 ;  /* 0x000000011b1b7824 */ /* 0x000fe200078e0213 */
[----:B--2---:R-:W-:-:S13]  /*7e70*/  LOP3.LUT P0, RZ, R3, 0x1bf, RZ, 0xc0, !PT ;  /* 0x000001bf03ff7812 */ /* 0x004fda000780c0ff */
[----:B------:R-:W-:Y:S05]  /*7e80*/  @!P0 BRA `(.L_x_2412) ;  /* 0x0000000000408947 */ /* 0x000fea0003800000 */
[----:B------:R-:W-:Y:S01]  /*7e90*/  MOV R0, 0x0 ;  /* 0x0000000000007802 */ /* 0x000fe20000000f00 */
[----:B------:R-:W-:Y:S01]  /*7ea0*/  ULDC.64 UR4, c[0x4][0xa8] ;  /* 0x01002a0000047ab9 */ /* 0x000fe20000000a00 */
[----:B------:R-:W-:Y:S01]  /*7eb0*/  ULDC.64 UR6, c[0x4][0xb0] ;  /* 0x01002c0000067ab9 */ /* 0x000fe20000000a00 */
[----:B------:R-:W-:Y:S01]  /*7ec0*/  IMAD.U32 R4, RZ, RZ, UR4 ;  /* 0x00000004ff047e24 */ /* 0x000fe2000f8e00ff */
[----:B0-----:R0:W1:Y:S01]  /*7ed0*/  LDC.64 R14, c[0x4][R0] ;  /* 0x01000000000e7b82 */ /* 0x0010620000000a00 */
        /* <DEDUP_REMOVED lines=11> */
.L_x_2412:
[----:B------:R-:W2:Y:S01]  /*7f90*/  LDL R24, [R1+0xf4] ;  /* 0x0000f40001187983 */ /* 0x000ea20000100800 */
[----:B------:R-:W-:Y:S01]  /*7fa0*/  ULDC.U8 UR4, c[0x0][0x410] ;  /* 0x0001040000047ab9 */ /* 0x000fe20000000000 */
[----:B------:R-:W1:Y:S01]  /*7fb0*/  S2R R20, SR_TID.X ;  /* 0x0000000000147919 */ /* 0x000e620000002100 */
[----:B------:R-:W-:Y:S01]  /*7fc0*/  ISETP.NE.AND P0, PT, RZ, UR4, PT ;  /* 0x00000004ff007c0c */ /* 0x000fe2000bf05270 */
[----:B------:R-:W-:Y:S01]  /*7fd0*/  BSSY B0, `(.L_x_2413) ;  /* 0x000040a000007945 */ /* 0x000fe20003800000 */
[C---:B-1----:R-:W-:Y:S02]  /*7fe0*/  VIADD R21, R20.reuse, 0xffffff80 ;  /* 0xffffff8014157836 */ /* 0x042fe40000000000 */
[----:B------:R-:W-:-:S05]  /*7ff0*/  VIADD R20, R20, 0xffffff80 ;  /* 0xffffff8014147836 */ /* 0x000fca0000000000 */
[----:B------:R-:W-:-:S04]  /*8000*/  LEA.HI R20, R20, R21, RZ, 0x1 ;  /* 0x0000001514147211 */ /* 0x000fc800078f08ff */
[----:B------:R-:W-:-:S05]  /*8010*/  SHF.R.S32.HI R20, RZ, 0x1, R20 ;  /* 0x00000001ff147819 */ /* 0x000fca0000011414 */
[----:B--2---:R-:W-:Y:S01]  /*8020*/  IMAD.IADD R10, R20, 0x1, R24 ;  /* 0x00000001140a7824 */ /* 0x004fe200078e0218 */
[----:B------:R-:W-:Y:S06]  /*8030*/  @!P0 BRA `(.L_x_2414) ;  /* 0x0000001c00e48947 */ /* 0x000fec0003800000 */
[----:B------:R-:W1:Y:S01]  /*8040*/  LDC R17, c[0x0][0x448] ;  /* 0x00011200ff117b82 */ /* 0x000e620000000800 */
[----:B------:R-:W-:Y:S01]  /*8050*/  ULDC.64 UR4, c[0x0][0x3f8] ;  /* 0x0000fe0000047ab9 */ /* 0x000fe20000000a00 */
[----:B------:R-:W-:Y:S01]  /*8060*/  ULDC.64 UR6, c[0x0][0x408] ;  /* 0x0001020000067ab9 */ /* 0x000fe20000000a00 */
[----:B------:R-:W-:Y:S02]  /*8070*/  IMAD.MOV.U32 R6, RZ, RZ, R16 ;  /* 0x000000ffff067224 */ /* 0x000fe400078e0010 */
        /* <DEDUP_REMOVED lines=8> */
[----:B--2---:R-:W-:-:S04]  /*8100*/  @P0 SHF.R.U32.HI R3, RZ, R5, R0 ;  /* 0x00000005ff030219 */ /* 0x004fc80000011600 */
[----:B------:R-:W-:Y:S01]  /*8110*/  SHF.R.S32.HI R0, RZ, 0x1f, R3 ;  /* 0x0000001fff007819 */ /* 0x000fe20000011403 */
[----:B------:R-:W-:-:S04]  /*8120*/  IMAD.WIDE.U32 R6, R3, UR4, R6 ;  /* 0x0000000403067c25 */ /* 0x000fc8000f8e0006 */
[C---:B------:R-:W-:Y:S02]  /*8130*/  IMAD R4, R0.reuse, UR4, RZ ;  /* 0x0000000400047c24 */ /* 0x040fe4000f8e02ff */
[----:B------:R-:W-:Y:S02]  /*8140*/  IMAD R0, R0, UR6, RZ ;  /* 0x0000000600007c24 */ /* 0x000fe4000f8e02ff */
[C---:B------:R-:W-:Y:S01]  /*8150*/  IMAD R13, R3.reuse, UR5, R4 ;  /* 0x00000005030d7c24 */ /* 0x040fe2000f8e0204 */
[----:B------:R-:W-:Y:S01]  /*8160*/  ULDC.64 UR4, c[0x0][0x3e8] ;  /* 0x0000fa0000047ab9 */ /* 0x000fe20000000a00 */
[----:B------:R-:W-:-:S04]  /*8170*/  IMAD.WIDE.U32 R8, R3, UR6, R8 ;  /* 0x0000000603087c25 */ /* 0x000fc8000f8e0008 */
[----:B------:R-:W-:Y:S01]  /*8180*/  IMAD R5, R3, UR7, R0 ;  /* 0x0000000703057c24 */ /* 0x000fe2000f8e0200 */
[----:B------:R-:W-:Y:S01]  /*8190*/  ULDC.64 UR6, c[0x0][0x400] ;  /* 0x0001000000067ab9 */ /* 0x000fe20000000a00 */
[----:B------:R-:W-:Y:S01]  /*81a0*/  IMAD.IADD R13, R7, 0x1, R13 ;  /* 0x00000001070d7824 */ /* 0x000fe200078e020d */
[----:B------:R-:W-:Y:S01]  /*81b0*/  LEA R0, P0, R6, UR4, 0x1 ;  /* 0x0000000406007c11 */ /* 0x000fe2000f8008ff */
[----:B------:R-:W-:Y:S01]  /*81c0*/  IMAD.IADD R5, R9, 0x1, R5 ;  /* 0x0000000109057824 */ /* 0x000fe200078e0205 */
[----:B------:R-:W-:Y:S01]  /*81d0*/  LEA R4, P1, R8, UR6, 0x1 ;  /* 0x0000000608047c11 */ /* 0x000fe2000f8208ff */
[----:B------:R-:W-:Y:S01]  /*81e0*/  UMOV UR4, 0xffffffff ;  /* 0xffffffff00047882 */ /* 0x000fe20000000000 */
[----:B------:R-:W-:Y:S02]  /*81f0*/  LEA.HI.X R13, R6, UR5, R13, 0x1, P0 ;  /* 0x00000005060d7c11 */ /* 0x000fe400080f0c0d */
[----:B------:R-:W-:Y:S01]  /*8200*/  LEA.HI.X R5, R8, UR7, R5, 0x1, P1 ;  /* 0x0000000708057c11 */ /* 0x000fe200088f0c05 */
[----:B------:R-:W-:Y:S08]  /*8210*/  BRA.DIV UR4, `(.L_x_2415) ;  /* 0x000001ee04887947 */ /* 0x000ff0000b800000 */
[----:B------:R1:W2:Y:S04]  /*8220*/  SHFL.IDX PT, R3, R13, RZ, 0x1e1f ;  /* 0x001e1fff0d037589 */ /* 0x0002a800000e0000 */
[----:B------:R-:W3:Y:S04]  /*8230*/  SHFL.IDX PT, R0, R0, RZ, 0x1e1f ;  /* 0x001e1fff00007589 */ /* 0x000ee800000e0000 */
[----:B------:R-:W4:Y:S04]  /*8240*/  SHFL.IDX PT, R5, R5, RZ, 0x1e1f ;  /* 0x001e1fff05057589 */ /* 0x000f2800000e0000 */
[----:B-1----:R-:W0:Y:S02]  /*8250*/  SHFL.IDX PT, R4, R4, RZ, 0x1e1f ;  /* 0x001e1fff04047589 */ /* 0x002e2400000e0000 */
.L_x_2672:
[----:B------:R-:W5:Y:S04]  /*8260*/  LDL R6, [R1+0xdc] ;  /* 0x0000dc0001067983 */ /* 0x000f680000100800 */
[----:B------:R-:W2:Y:S01]  /*8270*/  LDL R52, [R1+0x118] ;  /* 0x0001180001347983 */ /* 0x000ea20000100800 */
[----:B------:R-:W-:Y:S01]  /*8280*/  BSSY B1, `(.L_x_2416) ;  /* 0x0000060000017945 */ /* 0x000fe20003800000 */
[----:B------:R-:W-:Y:S02]  /*8290*/  CS2R R8, SRZ ;  /* 0x0000000000087805 */ /* 0x000fe4000001ff00 */
[----:B------:R-:W-:Y:S02]  /*82a0*/  CS2R R12, SRZ ;  /* 0x00000000000c7805 */ /* 0x000fe4000001ff00 */
[----:B------:R-:W-:-:S02]  /*82b0*/  CS2R R24, SRZ ;  /* 0x0000000000187805 */ /* 0x000fc4000001ff00 */
[----:B------:R-:W-:Y:S02]  /*82c0*/  CS2R R26, SRZ ;  /* 0x00000000001a7805 */ /* 0x000fe4000001ff00 */
[----:B------:R-:W-:Y:S02]  /*82d0*/  CS2R R30, SRZ ;  /* 0x00000000001e7805 */ /* 0x000fe4000001ff00 */
[----:B0-----:R-:W-:Y:S02]  /*82e0*/  CS2R R14, SRZ ;  /* 0x00000000000e7805 */ /* 0x001fe4000001ff00 */
[----:B------:R-:W-:Y:S02]  /*82f0*/  CS2R R18, SRZ ;  /* 0x0000000000127805 */ /* 0x000fe4000001ff00 */
[----:B------:R-:W-:Y:S02]  /*8300*/  CS2R R28, SRZ ;  /* 0x00000000001c7805 */ /* 0x000fe4000001ff00 */
[----:B------:R-:W-:Y:S01]  /*8310*/  CS2R R34, SRZ ;  /* 0x0000000000227805 */ /* 0x000fe2000001ff00 */
[----:B-----5:R-:W-:Y:S01]  /*8320*/  IMAD R6, R6, R17, RZ ;  /* 0x0000001106067224 */ /* 0x020fe200078e02ff */
[----:B------:R-:W-:-:S03]  /*8330*/  CS2R R16, SRZ ;  /* 0x0000000000107805 */ /* 0x000fc6000001ff00 */
[----:B------:R-:W-:Y:S01]  /*8340*/  IMAD R105, R105, -0xc0, R6 ;  /* 0xffffff4069697824 */ /* 0x000fe200078e0206 */
[----:B------:R-:W-:Y:S02]  /*8350*/  ISETP.GE.AND P1, PT, R10, R6, PT ;  /* 0x000000060a00720c */ /* 0x000fe40003f26270 */
[----:B------:R-:W-:Y:S02]  /*8360*/  CS2R R10, SRZ ;  /* 0x00000000000a7805 */ /* 0x000fe4000001ff00 */
[----:B--2---:R-:W-:Y:S02]  /*8370*/  LEA.HI R48, R52, R52, RZ, 0x1 ;  /* 0x0000003434307211 */ /* 0x004fe400078f08ff */
[----:B------:R-:W-:-:S04]  /*8380*/  VIMNMX R105, R105, 0xc0, PT ;  /* 0x000000c069697848 */ /* 0x000fc80003fe0100 */
[----:B------:R-:W-:Y:S02]  /*8390*/  ISETP.GE.AND P0, PT, R20, R105, PT ;  /* 0x000000691400720c */ /* 0x000fe40003f06270 */
[----:B------:R-:W-:Y:S01]  /*83a0*/  CS2R R20, SRZ ;  /* 0x0000000000147805 */ /* 0x000fe2000001ff00 */
[----:B------:R-:W-:Y:S10]  /*83b0*/  @P1 BRA `(.L_x_2417) ;  /* 0x0000000400301947 */ /* 0x000ff40003800000 */
[----:B------:R-:W2:Y:S01]  /*83c0*/  LDL R7, [R1+0xe0] ;  /* 0x0000e00001077983 */ /* 0x000ea20000100800 */
[----:B------:R-:W-:-:S03]  /*83d0*/  ULDC UR4, c[0x0][0x3f4] ;  /* 0x0000fd0000047ab9 */ /* 0x000fc60000000800 */
[----:B------:R-:W3:Y:S04]  /*83e0*/  LDL R40, [R1+0xd0] ;  /* 0x0000d00001287983 */ /* 0x000ee80000100800 */
[----:B------:R-:W4:Y:S04]  /*83f0*/  LDL R39, [R1+0xe4] ;  /* 0x0000e40001277983 */ /* 0x000f280000100800 */
[----:B------:R-:W4:Y:S04]  /*8400*/  LDL R38, [R1+0xc8] ;  /* 0x0000c80001267983 */ /* 0x000f280000100800 */
[----:B------:R-:W4:Y:S04]  /*8410*/  LDL.64 R36, [R1+0xb0] ;  /* 0x0000b00001247983 */ /* 0x000f280000100a00 */
        /* <DEDUP_REMOVED lines=15> */
[----:B------:R-:W-:-:S03]  /*8510*/  @!P4 IADD3 R6, P1, R0, R9, RZ ;  /* 0x000000090006c210 */ /* 0x000fc60007f3e0ff */
[--C-:B----4-:R-:W-:Y:S01]  /*8520*/  @!P4 IMAD.X R9, R5, 0x1, R10.reuse, P2 ;  /* 0x000000010509c824 */ /* 0x110fe200010e060a */
        /* <DEDUP_REMOVED lines=14> */
[----:B------:R-:W-:Y:S01]  /*8610*/  SHF.R.S32.HI R12, RZ, 0x1f, R38 ;  /* 0x0000001fff0c7819 */ /* 0x000fe20000011426 */
[----:B0-----:R-:W-:Y:S01]  /*8620*/  IMAD.SHL.U32 R7, R38, 0x2, RZ ;  /* 0x0000000226077824 */ /* 0x001fe200078e00ff */
[----:B------:R-:W-:Y:S01]  /*8630*/  SHF.L.U64.HI R6, R39, 0x1, R11 ;  /* 0x0000000127067819 */ /* 0x000fe2000001020b */
[----:B------:R-:W-:Y:S01]  /*8640*/  @!P3 IMAD.X R47, R3, 0x1, R10, P5 ;  /* 0x00000001032fb824 */ /* 0x000fe200028e060a */
[----:B------:R-:W-:Y:S01]  /*8650*/  @!P2 IADD3 R42, P5, R0, R41, RZ ;  /* 0x00000029002aa210 */ /* 0x000fe20007fbe0ff */
[----:B------:R-:W-:Y:S01]  /*8660*/  IMAD.SHL.U32 R13, R14, 0x2, RZ ;  /* 0x000000020e0d7824 */ /* 0x000fe200078e00ff */
[----:B------:R-:W-:Y:S01]  /*8670*/  SHF.L.U64.HI R12, R38, 0x1, R12 ;  /* 0x00000001260c7819 */ /* 0x000fe2000001020c */
[--C-:B------:R-:W-:Y:S01]  /*8680*/  @!P2 IMAD.X R41, R5, 0x1, R6.reuse, P4 ;  /* 0x000000010529a824 */ /* 0x100fe200020e0606 */
        /* <DEDUP_REMOVED lines=31> */
.L_x_2417:
[----:B------:R-:W-:Y:S05]  /*8880*/  BSYNC B1 ;  /* 0x0000000000017941 */ /* 0x000fea0003800000 */
.L_x_2416:
[----:B-----5:R-:W-:Y:S01]  /*8890*/  IMAD.MOV.U32 R3, RZ, RZ, R9 ;  /* 0x000000ffff037224 */ /* 0x020fe200078e0009 */
        /* <DEDUP_REMOVED lines=11> */
[----:B----4-:R-:W-:Y:S01]  /*8950*/  IMAD.MOV.U32 R5, RZ, RZ, R17 ;  /* 0x000000ffff057224 */ /* 0x010fe200078e0011 */
        /* <DEDUP_REMOVED lines=38> */
.L_x_2673:
[----:B------:R-:W-:Y:S05]  /*8bc0*/  BSYNC B1 ;  /* 0x0000000000017941 */ /* 0x000fea0003800000 */
.L_x_2418:
[----:B------:R-:W-:Y:S02]  /*8bd0*/  PRMT R52, R0, 0x7610, R52 ;  /* 0x0000761000347816 */ /* 0x000fe40000000034 */
[----:B------:R-:W-:Y:S01]  /*8be0*/  PRMT R40, R40, 0x5410, R4 ;  /* 0x0000541028287816 */ /* 0x000fe20000000004 */
[----:B------:R-:W-:Y:S06]  /*8bf0*/  @P0 BRA `(.L_x_2420) ;  /* 0x00000034001c0947 */ /* 0x000fec0003800000 */
[----:B------:R-:W2:Y:S01]  /*8c00*/  LDL.64 R56, [R1+0xb0] ;  /* 0x0000b00001387983 */ /* 0x000ea20000100a00 */
[----:B------:R-:W2:Y:S03]  /*8c10*/  LDC R4, c[0x0][0x3f4] ;  /* 0x0000fd00ff047b82 */ /* 0x000ea60000000800 */
[----:B------:R-:W3:Y:S04]  /*8c20*/  LDL R59, [R1+0xfc] ;  /* 0x0000fc00013b7983 */ /* 0x000ee80000100800 */
[----:B------:R-:W4:Y:S04]  /*8c30*/  LDL R55, [R1+0xe0] ;  /* 0x0000e00001377983 */ /* 0x000f280000100800 */
[----:B------:R-:W5:Y:S04]  /*8c40*/  LDL R54, [R1+0xd0] ;  /* 0x0000d00001367983 */ /* 0x000f680000100800 */
[----:B------:R-:W5:Y:S04]  /*8c50*/  LDL R53, [R1+0xe4] ;  /* 0x0000e40001357983 */ /* 0x000f680000100800 */
[----:B------:R-:W5:Y:S04]  /*8c60*/  LDL R7, [R1+0xc8] ;  /* 0x0000c80001077983 */ /* 0x000f680000100800 */
[----:B------:R-:W5:Y:S01]  /*8c70*/  LDL R6, [R1+0xe8] ;  /* 0x0000e80001067983 */ /* 0x000f620000100800 */
[----:B------:R-:W-:-:S04]  /*8c80*/  LEA.HI R32, R33, R32, RZ, 0x2 ;  /* 0x0000002021207211 */ /* 0x000fc800078f10ff */
[--C-:B------:R-:W-:Y:S02]  /*8c90*/  SHF.R.S32.HI R0, RZ, 0x2, R32.reuse ;  /* 0x00000002ff007819 */ /* 0x100fe40000011420 */
[----:B0-----:R-:W-:-:S04]  /*8ca0*/  SHF.R.S32.HI R3, RZ, 0x1f, R32 ;  /* 0x0000001fff037819 */ /* 0x001fc80000011420 */
[----:B------:R-:W-:-:S04]  /*8cb0*/  LEA.HI R3, R3, R0, RZ, 0x2 ;  /* 0x0000000003037211 */ /* 0x000fc800078f10ff */
[----:B------:R-:W-:Y:S01]  /*8cc0*/  LOP3.LUT R5, R3, 0xfffffffc, RZ, 0xc0, !PT ;  /* 0xfffffffc03057812 */ /* 0x000fe200078ec0ff */
[----:B------:R-:W-:Y:S04]  /*8cd0*/  BSSY B1, `(.L_x_2421) ;  /* 0x000003a000017945 */ /* 0x000fe80003800000 */
[----:B------:R-:W-:-:S05]  /*8ce0*/  IMAD.IADD R5, R0, 0x1, -R5 ;  /* 0x0000000100057824 */ /* 0x000fca00078e0a05 */
[----:B------:R-:W-:Y:S02]  /*8cf0*/  LOP3.LUT P0, RZ, R5, 0x2, RZ, 0xc0, !PT ;  /* 0x0000000205ff7812 */ /* 0x000fe4000780c0ff */
[----:B--2---:R-:W-:Y:S01]  /*8d00*/  ISETP.GE.AND P6, PT, R56, R4, PT ;  /* 0x000000043800720c */ /* 0x004fe20003fc6270 */
[----:B---3--:R-:W-:-:S04]  /*8d10*/  IMAD R3, R59, 0x2, R22 ;  /* 0x000000023b037824 */ /* 0x008fc800078e0216 */
[----:B------:R-:W-:Y:S01]  /*8d20*/  VIADD R0, R3, 0x20 ;  /* 0x0000002003007836 */ /* 0x000fe20000000000 */
[-C--:B----4-:R-:W-:Y:S02]  /*8d30*/  ISETP.GE.AND P1, PT, R55, R4.reuse, PT ;  /* 0x000000043700720c */ /* 0x090fe40003f26270 */
[-C--:B-----5:R-:W-:Y:S02]  /*8d40*/  ISETP.GE.AND P2, PT, R54, R4.reuse, PT ;  /* 0x000000043600720c */ /* 0x0a0fe40003f46270 */
[-C--:B------:R-:W-:Y:S02]  /*8d50*/  ISETP.GE.AND P3, PT, R53, R4.reuse, PT ;  /* 0x000000043500720c */ /* 0x080fe40003f66270 */
[-C--:B------:R-:W-:Y:S02]  /*8d60*/  ISETP.GE.AND P4, PT, R7, R4.reuse, PT ;  /* 0x000000040700720c */ /* 0x080fe40003f86270 */
[----:B------:R-:W-:Y:S01]  /*8d70*/  ISETP.GE.AND P5, PT, R6, R4, PT ;  /* 0x000000040600720c */ /* 0x000fe20003fa6270 */
[----:B------:R-:W-:-:S12]  /*8d80*/  @P6 BRA `(.L_x_2422) ;  /* 0x0000000000b86947 */ /* 0x000fd80003800000 */
[----:B------:R-:W0:Y:S01]  /*8d90*/  LDS.128 R4, [R3+0xda00] ;  /* 0x00da000003047984 */ /* 0x000e220000000c00 */
[----:B------:R-:W-:Y:S02]  /*8da0*/  SHF.R.U64 R32, R30, 0x10, R31 ;  /* 0x000000101e207819 */ /* 0x000fe4000000121f */
[----:B------:R-:W-:Y:S02]  /*8db0*/  SHF.R.U32.HI R54, RZ, 0x10, R35 ;  /* 0x00000010ff367819 */ /* 0x000fe40000011623 */
[----:B------:R-:W-:Y:S02]  /*8dc0*/  SHF.R.U32.HI R30, RZ, 0x10, R31 ;  /* 0x00000010ff1e7819 */ /* 0x000fe4000001161f */
[----:B------:R-:W-:Y:S02]  /*8dd0*/  SHF.R.U64 R53, R34, 0x10, R35 ;  /* 0x0000001022357819 */ /* 0x000fe40000001223 */
[----:B------:R-:W-:Y:S02]  /*8de0*/  PRMT R54, R40, 0x5432, R54 ;  /* 0x0000543228367816 */ /* 0x000fe40000000036 */
[----:B------:R-:W-:-:S02]  /*8df0*/  PRMT R35, R38, 0x5432, R30 ;  /* 0x0000543226237816 */ /* 0x000fc4000000001e */
[----:B------:R-:W-:Y:S01]  /*8e00*/  PRMT R53, R52, 0x5410, R53 ;  /* 0x0000541034357816 */ /* 0x000fe20000000035 */
[C---:B------:R-:W-:Y:S01]  /*8e10*/  IMAD.U32 R55, R54.reuse, 0x10000, RZ ;  /* 0x0001000036377824 */ /* 0x040fe200078e00ff */
[----:B------:R-:W-:Y:S01]  /*8e20*/  LOP3.LUT R54, R54, 0xffff0000, RZ, 0xc0, !PT ;  /* 0xffff000036367812 */ /* 0x000fe200078ec0ff */
[----:B------:R-:W-:Y:S01]  /*8e30*/  IMAD.U32 R52, R35, 0x10000, RZ ;  /* 0x0001000023347824 */ /* 0x000fe200078e00ff */
[----:B------:R-:W-:Y:S02]  /*8e40*/  PRMT R34, R37, 0x5432, R32 ;  /* 0x0000543225227816 */ /* 0x000fe40000000020 */
[----:B------:R-:W-:Y:S02]  /*8e50*/  LOP3.LUT R35, R35, 0xffff0000, RZ, 0xc0, !PT ;  /* 0xffff000023237812 */ /* 0x000fe400078ec0ff */
[C---:B0-----:R-:W-:Y:S01]  /*8e60*/  LOP3.LUT R31, R6.reuse, 0xffff0000, RZ, 0xc0, !PT ;  /* 0xffff0000061f7812 */ /* 0x041fe200078ec0ff */
[----:B------:R-:W-:Y:S01]  /*8e70*/  IMAD.U32 R30, R6, 0x10000, RZ ;  /* 0x00010000061e7824 */ /* 0x000fe200078e00ff */
[C---:B------:R-:W-:Y:S01]  /*8e80*/  LOP3.LUT R33, R7.reuse, 0xffff0000, RZ, 0xc0, !PT ;  /* 0xffff000007217812 */ /* 0x040fe200078ec0ff */
[----:B------:R-:W-:-:S02]  /*8e90*/  IMAD.U32 R32, R7, 0x10000, RZ ;  /* 0x0001000007207824 */ /* 0x000fc400078e00ff */
[CC--:B------:R-:W-:Y:S01]  /*8ea0*/  FMUL.FTZ R57, R31.reuse, R55.reuse ;  /* 0x000000371f397220 */ /* 0x0c0fe20000410000 */
[----:B------:R-:W-:Y:S01]  /*8eb0*/  FMUL.FTZ R56, R31, R52 ;  /* 0x000000341f387220 */ /* 0x000fe20000410000 */
[----:B------:R-:W-:Y:S01]  /*8ec0*/  FMUL.FTZ R31, R33, R54 ;  /* 0x00000036211f7220 */ /* 0x000fe20000410000 */
[----:B------:R-:W-:Y:S02]  /*8ed0*/  IMAD.U32 R6, R4, 0x10000, RZ ;  /* 0x0001000004067824 */ /* 0x000fe400078e00ff */
        /* <DEDUP_REMOVED lines=25> */
.L_x_2422:
[----:B------:R-:W-:Y:S05]  /*9070*/  BSYNC B1 ;  /* 0x0000000000017941 */ /* 0x000fea0003800000 */
.L_x_2421:
        /* <DEDUP_REMOVED lines=49> */
.L_x_2424:
[----:B------:R-:W-:Y:S05]  /*9390*/  BSYNC B1 ;  /* 0x0000000000017941 */ /* 0x000fea0003800000 */
.L_x_2423:
        /* <DEDUP_REMOVED lines=48> */
.L_x_2426:
[----:B------:R-:W-:Y:S05]  /*96a0*/  BSYNC B1 ;  /* 0x0000000000017941 */ /* 0x000fea0003800000 */
.L_x_2425:
        /* <DEDUP_REMOVED lines=48> */
.L_x_2428:
[----:B------:R-:W-:Y:S05]  /*99b0*/  BSYNC B1 ;  /* 0x0000000000017941 */ /* 0x000fea0003800000 */
.L_x_2427:
        /* <DEDUP_REMOVED lines=48> */
.L_x_2430:
[----:B------:R-:W-:Y:S05]  /*9cc0*/  BSYNC B1 ;  /* 0x0000000000017941 */ /* 0x000fea0003800000 */
.L_x_2429:
        /* <DEDUP_REMOVED lines=48> */
.L_x_2414:
        /* <DEDUP_REMOVED lines=30> */
[----:B------:R-:W1:Y:S04]  /*a1b0*/  SHFL.IDX PT, R3, R13, RZ, 0x1e1f ;  /* 0x001e1fff0d037589 */ /* 0x000e6800000e0000 */
[----:B------:R-:W2:Y:S04]  /*a1c0*/  SHFL.IDX PT, R0, R0, RZ, 0x1e1f ;  /* 0x001e1fff00007589 */ /* 0x000ea800000e0000 */
[----:B------:R-:W3:Y:S04]  /*a1d0*/  SHFL.IDX PT, R5, R5, RZ, 0x1e1f ;  /* 0x001e1fff05057589 */ /* 0x000ee800000e0000 */
[----:B0-----:R0:W4:Y:S01]  /*a1e0*/  SHFL.IDX PT, R14, R4, RZ, 0x1e1f ;  /* 0x001e1fff040e7589 */ /* 0x00112200000e0000 */
[----:B-1----:R-:W-:-:S02]  /*a1f0*/  IMAD.MOV.U32 R21, RZ, RZ, R3 ;  /* 0x000000ffff157224 */ /* 0x002fc400078e0003 */
[----:B0-2---:R-:W-:-:S07]  /*a200*/  IMAD.MOV.U32 R20, RZ, RZ, R0 ;  /* 0x000000ffff147224 */ /* 0x005fce00078e0000 */
.L_x_2679:
[----:B------:R-:W2:Y:S04]  /*a210*/  LDL R3, [R1+0xdc] ;  /* 0x0000dc0001037983 */ /* 0x000ea80000100800 */
[----:B------:R-:W5:Y:S01]  /*a220*/  LDL R33, [R1+0x118] ;  /* 0x0001180001217983 */ /* 0x000f620000100800 */
[----:B------:R-:W0:Y:S01]  /*a230*/  S2R R0, SR_TID.X ;  /* 0x0000000000007919 */ /* 0x000e220000002100 */
[----:B------:R-:W-:Y:S01]  /*a240*/  BSSY B1, `(.L_x_2432) ;  /* 0x0000046000017945 */ /* 0x000fe20003800000 */
[----:B----4-:R-:W-:Y:S01]  /*a250*/  IMAD.MOV.U32 R34, RZ, RZ, R14 ;  /* 0x000000ffff227224 */ /* 0x010fe200078e000e */
[----:B------:R-:W-:Y:S01]  /*a260*/  CS2R R6, SRZ ;  /* 0x0000000000067805 */ /* 0x000fe2000001ff00 */
[----:B---3--:R-:W-:Y:S01]  /*a270*/  IMAD.MOV.U32 R35, RZ, RZ, R5 ;  /* 0x000000ffff237224 */ /* 0x008fe200078e0005 */
        /* <DEDUP_REMOVED lines=8> */
[----:B------:R-:W-:Y:S01]  /*a300*/  CS2R R30, SRZ ;  /* 0x00000000001e7805 */ /* 0x000fe2000001ff00 */
[----:B--2---:R-:W-:Y:S02]  /*a310*/  IMAD R17, R3, R17, RZ ;  /* 0x0000001103117224 */ /* 0x004fe400078e02ff */
[C---:B0-----:R-:W-:Y:S02]  /*a320*/  VIADD R3, R0.reuse, 0xffffff80 ;  /* 0xffffff8000037836 */ /* 0x041fe40000000000 */
[----:B------:R-:W-:Y:S01]  /*a330*/  VIADD R0, R0, 0xffffff80 ;  /* 0xffffff8000007836 */ /* 0x000fe20000000000 */
[----:B------:R-:W-:Y:S01]  /*a340*/  ISETP.GE.AND P1, PT, R10, R17, PT ;  /* 0x000000110a00720c */ /* 0x000fe20003f26270 */
[----:B------:R-:W-:-:S03]  /*a350*/  IMAD R105, R105, -0xc0, R17 ;  /* 0xffffff4069697824 */ /* 0x000fc600078e0211 */
[----:B------:R-:W-:Y:S02]  /*a360*/  LEA.HI R0, R0, R3, RZ, 0x1 ;  /* 0x0000000300007211 */ /* 0x000fe400078f08ff */
[----:B------:R-:W-:Y:S02]  /*a370*/  VIMNMX R105, R105, 0xc0, PT ;  /* 0x000000c069697848 */ /* 0x000fe40003fe0100 */
[----:B------:R-:W-:Y:S02]  /*a380*/  SHF.R.S32.HI R0, RZ, 0x1, R0 ;  /* 0x00000001ff007819 */ /* 0x000fe40000011400 */
[----:B------:R-:W-:Y:S02]  /*a390*/  CS2R R10, SRZ ;  /* 0x00000000000a7805 */ /* 0x000fe4000001ff00 */
[----:B------:R-:W-:Y:S02]  /*a3a0*/  CS2R R16, SRZ ;  /* 0x0000000000107805 */ /* 0x000fe4000001ff00 */
[----:B------:R-:W-:-:S02]  /*a3b0*/  ISETP.GE.AND P0, PT, R0, R105, PT ;  /* 0x000000690000720c */ /* 0x000fc40003f06270 */
[----:B-----5:R-:W-:Y:S01]  /*a3c0*/  LEA.HI R0, R33, R33, RZ, 0x1 ;  /* 0x0000002121007211 */ /* 0x020fe200078f08ff */
[----:B------:R-:W-:Y:S10]  /*a3d0*/  @P1 BRA `(.L_x_2433) ;  /* 0x0000000000b01947 */ /* 0x000ff40003800000 */
[----:B------:R-:W2:Y:S01]  /*a3e0*/  LDL.64 R42, [R1+0x40] ;  /* 0x00004000012a7983 */ /* 0x000ea20000100a00 */
[----:B------:R-:W-:-:S03]  /*a3f0*/  ULDC UR4, c[0x0][0x3f4] ;  /* 0x0000fd0000047ab9 */ /* 0x000fc60000000800 */
[----:B------:R-:W3:Y:S04]  /*a400*/  LDL R39, [R1+0xd0] ;  /* 0x0000d00001277983 */ /* 0x000ee80000100800 */
[----:B------:R-:W4:Y:S04]  /*a410*/  LDL R38, [R1+0xc8] ;  /* 0x0000c80001267983 */ /* 0x000f280000100800 */
[----:B------:R-:W3:Y:S01]  /*a420*/  LDL.64 R36, [R1+0xb0] ;  /* 0x0000b00001247983 */ /* 0x000ee20000100a00 */
        /* <DEDUP_REMOVED lines=8> */
[----:B--2---:R-:W-:-:S02]  /*a4b0*/  VIADD R3, R42, 0x10 ;  /* 0x000000102a037836 */ /* 0x004fc40000000000 */
[----:B------:R-:W-:-:S03]  /*a4c0*/  VIADD R4, R42, 0x20 ;  /* 0x000000202a047836 */ /* 0x000fc60000000000 */
[----:B------:R-:W-:Y:S02]  /*a4d0*/  ISETP.GE.AND P2, PT, R3, UR4, PT ;  /* 0x0000000403007c0c */ /* 0x000fe4000bf46270 */
[----:B------:R-:W-:Y:S01]  /*a4e0*/  ISETP.GE.AND P1, PT, R42, UR4, PT ;  /* 0x000000042a007c0c */ /* 0x000fe2000bf26270 */
[C---:B---3--:R-:W-:Y:S02]  /*a4f0*/  IMAD.IADD R5, R36.reuse, 0x1, R39 ;  /* 0x0000000124057824 */ /* 0x048fe400078e0227 */
[----:B----4-:R-:W-:Y:S01]  /*a500*/  IMAD.IADD R3, R36, 0x1, R38 ;  /* 0x0000000124037824 */ /* 0x010fe200078e0226 */
[----:B------:R-:W-:Y:S02]  /*a510*/  ISETP.GE.AND P3, PT, R4, UR4, PT ;  /* 0x0000000404007c0c */ /* 0x000fe4000bf66270 */
[----:B------:R-:W-:Y:S02]  /*a520*/  SHF.R.S32.HI R6, RZ, 0x1f, R5 ;  /* 0x0000001fff067819 */ /* 0x000fe40000011405 */
[----:B------:R-:W-:-:S02]  /*a530*/  SHF.R.S32.HI R4, RZ, 0x1f, R3 ;  /* 0x0000001fff047819 */ /* 0x000fc40000011403 */
[----:B------:R-:W-:Y:S02]  /*a540*/  LEA.HI R6, R6, R5, RZ, 0x3 ;  /* 0x0000000506067211 */ /* 0x000fe400078f18ff */
[----:B------:R-:W-:Y:S02]  /*a550*/  LEA.HI R3, R4, R3, RZ, 0x3 ;  /* 0x0000000304037211 */ /* 0x000fe400078f18ff */
[----:B------:R-:W-:Y:S02]  /*a560*/  SHF.R.S32.HI R8, RZ, 0x3, R6 ;  /* 0x00000003ff087819 */ /* 0x000fe40000011406 */
[----:B------:R-:W-:Y:S01]  /*a570*/  SHF.R.S32.HI R41, RZ, 0x3, R3 ;  /* 0x00000003ff297819 */ /* 0x000fe20000011403 */
[----:B------:R-:W-:-:S04]  /*a580*/  @!P1 IMAD.WIDE R12, R42, 0x2, R20 ;  /* 0x000000022a0c9825 */ /* 0x000fc800078e0214 */
[----:B------:R-:W-:Y:S01]  /*a590*/  @!P2 IMAD.SHL.U32 R3, R8, 0x8, RZ ;  /* 0x000000080803a824 */ /* 0x000fe200078e00ff */
[----:B------:R0:W5:Y:S01]  /*a5a0*/  @!P1 LD.E.128 R16, desc[UR60][R12.64] ;  /* 0x0000003c0c109980 */ /* 0x000162000c101d00 */
[----:B------:R-:W-:Y:S01]  /*a5b0*/  @!P3 IMAD.SHL.U32 R41, R41, 0x8, RZ ;  /* 0x000000082929b824 */ /* 0x000fe200078e00ff */
[----:B------:R-:W-:Y:S01]  /*a5c0*/  CS2R R4, SRZ ;  /* 0x0000000000047805 */ /* 0x000fe2000001ff00 */
[--C-:B------:R-:W-:Y:S01]  /*a5d0*/  @!P2 IMAD.WIDE R36, R3, 0x2, R20.reuse ;  /* 0x000000020324a825 */ /* 0x100fe200078e0214 */
[----:B------:R-:W-:Y:S02]  /*a5e0*/  CS2R R6, SRZ ;  /* 0x0000000000067805 */ /* 0x000fe4000001ff00 */
[----:B------:R-:W-:Y:S01]  /*a5f0*/  CS2R R8, SRZ ;  /* 0x0000000000087805 */ /* 0x000fe2000001ff00 */
[----:B------:R-:W-:Y:S01]  /*a600*/  @!P3 IMAD.WIDE R38, R41, 0x2, R20 ;  /* 0x000000022926b825 */ /* 0x000fe200078e0214 */
[----:B------:R1:W5:Y:S01]  /*a610*/  @!P2 LD.E.128 R24, desc[UR60][R36.64] ;  /* 0x0000003c2418a980 */ /* 0x000362000c101d00 */
[----:B0-----:R-:W-:-:S02]  /*a620*/  CS2R R12, SRZ ;  /* 0x00000000000c7805 */ /* 0x001fc4000001ff00 */
[--C-:B------:R-:W-:Y:S01]  /*a630*/  @!P2 IMAD.WIDE R20, R3, 0x2, R34.reuse ;  /* 0x000000020314a825 */ /* 0x100fe200078e0222 */
[----:B------:R1:W5:Y:S03]  /*a640*/  @!P3 LD.E.128 R28, desc[UR60][R38.64] ;  /* 0x0000003c261cb980 */ /* 0x000366000c101d00 */
[--C-:B------:R-:W-:Y:S01]  /*a650*/  @!P3 IMAD.WIDE R40, R41, 0x2, R34.reuse ;  /* 0x000000022928b825 */ /* 0x100fe200078e0222 */
[----:B------:R1:W5:Y:S03]  /*a660*/  @!P2 LD.E.128 R8, desc[UR60][R20.64] ;  /* 0x0000003c1408a980 */ /* 0x000366000c101d00 */
[----:B------:R-:W-:Y:S01]  /*a670*/  @!P1 IMAD.WIDE R34, R42, 0x2, R34 ;  /* 0x000000022a229825 */ /* 0x000fe200078e0222 */
[----:B------:R1:W5:Y:S04]  /*a680*/  @!P3 LD.E.128 R12, desc[UR60][R40.64] ;  /* 0x0000003c280cb980 */ /* 0x000368000c101d00 */
[----:B------:R1:W5:Y:S02]  /*a690*/  @!P1 LD.E.128 R4, desc[UR60][R34.64] ;  /* 0x0000003c22049980 */ /* 0x000364000c101d00 */
.L_x_2433:
[----:B------:R-:W-:Y:S05]  /*a6a0*/  BSYNC B1 ;  /* 0x0000000000017941 */ /* 0x000fea0003800000 */
.L_x_2432:
[----:B------:R-:W-:Y:S01]  /*a6b0*/  LOP3.LUT R0, R0, 0xfffffffe, RZ, 0xc0, !PT ;  /* 0xfffffffe00007812 */ /* 0x000fe200078ec0ff */
[----:B-----5:R-:W-:Y:S01]  /*a6c0*/  IMAD.MOV.U32 R3, RZ, RZ, R4 ;  /* 0x000000ffff037224 */ /* 0x020fe200078e0004 */
[----:B------:R-:W-:Y:S01]  /*a6d0*/  BSSY B1, `(.L_x_2434) ;  /* 0x0000031000017945 */ /* 0x000fe20003800000 */
[----:B-1----:R-:W-:Y:S02]  /*a6e0*/  IMAD.MOV.U32 R20, RZ, RZ, R5 ;  /* 0x000000ffff147224 */ /* 0x002fe400078e0005 */
        /* <DEDUP_REMOVED lines=47> */
.L_x_2680:
[----:B------:R-:W-:Y:S05]  /*a9e0*/  BSYNC B1 ;  /* 0x0000000000017941 */ /* 0x000fea0003800000 */
.L_x_2434:
[----:B------:R-:W-:Y:S02]  /*a9f0*/  PRMT R45, R0, 0x7610, R45 ;  /* 0x00007610002d7816 */ /* 0x000fe4000000002d */
[----:B------:R-:W-:Y:S01]  /*aa00*/  PRMT R46, R20, 0x7610, R46 ;  /* 0x00007610142e7816 */ /* 0x000fe2000000002e */
[----:B------:R-:W-:Y:S06]  /*aa10*/  @P0 BRA `(.L_x_2420) ;  /* 0x0000001400940947 */ /* 0x000fec0003800000 */
[----:B------:R-:W2:Y:S01]  /*aa20*/  LDL.64 R34, [R1+0x40] ;  /* 0x0000400001227983 */ /* 0x000ea20000100a00 */
[----:B------:R-:W2:Y:S03]  /*aa30*/  LDC R0, c[0x0][0x3f4] ;  /* 0x0000fd00ff007b82 */ /* 0x000ea60000000800 */
[----:B------:R1:W5:Y:S04]  /*aa40*/  LDL R74, [R1+0xb8] ;  /* 0x0000b800014a7983 */ /* 0x0003680000100800 */
[----:B------:R1:W5:Y:S04]  /*aa50*/  LDL R73, [R1+0x138] ;  /* 0x0001380001497983 */ /* 0x0003680000100800 */
[----:B------:R1:W5:Y:S04]  /*aa60*/  LDL R71, [R1+0xc0] ;  /* 0x0000c00001477983 */ /* 0x0003680000100800 */
[----:B------:R1:W5:Y:S01]  /*aa70*/  LDL R69, [R1+0xbc] ;  /* 0x0000bc0001457983 */ /* 0x0003620000100800 */
[----:B------:R-:W-:Y:S01]  /*aa80*/  BSSY B1, `(.L_x_2436) ;  /* 0x0000074000017945 */ /* 0x000fe20003800000 */
[C---:B--2---:R-:W-:Y:S01]  /*aa90*/  ISETP.GE.AND P0, PT, R34.reuse, R0, PT ;  /* 0x000000002200720c */ /* 0x044fe20003f06270 */
[----:B0-----:R-:W-:-:S02]  /*aaa0*/  VIADD R3, R34, 0x10 ;  /* 0x0000001022037836 */ /* 0x001fc40000000000 */
[----:B------:R-:W-:-:S03]  /*aab0*/  VIADD R33, R34, 0x20 ;  /* 0x0000002022217836 */ /* 0x000fc60000000000 */
[-C--:B------:R-:W-:Y:S02]  /*aac0*/  ISETP.GE.AND P1, PT, R3, R0.reuse, PT ;  /* 0x000000000300720c */ /* 0x080fe40003f26270 */
[----:B------:R-:W-:-:S05]  /*aad0*/  ISETP.GE.AND P2, PT, R33, R0, PT ;  /* 0x000000002100720c */ /* 0x000fca0003f46270 */
[----:B-1----:R-:W-:Y:S08]  /*aae0*/  @P0 BRA `(.L_x_2437) ;  /* 0x0000000400b40947 */ /* 0x002ff00003800000 */
[----:B------:R-:W-:Y:S02]  /*aaf0*/  LEA.HI R3, R32, R32, RZ, 0x1 ;  /* 0x0000002020037211 */ /* 0x000fe400078f08ff */
[----:B------:R-:W-:Y:S02]  /*ab00*/  SHF.R.U64 R63, R4, 0x10, R5 ;  /* 0x00000010043f7819 */ /* 0x000fe40000001205 */
[----:B------:R-:W-:Y:S02]  /*ab10*/  LOP3.LUT R3, R3, 0xfffffffe, RZ, 0xc0, !PT ;  /* 0xfffffffe03037812 */ /* 0x000fe400078ec0ff */
[----:B------:R-:W-:Y:S02]  /*ab20*/  SHF.R.U64 R61, R16, 0x10, R17 ;  /* 0x00000010103d7819 */ /* 0x000fe40000001211 */
[----:B------:R-:W-:Y:S01]  /*ab30*/  SHF.R.U64 R16, R18, 0x10, R19 ;  /* 0x0000001012107819 */ /* 0x000fe20000001213 */
[----:B------:R-:W-:Y:S01]  /*ab40*/  IMAD.IADD R3, R32, 0x1, -R3 ;  /* 0x0000000120037824 */ /* 0x000fe200078e0a03 */
[----:B-----5:R-:W-:-:S02]  /*ab50*/  LOP3.LUT R32, R74, 0x18, R34, 0xf8, !PT ;  /* 0x000000184a207812 */ /* 0x020fc400078ef822 */
[----:B------:R-:W-:Y:S02]  /*ab60*/  SHF.R.U32.HI R19, RZ, 0x10, R19 ;  /* 0x00000010ff137819 */ /* 0x000fe40000011613 */
[----:B------:R-:W-:Y:S02]  /*ab70*/  LEA.HI R3, R0, R3, RZ, 0x1d ;  /* 0x0000000300037211 */ /* 0x000fe400078fe8ff */
[----:B------:R-:W-:Y:S02]  /*ab80*/  LOP3.LUT R32, R32, R69, RZ, 0x3c, !PT ;  /* 0x0000004520207212 */ /* 0x000fe400078e3cff */
[----:B------:R-:W-:Y:S02]  /*ab90*/  SHF.R.S32.HI R20, RZ, 0x1f, R3 ;  /* 0x0000001fff147819 */ /* 0x000fe40000011403 */
[----:B------:R-:W-:Y:S01]  /*aba0*/  PRMT R63, R55, 0x5410, R63 ;  /* 0x00005410373f7816 */ /* 0x000fe2000000003f */
[----:B------:R-:W-:Y:S01]  /*abb0*/  IMAD.IADD R33, R71, 0x1, R32 ;  /* 0x0000000147217824 */ /* 0x000fe200078e0220 */
[----:B------:R-:W-:Y:S01]  /*abc0*/  LEA.HI R20, R20, R3, RZ, 0x2 ;  /* 0x0000000314147211 */ /* 0x000fe200078f10ff */
[----:B------:R-:W-:Y:S01]  /*abd0*/  IMAD.SHL.U32 R3, R3, 0x8, RZ ;  /* 0x0000000803037824 */ /* 0x000fe200078e00ff */
[----:B------:R-:W-:Y:S01]  /*abe0*/  SHF.R.U32.HI R65, RZ, 0x10, R5 ;  /* 0x00000010ff417819 */ /* 0x000fe20000011605 */
[----:B------:R-:W-:Y:S01]  /*abf0*/  IMAD.U32 R66, R63, 0x10000, RZ ;  /* 0x000100003f427824 */ /* 0x000fe200078e00ff */
[----:B------:R-:W-:-:S02]  /*ac00*/  SHF.R.S32.HI R32, RZ, 0x2, R20 ;  /* 0x00000002ff207819 */ /* 0x000fc40000011414 */
[----:B------:R-:W-:Y:S01]  /*ac10*/  LOP3.LUT R20, R74, 0x18, R3, 0xf8, !PT ;  /* 0x000000184a147812 */ /* 0x000fe200078ef803 */
[----:B------:R-:W-:Y:S01]  /*ac20*/  IMAD R3, R33, 0x2, R73 ;  /* 0x0000000221037824 */ /* 0x000fe200078e0249 */
[----:B------:R-:W-:Y:S01]  /*ac30*/  SHF.R.U64 R18, R6, 0x10, R7 ;  /* 0x0000001006127819 */ /* 0x000fe20000001207 */
[----:B------:R-:W-:Y:S01]  /*ac40*/  IMAD R32, R32, 0x1800, R71 ;  /* 0x0000180020207824 */ /* 0x000fe200078e0247 */
[----:B------:R-:W-:Y:S02]  /*ac50*/  LOP3.LUT R33, R20, R69, RZ, 0x3c, !PT ;  /* 0x0000004514217212 */ /* 0x000fe400078e3cff */
[----:B------:R-:W-:Y:S02]  /*ac60*/  PRMT R61, R57, 0x5410, R61 ;  /* 0x00005410393d7816 */ /* 0x000fe4000000003d */
[----:B------:R-:W-:Y:S01]  /*ac70*/  SHF.R.U32.HI R6, RZ, 0x10, R7 ;  /* 0x00000010ff067819 */ /* 0x000fe20000011607 */
[----:B------:R-:W-:Y:S01]  /*ac80*/  IMAD.IADD R37, R32, 0x1, R33 ;  /* 0x0000000120257824 */ /* 0x000fe200078e0221 */
[----:B------:R-:W-:Y:S01]  /*ac90*/  PRMT R4, R58, 0x5410, R19 ;  /* 0x000054103a047816 */ /* 0x000fe20000000013 */
        /* <DEDUP_REMOVED lines=8> */
[----:B------:R-:W-:Y:S01]  /*ad20*/  LOP3.LUT R63, R63, 0xffff0000, RZ, 0xc0, !PT ;  /* 0xffff00003f3f7812 */ /* 0x000fe200078ec0ff */
[----:B------:R-:W-:Y:S01]  /*ad30*/  IMAD.U32 R67, R6, 0x10000, RZ ;  /* 0x0001000006437824 */ /* 0x000fe200078e00ff */
[----:B------:R-:W-:Y:S02]  /*ad40*/  LOP3.LUT R65, R65, 0xffff0000, RZ, 0xc0, !PT ;  /* 0xffff000041417812 */ /* 0x000fe400078ec0ff */
        /* <DEDUP_REMOVED lines=11> */
[----:B------:R-:W-:Y:S01]  /*ae00*/  LOP3.LUT R36, R37, 0xffff0000, RZ, 0xc0, !PT ;  /* 0xffff000025247812 */ /* 0x000fe200078ec0ff */
[----:B------:R-:W-:Y:S01]  /*ae10*/  IMAD.U32 R60, R39, 0x10000, RZ ;  /* 0x00010000273c7824 */ /* 0x000fe200078e00ff */
[----:B------:R-:W-:Y:S01]  /*ae20*/  LOP3.LUT R17, R38, 0xffff0000, RZ, 0xc0, !PT ;  /* 0xffff000026117812 */ /* 0x000fe200078ec0ff */
[C---:B------:R-:W-:Y:S01]  /*ae30*/  FMUL.FTZ R64, R19.reuse, R66 ;  /* 0x0000004213407220 */ /* 0x040fe20000410000 */
[-C--:B------:R-:W-:Y:S01]  /*ae40*/  FMUL.FTZ R70, R19, R32.reuse ;  /* 0x0000002013467220 */ /* 0x080fe20000410000 */
[----:B------:R-:W-:Y:S01]  /*ae50*/  IMAD.U32 R59, R37, 0x10000, RZ ;  /* 0x00010000253b7824 */ /* 0x000fe200078e00ff */
[----:B------:R-:W-:Y:S01]  /*ae60*/  LOP3.LUT R61, R61, 0xffff0000, RZ, 0xc0, !PT ;  /* 0xffff00003d3d7812 */ /* 0x000fe200078ec0ff */
[----:B------:R-:W-:Y:S01]  /*ae70*/  FFMA.FTZ R19, R55, R32, -R64 ;  /* 0x0000002037137223 */ /* 0x000fe20000010840 */
[----:B------:R-:W-:-:S02]  /*ae80*/  IMAD.U32 R64, R62, 0x10000, RZ ;  /* 0x000100003e407824 */ /* 0x000fc400078e00ff */
[----:B------:R-:W-:Y:S01]  /*ae90*/  FFMA.FTZ R32, R55, R66, R70 ;  /* 0x0000004237207223 */ /* 0x000fe20000010046 */
[----:B------:R-:W-:Y:S01]  /*aea0*/  IMAD.U32 R37, R38, 0x10000, RZ ;  /* 0x0001000026257824 */ /* 0x000fe200078e00ff */
[----:B------:R-:W-:Y:S01]  /*aeb0*/  LOP3.LUT R38, R39, 0xffff0000, RZ, 0xc0, !PT ;  /* 0xffff000027267812 */ /* 0x000fe200078ec0ff */
[----:B------:R-:W-:Y:S02]  /*aec0*/  IMAD.U32 R39, R4, 0x10000, RZ ;  /* 0x0001000004277824 */ /* 0x000fe400078e00ff */
[----:B------:R-:W-:Y:S01]  /*aed0*/  FMUL.FTZ R55, R60, R67 ;  /* 0x000000433c377220 */ /* 0x000fe20000410000 */
[----:B------:R-:W-:Y:S02]  /*aee0*/  IMAD.U32 R57, R33, 0x10000, RZ ;  /* 0x0001000021397824 */ /* 0x000fe400078e00ff */
[C---:B------:R-:W-:Y:S01]  /*aef0*/  FMUL.FTZ R66, R59.reuse, R64 ;  /* 0x000000403b427220 */ /* 0x040fe20000410000 */
[----:B------:R-:W-:Y:S01]  /*af00*/  LOP3.LUT R62, R62, 0xffff0000, RZ, 0xc0, !PT ;  /* 0xffff00003e3e7812 */ /* 0x000fe200078ec0ff */
[-C--:B------:R-:W-:Y:S01]  /*af10*/  FMUL.FTZ R60, R60, R39.reuse ;  /* 0x000000273c3c7220 */ /* 0x080fe20000410000 */
[----:B------:R-:W-:Y:S01]  /*af20*/  FFMA.FTZ R55, R58, R39, -R55 ;  /* 0x000000273a377223 */ /* 0x000fe20000010837 */
[-C--:B------:R-:W-:Y:S01]  /*af30*/  FMUL.FTZ R72, R59, R68.reuse ;  /* 0x000000443b487220 */ /* 0x080fe20000410000 */
[----:B------:R-:W-:Y:S01]  /*af40*/  FFMA.FTZ R66, R57, R68, R66 ;  /* 0x0000004439427223 */ /* 0x000fe20000010042 */
[----:B------:R-:W-:Y:S01]  /*af50*/  FMUL.FTZ R39, R35, R63 ;  /* 0x0000003f23277220 */ /* 0x000fe20000410000 */
[----:B------:R-:W-:Y:S01]  /*af60*/  LOP3.LUT R33, R33, 0xffff0000, RZ, 0xc0, !PT ;  /* 0xffff000021217812 */ /* 0x000fe200078ec0ff */
[----:B------:R-:W-:Y:S01]  /*af70*/  FMUL.FTZ R35, R35, R61 ;  /* 0x0000003d23237220 */ /* 0x000fe20000410000 */
[C---:B------:R-:W-:Y:S01]  /*af80*/  FMUL.FTZ R68, R36.reuse, R65 ;  /* 0x0000004124447220 */ /* 0x040fe20000410000 */
[----:B------:R-:W-:Y:S01]  /*af90*/  FMUL.FTZ R36, R36, R62 ;  /* 0x0000003e24247220 */ /* 0x000fe20000410000 */
[----:B------:R-:W-:Y:S01]  /*afa0*/  FFMA.FTZ R67, R58, R67, R60 ;  /* 0x000000433a437223 */ /* 0x000fe2000001003c */
[----:B------:R-:W-:Y:S01]  /*afb0*/  FFMA.FTZ R72, R57, R64, -R72 ;  /* 0x0000004039487223 */ /* 0x000fe20000010848 */
[----:B------:R-:W-:-:S02]  /*afc0*/  IMAD.U32 R60, R18, 0x10000, RZ ;  /* 0x00010000123c7824 */ /* 0x000fc400078e00ff */
[----:B------:R-:W-:Y:S01]  /*afd0*/  FFMA.FTZ R64, R56, R61, -R39 ;  /* 0x0000003d38407223 */ /* 0x000fe20000010827 */
[----:B------:R-:W-:Y:S02]  /*afe0*/  IMAD.U32 R58, R16, 0x10000, RZ ;  /* 0x00010000103a7824 */ /* 0x000fe400078e00ff */
[----:B------:R-:W-:Y:S01]  /*aff0*/  FFMA.FTZ R63, R56, R63, R35 ;  /* 0x0000003f383f7223 */ /* 0x000fe20000010023 */
[----:B------:R-:W-:Y:S01]  /*b000*/  LOP3.LUT R18, R18, 0xffff0000, RZ, 0xc0, !PT ;  /* 0xffff000012127812 */ /* 0x000fe200078ec0ff */
[C---:B------:R-:W-:Y:S01]  /*b010*/  FFMA.FTZ R39, R33.reuse, R62, -R68 ;  /* 0x0000003e21277223 */ /* 0x040fe20000010844 */
[----:B------:R-:W-:Y:S01]  /*b020*/  FFMA.FTZ R65, R33, R65, R36 ;  /* 0x0000004121417223 */ /* 0x000fe20000010024 */
[----:B------:R-:W-:Y:S01]  /*b030*/  LOP3.LUT R35, R6, 0xffff0000, RZ, 0xc0, !PT ;  /* 0xffff000006237812 */ /* 0x000fe200078ec0ff */
[C---:B------:R-:W-:Y:S01]  /*b040*/  FMUL.FTZ R56, R37.reuse, R60 ;  /* 0x0000003c25387220 */ /* 0x040fe20000410000 */
[----:B------:R-:W-:Y:S01]  /*b050*/  LOP3.LUT R16, R16, 0xffff0000, RZ, 0xc0, !PT ;  /* 0xffff000010107812 */ /* 0x000fe200078ec0ff */
[----:B------:R-:W-:Y:S01]  /*b060*/  FMUL.FTZ R36, R37, R58 ;  /* 0x0000003a25247220 */ /* 0x000fe20000410000 */
[----:B------:R-:W-:Y:S01]  /*b070*/  LOP3.LUT R33, R4, 0xffff0000, RZ, 0xc0, !PT ;  /* 0xffff000004217812 */ /* 0x000fe200078ec0ff */
[C---:B------:R-:W-:Y:S01]  /*b080*/  FMUL.FTZ R4, R17.reuse, R18 ;  /* 0x0000001211047220 */ /* 0x040fe20000410000 */
[C---:B------:R-:W-:Y:S01]  /*b090*/  FMUL.FTZ R57, R38.reuse, R35 ;  /* 0x0000002326397220 */ /* 0x040fe20000410000 */
[----:B------:R-:W-:Y:S01]  /*b0a0*/  FMUL.FTZ R17, R17, R16 ;  /* 0x0000001011117220 */ /* 0x000fe20000410000 */
[C---:B------:R-:W-:Y:S01]  /*b0b0*/  FFMA.FTZ R56, R7.reuse, R58, -R56 ;  /* 0x0000003a07387223 */ /* 0x040fe20000010838 */
[-C--:B------:R-:W-:Y:S01]  /*b0c0*/  FMUL.FTZ R6, R38, R33.reuse ;  /* 0x0000002126067220 */ /* 0x080fe20000410000 */
[----:B------:R-:W-:Y:S01]  /*b0d0*/  FFMA.FTZ R36, R7, R60, R36 ;  /* 0x0000003c07247223 */ /* 0x000fe20000010024 */
[C---:B------:R-:W-:Y:S01]  /*b0e0*/  FFMA.FTZ R7, R5.reuse, R16, -R4 ;  /* 0x0000001005077223 */ /* 0x040fe20000010804 */
[C---:B------:R-:W-:Y:S01]  /*b0f0*/  FFMA.FTZ R38, R34.reuse, R33, -R57 ;  /* 0x0000002122267223 */ /* 0x040fe20000010839 */
[----:B------:R-:W-:Y:S01]  /*b100*/  FFMA.FTZ R37, R5, R18, R17 ;  /* 0x0000001205257223 */ /* 0x000fe20000010011 */
[----:B------:R-:W-:Y:S01]  /*b110*/  FFMA.FTZ R34, R34, R35, R6 ;  /* 0x0000002322227223 */ /* 0x000fe20000010006 */
[----:B------:R-:W-:-:S02]  /*b120*/  F2FP.BF16.F32.PACK_AB R4, R64, R19 ;  /* 0x000000134004723e */ /* 0x000fc400000010ff */
[----:B------:R-:W-:Y:S02]  /*b130*/  F2FP.BF16.F32.PACK_AB R6, R7, R56 ;  /* 0x000000380706723e */ /* 0x000fe400000010ff */
[----:B------:R-:W-:Y:S02]  /*b140*/  F2FP.BF16.F32.PACK_AB R5, R39, R72 ;  /* 0x000000482705723e */ /* 0x000fe400000010ff */
[----:B------:R-:W-:Y:S02]  /*b150*/  F2FP.BF16.F32.PACK_AB R7, R38, R55 ;  /* 0x000000372607723e */ /* 0x000fe400000010ff */
[----:B------:R-:W-:Y:S02]  /*b160*/  F2FP.BF16.F32.PACK_AB R16, R63, R32 ;  /* 0x000000203f10723e */ /* 0x000fe400000010ff */
[----:B------:R-:W-:Y:S01]  /*b170*/  F2FP.BF16.F32.PACK_AB R17, R65, R66 ;  /* 0x000000424111723e */ /* 0x000fe200000010ff */
[----:B------:R0:W-:Y:S01]  /*b180*/  STS.128 [R3], R4 ;  /* 0x0000000403007388 */ /* 0x0001e20000000c00 */
[----:B------:R-:W-:-:S02]  /*b190*/  F2FP.BF16.F32.PACK_AB R18, R37, R36 ;  /* 0x000000242512723e */ /* 0x000fc400000010ff */
[----:B------:R-:W-:-:S05]  /*b1a0*/  F2FP.BF16.F32.PACK_AB R19, R34, R67 ;  /* 0x000000432213723e */ /* 0x000fca00000010ff */
[----:B------:R0:W-:Y:S02]  /*b1b0*/  STS.128 [R20+0xda00], R16 ;  /* 0x00da001014007388 */ /* 0x0001e40000000c00 */
.L_x_2437:
[----:B------:R-:W-:Y:S05]  /*b1c0*/  BSYNC B1 ;  /* 0x0000000000017941 */ /* 0x000fea0003800000 */
.L_x_2436:
[----:B------:R-:W-:Y:S04]  /*b1d0*/  BSSY B1, `(.L_x_2438) ;  /* 0x0000075000017945 */ /* 0x000fe80003800000 */
[----:B------:R-:W-:Y:S05]  /*b1e0*/  @P1 BRA `(.L_x_2439) ;  /* 0x0000000400cc1947 */ /* 0x000fea0003800000 */
[----:B0-----:R-:W2:Y:S04]  /*b1f0*/  LDL R3, [R1+0xd0] ;  /* 0x0000d00001037983 */ /* 0x001ea80000100800 */
[----:B------:R-:W2:Y:S01]  /*b200*/  LDL.64 R4, [R1+0xb0] ;  /* 0x0000b00001047983 */ /* 0x000ea20000100a00 */
[--C-:B------:R-:W-:Y:S02]  /*b210*/  SHF.R.U64 R35, R24, 0x10, R25.reuse ;  /* 0x0000001018237819 */ /* 0x100fe40000001219 */
[----:B------:R-:W-:Y:S02]  /*b220*/  SHF.R.U32.HI R24, RZ, 0x10, R25 ;  /* 0x00000010ff187819 */ /* 0x000fe40000011619 */
[----:B------:R-:W-:Y:S02]  /*b230*/  SHF.R.U64 R25, R8, 0x10, R9 ;  /* 0x0000001008197819 */ /* 0x000fe40000001209 */
[----:B------:R-:W-:-:S02]  /*b240*/  SHF.R.U64 R33, R26, 0x10, R27 ;  /* 0x000000101a217819 */ /* 0x000fc4000000121b */
[----:B------:R-:W-:Y:S02]  /*b250*/  PRMT R50, R50, 0x5410, R25 ;  /* 0x0000541032327816 */ /* 0x000fe40000000019 */
[----:B------:R-:W-:Y:S02]  /*b260*/  SHF.R.U32.HI R8, RZ, 0x10, R9 ;  /* 0x00000010ff087819 */ /* 0x000fe40000011609 */
[----:B------:R-:W-:Y:S01]  /*b270*/  PRMT R54, R54, 0x5410, R35 ;  /* 0x0000541036367816 */ /* 0x000fe20000000023 */
[----:B------:R-:W-:Y:S01]  /*b280*/  IMAD.U32 R35, R50, 0x10000, RZ ;  /* 0x0001000032237824 */ /* 0x000fe200078e00ff */
[----:B------:R-:W-:Y:S02]  /*b290*/  PRMT R53, R53, 0x5410, R24 ;  /* 0x0000541035357816 */ /* 0x000fe40000000018 */
[----:B------:R-:W-:Y:S01]  /*b2a0*/  PRMT R52, R52, 0x5410, R33 ;  /* 0x0000541034347816 */ /* 0x000fe20000000021 */
[----:B------:R-:W-:Y:S01]  /*b2b0*/  IMAD.U32 R33, R54, 0x10000, RZ ;  /* 0x0001000036217824 */ /* 0x000fe200078e00ff */
[----:B------:R-:W-:-:S02]  /*b2c0*/  PRMT R49, R49, 0x5410, R8 ;  /* 0x0000541031317816 */ /* 0x000fc40000000008 */
[----:B------:R-:W-:Y:S02]  /*b2d0*/  LOP3.LUT R37, R50, 0xffff0000, RZ, 0xc0, !PT ;  /* 0xffff000032257812 */ /* 0x000fe400078ec0ff */
[--C-:B------:R-:W-:Y:S02]  /*b2e0*/  SHF.R.U64 R9, R10, 0x10, R11.reuse ;  /* 0x000000100a097819 */ /* 0x100fe4000000120b */
[----:B------:R-:W-:Y:S02]  /*b2f0*/  SHF.R.U32.HI R10, RZ, 0x10, R11 ;  /* 0x00000010ff0a7819 */ /* 0x000fe4000001160b */
[----:B------:R-:W-:Y:S02]  /*b300*/  PRMT R48, R48, 0x5410, R9 ;  /* 0x0000541030307816 */ /* 0x000fe40000000009 */
[----:B------:R-:W-:Y:S02]  /*b310*/  SHF.R.U32.HI R26, RZ, 0x10, R27 ;  /* 0x00000010ff1a7819 */ /* 0x000fe4000001161b */
[----:B------:R-:W-:-:S02]  /*b320*/  PRMT R47, R47, 0x5410, R10 ;  /* 0x000054102f2f7816 */ /* 0x000fc4000000000a */
[----:B------:R-:W-:Y:S01]  /*b330*/  PRMT R51, R51, 0x5410, R26 ;  /* 0x0000541033337816 */ /* 0x000fe2000000001a */
[----:B--2---:R-:W-:-:S05]  /*b340*/  IMAD.IADD R3, R4, 0x1, R3 ;  /* 0x0000000104037824 */ /* 0x004fca00078e0203 */
[----:B------:R-:W-:-:S04]  /*b350*/  SHF.R.S32.HI R4, RZ, 0x1f, R3 ;  /* 0x0000001fff047819 */ /* 0x000fc80000011403 */
[CC--:B------:R-:W-:Y:S02]  /*b360*/  LEA.HI R5, R4.reuse, R3.reuse, RZ, 0x3 ;  /* 0x0000000304057211 */ /* 0x0c0fe400078f18ff */
[----:B------:R-:W-:Y:S02]  /*b370*/  LEA.HI R4, R4, R3, RZ, 0x5 ;  /* 0x0000000304047211 */ /* 0x000fe400078f28ff */
[--C-:B------:R-:W-:Y:S02]  /*b380*/  SHF.R.S32.HI R7, RZ, 0x3, R5.reuse ;  /* 0x00000003ff077819 */ /* 0x100fe40000011405 */
        /* <DEDUP_REMOVED lines=89> */
.L_x_2439:
[----:B------:R-:W-:Y:S05]  /*b920*/  BSYNC B1 ;  /* 0x0000000000017941 */ /* 0x000fea0003800000 */
.L_x_2438:
[----:B------:R-:W-:Y:S05]  /*b930*/  @P2 BRA `(.L_x_2420) ;  /* 0x0000000400cc2947 */ /* 0x000fea0003800000 */
[----:B01----:R-:W2:Y:S04]  /*b940*/  LDL R3, [R1+0xc8] ;  /* 0x0000c80001037983 */ /* 0x003ea80000100800 */
[----:B------:R-:W2:Y:S01]  /*b950*/  LDL.64 R4, [R1+0xb0] ;  /* 0x0000b00001047983 */ /* 0x000ea20000100a00 */
        /* <DEDUP_REMOVED lines=30> */
[-C--:B------:R-:W-:Y:S02]  /*bb40*/  LOP3.LUT R5, R5, R69.reuse, RZ, 0x3c, !PT ;  /* 0x0000004505057212 */ /* 0x080fe400078e3cff */
        /* <DEDUP_REMOVED lines=82> */
.L_x_2420:
[----:B------:R-:W-:Y:S05]  /*c070*/  BSYNC B0 ;  /* 0x0000000000007941 */ /* 0x000fea0003800000 */
.L_x_2413:
        /* <DEDUP_REMOVED lines=8> */
.L_x_2411:
[----:B0--3--:R-:W3:Y:S02]  /*c100*/  LDL R0, [R1+0xac] ;  /* 0x0000ac0001007983 */ /* 0x009ee40000100800 */
[----:B---3--:R-:W-:-:S13]  /*c110*/  ISETP.NE.AND P0, PT, R0, 0x3, PT ;  /* 0x000000030000780c */ /* 0x008fda0003f05270 */
[----:B------:R-:W-:Y:S05]  /*c120*/  @!P0 BRA `(.L_x_2440) ;  /* 0x0000000000048947 */ /* 0x000fea0003800000 */
[----:B------:R-:W-:Y:S01]  /*c130*/  BPT.TRAP 0x1 ;  /* 0x000000040000795c */ /* 0x000fe20000300000 */
.L_x_2440:
[----:B------:R-:W-:Y:S01]  /*c140*/  IMAD R21, R145, 0x8, R22 ;  /* 0x0000000891157824 */ /* 0x000fe200078e0216 */
[----:B------:R-:W-:-:S04]  /*c150*/  SHF.L.U32 R0, R150, 0x1f, RZ ;  /* 0x0000001f96007819 */ /* 0x000fc800000006ff */
[----:B------:R0:W3:Y:S01]  /*c160*/  SYNCS.PHASECHK.TRANS64.TRYWAIT P2, [R21+URZ+0x31c30], R0 ;  /* 0x031c3000150075a7 */ /* 0x0000e2000804017f */
[----:B------:R-:W-:Y:S05]  /*c170*/  @!P0 BRA `(.L_x_2441) ;  /* 0x0000000000048947 */ /* 0x000fea0003800000 */
[----:B------:R-:W-:Y:S01]  /*c180*/  BPT.TRAP 0x1 ;  /* 0x000000040000795c */ /* 0x000fe20000300000 */
.L_x_2441:
[----:B-12-4-:R-:W1:Y:S02]  /*c190*/  S2R R3, SR_TID.X ;  /* 0x0000000000037919 */ /* 0x016e640000002100 */
[----:B-1----:R-:W-:-:S04]  /*c1a0*/  LOP3.LUT R3, R3, 0x7f, RZ, 0xc0, !PT ;  /* 0x0000007f03037812 */ /* 0x002fc800078ec0ff */
[----:B------:R-:W-:Y:S01]  /*c1b0*/  ISETP.NE.AND P1, PT, R3, RZ, PT ;  /* 0x000000ff0300720c */ /* 0x000fe20003f25270 */
[----:B---3--:R-:W-:-:S12]  /*c1c0*/  @P2 BRA `(.L_x_2442) ;  /* 0x0000000000082947 */ /* 0x008fd80003800000 */
[----:B------:R-:W1:Y:S02]  /*c1d0*/  SYNCS.PHASECHK.TRANS64.TRYWAIT P2, [R21+URZ+0x31c30], R0 ;  /* 0x031c3000150075a7 */ /* 0x000e64000804017f */
[----:B-1----:R-:W-:Y:S05]  /*c1e0*/  @!P2 BRA `(.L_x_2443) ;  /* 0x000001b000a0a947 */ /* 0x002fea0003800000 */
.L_x_2442:
[----:B------:R-:W-:Y:S05]  /*c1f0*/  WARPSYNC.ALL ;  /* 0x0000000000007948 */ /* 0x000fea0003800000 */
[----:B01----:R-:W-:Y:S01]  /*c200*/  VIADD R0, R22, 0x16a00 ;  /* 0x00016a0016007836 */ /* 0x003fe20000000000 */
[----:B------:R-:W-:Y:S01]  /*c210*/  LOP3.LUT R8, R2, 0x10000, RZ, 0xfc, !PT ;  /* 0x0001000002087812 */ /* 0x000fe200078efcff */
[----:B------:R-:W-:Y:S02]  /*c220*/  IMAD.MOV.U32 R9, RZ, RZ, -0x7fffffe0 ;  /* 0x80000020ff097424 */ /* 0x000fe400078e00ff */
[----:B------:R-:W-:Y:S01]  /*c230*/  IMAD.MOV.U32 R15, RZ, RZ, -0x7fffffe0 ;  /* 0x80000020ff0f7424 */ /* 0x000fe200078e00ff */
[----:B------:R-:W-:Y:S01]  /*c240*/  SHF.R.U32.HI R0, RZ, 0x4, R0 ;  /* 0x00000004ff007819 */ /* 0x000fe20000011600 */
[----:B------:R-:W-:Y:S01]  /*c250*/  WARPGROUP.ARRIVE ;  /* 0x00000000000079c5 */ /* 0x000fe20000000000 */
[----:B------:R-:W-:Y:S01]  /*c260*/  IMAD.MOV.U32 R3, RZ, RZ, -0x7fffffe0 ;  /* 0x80000020ff037424 */ /* 0x000fe200078e00ff */
[----:B------:R-:W0:Y:S01]  /*c270*/  LDC R18, c[0x0][0x448] ;  /* 0x00011200ff127b82 */ /* 0x000e220000000800 */
[----:B------:R-:W-:-:S04]  /*c280*/  LOP3.LUT R0, R0, 0x3fff, RZ, 0xc0, !PT ;  /* 0x00003fff00007812 */ /* 0x000fc800078ec0ff */
[----:B------:R-:W-:-:S05]  /*c290*/  LOP3.LUT R4, R0, 0x10000, RZ, 0xfc, !PT ;  /* 0x0001000000047812 */ /* 0x000fca00078efcff */
[----:B------:R-:W-:Y:S01]  /*c2a0*/  IMAD R14, R145, 0x6c0, R4 ;  /* 0x000006c0910e7824 */ /* 0x000fe200078e0204 */
[----:B------:R-:W-:Y:S01]  /*c2b0*/  R2UR UR4, R8 ;  /* 0x00000000080472ca */ /* 0x000fe200000e0000 */
[----:B------:R1:W-:Y:S01]  /*c2c0*/  STL [R1+0xd4], R4 ;  /* 0x0000d40401007387 */ /* 0x0003e20000100800 */
[----:B------:R-:W-:Y:S02]  /*c2d0*/  R2UR UR5, R9 ;  /* 0x00000000090572ca */ /* 0x000fe400000e0000 */
[C---:B------:R-:W-:Y:S02]  /*c2e0*/  R2UR UR6, R14.reuse ;  /* 0x000000000e0672ca */ /* 0x040fe400000e0000 */
[----:B------:R-:W-:Y:S01]  /*c2f0*/  R2UR UR7, R15 ;  /* 0x000000000f0772ca */ /* 0x000fe200000e0000 */
[----:B------:R-:W-:Y:S01]  /*c300*/  VIADD R2, R14, 0x40 ;  /* 0x000000400e027836 */ /* 0x000fe20000000000 */
[----:B------:R-:W-:Y:S02]  /*c310*/  R2UR UR11, R3 ;  /* 0x00000000030b72ca */ /* 0x000fe400000e0000 */
[----:B------:R-:W-:-:S02]  /*c320*/  R2UR UR8, R8 ;  /* 0x00000000080872ca */ /* 0x000fc400000e0000 */
[C---:B------:R-:W-:Y:S01]  /*c330*/  R2UR UR9, R9.reuse ;  /* 0x00000000090972ca */ /* 0x040fe200000e0000 */
[----:B-1----:R-:W-:Y:S02]  /*c340*/  VIADD R4, R14, 0xc0 ;  /* 0x000000c00e047836 */ /* 0x002fe40000000000 */
[----:B------:R-:W-:Y:S01]  /*c350*/  IMAD.MOV.U32 R5, RZ, RZ, -0x7fffffe0 ;  /* 0x80000020ff057424 */ /* 0x000fe200078e00ff */
[----:B------:R-:W-:Y:S02]  /*c360*/  R2UR UR12, R8 ;  /* 0x00000000080c72ca */ /* 0x000fe400000e0000 */
[C---:B------:R-:W-:Y:S01]  /*c370*/  R2UR UR13, R9.reuse ;  /* 0x00000000090d72ca */ /* 0x040fe200000e0000 */
[----:B------:R-:W-:Y:S01]  /*c380*/  HGMMA.64x16x16.F32.BF16 R88, gdesc[UR4], RZ, !UPT, gsb0 ;  /* 0x00200000045879f0 */ /* 0x000fe2000c0018ff */
[----:B------:R-:W-:Y:S01]  /*c390*/  R2UR UR10, R2 ;  /* 0x00000000020a72ca */ /* 0x000fe200000e0000 */
[----:B------:R-:W-:Y:S02]  /*c3a0*/  VIADD R2, R14, 0x80 ;  /* 0x000000800e027836 */ /* 0x000fe40000000000 */
[----:B------:R-:W-:Y:S01]  /*c3b0*/  IMAD.MOV.U32 R7, RZ, RZ, -0x7fffffe0 ;  /* 0x80000020ff077424 */ /* 0x000fe200078e00ff */
[----:B------:R-:W-:Y:S01]  /*c3c0*/  R2UR UR16, R8 ;  /* 0x00000000081072ca */ /* 0x000fe200000e0000 */
[----:B------:R-:W-:Y:S01]  /*c3d0*/  VIADD R6, R14, 0x100 ;  /* 0x000001000e067836 */ /* 0x000fe20000000000 */
[----:B------:R-:W-:-:S02]  /*c3e0*/  R2UR UR17, R9 ;  /* 0x00000000091172ca */ /* 0x000fc400000e0000 */
[C---:B------:R-:W-:Y:S02]  /*c3f0*/  R2UR UR20, R8.reuse ;  /* 0x00000000081472ca */ /* 0x040fe400000e0000 */
[C---:B------:R-:W-:Y:S02]  /*c400*/  R2UR UR21, R9.reuse ;  /* 0x00000000091572ca */ /* 0x040fe400000e0000 */
[----:B------:R-:W-:Y:S02]  /*c410*/  R2UR UR24, R8 ;  /* 0x00000000081872ca */ /* 0x000fe400000e0000 */
[----:B------:R-:W-:Y:S01]  /*c420*/  R2UR UR25, R9 ;  /* 0x00000000091972ca */ /* 0x000fe200000e0000 */
[----:B------:R-:W-:Y:S02]  /*c430*/  VIADD R10, R14, 0x102 ;  /* 0x000001020e0a7836 */ /* 0x000fe40000000000 */
[----:B------:R-:W-:Y:S02]  /*c440*/  IMAD.MOV.U32 R11, RZ, RZ, -0x7fffffe0 ;  /* 0x80000020ff0b7424 */ /* 0x000fe400078e00ff */
[----:B------:R-:W-:-:S02]  /*c450*/  VIADD R12, R8, 0x300 ;  /* 0x00000300080c7836 */ /* 0x000fc40000000000 */
[----:B------:R-:W-:Y:S02]  /*c460*/  IMAD.MOV.U32 R13, RZ, RZ, -0x7fffffe0 ;  /* 0x80000020ff0d7424 */ /* 0x000fe400078e00ff */
[----:B------:R-:W-:Y:S01]  /*c470*/  IMAD.MOV.U32 R17, RZ, RZ, -0x7fffffe0 ;  /* 0x80000020ff117424 */ /* 0x000fe200078e00ff */
[----:B0-----:R-:W-:Y:S01]  /*c480*/  ISETP.NE.AND P5, PT, R18, 0x1, PT ;  /* 0x000000011200780c */ /* 0x001fe20003fa5270 */
[----:B------:R-:W-:Y:S01]  /*c490*/  VIADD R16, R14, 0x342 ;  /* 0x000003420e107836 */ /* 0x000fe20000000000 */
[----:B------:R-:W2:Y:S01]  /*c4a0*/  LDL.LU R0, [R1] ;  /* 0x0000000001007983 */ /* 0x000ea20000300800 */
[----:B------:R-:W-:Y:S01]  /*c4b0*/  IMAD.MOV.U32 R3, RZ, RZ, -0x7fffffe0 ;  /* 0x80000020ff037424 */ /* 0x000fe200078e00ff */
[----:B------:R-:W-:Y:S01]  /*c4c0*/  R2UR UR6, R2 ;  /* 0x00000000020672ca */ /* 0x000fe200000e0000 */
[----:B------:R-:W-:Y:S01]  /*c4d0*/  VIADD R2, R14, 0x140 ;  /* 0x000001400e027836 */ /* 0x000fe20000000000 */
[----:B------:R-:W-:Y:S02]  /*c4e0*/  R2UR UR4, R8 ;  /* 0x00000000080472ca */ /* 0x000fe400000e0000 */
[----:B------:R-:W-:-:S02]  /*c4f0*/  R2UR UR5, R9 ;  /* 0x00000000090572ca */ /* 0x000fc400000e0000 */
[----:B------:R-:W-:Y:S01]  /*c500*/  R2UR UR14, R4 ;  /* 0x00000000040e72ca */ /* 0x000fe200000e0000 */
[----:B------:R-:W-:Y:S01]  /*c510*/  VIADD R4, R14, 0x180 ;  /* 0x000001800e047836 */ /* 0x000fe20000000000 */
[----:B------:R-:W-:Y:S01]  /*c520*/  R2UR UR7, R3 ;  /* 0x00000000030772ca */ /* 0x000fe200000e0000 */
[----:B------:R-:W-:Y:S01]  /*c530*/  IMAD.MOV.U32 R3, RZ, RZ, -0x7fffffe0 ;  /* 0x80000020ff037424 */ /* 0x000fe200078e00ff */
[----:B------:R-:W-:Y:S01]  /*c540*/  R2UR UR15, R5 ;  /* 0x00000000050f72ca */ /* 0x000fe200000e0000 */
[----:B------:R-:W-:Y:S01]  /*c550*/  IMAD.MOV.U32 R5, RZ, RZ, -0x7fffffe0 ;  /* 0x80000020ff057424 */ /* 0x000fe200078e00ff */
        /* <DEDUP_REMOVED lines=8> */
[----:B------:R-:W3:Y:S01]  /*c5e0*/  LDL R20, [R1+0x100] ;  /* 0x0001000001147983 */ /* 0x000ee20000100800 */
[----:B------:R-:W-:-:S02]  /*c5f0*/  WARPGROUP.DEPBAR.LE gsb0, 0x0 ;  /* 0x00008000000079c5 */ /* 0x000fc40000010000 */
[----:B------:R-:W-:Y:S01]  /*c600*/  WARPGROUP.ARRIVE ;  /* 0x00000000000079c5 */ /* 0x000fe20000000000 */
[----:B------:R-:W-:Y:S01]  /*c610*/  VIADD R18, R14, 0x500 ;  /* 0x000005000e127836 */ /* 0x000fe20000000000 */
[----:B------:R-:W3:Y:S01]  /*c620*/  LDL R100, [R1+0xf4] ;  /* 0x0000f40001647983 */ /* 0x000ee20000100800 */
[----:B------:R-:W-:Y:S01]  /*c630*/  IMAD.MOV.U32 R19, RZ, RZ, -0x7fffffe0 ;  /* 0x80000020ff137424 */ /* 0x000fe200078e00ff */
[----:B------:R-:W0:Y:S02]  /*c640*/  @P5 LDC R15, c[0x0][0x450] ;  /* 0x00011400ff0f5b82 */ /* 0x000e240000000800 */
[----:B------:R-:W-:Y:S01]  /*c650*/  HGMMA.64x16x16.F32.BF16 R80, gdesc[UR8], RZ, !UPT, gsb0 ;  /* 0x00200000085079f0 */ /* 0x000fe2000c0018ff */
[----:B------:R-:W-:Y:S01]  /*c660*/  R2UR UR10, R2 ;  /* 0x00000000020a72ca */ /* 0x000fe200000e0000 */
[----:B------:R-:W-:Y:S01]  /*c670*/  VIADD R2, R14, 0x1c0 ;  /* 0x000001c00e027836 */ /* 0x000fe20000000000 */
[----:B------:R-:W-:Y:S01]  /*c680*/  R2UR UR11, R3 ;  /* 0x00000000030b72ca */ /* 0x000fe200000e0000 */
[----:B------:R-:W-:Y:S01]  /*c690*/  IMAD.MOV.U32 R3, RZ, RZ, -0x7fffffe0 ;  /* 0x80000020ff037424 */ /* 0x000fe200078e00ff */
[----:B------:R-:W-:-:S02]  /*c6a0*/  R2UR UR8, R8 ;  /* 0x00000000080872ca */ /* 0x000fc400000e0000 */
[----:B------:R-:W-:Y:S02]  /*c6b0*/  R2UR UR9, R9 ;  /* 0x00000000090972ca */ /* 0x000fe400000e0000 */
[----:B------:R-:W-:Y:S01]  /*c6c0*/  R2UR UR26, R2 ;  /* 0x00000000021a72ca */ /* 0x000fe200000e0000 */
[----:B------:R-:W-:Y:S01]  /*c6d0*/  VIADD R2, R14, 0x2 ;  /* 0x000000020e027836 */ /* 0x000fe20000000000 */
[----:B------:R-:W-:Y:S01]  /*c6e0*/  R2UR UR27, R3 ;  /* 0x00000000031b72ca */ /* 0x000fe200000e0000 */
[----:B------:R-:W-:Y:S01]  /*c6f0*/  IMAD.MOV.U32 R3, RZ, RZ, -0x7fffffe0 ;  /* 0x80000020ff037424 */ /* 0x000fe200078e00ff */
[----:B------:R-:W-:Y:S02]  /*c700*/  WARPGROUP.DEPBAR.LE gsb0, 0x0 ;  /* 0x00008000000079c5 */ /* 0x000fe40000010000 */
[----:B-----5:R-:W-:-:S06]  /*c710*/  WARPGROUP.ARRIVE ;  /* 0x00000000000079c5 */ /* 0x020fcc0000000000 */
[----:B------:R-:W-:Y:S01]  /*c720*/  HGMMA.64x16x16.F32.BF16 R72, gdesc[UR4], RZ, !UPT, gsb0 ;  /* 0x00200000044879f0 */ /* 0x000fe2000c0018ff */
[----:B------:R-:W-:Y:S01]  /*c730*/  R2UR UR6, R4 ;  /* 0x00000000040672ca */ /* 0x000fe200000e0000 */
[----:B------:R-:W-:Y:S01]  /*c740*/  VIADD R4, R14, 0xc2 ;  /* 0x000000c20e047836 */ /* 0x000fe20000000000 */
[----:B------:R-:W-:Y:S01]  /*c750*/  R2UR UR7, R5 ;  /* 0x00000000050772ca */ /* 0x000fe200000e0000 */
[----:B------:R-:W-:Y:S01]  /*c760*/  IMAD.MOV.U32 R5, RZ, RZ, -0x7fffffe0 ;  /* 0x80000020ff057424 */ /* 0x000fe200078e00ff */
        /* <DEDUP_REMOVED lines=23> */
[----:B------:R-:W-:Y:S02]  /*c8e0*/  R2UR UR8, R6 ;  /* 0x00000000060872ca */ /* 0x000fe400000e0000 */
[----:B------:R-:W-:Y:S02]  /*c8f0*/  R2UR UR9, R7 ;  /* 0x00000000070972ca */ /* 0x000fe400000e0000 */
[----:B--2---:R-:W-:-:S04]  /*c900*/  LOP3.LUT R0, R0, 0xfffffff7, RZ, 0xc0, !PT ;  /* 0xfffffff700007812 */ /* 0x004fc800078ec0ff */
[----:B------:R-:W-:Y:S01]  /*c910*/  @P5 LOP3.LUT R0, R0, 0x8, RZ, 0xfc, !PT ;  /* 0x0000000800005812 */ /* 0x000fe200078efcff */
[----:B------:R-:W-:Y:S02]  /*c920*/  WARPGROUP.DEPBAR.LE gsb0, 0x0 ;  /* 0x00008000000079c5 */ /* 0x000fe40000010000 */
[----:B------:R-:W-:-:S06]  /*c930*/  WARPGROUP.ARRIVE ;  /* 0x00000000000079c5 */ /* 0x000fcc0000000000 */
[----:B------:R-:W-:Y:S01]  /*c940*/  HGMMA.64x16x16.F32.BF16 R40, gdesc[UR20], RZ, !UPT, gsb0 ;  /* 0x00200000142879f0 */ /* 0x000fe2000c0018ff */
[----:B------:R-:W-:Y:S02]  /*c950*/  R2UR UR20, R6 ;  /* 0x00000000061472ca */ /* 0x000fe400000e0000 */
[----:B------:R-:W-:Y:S01]  /*c960*/  R2UR UR21, R7 ;  /* 0x00000000071572ca */ /* 0x000fe200000e0000 */
        /* <DEDUP_REMOVED lines=20> */
[----:B------:R-:W-:Y:S01]  /*cab0*/  HGMMA.64x16x16.F32.BF16 R88, gdesc[UR12], R88, gsb0 ;  /* 0x002000000c5879f0 */ /* 0x000fe20008001858 */
        /* <DEDUP_REMOVED lines=304> */
[----:B------:R1:W-:Y:S01]  /*ddc0*/  STL [R1], R0 ;  /* 0x0000000001007387 */ /* 0x0003e20000100800 */
[----:B---3--:R-:W-:-:S03]  /*ddd0*/  IMAD.IADD R97, R20, 0x1, R100 ;  /* 0x0000000114617824 */ /* 0x008fc600078e0264 */
[----:B------:R-:W2:Y:S04]  /*dde0*/  LDL R98, [R1+0xec] ;  /* 0x0000ec0001627983 */ /* 0x000ea80000100800 */
[----:B------:R-:W3:Y:S01]  /*ddf0*/  LDL R20, [R1+0xf0] ;  /* 0x0000f00001147983 */ /* 0x000ee20000100800 */
[----:B------:R-:W-:Y:S02]  /*de00*/  WARPGROUP.DEPBAR.LE gsb0, 0x0 ;  /* 0x00008000000079c5 */ /* 0x000fe40000010000 */
[----:B------:R-:W-:Y:S01]  /*de10*/  WARPGROUP.ARRIVE ;  /* 0x00000000000079c5 */ /* 0x000fe20000000000 */
[----:B------:R-:W4:Y:S01]  /*de20*/  LDL R99, [R1+0xdc] ;  /* 0x0000dc0001637983 */ /* 0x000f220000100800 */
[----:B------:R-:W-:Y:S01]  /*de30*/  VIADD R16, R14, 0x502 ;  /* 0x000005020e107836 */ /* 0x000fe20000000000 */
[----:B------:R-:W-:Y:S01]  /*de40*/  R2UR UR8, R2 ;  /* 0x00000000020872ca */ /* 0x000fe200000e0000 */
[----:B------:R-:W-:Y:S01]  /*de50*/  IMAD.MOV.U32 R17, RZ, RZ, -0x7fffffe0 ;  /* 0x80000020ff117424 */ /* 0x000fe200078e00ff */
[----:B------:R-:W-:Y:S01]  /*de60*/  R2UR UR9, R3 ;  /* 0x00000000030972ca */ /* 0x000fe200000e0000 */
[----:B------:R-:W-:Y:S01]  /*de70*/  HGMMA.64x16x16.F32.BF16 R80, gdesc[UR4], R80, gsb0 ;  /* 0x00200000045079f0 */ /* 0x000fe20008001850 */
[----:B------:R-:W-:Y:S01]  /*de80*/  R2UR UR10, R16 ;  /* 0x00000000100a72ca */ /* 0x000fe200000e0000 */
[----:B------:R-:W-:Y:S01]  /*de90*/  VIADD R18, R14, 0x542 ;  /* 0x000005420e127836 */ /* 0x000fe20000000000 */
[----:B------:R-:W-:Y:S01]  /*dea0*/  R2UR UR11, R17 ;  /* 0x00000000110b72ca */ /* 0x000fe200000e0000 */
[----:B------:R-:W-:Y:S01]  /*deb0*/  IMAD.MOV.U32 R19, RZ, RZ, -0x7fffffe0 ;  /* 0x80000020ff137424 */ /* 0x000fe200078e00ff */
[----:B------:R-:W-:Y:S01]  /*dec0*/  R2UR UR12, R2 ;  /* 0x00000000020c72ca */ /* 0x000fe200000e0000 */
[----:B-1----:R-:W1:Y:S01]  /*ded0*/  @P5 LDC R0, c[0x0][0x44c] ;  /* 0x00011300ff005b82 */ /* 0x002e620000000800 */
[----:B------:R-:W-:-:S02]  /*dee0*/  WARPGROUP.DEPBAR.LE gsb0, 0x0 ;  /* 0x00008000000079c5 */ /* 0x000fc40000010000 */
[----:B------:R-:W-:-:S07]  /*def0*/  WARPGROUP.ARRIVE ;  /* 0x00000000000079c5 */ /* 0x000fce0000000000 */
[----:B------:R-:W-:Y:S01]  /*df00*/  HGMMA.64x16x16.F32.BF16 R72, gdesc[UR8], R72, gsb0 ;  /* 0x00200000084879f0 */ /* 0x000fe20008001848 */
        /* <DEDUP_REMOVED lines=18> */
[----:B------:R-:W-:Y:S01]  /*e030*/  R2UR UR17, R3 ;  /* 0x00000000031172ca */ /* 0x000fe200000e0000 */
[----:B------:R-:W-:Y:S01]  /*e040*/  VIADD R16, R14, 0x602 ;  /* 0x000006020e107836 */ /* 0x000fe20000000000 */
[----:B------:R-:W-:Y:S01]  /*e050*/  R2UR UR18, R18 ;  /* 0x00000000121272ca */ /* 0x000fe200000e0000 */
[----:B------:R-:W-:Y:S01]  /*e060*/  IMAD.MOV.U32 R17, RZ, RZ, -0x7fffffe0 ;  /* 0x80000020ff117424 */ /* 0x000fe200078e00ff */
[----:B------:R-:W-:-:S02]  /*e070*/  R2UR UR19, R19 ;  /* 0x00000000131372ca */ /* 0x000fc400000e0000 */
[C---:B------:R-:W-:Y:S02]  /*e080*/  R2UR UR20, R2.reuse ;  /* 0x00000000021472ca */ /* 0x040fe400000e0000 */
[----:B------:R-:W-:Y:S01]  /*e090*/  R2UR UR21, R3 ;  /* 0x00000000031572ca */ /* 0x000fe200000e0000 */
[----:B-1----:R-:W-:Y:S01]  /*e0a0*/  @P5 IMAD.HI.U32 R0, R97, R0, RZ ;  /* 0x0000000061005227 */ /* 0x002fe200078e00ff */
[----:B------:R-:W-:Y:S01]  /*e0b0*/  R2UR UR8, R2 ;  /* 0x00000000020872ca */ /* 0x000fe200000e0000 */
[----:B------:R-:W-:Y:S01]  /*e0c0*/  ULDC UR4, c[0x0][0x988] ;  /* 0x0002620000047ab9 */ /* 0x000fe20000000800 */
[----:B------:R-:W-:Y:S02]  /*e0d0*/  WARPGROUP.DEPBAR.LE gsb0, 0x0 ;  /* 0x00008000000079c5 */ /* 0x000fe40000010000 */
[----:B------:R-:W-:-:S06]  /*e0e0*/  WARPGROUP.ARRIVE ;  /* 0x00000000000079c5 */ /* 0x000fcc0000000000 */
[----:B------:R-:W-:Y:S01]  /*e0f0*/  HGMMA.64x16x16.F32.BF16 R48, gdesc[UR16], R48, gsb0 ;  /* 0x00200000103079f0 */ /* 0x000fe20008001830 */
[----:B------:R-:W-:Y:S02]  /*e100*/  R2UR UR22, R16 ;  /* 0x00000000101672ca */ /* 0x000fe400000e0000 */
[----:B------:R-:W-:Y:S02]  /*e110*/  R2UR UR23, R17 ;  /* 0x00000000111772ca */ /* 0x000fe400000e0000 */
[----:B0-----:R-:W-:-:S05]  /*e120*/  @P5 SHF.R.U32.HI R97, RZ, R15, R0 ;  /* 0x0000000fff615219 */ /* 0x001fca0000011600 */
[----:B------:R-:W0:Y:S01]  /*e130*/  SHFL.IDX PT, R0, R97, RZ, 0x1c1f ;  /* 0x001c1fff61007589 */ /* 0x000e2200000e0000 */
[C---:B------:R-:W-:Y:S02]  /*e140*/  IMAD R15, R96.reuse, -0x90, RZ ;  /* 0xffffff70600f7824 */ /* 0x040fe400078e02ff */
[----:B--2---:R-:W-:Y:S01]  /*e150*/  IMAD R17, R96, -0x90, R98 ;  /* 0xffffff7060117824 */ /* 0x004fe200078e0262 */
[----:B------:R-:W-:Y:S02]  /*e160*/  WARPGROUP.DEPBAR.LE gsb0, 0x0 ;  /* 0x00008000000079c5 */ /* 0x000fe40000010000 */
[----:B------:R-:W-:-:S06]  /*e170*/  WARPGROUP.ARRIVE ;  /* 0x00000000000079c5 */ /* 0x000fcc0000000000 */
[----:B------:R-:W-:Y:S01]  /*e180*/  HGMMA.64x16x16.F32.BF16 R40, gdesc[UR20], R40, gsb0 ;  /* 0x00200000142879f0 */ /* 0x000fe20008001828 */
[C---:B---3--:R-:W-:Y:S02]  /*e190*/  IADD3 R15, -R20.reuse, 0x91, R15 ;  /* 0x00000091140f7810 */ /* 0x048fe40007ffe10f */
[----:B------:R-:W-:Y:S02]  /*e1a0*/  IADD3 R17, -R20, 0x90, R17 ;  /* 0x0000009014117810 */ /* 0x000fe40007ffe111 */
[----:B----4-:R-:W-:Y:S01]  /*e1b0*/  IADD3 R16, -R99, R15, R98 ;  /* 0x0000000f63107210 */ /* 0x010fe20007ffe162 */
[----:B------:R-:W-:-:S03]  /*e1c0*/  VIADD R18, R14, 0x642 ;  /* 0x000006420e127836 */ /* 0x000fc60000000000 */
[----:B0-----:R-:W-:Y:S01]  /*e1d0*/  VIADDMNMX R0, R0, R16, R17, PT ;  /* 0x0000001000007246 */ /* 0x001fe20003800111 */
[----:B------:R-:W-:-:S03]  /*e1e0*/  IMAD.MOV.U32 R19, RZ, RZ, -0x7fffffe0 ;  /* 0x80000020ff137424 */ /* 0x000fc600078e00ff */
[C---:B------:R-:W-:Y:S02]  /*e1f0*/  ISETP.GT.AND P3, PT, R0.reuse, RZ, PT ;  /* 0x000000ff0000720c */ /* 0x040fe40003f64270 */
[----:B------:R-:W-:Y:S01]  /*e200*/  ISETP.GT.AND P4, PT, R0, 0x1, PT ;  /* 0x000000010000780c */ /* 0x000fe20003f84270 */
[----:B------:R-:W-:Y:S01]  /*e210*/  IMAD.MOV.U32 R15, RZ, RZ, -0x7fffffe0 ;  /* 0x80000020ff0f7424 */ /* 0x000fe200078e00ff */
[----:B------:R-:W-:Y:S02]  /*e220*/  R2UR UR10, R18 ;  /* 0x00000000120a72ca */ /* 0x000fe400000e0000 */
[----:B------:R-:W-:Y:S02]  /*e230*/  R2UR UR11, R19 ;  /* 0x00000000130b72ca */ /* 0x000fe400000e0000 */
[----:B------:R-:W-:Y:S02]  /*e240*/  R2UR UR9, R3 ;  /* 0x00000000030972ca */ /* 0x000fe400000e0000 */
[----:B------:R-:W-:-:S02]  /*e250*/  ISETP.GT.AND P2, PT, R0, 0x8, PT ;  /* 0x000000080000780c */ /* 0x000fc40003f44270 */
[----:B------:R-:W-:Y:S02]  /*e260*/  FSEL R88, R88, -INF , P3 ;  /* 0xff80000058587808 */ /* 0x000fe40001800000 */
[----:B------:R-:W-:Y:S01]  /*e270*/  FSEL R89, R89, -INF , P4 ;  /* 0xff80000059597808 */ /* 0x000fe20002000000 */
[----:B------:R-:W-:Y:S01]  /*e280*/  VIADD R14, R14, 0x682 ;  /* 0x000006820e0e7836 */ /* 0x000fe20000000000 */
[----:B------:R-:W-:Y:S02]  /*e290*/  R2UR UR15, R15 ;  /* 0x000000000f0f72ca */ /* 0x000fe400000e0000 */
[----:B------:R-:W-:Y:S02]  /*e2a0*/  ISETP.GT.AND P3, PT, R0, 0x9, PT ;  /* 0x000000090000780c */ /* 0x000fe40003f64270 */
[----:B------:R-:W-:Y:S02]  /*e2b0*/  FSEL R92, R92, -INF , P2 ;  /* 0xff8000005c5c7808 */ /* 0x000fe40001000000 */
[----:B------:R-:W-:-:S02]  /*e2c0*/  FMNMX.FTZ R15, R88, R89, !PT ;  /* 0x00000059580f7209 */ /* 0x000fc40007810000 */
[----:B------:R-:W-:Y:S02]  /*e2d0*/  R2UR UR14, R14 ;  /* 0x000000000e0e72ca */ /* 0x000fe400000e0000 */
[----:B------:R-:W-:Y:S02]  /*e2e0*/  ISETP.GT.AND P2, PT, R0, 0x10, PT ;  /* 0x000000100000780c */ /* 0x000fe40003f44270 */
[----:B------:R-:W-:Y:S02]  /*e2f0*/  FSEL R93, R93, -INF , P3 ;  /* 0xff8000005d5d7808 */ /* 0x000fe40001800000 */
[----:B------:R-:W-:Y:S02]  /*e300*/  FMNMX.FTZ R14, R92, R15, !PT ;  /* 0x0000000f5c0e7209 */ /* 0x000fe40007810000 */
[----:B------:R-:W-:Y:S01]  /*e310*/  ISETP.GT.AND P3, PT, R0, 0x11, PT ;  /* 0x000000110000780c */ /* 0x000fe20003f64270 */
[----:B------:R-:W-:Y:S02]  /*e320*/  WARPGROUP.DEPBAR.LE gsb0, 0x0 ;  /* 0x00008000000079c5 */ /* 0x000fe40000010000 */
[----:B------:R-:W-:Y:S01]  /*e330*/  WARPGROUP.ARRIVE ;  /* 0x00000000000079c5 */ /* 0x000fe20000000000 */
[----:B------:R-:W-:-:S02]  /*e340*/  FSEL R80, R80, -INF , P2 ;  /* 0xff80000050507808 */ /* 0x000fc40001000000 */
[----:B------:R-:W-:-:S03]  /*e350*/  FMNMX.FTZ R15, R93, R14, !PT ;  /* 0x0000000e5d0f7209 */ /* 0x000fc60007810000 */
[----:B------:R-:W-:Y:S01]  /*e360*/  HGMMA.64x16x16.F32.BF16 R32, gdesc[UR8], R32, gsb0 ;  /* 0x00200000082079f0 */ /* 0x000fe20008001820 */
[----:B------:R-:W-:Y:S02]  /*e370*/  ISETP.GT.AND P2, PT, R0, 0x18, PT ;  /* 0x000000180000780c */ /* 0x000fe40003f44270 */
[----:B------:R-:W-:Y:S02]  /*e380*/  FSEL R81, R81, -INF , P3 ;  /* 0xff80000051517808 */ /* 0x000fe40001800000 */
[----:B------:R-:W-:Y:S02]  /*e390*/  FMNMX.FTZ R14, R80, R15, !PT ;  /* 0x0000000f500e7209 */ /* 0x000fe40007810000 */
[----:B------:R-:W-:Y:S02]  /*e3a0*/  ISETP.GT.AND P3, PT, R0, 0x19, PT ;  /* 0x000000190000780c */ /* 0x000fe40003f64270 */
[----:B------:R-:W-:Y:S02]  /*e3b0*/  FSEL R84, R84, -INF , P2 ;  /* 0xff80000054547808 */ /* 0x000fe40001000000 */
        /* <DEDUP_REMOVED lines=28> */
[----:B------:R-:W-:Y:S02]  /*e580*/  R2UR UR12, R2 ;  /* 0x00000000020c72ca */ /* 0x000fe400000e0000 */
[----:B------:R-:W-:Y:S02]  /*e590*/  R2UR UR13, R3 ;  /* 0x00000000030d72ca */ /* 0x000fe400000e0000 */
[----:B------:R-:W-:-:S02]  /*e5a0*/  ISETP.GT.AND P3, PT, R0, 0x41, PT ;  /* 0x000000410000780c */ /* 0x000fc40003f64270 */
[----:B------:R-:W-:Y:S02]  /*e5b0*/  FSEL R56, R56, -INF , P2 ;  /* 0xff80000038387808 */ /* 0x000fe40001000000 */
[----:B------:R-:W-:Y:S01]  /*e5c0*/  FMNMX.FTZ R15, R69, R14, !PT ;  /* 0x0000000e450f7209 */ /* 0x000fe20007810000 */
[----:B------:R-:W-:Y:S02]  /*e5d0*/  WARPGROUP.DEPBAR.LE gsb0, 0x0 ;  /* 0x00008000000079c5 */ /* 0x000fe40000010000 */
[----:B------:R-:W-:Y:S01]  /*e5e0*/  ISETP.GT.AND P2, PT, R0, 0x48, PT ;  /* 0x000000480000780c */ /* 0x000fe20003f44270 */
[----:B------:R-:W-:Y:S01]  /*e5f0*/  WARPGROUP.ARRIVE ;  /* 0x00000000000079c5 */ /* 0x000fe20000000000 */
[----:B------:R-:W-:Y:S02]  /*e600*/  FSEL R57, R57, -INF , P3 ;  /* 0xff80000039397808 */ /* 0x000fe40001800000 */
[----:B------:R-:W-:Y:S02]  /*e610*/  FMNMX.FTZ R14, R56, R15, !PT ;  /* 0x0000000f380e7209 */ /* 0x000fe40007810000 */
[----:B------:R-:W-:Y:S01]  /*e620*/  ISETP.GT.AND P3, PT, R0, 0x49, PT ;  /* 0x000000490000780c */ /* 0x000fe20003f64270 */
[----:B------:R-:W-:Y:S01]  /*e630*/  HGMMA.64x16x16.F32.BF16 R24, gdesc[UR12], R24, gsb0 ;  /* 0x002000000c1879f0 */ /* 0x000fe20008001818 */
        /* <DEDUP_REMOVED lines=40> */
[----:B------:R-:W-:Y:S01]  /*e8c0*/  FMNMX.FTZ R14, R36, R15, !PT ;  /* 0x0000000f240e7209 */ /* 0x000fe20007810000 */
[----:B------:R-:W-:Y:S02]  /*e8d0*/  WARPGROUP.DEPBAR.LE gsb0, 0x0 ;  /* 0x00008000000079c5 */ /* 0x000fe40000010000 */
        /* <DEDUP_REMOVED lines=9> */
[----:B------:R-:W-:Y:S02]  /*e970*/  FSEL R29, R29, -INF , P3 ;  /* 0xff8000001d1d7808 */ /* 0x000fe40001800000 */
[----:B------:R-:W-:-:S04]  /*e980*/  FMNMX.FTZ R0, R28, R15, !PT ;  /* 0x0000000f1c007209 */ /* 0x000fc80007810000 */
[----:B------:R-:W-:-:S05]  /*e990*/  FMNMX.FTZ R14, R29, R0, !PT ;  /* 0x000000001d0e7209 */ /* 0x000fca0007810000 */
[----:B------:R-:W0:Y:S04]  /*e9a0*/  SHFL.BFLY PT, R15, R14, 0x2, 0x1f ;  /* 0x0c401f000e0f7f89 */ /* 0x000e2800000e0000 */
[----:B------:R-:W1:Y:S01]  /*e9b0*/  SHFL.IDX PT, R97, R97, 0x1, 0x1c1f ;  /* 0x003c1f0061617f89 */ /* 0x000e6200000e0000 */
[----:B0-----:R-:W-:-:S05]  /*e9c0*/  FMNMX.FTZ R19, R14, R15, !PT ;  /* 0x0000000f0e137209 */ /* 0x001fca0007810000 */
[----:B------:R-:W0:Y:S01]  /*e9d0*/  SHFL.BFLY PT, R20, R19, 0x1, 0x1f ;  /* 0x0c201f0013147f89 */ /* 0x000e2200000e0000 */
[----:B------:R-:W-:Y:S01]  /*e9e0*/  IMAD.U32 R0, RZ, RZ, UR4 ;  /* 0x00000004ff007e24 */ /* 0x000fe2000f8e00ff */
[----:B-1----:R-:W-:-:S04]  /*e9f0*/  VIADDMNMX R16, R97, R16, R17, PT ;  /* 0x0000001061107246 */ /* 0x002fc80003800111 */
[C---:B------:R-:W-:Y:S02]  /*ea00*/  ISETP.GT.AND P3, PT, R16.reuse, RZ, PT ;  /* 0x000000ff1000720c */ /* 0x040fe40003f64270 */
[----:B------:R-:W-:Y:S02]  /*ea10*/  ISETP.GT.AND P4, PT, R16, 0x1, PT ;  /* 0x000000011000780c */ /* 0x000fe40003f84270 */
[----:B0-----:R-:W-:-:S04]  /*ea20*/  FMNMX.FTZ R20, R19, R20, !PT ;  /* 0x0000001413147209 */ /* 0x001fc80007810000 */
[C---:B------:R-:W-:Y:S01]  /*ea30*/  FSETP.NEU.FTZ.AND P2, PT, R20.reuse, -INF , PT ;  /* 0xff8000001400780b */ /* 0x040fe20003f5d000 */
[----:B------:R-:W-:-:S05]  /*ea40*/  FMUL.FTZ R15, R20, R0 ;  /* 0x00000000140f7220 */ /* 0x000fca0000410000 */
[----:B------:R-:W-:Y:S02]  /*ea50*/  FSEL R15, R15, RZ, P2 ;  /* 0x000000ff0f0f7208 */ /* 0x000fe40001000000 */
[----:B------:R-:W-:Y:S02]  /*ea60*/  ISETP.GT.AND P2, PT, R16, 0x8, PT ;  /* 0x000000081000780c */ /* 0x000fe40003f44270 */
[----:B------:R-:W-:Y:S01]  /*ea70*/  FSEL R90, R90, -INF , P3 ;  /* 0xff8000005a5a7808 */ /* 0x000fe20001800000 */
[----:B------:R-:W-:Y:S01]  /*ea80*/  FFMA.FTZ R89, R89, R0, -R15 ;  /* 0x0000000059597223 */ /* 0x000fe2000001080f */
[----:B------:R-:W-:Y:S02]  /*ea90*/  FSEL R91, R91, -INF , P4 ;  /* 0xff8000005b5b7808 */ /* 0x000fe40002000000 */
[----:B------:R-:W-:Y:S01]  /*eaa0*/  ISETP.GT.AND P3, PT, R16, 0x9, PT ;  /* 0x000000091000780c */ /* 0x000fe20003f64270 */
[----:B------:R0:W-:Y:S01]  /*eab0*/  MUFU.EX2 R19, R89 ;  /* 0x0000005900137308 */ /* 0x0001e20000000800 */
[----:B------:R-:W-:-:S02]  /*eac0*/  FSEL R94, R94, -INF , P2 ;  /* 0xff8000005e5e7808 */ /* 0x000fc40001000000 */
[----:B------:R-:W-:Y:S02]  /*ead0*/  FSEL R95, R95, -INF , P3 ;  /* 0xff8000005f5f7808 */ /* 0x000fe40001800000 */
[----:B------:R-:W-:Y:S02]  /*eae0*/  ISETP.GT.AND P2, PT, R16, 0x10, PT ;  /* 0x000000101000780c */ /* 0x000fe40003f44270 */
[----:B0-----:R-:W-:-:S04]  /*eaf0*/  FMNMX.FTZ R89, R90, R91, !PT ;  /* 0x0000005b5a597209 */ /* 0x001fc80007810000 */
[----:B------:R-:W-:Y:S02]  /*eb00*/  FMNMX.FTZ R14, R94, R89, !PT ;  /* 0x000000595e0e7209 */ /* 0x000fe40007810000 */
[----:B------:R-:W-:Y:S02]  /*eb10*/  ISETP.GT.AND P3, PT, R16, 0x11, PT ;  /* 0x000000111000780c */ /* 0x000fe40003f64270 */
[----:B------:R-:W-:Y:S02]  /*eb20*/  FSEL R89, R82, -INF , P2 ;  /* 0xff80000052597808 */ /* 0x000fe40001000000 */
[----:B------:R-:W-:Y:S01]  /*eb30*/  FMNMX.FTZ R14, R95, R14, !PT ;  /* 0x0000000e5f0e7209 */ /* 0x000fe20007810000 */
[-CC-:B------:R-:W-:Y:S01]  /*eb40*/  FFMA.FTZ R82, R84, R0.reuse, -R15.reuse ;  /* 0x0000000054527223 */ /* 0x180fe2000001080f */
[----:B------:R-:W-:Y:S01]  /*eb50*/  FSEL R84, R83, -INF , P3 ;  /* 0xff80000053547808 */ /* 0x000fe20001800000 */
[----:B------:R-:W-:Y:S01]  /*eb60*/  FFMA.FTZ R18, R88, R0, -R15 ;  /* 0x0000000058127223 */ /* 0x000fe2000001080f */
[----:B------:R-:W-:-:S02]  /*eb70*/  ISETP.GT.AND P2, PT, R16, 0x18, PT ;  /* 0x000000181000780c */ /* 0x000fc40003f44270 */
[----:B------:R-:W-:Y:S01]  /*eb80*/  FMNMX.FTZ R83, R89, R14, !PT ;  /* 0x0000000e59537209 */ /* 0x000fe20007810000 */
[-CC-:B------:R-:W-:Y:S01]  /*eb90*/  FFMA.FTZ R88, R92, R0.reuse, -R15.reuse ;  /* 0x000000005c587223 */ /* 0x180fe2000001080f */
[----:B------:R-:W-:Y:S01]  /*eba0*/  FFMA.FTZ R92, R85, R0, -R15 ;  /* 0x00000000555c7223 */ /* 0x000fe2000001080f */
[----:B------:R-:W-:Y:S02]  /*ebb0*/  ISETP.GT.AND P3, PT, R16, 0x19, PT ;  /* 0x000000191000780c */ /* 0x000fe40003f64270 */
[----:B------:R-:W-:Y:S02]  /*ebc0*/  FSEL R86, R86, -INF , P2 ;  /* 0xff80000056567808 */ /* 0x000fe40001000000 */
[----:B------:R-:W-:Y:S02]  /*ebd0*/  FMNMX.FTZ R85, R84, R83, !PT ;  /* 0x0000005354557209 */ /* 0x000fe40007810000 */
[----:B------:R-:W-:Y:S02]  /*ebe0*/  FSEL R87, R87, -INF , P3 ;  /* 0xff80000057577808 */ /* 0x000fe40001800000 */
[----:B------:R-:W-:-:S02]  /*ebf0*/  ISETP.GT.AND P2, PT, R16, 0x20, PT ;  /* 0x000000201000780c */ /* 0x000fc40003f44270 */
        /* <DEDUP_REMOVED lines=15> */
[----:B------:R-:W-:Y:S01]  /*ecf0*/  FMNMX.FTZ R14, R79, R14, !PT ;  /* 0x0000000e4f0e7209 */ /* 0x000fe20007810000 */
[----:B------:R-:W-:Y:S01]  /*ed00*/  FFMA.FTZ R66, R76, R0, -R15 ;  /* 0x000000004c427223 */ /* 0x000fe2000001080f */
[----:B------:R-:W-:Y:S02]  /*ed10*/  FSEL R76, R67, -INF , P3 ;  /* 0xff800000434c7808 */ /* 0x000fe40001800000 */
[----:B------:R-:W-:-:S02]  /*ed20*/  ISETP.GT.AND P2, PT, R16, 0x38, PT ;  /* 0x000000381000780c */ /* 0x000fc40003f44270 */
[----:B------:R-:W-:Y:S01]  /*ed30*/  FMNMX.FTZ R67, R85, R14, !PT ;  /* 0x0000000e55437209 */ /* 0x000fe20007810000 */
[----:B------:R0:W-:Y:S01]  /*ed40*/  MUFU.EX2 R83, R92 ;  /* 0x0000005c00537308 */ /* 0x0001e20000000800 */
[----:B------:R-:W-:Y:S02]  /*ed50*/  ISETP.GT.AND P3, PT, R16, 0x39, PT ;  /* 0x000000391000780c */ /* 0x000fe40003f64270 */
[----:B------:R-:W-:Y:S01]  /*ed60*/  FSEL R70, R70, -INF , P2 ;  /* 0xff80000046467808 */ /* 0x000fe20001000000 */
[----:B0-----:R-:W-:Y:S01]  /*ed70*/  FFMA.FTZ R92, R77, R0, -R15 ;  /* 0x000000004d5c7223 */ /* 0x001fe2000001080f */
        /* <DEDUP_REMOVED lines=11> */
[-CC-:B------:R-:W-:Y:S01]  /*ee30*/  FFMA.FTZ R17, R93, R0.reuse, -R15.reuse ;  /* 0x000000005d117223 */ /* 0x180fe2000001080f */
[----:B------:R-:W-:Y:S01]  /*ee40*/  ISETP.GT.AND P3, PT, R16, 0x49, PT ;  /* 0x000000491000780c */ /* 0x000fe20003f64270 */
[----:B------:R-:W-:Y:S01]  /*ee50*/  FFMA.FTZ R93, R65, R0, -R15 ;  /* 0x00000000415d7223 */ /* 0x000fe2000001080f */
[----:B------:R-:W-:Y:S02]  /*ee60*/  FSEL R62, R62, -INF , P2 ;  /* 0xff8000003e3e7808 */ /* 0x000fe40001000000 */
[----:B------:R-:W-:Y:S01]  /*ee70*/  FMNMX.FTZ R65, R64, R59, !PT ;  /* 0x0000003b40417209 */ /* 0x000fe20007810000 */
[----:B------:R0:W-:Y:S01]  /*ee80*/  MUFU.EX2 R67, R92 ;  /* 0x0000005c00437308 */ /* 0x0001e20000000800 */
[----:B------:R-:W-:Y:S02]  /*ee90*/  ISETP.GT.AND P2, PT, R16, 0x50, PT ;  /* 0x000000501000780c */ /* 0x000fe40003f44270 */
[----:B0-----:R-:W-:-:S02]  /*eea0*/  FSEL R92, R63, -INF , P3 ;  /* 0xff8000003f5c7808 */ /* 0x001fc40001800000 */
[----:B------:R-:W-:Y:S02]  /*eeb0*/  FMNMX.FTZ R63, R62, R65, !PT ;  /* 0x000000413e3f7209 */ /* 0x000fe40007810000 */
[----:B------:R-:W-:Y:S02]  /*eec0*/  ISETP.GT.AND P3, PT, R16, 0x51, PT ;  /* 0x000000511000780c */ /* 0x000fe40003f64270 */
[----:B------:R-:W-:Y:S02]  /*eed0*/  FSEL R65, R50, -INF , P2 ;  /* 0xff80000032417808 */ /* 0x000fe40001000000 */
[----:B------:R-:W-:Y:S02]  /*eee0*/  FMNMX.FTZ R14, R92, R63, !PT ;  /* 0x0000003f5c0e7209 */ /* 0x000fe40007810000 */
[----:B------:R-:W-:Y:S02]  /*eef0*/  ISETP.GT.AND P2, PT, R16, 0x58, PT ;  /* 0x000000581000780c */ /* 0x000fe40003f44270 */
[----:B------:R-:W-:-:S02]  /*ef00*/  FSEL R63, R51, -INF , P3 ;  /* 0xff800000333f7808 */ /* 0x000fc40001800000 */
[----:B------:R-:W-:Y:S01]  /*ef10*/  FMNMX.FTZ R14, R65, R14, !PT ;  /* 0x0000000e410e7209 */ /* 0x000fe20007810000 */
[----:B------:R-:W-:Y:S01]  /*ef20*/  FFMA.FTZ R51, R69, R0, -R15 ;  /* 0x0000000045337223 */ /* 0x000fe2000001080f */
[----:B------:R-:W-:Y:S02]  /*ef30*/  ISETP.GT.AND P3, PT, R16, 0x59, PT ;  /* 0x000000591000780c */ /* 0x000fe40003f64270 */
[----:B------:R-:W-:Y:S02]  /*ef40*/  FSEL R54, R54, -INF , P2 ;  /* 0xff80000036367808 */ /* 0x000fe40001000000 */
[----:B------:R-:W-:Y:S02]  /*ef50*/  FMNMX.FTZ R69, R63, R14, !PT ;  /* 0x0000000e3f457209 */ /* 0x000fe40007810000 */
[----:B------:R-:W-:Y:S02]  /*ef60*/  FSEL R55, R55, -INF , P3 ;  /* 0xff80000037377808 */ /* 0x000fe40001800000 */
[----:B------:R-:W-:-:S02]  /*ef70*/  ISETP.GT.AND P2, PT, R16, 0x60, PT ;  /* 0x000000601000780c */ /* 0x000fc40003f44270 */
[----:B------:R-:W-:Y:S01]  /*ef80*/  FMNMX.FTZ R14, R54, R69, !PT ;  /* 0x00000045360e7209 */ /* 0x000fe20007810000 */
[--C-:B------:R-:W-:Y:S01]  /*ef90*/  FFMA.FTZ R50, R68, R0, -R15.reuse ;  /* 0x0000000044327223 */ /* 0x100fe2000001080f */
[----:B------:R-:W-:Y:S02]  /*efa0*/  ISETP.GT.AND P3, PT, R16, 0x61, PT ;  /* 0x000000611000780c */ /* 0x000fe40003f64270 */
[----:B------:R-:W-:Y:S02]  /*efb0*/  FSEL R68, R42, -INF , P2 ;  /* 0xff8000002a447808 */ /* 0x000fe40001000000 */
[----:B------:R-:W-:Y:S01]  /*efc0*/  FMNMX.FTZ R69, R55, R14, !PT ;  /* 0x0000000e37457209 */ /* 0x000fe20007810000 */
[----:B------:R-:W-:Y:S01]  /*efd0*/  FFMA.FTZ R42, R56, R0, -R15 ;  /* 0x00000000382a7223 */ /* 0x000fe2000001080f */
        /* <DEDUP_REMOVED lines=12> */
[----:B------:R-:W-:Y:S02]  /*f0a0*/  FMNMX.FTZ R14, R57, R14, !PT ;  /* 0x0000000e390e7209 */ /* 0x000fe40007810000 */
[----:B0-----:R-:W-:Y:S01]  /*f0b0*/  FSEL R93, R34, -INF , P2 ;  /* 0xff800000225d7808 */ /* 0x001fe20001000000 */
[----:B------:R-:W-:Y:S01]  /*f0c0*/  FFMA.FTZ R34, R60, R0, -R15 ;  /* 0x000000003c227223 */ /* 0x000fe2000001080f */
[----:B------:R-:W-:Y:S02]  /*f0d0*/  FSEL R60, R35, -INF , P3 ;  /* 0xff800000233c7808 */ /* 0x000fe40001800000 */
[----:B------:R-:W-:-:S02]  /*f0e0*/  ISETP.GT.AND P2, PT, R16, 0x78, PT ;  /* 0x000000781000780c */ /* 0x000fc40003f44270 */
[----:B------:R-:W-:Y:S02]  /*f0f0*/  FMNMX.FTZ R35, R93, R14, !PT ;  /* 0x0000000e5d237209 */ /* 0x000fe40007810000 */
[----:B------:R-:W-:Y:S02]  /*f100*/  ISETP.GT.AND P3, PT, R16, 0x79, PT ;  /* 0x000000791000780c */ /* 0x000fe40003f64270 */
[----:B------:R-:W-:Y:S02]  /*f110*/  FSEL R97, R38, -INF , P2 ;  /* 0xff80000026617808 */ /* 0x000fe40001000000 */
[----:B------:R-:W-:Y:S01]  /*f120*/  FMNMX.FTZ R14, R60, R35, !PT ;  /* 0x000000233c0e7209 */ /* 0x000fe20007810000 */
[----:B------:R0:W-:Y:S01]  /*f130*/  MUFU.EX2 R43, R46 ;  /* 0x0000002e002b7308 */ /* 0x0001e20000000800 */
[----:B------:R-:W-:Y:S02]  /*f140*/  ISETP.GT.AND P2, PT, R16, 0x80, PT ;  /* 0x000000801000780c */ /* 0x000fe40003f44270 */
[----:B------:R-:W-:Y:S01]  /*f150*/  FMNMX.FTZ R14, R97, R14, !PT ;  /* 0x0000000e610e7209 */ /* 0x000fe20007810000 */
[----:B0-----:R-:W-:Y:S01]  /*f160*/  FFMA.FTZ R46, R61, R0, -R15 ;  /* 0x000000003d2e7223 */ /* 0x001fe2000001080f */
[----:B------:R-:W-:-:S02]  /*f170*/  FSEL R61, R39, -INF , P3 ;  /* 0xff800000273d7808 */ /* 0x000fc40001800000 */
        /* <DEDUP_REMOVED lines=9> */
[----:B------:R-:W-:Y:S02]  /*f210*/  FSEL R31, R31, -INF , P3 ;  /* 0xff8000001f1f7808 */ /* 0x000fe40001800000 */
[----:B------:R-:W-:-:S04]  /*f220*/  FMNMX.FTZ R14, R30, R39, !PT ;  /* 0x000000271e0e7209 */ /* 0x000fc80007810000 */
[----:B------:R-:W-:-:S05]  /*f230*/  FMNMX.FTZ R14, R31, R14, !PT ;  /* 0x0000000e1f0e7209 */ /* 0x000fca0007810000 */
[----:B------:R-:W0:Y:S01]  /*f240*/  SHFL.BFLY PT, R39, R14, 0x2, 0x1f ;  /* 0x0c401f000e277f89 */ /* 0x000e2200000e0000 */
[-CC-:B------:R-:W-:Y:S01]  /*f250*/  FFMA.FTZ R38, R48, R0.reuse, -R15.reuse ;  /* 0x0000000030267223 */ /* 0x180fe2000001080f */
[-CC-:B------:R-:W-:Y:S01]  /*f260*/  FFMA.FTZ R48, R49, R0.reuse, -R15.reuse ;  /* 0x0000000031307223 */ /* 0x180fe2000001080f */
[----:B------:R-:W-:Y:S01]  /*f270*/  FFMA.FTZ R49, R53, R0, -R15 ;  /* 0x0000000035317223 */ /* 0x000fe2000001080f */
[----:B0-----:R-:W-:-:S05]  /*f280*/  FMNMX.FTZ R16, R14, R39, !PT ;  /* 0x000000270e107209 */ /* 0x001fca0007810000 */
[----:B------:R-:W0:Y:S01]  /*f290*/  SHFL.BFLY PT, R53, R16, 0x1, 0x1f ;  /* 0x0c201f0010357f89 */ /* 0x000e2200000e0000 */
[-CC-:B------:R-:W-:Y:S01]  /*f2a0*/  FFMA.FTZ R47, R52, R0.reuse, -R15.reuse ;  /* 0x00000000342f7223 */ /* 0x180fe2000001080f */
[-CC-:B------:R-:W-:Y:S01]  /*f2b0*/  FFMA.FTZ R52, R25, R0.reuse, -R15.reuse ;  /* 0x0000000019347223 */ /* 0x180fe2000001080f */
[----:B------:R1:W-:Y:S01]  /*f2c0*/  MUFU.EX2 R35, R46 ;  /* 0x0000002e00237308 */ /* 0x0003e20000000800 */
[-CC-:B------:R-:W-:Y:S01]  /*f2d0*/  FFMA.FTZ R39, R32, R0.reuse, -R15.reuse ;  /* 0x0000000020277223 */ /* 0x180fe2000001080f */
[-CC-:B------:R-:W-:Y:S01]  /*f2e0*/  FFMA.FTZ R32, R28, R0.reuse, -R15.reuse ;  /* 0x000000001c207223 */ /* 0x180fe2000001080f */
[-CC-:B-1----:R-:W-:Y:S01]  /*f2f0*/  FFMA.FTZ R46, R40, R0.reuse, -R15.reuse ;  /* 0x00000000282e7223 */ /* 0x182fe2000001080f */
[----:B------:R-:W-:Y:S01]  /*f300*/  FFMA.FTZ R40, R44, R0, -R15 ;  /* 0x000000002c287223 */ /* 0x000fe2000001080f */
[----:B0-----:R-:W-:-:S04]  /*f310*/  FMNMX.FTZ R14, R16, R53, !PT ;  /* 0x00000035100e7209 */ /* 0x001fc80007810000 */
[C---:B------:R-:W-:Y:S01]  /*f320*/  FSETP.NEU.FTZ.AND P2, PT, R14.reuse, -INF , PT ;  /* 0xff8000000e00780b */ /* 0x040fe20003f5d000 */
[-C--:B------:R-:W-:Y:S01]  /*f330*/  FMUL.FTZ R25, R14, R0.reuse ;  /* 0x000000000e197220 */ /* 0x080fe20000410000 */
[-CC-:B------:R-:W-:Y:S01]  /*f340*/  FFMA.FTZ R44, R45, R0.reuse, -R15.reuse ;  /* 0x000000002d2c7223 */ /* 0x180fe2000001080f */
[----:B------:R-:W-:-:S03]  /*f350*/  FFMA.FTZ R45, R33, R0, -R15 ;  /* 0x00000000212d7223 */ /* 0x000fc6000001080f */
[----:B------:R-:W-:Y:S01]  /*f360*/  FSEL R25, R25, RZ, P2 ;  /* 0x000000ff19197208 */ /* 0x000fe20001000000 */
[----:B------:R-:W-:-:S04]  /*f370*/  FFMA.FTZ R33, R24, R0, -R15 ;  /* 0x0000000018217223 */ /* 0x000fc8000001080f */
[-CC-:B------:R-:W-:Y:S01]  /*f380*/  FFMA.FTZ R24, R90, R0.reuse, -R25.reuse ;  /* 0x000000005a187223 */ /* 0x180fe20000010819 */
[-CC-:B------:R-:W-:Y:S01]  /*f390*/  FFMA.FTZ R28, R91, R0.reuse, -R25.reuse ;  /* 0x000000005b1c7223 */ /* 0x180fe20000010819 */
[----:B------:R-:W0:Y:S01]  /*f3a0*/  MUFU.EX2 R18, R18 ;  /* 0x0000001200127308 */ /* 0x000e220000000800 */
[-CC-:B------:R-:W-:Y:S01]  /*f3b0*/  FFMA.FTZ R53, R94, R0.reuse, -R25.reuse ;  /* 0x000000005e357223 */ /* 0x180fe20000010819 */
[-C--:B------:R-:W-:Y:S01]  /*f3c0*/  FFMA.FTZ R90, R95, R0.reuse, -R25 ;  /* 0x000000005f5a7223 */ /* 0x080fe20000010819 */
[-CC-:B------:R-:W-:Y:S01]  /*f3d0*/  FFMA.FTZ R80, R80, R0.reuse, -R15.reuse ;  /* 0x0000000050507223 */ /* 0x180fe2000001080f */
[----:B------:R-:W-:-:S04]  /*f3e0*/  FFMA.FTZ R81, R81, R0, -R15 ;  /* 0x0000000051517223 */ /* 0x000fc8000001080f */
[----:B------:R-:W-:Y:S01]  /*f3f0*/  MUFU.EX2 R24, R24 ;  /* 0x0000001800187308 */ /* 0x000fe20000000800 */
[-CC-:B------:R-:W-:Y:S01]  /*f400*/  FFMA.FTZ R72, R72, R0.reuse, -R15.reuse ;  /* 0x0000000048487223 */ /* 0x180fe2000001080f */
[-CC-:B------:R-:W-:Y:S01]  /*f410*/  FFMA.FTZ R73, R73, R0.reuse, -R15.reuse ;  /* 0x0000000049497223 */ /* 0x180fe2000001080f */
[-CC-:B------:R-:W-:Y:S01]  /*f420*/  FFMA.FTZ R41, R41, R0.reuse, -R15.reuse ;  /* 0x0000000029297223 */ /* 0x180fe2000001080f */
[----:B------:R-:W-:-:S04]  /*f430*/  FFMA.FTZ R36, R36, R0, -R15 ;  /* 0x0000000024247223 */ /* 0x000fc8000001080f */
[----:B------:R-:W1:Y:S01]  /*f440*/  MUFU.EX2 R28, R28 ;  /* 0x0000001c001c7308 */ /* 0x000e620000000800 */
[-CC-:B------:R-:W-:Y:S01]  /*f450*/  FFMA.FTZ R37, R37, R0.reuse, -R15.reuse ;  /* 0x0000000025257223 */ /* 0x180fe2000001080f */
[-C--:B------:R-:W-:Y:S01]  /*f460*/  FFMA.FTZ R15, R29, R0.reuse, -R15 ;  /* 0x000000001d0f7223 */ /* 0x080fe2000001080f */
[----:B------:R-:W-:-:S05]  /*f470*/  FFMA.FTZ R29, R89, R0, -R25 ;  /* 0x00000000591d7223 */ /* 0x000fca0000010819 */
[----:B------:R-:W2:Y:S01]  /*f480*/  MUFU.EX2 R88, R88 ;  /* 0x0000005800587308 */ /* 0x000ea20000000800 */
[-CC-:B------:R-:W-:Y:S01]  /*f490*/  FFMA.FTZ R89, R84, R0.reuse, -R25.reuse ;  /* 0x0000000054597223 */ /* 0x180fe20000010819 */
[-CC-:B------:R-:W-:Y:S01]  /*f4a0*/  FFMA.FTZ R84, R86, R0.reuse, -R25.reuse ;  /* 0x0000000056547223 */ /* 0x180fe20000010819 */
[----:B------:R-:W-:-:S05]  /*f4b0*/  FFMA.FTZ R86, R75, R0, -R25 ;  /* 0x000000004b567223 */ /* 0x000fca0000010819 */
[----:B------:R-:W3:Y:S01]  /*f4c0*/  MUFU.EX2 R53, R53 ;  /* 0x0000003500357308 */ /* 0x000ee20000000800 */
[-CC-:B------:R-:W-:Y:S01]  /*f4d0*/  FFMA.FTZ R75, R78, R0.reuse, -R25.reuse ;  /* 0x000000004e4b7223 */ /* 0x180fe20000010819 */
[----:B------:R-:W-:Y:S02]  /*f4e0*/  @!P1 VIADD R16, R21, 0x31c40 ;  /* 0x00031c4015109836 */ /* 0x000fe40000000000 */
[----:B------:R-:W-:-:S04]  /*f4f0*/  FFMA.FTZ R78, R85, R0, -R25 ;  /* 0x00000000554e7223 */ /* 0x000fc80000010819 */
[----:B------:R-:W4:Y:S01]  /*f500*/  MUFU.EX2 R17, R17 ;  /* 0x0000001100117308 */ /* 0x000f220000000800 */
[-CC-:B------:R-:W-:Y:S01]  /*f510*/  FFMA.FTZ R85, R76, R0.reuse, -R25.reuse ;  /* 0x000000004c557223 */ /* 0x180fe20000010819 */
[----:B------:R-:W-:-:S06]  /*f520*/  FFMA.FTZ R76, R71, R0, -R25 ;  /* 0x00000000474c7223 */ /* 0x000fcc0000010819 */
[----:B------:R-:W4:Y:S01]  /*f530*/  MUFU.EX2 R90, R90 ;  /* 0x0000005a005a7308 */ /* 0x000f220000000800 */
[-CC-:B------:R-:W-:Y:S01]  /*f540*/  FFMA.FTZ R71, R77, R0.reuse, -R25.reuse ;  /* 0x000000004d477223 */ /* 0x180fe20000010819 */
[----:B------:R-:W-:Y:S01]  /*f550*/  FFMA.FTZ R77, R62, R0, -R25 ;  /* 0x000000003e4d7223 */ /* 0x000fe20000010819 */
[----:B------:R-:W-:Y:S01]  /*f560*/  @!P1 PRMT R16, RZ, 0x654, R16 ;  /* 0x00000654ff109816 */ /* 0x000fe20000000010 */
[----:B0-----:R-:W-:-:S04]  /*f570*/  FADD.FTZ R91, R18, R19 ;  /* 0x00000013125b7221 */ /* 0x001fc80000010000 */
[----:B------:R-:W0:Y:S01]  /*f580*/  MUFU.EX2 R80, R80 ;  /* 0x0000005000507308 */ /* 0x000e220000000800 */
[-CC-:B------:R-:W-:Y:S01]  /*f590*/  FFMA.FTZ R62, R92, R0.reuse, -R25.reuse ;  /* 0x000000005c3e7223 */ /* 0x180fe20000010819 */
[----:B-1----:R-:W-:Y:S01]  /*f5a0*/  FADD.FTZ R92, R24, R28 ;  /* 0x0000001c185c7221 */ /* 0x002fe20000010000 */
[----:B------:R-:W-:Y:S01]  /*f5b0*/  FFMA.FTZ R87, R87, R0, -R25 ;  /* 0x0000000057577223 */ /* 0x000fe20000010819 */
[----:B------:R1:W-:Y:S04]  /*f5c0*/  @!P1 SYNCS.ARRIVE.TRANS64.RED.A1T0 RZ, [R16+URZ], RZ ;  /* 0x000000ff10ff99a7 */ /* 0x0003e8000810043f */
[----:B------:R-:W0:Y:S01]  /*f5d0*/  MUFU.EX2 R29, R29 ;  /* 0x0000001d001d7308 */ /* 0x000e220000000800 */
[----:B--2---:R-:W-:-:S07]  /*f5e0*/  FADD.FTZ R94, R88, R91 ;  /* 0x0000005b585e7221 */ /* 0x004fce0000010000 */
[----:B------:R-:W-:Y:S01]  /*f5f0*/  MUFU.EX2 R81, R81 ;  /* 0x0000005100517308 */ /* 0x000fe20000000800 */
[----:B-1----:R-:W-:Y:S01]  /*f600*/  F2FP.BF16.F32.PACK_AB R16, R19, R18 ;  /* 0x000000121310723e */ /* 0x002fe200000010ff */
[----:B---3--:R-:W-:-:S06]  /*f610*/  FADD.FTZ R19, R53, R92 ;  /* 0x0000005c35137221 */ /* 0x008fcc0000010000 */
[----:B------:R-:W1:Y:S01]  /*f620*/  MUFU.EX2 R89, R89 ;  /* 0x0000005900597308 */ /* 0x000e620000000800 */
[----:B------:R-:W-:Y:S01]  /*f630*/  FFMA.FTZ R74, R74, R0, -R25 ;  /* 0x000000004a4a7223 */ /* 0x000fe20000010819 */
[C---:B----4-:R-:W-:Y:S01]  /*f640*/  FADD.FTZ R91, R17.reuse, R94 ;  /* 0x0000005e115b7221 */ /* 0x050fe20000010000 */
[----:B------:R-:W-:-:S05]  /*f650*/  F2FP.BF16.F32.PACK_AB R18, R17, R88 ;  /* 0x000000581112723e */ /* 0x000fca00000010ff */
[----:B------:R-:W2:Y:S01]  /*f660*/  MUFU.EX2 R82, R82 ;  /* 0x0000005200527308 */ /* 0x000ea20000000800 */
[----:B------:R-:W-:Y:S01]  /*f670*/  F2FP.BF16.F32.PACK_AB R17, R28, R24 ;  /* 0x000000181c11723e */ /* 0x000fe200000010ff */
[C---:B------:R-:W-:Y:S01]  /*f680*/  FADD.FTZ R24, R90.reuse, R19 ;  /* 0x000000135a187221 */ /* 0x040fe20000010000 */
[----:B------:R-:W-:-:S05]  /*f690*/  F2FP.BF16.F32.PACK_AB R19, R90, R53 ;  /* 0x000000355a13723e */ /* 0x000fca00000010ff */
[----:B------:R-:W3:Y:S01]  /*f6a0*/  MUFU.EX2 R84, R84 ;  /* 0x0000005400547308 */ /* 0x000ee20000000800 */
[-CC-:B------:R-:W-:Y:S01]  /*f6b0*/  FFMA.FTZ R53, R63, R0.reuse, -R25.reuse ;  /* 0x000000003f357223 */ /* 0x180fe20000010819 */
[----:B------:R-:W-:Y:S01]  /*f6c0*/  FFMA.FTZ R28, R56, R0, -R25 ;  /* 0x00000000381c7223 */ /* 0x000fe20000010819 */
[----:B0-----:R-:W-:-:S05]  /*f6d0*/  FADD.FTZ R56, R80, R91 ;  /* 0x0000005b50387221 */ /* 0x001fca0000010000 */
[----:B------:R-:W0:Y:S01]  /*f6e0*/  MUFU.EX2 R87, R87 ;  /* 0x0000005700577308 */ /* 0x000e220000000800 */
[----:B------:R-:W-:Y:S01]  /*f6f0*/  FFMA.FTZ R92, R54, R0, -R25 ;  /* 0x00000000365c7223 */ /* 0x000fe20000010819 */
[----:B------:R-:W-:-:S06]  /*f700*/  FADD.FTZ R24, R29, R24 ;  /* 0x000000181d187221 */ /* 0x000fcc0000010000 */
[----:B------:R-:W4:Y:S01]  /*f710*/  MUFU.EX2 R72, R72 ;  /* 0x0000004800487308 */ /* 0x000f220000000800 */
[----:B-1----:R-:W-:Y:S01]  /*f720*/  FADD.FTZ R91, R89, R24 ;  /* 0x00000018595b7221 */ /* 0x002fe20000010000 */
[----:B------:R-:W-:-:S06]  /*f730*/  FFMA.FTZ R79, R79, R0, -R25 ;  /* 0x000000004f4f7223 */ /* 0x000fcc0000010819 */
[----:B------:R-:W1:Y:S08]  /*f740*/  MUFU.EX2 R74, R74 ;  /* 0x0000004a004a7308 */ /* 0x000e700000000800 */
[----:B------:R-:W1:Y:S08]  /*f750*/  MUFU.EX2 R73, R73 ;  /* 0x0000004900497308 */ /* 0x000e700000000800 */
[----:B------:R2:W-:Y:S01]  /*f760*/  MUFU.EX2 R54, R53 ;  /* 0x0000003500367308 */ /* 0x0005e20000000800 */
[----:B------:R-:W-:-:S07]  /*f770*/  FFMA.FTZ R63, R60, R0, -R25 ;  /* 0x000000003c3f7223 */ /* 0x000fce0000010819 */
[----:B------:R-:W1:Y:S01]  /*f780*/  MUFU.EX2 R86, R86 ;  /* 0x0000005600567308 */ /* 0x000e620000000800 */
[----:B--2---:R-:W-:Y:S01]  /*f790*/  FADD.FTZ R53, R81, R56 ;  /* 0x0000003851357221 */ /* 0x004fe20000010000 */
[----:B------:R-:W-:-:S03]  /*f7a0*/  FFMA.FTZ R56, R27, R0, -R25 ;  /* 0x000000001b387223 */ /* 0x000fc60000010819 */
[----:B------:R-:W-:-:S03]  /*f7b0*/  FADD.FTZ R24, R82, R53 ;  /* 0x0000003552187221 */ /* 0x000fc60000010000 */
[----:B------:R2:W-:Y:S01]  /*f7c0*/  MUFU.EX2 R21, R77 ;  /* 0x0000004d00157308 */ /* 0x0005e20000000800 */
[----:B------:R-:W-:Y:S01]  /*f7d0*/  FADD.FTZ R27, R83, R24 ;  /* 0x00000018531b7221 */ /* 0x000fe20000010000 */
[----:B------:R-:W-:-:S06]  /*f7e0*/  FFMA.FTZ R70, R70, R0, -R25 ;  /* 0x0000000046467223 */ /* 0x000fcc0000010819 */
[----:B------:R-:W1:Y:S01]  /*f7f0*/  MUFU.EX2 R66, R66 ;  /* 0x0000004200427308 */ /* 0x000e620000000800 */
[-CC-:B--2---:R-:W-:Y:S01]  /*f800*/  FFMA.FTZ R77, R69, R0.reuse, -R25.reuse ;  /* 0x00000000454d7223 */ /* 0x184fe20000010819 */
[-CC-:B------:R-:W-:Y:S01]  /*f810*/  FFMA.FTZ R69, R57, R0.reuse, -R25.reuse ;  /* 0x0000000039457223 */ /* 0x180fe20000010819 */
[----:B------:R-:W-:Y:S01]  /*f820*/  FFMA.FTZ R57, R26, R0, -R25 ;  /* 0x000000001a397223 */ /* 0x000fe20000010819 */
[----:B---3--:R-:W-:-:S04]  /*f830*/  FADD.FTZ R26, R84, R91 ;  /* 0x0000005b541a7221 */ /* 0x008fc80000010000 */
        /* <DEDUP_REMOVED lines=10> */
[----:B------:R-:W-:Y:S01]  /*f8e0*/  FFMA.FTZ R60, R31, R0, -R25 ;  /* 0x000000001f3c7223 */ /* 0x000fe20000010819 */
[----:B0-----:R-:W-:Y:S01]  /*f8f0*/  FADD.FTZ R25, R87, R26 ;  /* 0x0000001a57197221 */ /* 0x001fe20000010000 */
[----:B----4-:R-:W-:-:S04]  /*f900*/  FADD.FTZ R24, R72, R27 ;  /* 0x0000001b48187221 */ /* 0x010fc80000010000 */
[----:B------:R-:W0:Y:S01]  /*f910*/  MUFU.EX2 R58, R58 ;  /* 0x0000003a003a7308 */ /* 0x000e220000000800 */
[----:B-1----:R-:W-:Y:S01]  /*f920*/  FADD.FTZ R25, R74, R25 ;  /* 0x000000194a197221 */ /* 0x002fe20000010000 */
[----:B------:R-:W-:-:S06]  /*f930*/  FADD.FTZ R27, R73, R24 ;  /* 0x00000018491b7221 */ /* 0x000fcc0000010000 */
[----:B------:R-:W1:Y:S01]  /*f940*/  MUFU.EX2 R78, R78 ;  /* 0x0000004e004e7308 */ /* 0x000e620000000800 */
[----:B------:R-:W-:Y:S01]  /*f950*/  FADD.FTZ R24, R86, R25 ;  /* 0x0000001956187221 */ /* 0x000fe20000010000 */
[----:B------:R-:W-:-:S06]  /*f960*/  FADD.FTZ R26, R66, R27 ;  /* 0x0000001b421a7221 */ /* 0x000fcc0000010000 */
[----:B------:R-:W4:Y:S01]  /*f970*/  MUFU.EX2 R85, R85 ;  /* 0x0000005500557308 */ /* 0x000f220000000800 */
[----:B--2---:R-:W-:Y:S01]  /*f980*/  FADD.FTZ R30, R75, R24 ;  /* 0x000000184b1e7221 */ /* 0x004fe20000010000 */
[----:B------:R2:W-:Y:S01]  /*f990*/  STSM.16.M88.4 [R23+0x24300], R16 ;  /* 0x0243001017007844 */ /* 0x0005e20000000200 */
[----:B------:R-:W-:-:S05]  /*f9a0*/  FADD.FTZ R27, R67, R26 ;  /* 0x0000001a431b7221 */ /* 0x000fca0000010000 */
[----:B------:R-:W4:Y:S08]  /*f9b0*/  MUFU.EX2 R50, R50 ;  /* 0x0000003200327308 */ /* 0x000f300000000800 */
[----:B------:R-:W4:Y:S01]  /*f9c0*/  MUFU.EX2 R70, R70 ;  /* 0x0000004600467308 */ /* 0x000f220000000800 */
[----:B--2---:R-:W-:Y:S01]  /*f9d0*/  F2FP.BF16.F32.PACK_AB R17, R89, R29 ;  /* 0x0000001d5911723e */ /* 0x004fe200000010ff */
[----:B---3--:R-:W-:-:S06]  /*f9e0*/  FADD.FTZ R29, R79, R30 ;  /* 0x0000001e4f1d7221 */ /* 0x008fcc0000010000 */
[----:B------:R-:W2:Y:S01]  /*f9f0*/  MUFU.EX2 R51, R51 ;  /* 0x0000003300337308 */ /* 0x000ea20000000800 */
[----:B0-----:R-:W-:Y:S01]  /*fa00*/  FADD.FTZ R30, R58, R27 ;  /* 0x0000001b3a1e7221 */ /* 0x001fe20000010000 */
[----:B------:R-:W-:Y:S01]  /*fa10*/  F2FP.BF16.F32.PACK_AB R24, R73, R72 ;  /* 0x000000484918723e */ /* 0x000fe200000010ff */
[----:B-1----:R-:W-:-:S05]  /*fa20*/  FADD.FTZ R72, R78, R29 ;  /* 0x0000001d4e487221 */ /* 0x002fca0000010000 */
[----:B------:R-:W0:Y:S01]  /*fa30*/  MUFU.EX2 R76, R76 ;  /* 0x0000004c004c7308 */ /* 0x000e220000000800 */
[----:B------:R-:W-:Y:S01]  /*fa40*/  FADD.FTZ R29, R59, R30 ;  /* 0x0000001e3b1d7221 */ /* 0x000fe20000010000 */
[----:B----4-:R-:W-:-:S06]  /*fa50*/  FADD.FTZ R31, R85, R72 ;  /* 0x00000048551f7221 */ /* 0x010fcc0000010000 */
[----:B------:R-:W1:Y:S01]  /*fa60*/  MUFU.EX2 R42, R42 ;  /* 0x0000002a002a7308 */ /* 0x000e620000000800 */
[----:B------:R-:W-:-:S07]  /*fa70*/  FADD.FTZ R30, R50, R29 ;  /* 0x0000001d321e7221 */ /* 0x000fce0000010000 */
[----:B------:R-:W3:Y:S01]  /*fa80*/  MUFU.EX2 R71, R71 ;  /* 0x0000004700477308 */ /* 0x000ee20000000800 */
[----:B------:R-:W-:Y:S01]  /*fa90*/  F2FP.BF16.F32.PACK_AB R16, R81, R80 ;  /* 0x000000505110723e */ /* 0x000fe200000010ff */
[----:B------:R-:W-:-:S06]  /*faa0*/  FADD.FTZ R31, R70, R31 ;  /* 0x0000001f461f7221 */ /* 0x000fcc0000010000 */
[----:B------:R-:W4:Y:S08]  /*fab0*/  MUFU.EX2 R64, R64 ;  /* 0x0000004000407308 */ /* 0x000f300000000800 */
[----:B------:R-:W4:Y:S01]  /*fac0*/  MUFU.EX2 R34, R34 ;  /* 0x0000002200227308 */ /* 0x000f220000000800 */
[----:B------:R-:W-:-:S07]  /*fad0*/  F2FP.BF16.F32.PACK_AB R26, R67, R66 ;  /* 0x00000042431a723e */ /* 0x000fce00000010ff */
[----:B------:R2:W-:Y:S02]  /*fae0*/  MUFU.EX2 R81, R28 ;  /* 0x0000001c00517308 */ /* 0x0005e40000000800 */
[----:B--2---:R-:W-:Y:S01]  /*faf0*/  F2FP.BF16.F32.PACK_AB R28, R59, R58 ;  /* 0x0000003a3b1c723e */ /* 0x004fe200000010ff */
[----:B------:R-:W-:-:S05]  /*fb00*/  FADD.FTZ R59, R51, R30 ;  /* 0x0000001e333b7221 */ /* 0x000fca0000010000 */
[----:B------:R-:W2:Y:S01]  /*fb10*/  MUFU.EX2 R62, R62 ;  /* 0x0000003e003e7308 */ /* 0x000ea20000000800 */
[----:B------:R-:W-:Y:S01]  /*fb20*/  F2FP.BF16.F32.PACK_AB R30, R51, R50 ;  /* 0x00000032331e723e */ /* 0x000fe200000010ff */
[----:B0-----:R-:W-:Y:S01]  /*fb30*/  FADD.FTZ R50, R76, R31 ;  /* 0x0000001f4c327221 */ /* 0x001fe20000010000 */
[----:B-1----:R-:W-:-:S03]  /*fb40*/  FADD.FTZ R66, R42, R59 ;  /* 0x0000003b2a427221 */ /* 0x002fc60000010000 */
[----:B---3--:R-:W-:Y:S02]  /*fb50*/  FADD.FTZ R51, R71, R50 ;  /* 0x0000003247337221 */ /* 0x008fe40000010000 */
[----:B------:R-:W0:Y:S01]  /*fb60*/  MUFU.EX2 R38, R38 ;  /* 0x0000002600267308 */ /* 0x000e220000000800 */
[----:B------:R-:W-:Y:S01]  /*fb70*/  FADD.FTZ R59, R43, R66 ;  /* 0x000000422b3b7221 */ /* 0x000fe20000010000 */
[----:B------:R-:W-:Y:S01]  /*fb80*/  F2FP.BF16.F32.PACK_AB R18, R83, R82 ;  /* 0x000000525312723e */ /* 0x000fe200000010ff */
[----:B----4-:R-:W-:-:S05]  /*fb90*/  FADD.FTZ R66, R64, R51 ;  /* 0x0000003340427221 */ /* 0x010fca0000010000 */
[----:B------:R-:W1:Y:S01]  /*fba0*/  MUFU.EX2 R65, R65 ;  /* 0x0000004100417308 */ /* 0x000e620000000800 */
[----:B------:R-:W-:Y:S02]  /*fbb0*/  F2FP.BF16.F32.PACK_AB R19, R87, R84 ;  /* 0x000000545713723e */ /* 0x000fe400000010ff */
[----:B------:R-:W-:-:S05]  /*fbc0*/  F2FP.BF16.F32.PACK_AB R31, R76, R70 ;  /* 0x000000464c1f723e */ /* 0x000fca00000010ff */
[----:B------:R-:W3:Y:S01]  /*fbd0*/  MUFU.EX2 R48, R48 ;  /* 0x0000003000307308 */ /* 0x000ee20000000800 */
[----:B------:R-:W-:Y:S01]  /*fbe0*/  FADD.FTZ R70, R34, R59 ;  /* 0x0000003b22467221 */ /* 0x000fe20000010000 */
[----:B------:R-:W-:Y:S01]  /*fbf0*/  FADD.FTZ R51, R21, R66 ;  /* 0x0000004215337221 */ /* 0x000fe20000010000 */
[----:B------:R4:W-:Y:S01]  /*fc00*/  STSM.16.M88.4 [R23+0x25b00], R16 ;  /* 0x025b001017007844 */ /* 0x0009e20000000200 */
[----:B------:R-:W-:-:S04]  /*fc10*/  F2FP.BF16.F32.PACK_AB R25, R86, R74 ;  /* 0x0000004a5619723e */ /* 0x000fc800000010ff */
[----:B------:R-:W3:Y:S01]  /*fc20*/  MUFU.EX2 R47, R47 ;  /* 0x0000002f002f7308 */ /* 0x000ee20000000800 */
[----:B------:R-:W-:-:S07]  /*fc30*/  F2FP.BF16.F32.PACK_AB R27, R79, R75 ;  /* 0x0000004b4f1b723e */ /* 0x000fce00000010ff */
[----:B------:R-:W3:Y:S01]  /*fc40*/  MUFU.EX2 R55, R92 ;  /* 0x0000005c00377308 */ /* 0x000ee20000000800 */
[----:B----4-:R-:W-:Y:S01]  /*fc50*/  F2FP.BF16.F32.PACK_AB R16, R43, R42 ;  /* 0x0000002a2b10723e */ /* 0x010fe200000010ff */
[----:B------:R-:W-:Y:S01]  /*fc60*/  FADD.FTZ R43, R35, R70 ;  /* 0x00000046232b7221 */ /* 0x000fe20000010000 */
[----:B--2---:R-:W-:-:S05]  /*fc70*/  FADD.FTZ R42, R62, R51 ;  /* 0x000000333e2a7221 */ /* 0x004fca0000010000 */
[----:B------:R-:W2:Y:S01]  /*fc80*/  MUFU.EX2 R49, R49 ;  /* 0x0000003100317308 */ /* 0x000ea20000000800 */
[----:B------:R-:W-:Y:S01]  /*fc90*/  F2FP.BF16.F32.PACK_AB R29, R85, R78 ;  /* 0x0000004e551d723e */ /* 0x000fe200000010ff */
[----:B------:R1:W-:Y:S01]  /*fca0*/  STSM.16.M88.4 [R23+0x27300], R24 ;  /* 0x0273001817007844 */ /* 0x0003e20000000200 */
[----:B0-----:R-:W-:-:S05]  /*fcb0*/  FADD.FTZ R43, R38, R43 ;  /* 0x0000002b262b7221 */ /* 0x001fca0000010000 */
[----:B------:R-:W0:Y:S01]  /*fcc0*/  MUFU.EX2 R68, R90 ;  /* 0x0000005a00447308 */ /* 0x000e220000000800 */
[----:B------:R4:W-:Y:S07]  /*fcd0*/  STSM.16.M88.4 [R23+0x28b00], R28 ;  /* 0x028b001c17007844 */ /* 0x0009ee0000000200 */
[----:B------:R-:W0:Y:S01]  /*fce0*/  MUFU.EX2 R46, R46 ;  /* 0x0000002e002e7308 */ /* 0x000e220000000800 */
[----:B-1----:R-:W-:Y:S01]  /*fcf0*/  FADD.FTZ R25, R65, R42 ;  /* 0x0000002a41197221 */ /* 0x002fe20000010000 */
[----:B---3--:R-:W-:-:S06]  /*fd00*/  FADD.FTZ R26, R48, R43 ;  /* 0x0000002b301a7221 */ /* 0x008fcc0000010000 */
[----:B------:R-:W1:Y:S01]  /*fd10*/  MUFU.EX2 R88, R88 ;  /* 0x0000005800587308 */ /* 0x000e620000000800 */
[----:B----4-:R-:W-:Y:S01]  /*fd20*/  FADD.FTZ R28, R54, R25 ;  /* 0x00000019361c7221 */ /* 0x010fe20000010000 */
[----:B------:R-:W-:Y:S01]  /*fd30*/  F2FP.BF16.F32.PACK_AB R19, R62, R21 ;  /* 0x000000153e13723e */ /* 0x000fe200000010ff */
[----:B------:R-:W-:-:S05]  /*fd40*/  FADD.FTZ R26, R47, R26 ;  /* 0x0000001a2f1a7221 */ /* 0x000fca0000010000 */
[----:B------:R-:W3:Y:S01]  /*fd50*/  MUFU.EX2 R41, R41 ;  /* 0x0000002900297308 */ /* 0x000ee20000000800 */
[----:B------:R-:W-:Y:S01]  /*fd60*/  F2FP.BF16.F32.PACK_AB R18, R35, R34 ;  /* 0x000000222312723e */ /* 0x000fe200000010ff */
[----:B------:R-:W-:Y:S01]  /*fd70*/  FADD.FTZ R21, R55, R28 ;  /* 0x0000001c37157221 */ /* 0x000fe20000010000 */
[----:B------:R-:W4:Y:S05]  /*fd80*/  @P5 LDC R35, c[0x0][0x44c] ;  /* 0x00011300ff235b82 */ /* 0x000f2a0000000800 */
[----:B------:R-:W3:Y:S01]  /*fd90*/  MUFU.EX2 R40, R40 ;  /* 0x0000002800287308 */ /* 0x000ee20000000800 */
[----:B--2---:R-:W-:Y:S01]  /*fda0*/  FADD.FTZ R29, R49, R26 ;  /* 0x0000001a311d7221 */ /* 0x004fe20000010000 */
[----:B0-----:R-:W-:Y:S01]  /*fdb0*/  FADD.FTZ R21, R68, R21 ;  /* 0x0000001544157221 */ /* 0x001fe20000010000 */
[----:B------:R-:W0:Y:S05]  /*fdc0*/  @P5 LDC R43, c[0x0][0x450] ;  /* 0x00011400ff2b5b82 */ /* 0x000e2a0000000800 */
[----:B------:R-:W2:Y:S01]  /*fdd0*/  MUFU.EX2 R77, R77 ;  /* 0x0000004d004d7308 */ /* 0x000ea20000000800 */
[----:B------:R-:W-:Y:S01]  /*fde0*/  FADD.FTZ R28, R46, R29 ;  /* 0x0000001d2e1c7221 */ /* 0x000fe20000010000 */
[----:B-1----:R-:W-:-:S06]  /*fdf0*/  FADD.FTZ R30, R88, R21 ;  /* 0x00000015581e7221 */ /* 0x002fcc0000010000 */
[----:B------:R-:W1:Y:S08]  /*fe00*/  MUFU.EX2 R44, R44 ;  /* 0x0000002c002c7308 */ /* 0x000e700000000800 */
[----:B------:R-:W4:Y:S01]  /*fe10*/  MUFU.EX2 R58, R69 ;  /* 0x00000045003a7308 */ /* 0x000f220000000800 */
[----:B---3--:R-:W-:Y:S01]  /*fe20*/  FADD.FTZ R21, R41, R28 ;  /* 0x0000001c29157221 */ /* 0x008fe20000010000 */
[----:B------:R-:W-:-:S06]  /*fe30*/  FADD.FTZ R30, R81, R30 ;  /* 0x0000001e511e7221 */ /* 0x000fcc0000010000 */
[----:B------:R-:W3:Y:S01]  /*fe40*/  MUFU.EX2 R39, R39 ;  /* 0x0000002700277308 */ /* 0x000ee20000000800 */
[----:B------:R-:W-:-:S07]  /*fe50*/  F2FP.BF16.F32.PACK_AB R17, R64, R71 ;  /* 0x000000474011723e */ /* 0x000fce00000010ff */
[----:B------:R-:W0:Y:S01]  /*fe60*/  MUFU.EX2 R93, R93 ;  /* 0x0000005d005d7308 */ /* 0x000e220000000800 */
[----:B------:R-:W-:Y:S01]  /*fe70*/  FADD.FTZ R21, R40, R21 ;  /* 0x0000001528157221 */ /* 0x000fe20000010000 */
[----:B--2---:R-:W-:-:S06]  /*fe80*/  FADD.FTZ R31, R77, R30 ;  /* 0x0000001e4d1f7221 */ /* 0x004fcc0000010000 */
[----:B------:R-:W2:Y:S01]  /*fe90*/  MUFU.EX2 R45, R45 ;  /* 0x0000002d002d7308 */ /* 0x000ea20000000800 */
[----:B------:R-:W-:-:S07]  /*fea0*/  F2FP.BF16.F32.PACK_AB R24, R48, R38 ;  /* 0x000000263018723e */ /* 0x000fce00000010ff */
[----:B------:R-:W2:Y:S01]  /*feb0*/  MUFU.EX2 R50, R63 ;  /* 0x0000003f00327308 */ /* 0x000ea20000000800 */
[----:B------:R4:W-:Y:S01]  /*fec0*/  STSM.16.M88.4 [R23+0x2a300], R16 ;  /* 0x02a3001017007844 */ /* 0x0009e20000000200 */
[----:B-1----:R-:W-:-:S06]  /*fed0*/  FADD.FTZ R38, R44, R21 ;  /* 0x000000152c267221 */ /* 0x002fcc0000010000 */
[----:B------:R-:W1:Y:S08]  /*fee0*/  MUFU.EX2 R36, R36 ;  /* 0x0000002400247308 */ /* 0x000e700000000800 */
[----:B------:R-:W1:Y:S01]  /*fef0*/  MUFU.EX2 R97, R97 ;  /* 0x0000006100617308 */ /* 0x000e620000000800 */
[----:B----4-:R-:W-:Y:S01]  /*ff00*/  FADD.FTZ R16, R58, R31 ;  /* 0x0000001f3a107221 */ /* 0x010fe20000010000 */
[----:B------:R-:W-:Y:S01]  /*ff10*/  F2FP.BF16.F32.PACK_AB R25, R54, R65 ;  /* 0x000000413619723e */ /* 0x000fe200000010ff */
[----:B---3--:R-:W-:Y:S01]  /*ff20*/  FADD.FTZ R38, R39, R38 ;  /* 0x0000002627267221 */ /* 0x008fe20000010000 */
[----:B------:R-:W-:-:S04]  /*ff30*/  F2FP.BF16.F32.PACK_AB R26, R49, R47 ;  /* 0x0000002f311a723e */ /* 0x000fc800000010ff */
[----:B------:R-:W3:Y:S01]  /*ff40*/  MUFU.EX2 R37, R37 ;  /* 0x0000002500257308 */ /* 0x000ee20000000800 */
[----:B------:R-:W-:Y:S01]  /*ff50*/  F2FP.BF16.F32.PACK_AB R27, R68, R55 ;  /* 0x00000037441b723e */ /* 0x000fe200000010ff */
[----:B0-----:R-:W-:-:S06]  /*ff60*/  FADD.FTZ R17, R93, R16 ;  /* 0x000000105d117221 */ /* 0x001fcc0000010000 */
[----:B------:R-:W0:Y:S01]  /*ff70*/  MUFU.EX2 R34, R61 ;  /* 0x0000003d00227308 */ /* 0x000e220000000800 */
[----:B------:R-:W-:-:S04]  /*ff80*/  @P5 IMAD.HI.U32 R18, R100, R35, RZ ;  /* 0x0000002364125227 */ /* 0x000fc800078e00ff */
[----:B--2---:R-:W-:Y:S01]  /*ff90*/  FADD.FTZ R19, R45, R38 ;  /* 0x000000262d137221 */ /* 0x004fe20000010000 */
[----:B------:R2:W-:Y:S02]  /*ffa0*/  STSM.16.M88.4 [R23+0x2bb00], R24 ;  /* 0x02bb001817007844 */ /* 0x0005e40000000200 */
[----:B------:R-:W4:Y:S01]  /*ffb0*/  MUFU.EX2 R33, R33 ;  /* 0x0000002100217308 */ /* 0x000f220000000800 */
[----:B------:R-:W-:-:S07]  /*ffc0*/  FADD.FTZ R16, R50, R17 ;  /* 0x0000001132107221 */ /* 0x000fce0000010000 */
[----:B------:R-:W4:Y:S01]  /*ffd0*/  MUFU.EX2 R57, R57 ;  /* 0x0000003900397308 */ /* 0x000f220000000800 */
[----:B--2---:R-:W-:Y:S01]  /*ffe0*/  IMAD.MOV.U32 R27, RZ, RZ, R100 ;  /* 0x000000ffff1b7224 */ /* 0x004fe200078e0064 */
[----:B------:R-:W-:-:S06]  /*fff0*/  @P5 SHF.R.U32.HI R27, RZ, R43, R18 ;  /* 0x0000002bff1b5219 */ /* 0x000fcc0000011612 */
[----:B------:R-:W2:Y:S01]  /*10000*/  MUFU.EX2 R52, R52 ;  /* 0x0000003400347308 */ /* 0x000ea20000000800 */
[----:B-1----:R-:W-:Y:S01]  /*10010*/  FADD.FTZ R18, R36, R19 ;  /* 0x0000001324127221 */ /* 0x002fe20000010000 */
[----:B------:R-:W-:-:S06]  /*10020*/  FADD.FTZ R19, R97, R16 ;  /* 0x0000001061137221 */ /* 0x000fcc0000010000 */
[----:B------:R-:W-:Y:S01]  /*10030*/  MUFU.EX2 R56, R56 ;  /* 0x0000003800387308 */ /* 0x000fe20000000800 */
[----:B---3--:R-:W-:Y:S01]  /*10040*/  FADD.FTZ R24, R37, R18 ;  /* 0x0000001225187221 */ /* 0x008fe20000010000 */
[----:B0-----:R-:W-:-:S06]  /*10050*/  FADD.FTZ R26, R34, R19 ;  /* 0x00000013221a7221 */ /* 0x001fcc0000010000 */
[----:B------:R-:W-:Y:S08]  /*10060*/  MUFU.EX2 R32, R32 ;  /* 0x0000002000207308 */ /* 0x000ff00000000800 */
[----:B------:R-:W-:Y:S08]  /*10070*/  MUFU.EX2 R15, R15 ;  /* 0x0000000f000f7308 */ /* 0x000ff00000000800 */
[----:B------:R-:W-:Y:S08]  /*10080*/  MUFU.EX2 R53, R53 ;  /* 0x0000003500357308 */ /* 0x000ff00000000800 */
[----:B------:R-:W0:Y:S01]  /*10090*/  MUFU.EX2 R60, R60 ;  /* 0x0000003c003c7308 */ /* 0x000e220000000800 */
[----:B------:R-:W-:Y:S01]  /*100a0*/  F2FP.BF16.F32.PACK_AB R28, R41, R46 ;  /* 0x0000002e291c723e */ /* 0x000fe200000010ff */
[----:B----4-:R-:W-:Y:S01]  /*100b0*/  FADD.FTZ R21, R33, R24 ;  /* 0x0000001821157221 */ /* 0x010fe20000010000 */
[----:B------:R-:W-:Y:S01]  /*100c0*/  F2FP.BF16.F32.PACK_AB R29, R81, R88 ;  /* 0x00000058511d723e */ /* 0x000fe200000010ff */
[----:B------:R-:W-:Y:S01]  /*100d0*/  FADD.FTZ R25, R57, R26 ;  /* 0x0000001a39197221 */ /* 0x000fe20000010000 */
[----:B------:R-:W-:-:S02]  /*100e0*/  F2FP.BF16.F32.PACK_AB R30, R44, R40 ;  /* 0x000000282c1e723e */ /* 0x000fc400000010ff */
[----:B------:R-:W-:Y:S02]  /*100f0*/  F2FP.BF16.F32.PACK_AB R31, R58, R77 ;  /* 0x0000004d3a1f723e */ /* 0x000fe400000010ff */
[----:B------:R-:W-:Y:S01]  /*10100*/  IADD3 R26, R27, R98, -R99 ;  /* 0x000000621b1a7210 */ /* 0x000fe20007ffe863 */
[----:B--2---:R-:W-:Y:S02]  /*10110*/  FADD.FTZ R21, R52, R21 ;  /* 0x0000001534157221 */ /* 0x004fe40000010000 */
[----:B------:R1:W-:Y:S01]  /*10120*/  STSM.16.M88.4 [R23+0x2d300], R28 ;  /* 0x02d3001c17007844 */ /* 0x0003e20000000200 */
[----:B------:R-:W-:Y:S02]  /*10130*/  F2FP.BF16.F32.PACK_AB R16, R45, R39 ;  /* 0x000000272d10723e */ /* 0x000fe400000010ff */
[----:B------:R-:W-:Y:S02]  /*10140*/  F2FP.BF16.F32.PACK_AB R17, R50, R93 ;  /* 0x0000005d3211723e */ /* 0x000fe400000010ff */
[----:B------:R-:W-:-:S02]  /*10150*/  F2FP.BF16.F32.PACK_AB R18, R37, R36 ;  /* 0x000000242512723e */ /* 0x000fc400000010ff */
[----:B------:R-:W-:Y:S02]  /*10160*/  F2FP.BF16.F32.PACK_AB R19, R34, R97 ;  /* 0x000000612213723e */ /* 0x000fe400000010ff */
[----:B0-----:R-:W-:Y:S01]  /*10170*/  F2FP.BF16.F32.PACK_AB R27, R60, R53 ;  /* 0x000000353c1b723e */ /* 0x001fe200000010ff */
[----:B-1----:R-:W-:Y:S01]  /*10180*/  FADD.FTZ R28, R56, R25 ;  /* 0x00000019381c7221 */ /* 0x002fe20000010000 */
[----:B------:R-:W-:Y:S01]  /*10190*/  IMAD.HI R29, R26, 0x38e38e39, RZ ;  /* 0x38e38e391a1d7827 */ /* 0x000fe200078e02ff */
[----:B------:R-:W-:-:S03]  /*101a0*/  F2FP.BF16.F32.PACK_AB R26, R15, R32 ;  /* 0x000000200f1a723e */ /* 0x000fc600000010ff */
[----:B------:R-:W-:Y:S01]  /*101b0*/  FADD.FTZ R32, R32, R21 ;  /* 0x0000001520207221 */ /* 0x000fe20000010000 */
[----:B------:R-:W-:Y:S01]  /*101c0*/  FADD.FTZ R53, R53, R28 ;  /* 0x0000001c35357221 */ /* 0x000fe20000010000 */
[----:B------:R0:W-:Y:S02]  /*101d0*/  STSM.16.M88.4 [R23+0x2eb00], R16 ;  /* 0x02eb001017007844 */ /* 0x0001e40000000200 */
[----:B------:R-:W-:-:S05]  /*101e0*/  FADD.FTZ R15, R15, R32 ;  /* 0x000000200f0f7221 */ /* 0x000fca0000010000 */
[----:B------:R-:W-:Y:S01]  /*101f0*/  STL [R1+0x18], R15 ;  /* 0x0000180f01007387 */ /* 0x000fe20000100800 */
[----:B0-----:R-:W-:-:S05]  /*10200*/  FADD.FTZ R16, R60, R53 ;  /* 0x000000353c107221 */ /* 0x001fca0000010000 */
[----:B------:R0:W-:Y:S04]  /*10210*/  STL [R1+0x3c], R16 ;  /* 0x00003c1001007387 */ /* 0x0001e80000100800 */
[----:B------:R1:W-:Y:S04]  /*10220*/  STL [R1+0x34], RZ ;  /* 0x000034ff01007387 */ /* 0x0003e80000100800 */
        /* <DEDUP_REMOVED lines=13> */
[----:B0-----:R-:W2:Y:S04]  /*10300*/  LDL R16, [R1+0xf8] ;  /* 0x0000f80001107983 */ /* 0x001ea80000100800 */
[----:B------:R1:W-:Y:S04]  /*10310*/  STL [R1+0x8c], RZ ;  /* 0x00008cff01007387 */ /* 0x0003e80000100800 */
[----:B------:R1:W-:Y:S04]  /*10320*/  STL [R1+0x88], RZ ;  /* 0x000088ff01007387 */ /* 0x0003e80000100800 */
[----:B------:R1:W-:Y:S01]  /*10330*/  STL [R1+0xc], RZ ;  /* 0x00000cff01007387 */ /* 0x0003e20000100800 */
[----:B------:R-:W-:-:S03]  /*10340*/  SHF.R.U32.HI R28, RZ, 0x1f, R29 ;  /* 0x0000001fff1c7819 */ /* 0x000fc6000001161d */
[----:B------:R1:W-:Y:S04]  /*10350*/  STL [R1+0x8], RZ ;  /* 0x000008ff01007387 */ /* 0x0003e80000100800 */
[----:B------:R1:W-:Y:S01]  /*10360*/  STL [R1+0x84], RZ ;  /* 0x000084ff01007387 */ /* 0x0003e20000100800 */
[----:B------:R-:W-:-:S03]  /*10370*/  F2FP.BF16.F32.PACK_AB R24, R52, R33 ;  /* 0x000000213418723e */ /* 0x000fc600000010ff */
[----:B------:R1:W-:Y:S01]  /*10380*/  STL [R1+0x80], RZ ;  /* 0x000080ff01007387 */ /* 0x0003e20000100800 */
[----:B------:R-:W-:-:S03]  /*10390*/  F2FP.BF16.F32.PACK_AB R25, R56, R57 ;  /* 0x000000393819723e */ /* 0x000fc600000010ff */
[----:B------:R1:W-:Y:S01]  /*103a0*/  STL [R1+0x4], RZ ;  /* 0x000004ff01007387 */ /* 0x0003e20000100800 */
[----:B------:R-:W-:-:S03]  /*103b0*/  LEA.HI.SX32 R28, R29, R28, 0x1b ;  /* 0x0000001c1d1c7211 */ /* 0x000fc600078fdaff */
[----:B------:R1:W-:Y:S04]  /*103c0*/  STL [R1+0x7c], RZ ;  /* 0x00007cff01007387 */ /* 0x0003e80000100800 */
[----:B------:R1:W-:Y:S04]  /*103d0*/  STL [R1+0x78], RZ ;  /* 0x000078ff01007387 */ /* 0x0003e80000100800 */
[----:B------:R1:W-:Y:S04]  /*103e0*/  STL [R1+0x74], RZ ;  /* 0x000074ff01007387 */ /* 0x0003e80000100800 */
[----:B------:R1:W-:Y:S04]  /*103f0*/  STL [R1+0x70], RZ ;  /* 0x000070ff01007387 */ /* 0x0003e80000100800 */
[----:B------:R1:W-:Y:S04]  /*10400*/  STL [R1+0x6c], RZ ;  /* 0x00006cff01007387 */ /* 0x0003e80000100800 */
[----:B------:R1:W-:Y:S04]  /*10410*/  STL [R1+0x68], RZ ;  /* 0x000068ff01007387 */ /* 0x0003e80000100800 */
[----:B------:R1:W-:Y:S04]  /*10420*/  STSM.16.M88.4 [R23+0x30300], R24 ;  /* 0x0303001817007844 */ /* 0x0003e80000000200 */
[----:B------:R1:W-:Y:S04]  /*10430*/  STL [R1+0x64], RZ ;  /* 0x000064ff01007387 */ /* 0x0003e80000100800 */
[----:B------:R1:W-:Y:S01]  /*10440*/  STL [R1+0x60], RZ ;  /* 0x000060ff01007387 */ /* 0x0003e20000100800 */
[----:B------:R0:W-:Y:S06]  /*10450*/  MEMBAR.ALL.CTA ;  /* 0x0000000000007992 */ /* 0x0001ec0000008000 */
[----:B0-----:R-:W0:Y:S04]  /*10460*/  FENCE.VIEW.ASYNC.S ;  /* 0x00000000000073c6 */ /* 0x001e280000000000 */
[----:B------:R1:W-:Y:S04]  /*10470*/  STL [R1+0x5c], RZ ;  /* 0x00005cff01007387 */ /* 0x0003e80000100800 */
[----:B------:R1:W-:Y:S04]  /*10480*/  STL [R1+0x58], RZ ;  /* 0x000058ff01007387 */ /* 0x0003e80000100800 */
[----:B------:R1:W-:Y:S01]  /*10490*/  STL [R1+0x54], RZ ;  /* 0x000054ff01007387 */ /* 0x0003e20000100800 */
[----:B------:R-:W-:-:S03]  /*104a0*/  VIADD R15, R96, 0xfffffffe ;  /* 0xfffffffe600f7836 */ /* 0x000fc60000000000 */
[----:B------:R1:W-:Y:S01]  /*104b0*/  STL [R1+0x50], RZ ;  /* 0x000050ff01007387 */ /* 0x0003e20000100800 */
[----:B------:R-:W-:Y:S01]  /*104c0*/  IMAD.MOV.U32 R156, RZ, RZ, RZ ;  /* 0x000000ffff9c7224 */ /* 0x000fe200078e00ff */
[----:B------:R-:W-:Y:S01]  /*104d0*/  CS2R R152, SRZ ;  /* 0x0000000000987805 */ /* 0x000fe2000001ff00 */
[----:B------:R-:W-:Y:S01]  /*104e0*/  IMAD.MOV.U32 R148, RZ, RZ, RZ ;  /* 0x000000ffff947224 */ /* 0x000fe200078e00ff */
[----:B------:R-:W-:Y:S02]  /*104f0*/  CS2R R146, SRZ ;  /* 0x0000000000927805 */ /* 0x000fe4000001ff00 */
[----:B------:R-:W-:Y:S01]  /*10500*/  CS2R R142, SRZ ;  /* 0x00000000008e7805 */ /* 0x000fe2000001ff00 */
[----:B------:R-:W-:Y:S01]  /*10510*/  IMAD.MOV.U32 R140, RZ, RZ, RZ ;  /* 0x000000ffff8c7224 */ /* 0x000fe200078e00ff */
[----:B------:R-:W-:Y:S01]  /*10520*/  CS2R R106, SRZ ;  /* 0x00000000006a7805 */ /* 0x000fe2000001ff00 */
[----:B------:R-:W-:Y:S02]  /*10530*/  IMAD.MOV.U32 R138, RZ, RZ, RZ ;  /* 0x000000ffff8a7224 */ /* 0x000fe400078e00ff */
[----:B------:R-:W-:Y:S01]  /*10540*/  IMAD.MOV.U32 R137, RZ, RZ, RZ ;  /* 0x000000ffff897224 */ /* 0x000fe200078e00ff */
[----:B0-----:R-:W-:Y:S01]  /*10550*/  NOP ;  /* 0x0000000000007918 */ /* 0x001fe20000000000 */
[----:B--2---:R-:W-:-:S05]  /*10560*/  VIMNMX R16, R16, R28, !PT ;  /* 0x0000001c10107248 */ /* 0x004fca0007fe0100 */
[----:B------:R1:W-:Y:S04]  /*10570*/  STL [R1+0xcc], R16 ;  /* 0x0000cc1001007387 */ /* 0x0003e80000100800 */
[----:B------:R1:W-:Y:S04]  /*10580*/  STL [R1+0x4c], RZ ;  /* 0x00004cff01007387 */ /* 0x0003e80000100800 */
[----:B------:R1:W-:Y:S01]  /*10590*/  STL [R1+0x48], RZ ;  /* 0x000048ff01007387 */ /* 0x0003e20000100800 */
[----:B------:R-:W-:-:S13]  /*105a0*/  ISETP.GE.AND P2, PT, R15, R16, PT ;  /* 0x000000100f00720c */ /* 0x000fda0003f46270 */
[----:B-1----:R-:W-:Y:S05]  /*105b0*/  @!P2 BRA `(.L_x_2444) ;  /* 0x0000005400cca947 */ /* 0x002fea0003800000 */
        /* <DEDUP_REMOVED lines=24> */
.L_x_2454:
[----:B------:R-:W2:Y:S01]  /*10740*/  LDL R0, [R1+0xc4] ;  /* 0x0000c40001007983 */ /* 0x000ea20000100800 */
[----:B------:R-:W-:Y:S01]  /*10750*/  VIADD R21, R145, 0x1 ;  /* 0x0000000191157836 */ /* 0x000fe20000000000 */
[----:B------:R-:W-:Y:S05]  /*10760*/  YIELD ;  /* 0x0000000000007946 */ /* 0x000fea0003800000 */
[----:B------:R-:W-:-:S04]  /*10770*/  ISETP.NE.AND P3, PT, R21, 0x2, PT ;  /* 0x000000021500780c */ /* 0x000fc80003f65270 */
[----:B------:R-:W-:Y:S02]  /*10780*/  SEL R17, RZ, 0x1, P3 ;  /* 0x00000001ff117807 */ /* 0x000fe40001800000 */
[----:B------:R-:W-:Y:S02]  /*10790*/  SEL R21, R21, RZ, P3 ;  /* 0x000000ff15157207 */ /* 0x000fe40001800000 */
[----:B--2---:R-:W-:Y:S02]  /*107a0*/  ISETP.NE.AND P2, PT, R0, RZ, PT ;  /* 0x000000ff0000720c */ /* 0x004fe40003f45270 */
[----:B------:R-:W-:-:S05]  /*107b0*/  LOP3.LUT R0, R150, R17, RZ, 0x3c, !PT ;  /* 0x0000001196007212 */ /* 0x000fca00078e3cff */
[----:B------:R0:W-:Y:S06]  /*107c0*/  STL [R1+0x2c], R0 ;  /* 0x00002c0001007387 */ /* 0x0001ec0000100800 */
[----:B------:R-:W-:Y:S05]  /*107d0*/  @P2 BRA `(.L_x_2445) ;  /* 0x0000000000302947 */ /* 0x000fea0003800000 */
[----:B------:R-:W-:Y:S05]  /*107e0*/  @!P0 BRA `(.L_x_2446) ;  /* 0x0000000000048947 */ /* 0x000fea0003800000 */
[----:B------:R-:W-:Y:S01]  /*107f0*/  BPT.TRAP 0x1 ;  /* 0x000000040000795c */ /* 0x000fe20000300000 */
.L_x_2446:
[----:B------:R-:W-:Y:S01]  /*10800*/  IMAD R17, R21, 0x8, R22 ;  /* 0x0000000815117824 */ /* 0x000fe200078e0216 */
[----:B0-----:R-:W-:-:S04]  /*10810*/  SHF.L.U32 R0, R0, 0x1f, RZ ;  /* 0x0000001f00007819 */ /* 0x001fc800000006ff */
[----:B------:R0:W1:Y:S01]  /*10820*/  SYNCS.PHASECHK.TRANS64.TRYWAIT P3, [R17+URZ+0x31c30], R0 ;  /* 0x031c3000110075a7 */ /* 0x000062000806017f */
[----:B------:R-:W-:Y:S05]  /*10830*/  @!P0 BRA `(.L_x_2447) ;  /* 0x0000000000048947 */ /* 0x000fea0003800000 */
[----:B------:R-:W-:Y:S01]  /*10840*/  BPT.TRAP 0x1 ;  /* 0x000000040000795c */ /* 0x000fe20000300000 */
.L_x_2447:
[----:B------:R-:W-:Y:S04]  /*10850*/  BSSY B0, `(.L_x_2445) ;  /* 0x0000004000007945 */ /* 0x000fe80003800000 */
[----:B-1----:R-:W-:Y:S05]  /*10860*/  @P3 BRA `(.L_x_2448) ;  /* 0x0000000000083947 */ /* 0x002fea0003800000 */
[----:B------:R-:W1:Y:S02]  /*10870*/  SYNCS.PHASECHK.TRANS64.TRYWAIT P3, [R17+URZ+0x31c30], R0 ;  /* 0x031c3000110075a7 */ /* 0x000e64000806017f */
[----:B-1----:R-:W-:Y:S05]  /*10880*/  @!P3 BRA `(.L_x_2449) ;  /* 0x0000016c000cb947 */ /* 0x002fea0003800000 */
.L_x_2448:
[----:B------:R-:W-:Y:S05]  /*10890*/  BSYNC B0 ;  /* 0x0000000000007941 */ /* 0x000fea0003800000 */
.L_x_2445:
[----:B------:R-:W2:Y:S01]  /*108a0*/  LDL R16, [R1+0xd4] ;  /* 0x0000d40001107983 */ /* 0x000ea20000100800 */
[----:B01----:R-:W0:Y:S01]  /*108b0*/  S2R R0, SR_TID.X ;  /* 0x0000000000007919 */ /* 0x003e220000002100 */
[----:B------:R-:W-:Y:S05]  /*108c0*/  WARPSYNC.ALL ;  /* 0x0000000000007948 */ /* 0x000fea0003800000 */
[----:B------:R-:W-:Y:S02]  /*108d0*/  IMAD.MOV.U32 R79, RZ, RZ, -0x7fffffe0 ;  /* 0x80000020ff4f7424 */ /* 0x000fe400078e00ff */
[----:B------:R-:W-:Y:S02]  /*108e0*/  IMAD.MOV.U32 R75, RZ, RZ, -0x7fffffe0 ;  /* 0x80000020ff4b7424 */ /* 0x000fe400078e00ff */
[----:B------:R-:W-:-:S02]  /*108f0*/  IMAD.MOV.U32 R17, RZ, RZ, -0x7fffffe0 ;  /* 0x80000020ff117424 */ /* 0x000fc400078e00ff */
[----:B------:R-:W-:Y:S01]  /*10900*/  IMAD.MOV.U32 R73, RZ, RZ, -0x7fffffe0 ;  /* 0x80000020ff497424 */ /* 0x000fe200078e00ff */
[----:B------:R-:W-:Y:S02]  /*10910*/  R2UR UR11, R79 ;  /* 0x000000004f0b72ca */ /* 0x000fe400000e0000 */
[----:B------:R-:W-:Y:S02]  /*10920*/  R2UR UR13, R75 ;  /* 0x000000004b0d72ca */ /* 0x000fe400000e0000 */
[----:B------:R-:W-:Y:S02]  /*10930*/  R2UR UR7, R17 ;  /* 0x00000000110772ca */ /* 0x000fe400000e0000 */
[----:B------:R-:W-:Y:S02]  /*10940*/  R2UR UR9, R73 ;  /* 0x00000000490972ca */ /* 0x000fe400000e0000 */
[----:B0-----:R-:W-:-:S05]  /*10950*/  SHF.R.U32.HI R0, RZ, 0x7, R0 ;  /* 0x00000007ff007819 */ /* 0x001fca0000011600 */
[----:B------:R-:W-:-:S05]  /*10960*/  VIADD R0, R0, 0x8 ;  /* 0x0000000800007836 */ /* 0x000fca0000000000 */
[----:B------:R0:W-:Y:S01]  /*10970*/  BAR.SYNC.DEFER_BLOCKING R0, 0x100 ;  /* 0x000400000000751d */ /* 0x0001e20000010000 */
[----:B------:R-:W-:Y:S01]  /*10980*/  IMAD.MOV.U32 R19, RZ, RZ, -0x7fffffe0 ;  /* 0x80000020ff137424 */ /* 0x000fe200078e00ff */
[----:B------:R-:W-:Y:S02]  /*10990*/  MOV R76, UR11 ;  /* 0x0000000b004c7c02 */ /* 0x000fe40008000f00 */
[----:B------:R-:W-:Y:S02]  /*109a0*/  MOV R80, UR7 ;  /* 0x0000000700507c02 */ /* 0x000fe40008000f00 */
[----:B------:R-:W-:Y:S01]  /*109b0*/  UMOV UR11, UR13 ;  /* 0x0000000d000b7c82 */ /* 0x000fe20008000000 */
[----:B------:R-:W-:Y:S01]  /*109c0*/  UMOV UR7, UR9 ;  /* 0x0000000900077c82 */ /* 0x000fe20008000000 */
[----:B------:R-:W-:Y:S01]  /*109d0*/  R2UR UR9, R9 ;  /* 0x00000000090972ca */ /* 0x000fe200000e0000 */
[----:B------:R-:W-:Y:S01]  /*109e0*/  WARPGROUP.ARRIVE ;  /* 0x00000000000079c5 */ /* 0x000fe20000000000 */
[----:B------:R-:W-:-:S13]  /*109f0*/  R2UR UR5, R73 ;  /* 0x00000000490572ca */ /* 0x000fda00000e0000 */
[----:B------:R-:W-:Y:S02]  /*10a00*/  MOV R73, UR5 ;  /* 0x0000000500497c02 */ /* 0x000fe40008000f00 */
[C---:B------:R-:W-:Y:S02]  /*10a10*/  R2UR UR5, R17.reuse ;  /* 0x00000000110572ca */ /* 0x040fe400000e0000 */
[C---:B------:R-:W-:Y:S02]  /*10a20*/  R2UR UR59, R17.reuse ;  /* 0x00000000113b72ca */ /* 0x040fe400000e0000 */
[C---:B------:R-:W-:Y:S02]  /*10a30*/  R2UR UR19, R17.reuse ;  /* 0x00000000111372ca */ /* 0x040fe400000e0000 */
[C---:B------:R-:W-:Y:S02]  /*10a40*/  R2UR UR27, R17.reuse ;  /* 0x00000000111b72ca */ /* 0x040fe400000e0000 */
[----:B------:R-:W-:-:S02]  /*10a50*/  R2UR UR39, R17 ;  /* 0x00000000112772ca */ /* 0x000fc400000e0000 */
[----:B------:R-:W-:-:S03]  /*10a60*/  R2UR UR51, R17 ;  /* 0x00000000113372ca */ /* 0x000fc600000e0000 */
[----:B------:R-:W-:Y:S01]  /*10a70*/  IMAD.U32 R17, RZ, RZ, UR5 ;  /* 0x00000005ff117e24 */ /* 0x000fe2000f8e00ff */
        /* <DEDUP_REMOVED lines=8> */
[C---:B------:R-:W-:Y:S02]  /*10b00*/  VIADD R16, R18.reuse, 0x140 ;  /* 0x0000014012107836 */ /* 0x040fe40000000000 */
[----:B------:R-:W-:Y:S01]  /*10b10*/  VIADD R72, R18, 0x40 ;  /* 0x0000004012487836 */ /* 0x000fe20000000000 */
[----:B------:R-:W-:Y:S02]  /*10b20*/  R2UR UR10, R78 ;  /* 0x000000004e0a72ca */ /* 0x000fe400000e0000 */
[----:B------:R-:W-:-:S02]  /*10b30*/  R2UR UR12, R74 ;  /* 0x000000004a0c72ca */ /* 0x000fc400000e0000 */
[----:B------:R-:W-:Y:S02]  /*10b40*/  R2UR UR6, R16 ;  /* 0x00000000100672ca */ /* 0x000fe400000e0000 */
[----:B------:R-:W-:Y:S01]  /*10b50*/  R2UR UR8, R72 ;  /* 0x00000000480872ca */ /* 0x000fe200000e0000 */
[----:B------:R-:W-:-:S06]  /*10b60*/  VIADD R72, R18, 0x100 ;  /* 0x0000010012487836 */ /* 0x000fcc0000000000 */
[----:B0-----:R-:W-:Y:S02]  /*10b70*/  MOV R0, UR10 ;  /* 0x0000000a00007c02 */ /* 0x001fe40008000f00 */
[----:B------:R-:W-:Y:S01]  /*10b80*/  UMOV UR10, UR12 ;  /* 0x0000000c000a7c82 */ /* 0x000fe20008000000 */
[----:B------:R-:W-:Y:S02]  /*10b90*/  R2UR UR4, R72 ;  /* 0x00000000480472ca */ /* 0x000fe400000e0000 */
[----:B------:R-:W-:Y:S01]  /*10ba0*/  MOV R77, UR6 ;  /* 0x00000006004d7c02 */ /* 0x000fe20008000f00 */
[----:B------:R-:W-:Y:S01]  /*10bb0*/  UMOV UR6, UR8 ;  /* 0x0000000800067c82 */ /* 0x000fe20008000000 */
[----:B------:R-:W-:Y:S02]  /*10bc0*/  MOV R72, UR11 ;  /* 0x0000000b00487c02 */ /* 0x000fe40008000f00 */
[----:B------:R-:W-:Y:S02]  /*10bd0*/  MOV R82, UR10 ;  /* 0x0000000a00527c02 */ /* 0x000fe40008000f00 */
[----:B------:R-:W-:-:S02]  /*10be0*/  R2UR UR10, R18 ;  /* 0x00000000120a72ca */ /* 0x000fc400000e0000 */
[----:B------:R-:W-:Y:S02]  /*10bf0*/  R2UR UR11, R19 ;  /* 0x00000000130b72ca */ /* 0x000fe400000e0000 */
[----:B------:R-:W-:Y:S01]  /*10c00*/  R2UR UR8, R8 ;  /* 0x00000000080872ca */ /* 0x000fe200000e0000 */
[----:B------:R-:W-:-:S12]  /*10c10*/  VIADD R16, R18, 0x200 ;  /* 0x0000020012107836 */ /* 0x000fd80000000000 */
[----:B------:R-:W-:Y:S01]  /*10c20*/  HGMMA.64x16x16.F32.BF16 R136, gdesc[UR8], RZ, !UPT, gsb0 ;  /* 0x00200000088879f0 */ /* 0x000fe2000c0018ff */
[----:B------:R-:W-:Y:S01]  /*10c30*/  R2UR UR18, R16 ;  /* 0x00000000101272ca */ /* 0x000fe200000e0000 */
[----:B------:R-:W-:-:S05]  /*10c40*/  VIADD R16, R18, 0x42 ;  /* 0x0000004212107836 */ /* 0x000fca0000000000 */
[----:B------:R-:W-:Y:S01]  /*10c50*/  R2UR UR26, R16 ;  /* 0x00000000101a72ca */ /* 0x000fe200000e0000 */
[----:B------:R-:W-:-:S05]  /*10c60*/  VIADD R16, R18, 0x102 ;  /* 0x0000010212107836 */ /* 0x000fca0000000000 */
[----:B------:R-:W-:Y:S01]  /*10c70*/  R2UR UR38, R16 ;  /* 0x00000000102672ca */ /* 0x000fe200000e0000 */
[----:B------:R-:W-:-:S05]  /*10c80*/  VIADD R16, R18, 0x1c2 ;  /* 0x000001c212107836 */ /* 0x000fca0000000000 */
[----:B------:R-:W-:Y:S01]  /*10c90*/  R2UR UR50, R16 ;  /* 0x00000000103272ca */ /* 0x000fe200000e0000 */
[----:B------:R-:W-:Y:S01]  /*10ca0*/  VIADD R16, R18, 0x240 ;  /* 0x0000024012107836 */ /* 0x000fe20000000000 */
[----:B------:R-:W-:-:S04]  /*10cb0*/  MOV R81, UR4 ;  /* 0x0000000400517c02 */ /* 0x000fc80008000f00 */
[----:B------:R-:W-:-:S13]  /*10cc0*/  R2UR UR4, R16 ;  /* 0x00000000100472ca */ /* 0x000fda00000e0000 */
[----:B------:R-:W-:Y:S01]  /*10cd0*/  IMAD.U32 R16, RZ, RZ, UR4 ;  /* 0x00000004ff107e24 */ /* 0x000fe2000f8e00ff */
[----:B------:R-:W-:Y:S01]  /*10ce0*/  R2UR UR4, R8 ;  /* 0x00000000080472ca */ /* 0x000fe200000e0000 */
[----:B------:R-:W-:Y:S02]  /*10cf0*/  WARPGROUP.DEPBAR.LE gsb0, 0x0 ;  /* 0x00008000000079c5 */ /* 0x000fe40000010000 */
[----:B------:R-:W-:-:S10]  /*10d00*/  WARPGROUP.ARRIVE ;  /* 0x00000000000079c5 */ /* 0x000fd40000000000 */
[----:B------:R-:W-:Y:S03]  /*10d10*/  HGMMA.64x16x16.F32.BF16 R128, gdesc[UR4], RZ, !UPT, gsb0 ;  /* 0x00200000048079f0 */ /* 0x000fe6000c0018ff */
[----:B------:R-:W-:Y:S02]  /*10d20*/  WARPGROUP.DEPBAR.LE gsb0, 0x0 ;  /* 0x00008000000079c5 */ /* 0x000fe40000010000 */
[----:B------:R-:W-:-:S06]  /*10d30*/  WARPGROUP.ARRIVE ;  /* 0x00000000000079c5 */ /* 0x000fcc0000000000 */
[----:B------:R-:W-:Y:S01]  /*10d40*/  HGMMA.64x16x16.F32.BF16 R120, gdesc[UR56], RZ, !UPT, gsb0 ;  /* 0x00200000387879f0 */ /* 0x000fe2000c0018ff */
[----:B------:R-:W-:Y:S02]  /*10d50*/  R2UR UR11, R72 ;  /* 0x00000000480b72ca */ /* 0x000fe400000e0000 */
[----:B------:R-:W-:Y:S02]  /*10d60*/  R2UR UR10, R82 ;  /* 0x00000000520a72ca */ /* 0x000fe400000e0000 */
[----:B------:R-:W-:Y:S02]  /*10d70*/  R2UR UR8, R8 ;  /* 0x00000000080872ca */ /* 0x000fe400000e0000 */
[----:B------:R-:W-:Y:S01]  /*10d80*/  R2UR UR9, R9 ;  /* 0x00000000090972ca */ /* 0x000fe200000e0000 */
[----:B------:R-:W-:Y:S02]  /*10d90*/  WARPGROUP.DEPBAR.LE gsb0, 0x0 ;  /* 0x00008000000079c5 */ /* 0x000fe40000010000 */
[----:B------:R-:W-:-:S10]  /*10da0*/  WARPGROUP.ARRIVE ;  /* 0x00000000000079c5 */ /* 0x000fd40000000000 */
[----:B------:R-:W-:Y:S01]  /*10db0*/  HGMMA.64x16x16.F32.BF16 R112, gdesc[UR8], RZ, !UPT, gsb0 ;  /* 0x00200000087079f0 */ /* 0x000fe2000c0018ff */
[----:B------:R-:W-:Y:S01]  /*10dc0*/  R2UR UR5, R73 ;  /* 0x00000000490572ca */ /* 0x000fe200000e0000 */
[----:B------:R-:W-:Y:S02]  /*10dd0*/  VIADD R72, R18, 0x440 ;  /* 0x0000044012487836 */ /* 0x000fe40000000000 */
[----:B------:R-:W-:Y:S01]  /*10de0*/  IMAD.MOV.U32 R73, RZ, RZ, -0x7fffffe0 ;  /* 0x80000020ff497424 */ /* 0x000fe200078e00ff */
[----:B------:R-:W-:Y:S02]  /*10df0*/  R2UR UR4, R81 ;  /* 0x00000000510472ca */ /* 0x000fe400000e0000 */
[----:B------:R-:W-:Y:S02]  /*10e00*/  R2UR UR58, R72 ;  /* 0x00000000483a72ca */ /* 0x000fe400000e0000 */
[----:B------:R-:W-:Y:S02]  /*10e10*/  R2UR UR59, R73 ;  /* 0x00000000493b72ca */ /* 0x000fe400000e0000 */
[----:B------:R-:W-:-:S02]  /*10e20*/  R2UR UR56, R8 ;  /* 0x00000000083872ca */ /* 0x000fc400000e0000 */
[----:B------:R-:W-:-:S07]  /*10e30*/  R2UR UR57, R9 ;  /* 0x00000000093972ca */ /* 0x000fce00000e0000 */
[----:B------:R-:W-:Y:S01]  /*10e40*/  MOV R153, UR58 ;  /* 0x0000003a00997c02 */ /* 0x000fe20008000f00 */
[----:B------:R-:W-:Y:S01]  /*10e50*/  UMOV UR58, UR4 ;  /* 0x00000004003a7c82 */ /* 0x000fe20008000000 */
[----:B------:R-:W-:Y:S01]  /*10e60*/  MOV R154, UR59 ;  /* 0x0000003b009a7c02 */ /* 0x000fe20008000f00 */
[----:B------:R-:W-:Y:S01]  /*10e70*/  UMOV UR59, UR5 ;  /* 0x00000005003b7c82 */ /* 0x000fe20008000000 */
        /* <DEDUP_REMOVED lines=10> */
[----:B------:R-:W-:Y:S02]  /*10f20*/  R2UR UR11, R76 ;  /* 0x000000004c0b72ca */ /* 0x000fe400000e0000 */
[----:B------:R-:W-:Y:S02]  /*10f30*/  R2UR UR10, R0 ;  /* 0x00000000000a72ca */ /* 0x000fe400000e0000 */
[----:B------:R-:W-:Y:S02]  /*10f40*/  R2UR UR8, R8 ;  /* 0x00000000080872ca */ /* 0x000fe400000e0000 */
[----:B------:R-:W-:Y:S01]  /*10f50*/  R2UR UR9, R9 ;  /* 0x00000000090972ca */ /* 0x000fe200000e0000 */
[----:B------:R-:W-:Y:S02]  /*10f60*/  VIADD R72, R18, 0x282 ;  /* 0x0000028212487836 */ /* 0x000fe40000000000 */
[----:B------:R-:W-:-:S03]  /*10f70*/  IMAD.MOV.U32 R73, RZ, RZ, -0x7fffffe0 ;  /* 0x80000020ff497424 */ /* 0x000fc600078e00ff */
[----:B------:R-:W-:Y:S01]  /*10f80*/  R2UR UR12, R72 ;  /* 0x00000000480c72ca */ /* 0x000fe200000e0000 */
[----:B------:R-:W-:Y:S02]  /*10f90*/  WARPGROUP.DEPBAR.LE gsb0, 0x0 ;  /* 0x00008000000079c5 */ /* 0x000fe40000010000 */
[----:B------:R-:W-:-:S06]  /*10fa0*/  WARPGROUP.ARRIVE ;  /* 0x00000000000079c5 */ /* 0x000fcc0000000000 */
[----:B------:R-:W-:Y:S01]  /*10fb0*/  HGMMA.64x16x16.F32.BF16 R88, gdesc[UR8], RZ, !UPT, gsb0 ;  /* 0x00200000085879f0 */ /* 0x000fe2000c0018ff */
[----:B------:R-:W-:Y:S01]  /*10fc0*/  R2UR UR13, R73 ;  /* 0x00000000490d72ca */ /* 0x000fe200000e0000 */
[----:B------:R-:W-:Y:S01]  /*10fd0*/  VIADD R74, R18, 0x1c0 ;  /* 0x000001c0124a7836 */ /* 0x000fe20000000000 */
[----:B------:R-:W-:Y:S01]  /*10fe0*/  R2UR UR15, R75 ;  /* 0x000000004b0f72ca */ /* 0x000fe200000e0000 */
[----:B------:R-:W-:-:S03]  /*10ff0*/  IMAD.U32 R146, RZ, RZ, UR12 ;  /* 0x0000000cff927e24 */ /* 0x000fc6000f8e00ff */
[----:B------:R-:W-:Y:S01]  /*11000*/  R2UR UR14, R74 ;  /* 0x000000004a0e72ca */ /* 0x000fe200000e0000 */
[----:B------:R-:W-:Y:S01]  /*11010*/  VIADD R74, R18, 0x2 ;  /* 0x00000002124a7836 */ /* 0x000fe20000000000 */
[----:B------:R-:W-:-:S05]  /*11020*/  R2UR UR12, R8 ;  /* 0x00000000080c72ca */ /* 0x000fca00000e0000 */
[----:B------:R-:W-:Y:S01]  /*11030*/  IMAD.U32 R147, RZ, RZ, UR13 ;  /* 0x0000000dff937e24 */ /* 0x000fe2000f8e00ff */
[----:B------:R-:W-:Y:S02]  /*11040*/  R2UR UR13, R9 ;  /* 0x00000000090d72ca */ /* 0x000fe400000e0000 */
        /* <DEDUP_REMOVED lines=8> */
[----:B------:R-:W-:Y:S02]  /*110d0*/  WARPGROUP.DEPBAR.LE gsb0, 0x0 ;  /* 0x00008000000079c5 */ /* 0x000fe40000010000 */
[----:B------:R-:W-:-:S06]  /*110e0*/  WARPGROUP.ARRIVE ;  /* 0x00000000000079c5 */ /* 0x000fcc0000000000 */
[----:B------:R-:W-:Y:S01]  /*110f0*/  HGMMA.64x16x16.F32.BF16 R80, gdesc[UR12], RZ, !UPT, gsb0 ;  /* 0x002000000c5079f0 */ /* 0x000fe2000c0018ff */
[----:B------:R-:W-:Y:S01]  /*11100*/  R2UR UR44, R74 ;  /* 0x000000004a2c72ca */ /* 0x000fe200000e0000 */
[C---:B------:R-:W-:Y:S02]  /*11110*/  VIADD R74, R18.reuse, 0x380 ;  /* 0x00000380124a7836 */ /* 0x040fe40000000000 */
[----:B------:R-:W-:Y:S01]  /*11120*/  VIADD R78, R18, 0x82 ;  /* 0x00000082124e7836 */ /* 0x000fe20000000000 */
[C---:B------:R-:W-:Y:S02]  /*11130*/  R2UR UR23, R75.reuse ;  /* 0x000000004b1772ca */ /* 0x040fe400000e0000 */
[C---:B------:R-:W-:Y:S02]  /*11140*/  R2UR UR35, R75.reuse ;  /* 0x000000004b2372ca */ /* 0x040fe400000e0000 */
[C---:B------:R-:W-:Y:S02]  /*11150*/  R2UR UR43, R75.reuse ;  /* 0x000000004b2b72ca */ /* 0x040fe400000e0000 */
[----:B------:R-:W-:-:S02]  /*11160*/  R2UR UR49, R75 ;  /* 0x000000004b3172ca */ /* 0x000fc400000e0000 */
[C---:B------:R-:W-:Y:S02]  /*11170*/  R2UR UR45, R75.reuse ;  /* 0x000000004b2d72ca */ /* 0x040fe400000e0000 */
        /* <DEDUP_REMOVED lines=10> */
[----:B------:R-:W-:Y:S01]  /*11220*/  R2UR UR46, R78 ;  /* 0x000000004e2e72ca */ /* 0x000fe200000e0000 */
[----:B------:R0:W-:Y:S01]  /*11230*/  STL [R1+0x164], R22 ;  /* 0x0001641601007387 */ /* 0x0001e20000100800 */
[----:B------:R-:W-:-:S03]  /*11240*/  VIADD R78, R18, 0x202 ;  /* 0x00000202124e7836 */ /* 0x000fc60000000000 */
[----:B------:R1:W-:Y:S02]  /*11250*/  STL [R1+0x160], R20 ;  /* 0x0001601401007387 */ /* 0x0003e40000100800 */
[----:B------:R-:W-:Y:S02]  /*11260*/  R2UR UR54, R78 ;  /* 0x000000004e3672ca */ /* 0x000fe400000e0000 */
[----:B0-----:R-:W-:Y:S02]  /*11270*/  MOV R22, UR61 ;  /* 0x0000003d00167c02 */ /* 0x001fe40008000f00 */
[----:B------:R-:W-:Y:S02]  /*11280*/  R2UR UR61, R75 ;  /* 0x000000004b3d72ca */ /* 0x000fe400000e0000 */
[----:B-1----:R-:W-:Y:S02]  /*11290*/  MOV R20, UR60 ;  /* 0x0000003c00147c02 */ /* 0x002fe40008000f00 */
[----:B------:R-:W-:Y:S01]  /*112a0*/  R2UR UR60, R74 ;  /* 0x000000004a3c72ca */ /* 0x000fe200000e0000 */
[----:B------:R-:W-:-:S02]  /*112b0*/  VIADD R78, R18, 0x2c0 ;  /* 0x000002c0124e7836 */ /* 0x000fc40000000000 */
[C---:B------:R-:W-:Y:S02]  /*112c0*/  VIADD R74, R18.reuse, 0x2c2 ;  /* 0x000002c2124a7836 */ /* 0x040fe40000000000 */
[----:B------:R-:W-:Y:S01]  /*112d0*/  VIADD R72, R18, 0x302 ;  /* 0x0000030212487836 */ /* 0x000fe20000000000 */
[----:B------:R-:W-:Y:S01]  /*112e0*/  R2UR UR52, R78 ;  /* 0x000000004e3472ca */ /* 0x000fe200000e0000 */
[----:B------:R-:W-:Y:S02]  /*112f0*/  VIADD R78, R18, 0x340 ;  /* 0x00000340124e7836 */ /* 0x000fe40000000000 */
[----:B------:R-:W-:Y:S02]  /*11300*/  IMAD.MOV.U32 R75, RZ, RZ, -0x7fffffe0 ;  /* 0x80000020ff4b7424 */ /* 0x000fe400078e00ff */
[----:B------:R-:W-:Y:S01]  /*11310*/  IMAD.MOV.U32 R73, RZ, RZ, -0x7fffffe0 ;  /* 0x80000020ff497424 */ /* 0x000fe200078e00ff */
[----:B------:R-:W-:Y:S02]  /*11320*/  MOV R0, UR61 ;  /* 0x0000003d00007c02 */ /* 0x000fe40008000f00 */
[----:B------:R-:W-:-:S02]  /*11330*/  MOV R157, UR60 ;  /* 0x0000003c009d7c02 */ /* 0x000fc40008000f00 */
[C---:B------:R-:W-:Y:S02]  /*11340*/  R2UR UR31, R79.reuse ;  /* 0x000000004f1f72ca */ /* 0x040fe400000e0000 */
[C---:B------:R-:W-:Y:S02]  /*11350*/  R2UR UR47, R79.reuse ;  /* 0x000000004f2f72ca */ /* 0x040fe400000e0000 */
[C---:B------:R-:W-:Y:S02]  /*11360*/  R2UR UR55, R79.reuse ;  /* 0x000000004f3772ca */ /* 0x040fe400000e0000 */
        /* <DEDUP_REMOVED lines=13> */
[----:B------:R-:W-:-:S02]  /*11440*/  R2UR UR16, R8 ;  /* 0x00000000081072ca */ /* 0x000fc400000e0000 */
[----:B------:R-:W-:Y:S01]  /*11450*/  R2UR UR17, R9 ;  /* 0x00000000091172ca */ /* 0x000fe200000e0000 */
[----:B------:R-:W-:Y:S02]  /*11460*/  WARPGROUP.DEPBAR.LE gsb0, 0x0 ;  /* 0x00008000000079c5 */ /* 0x000fe40000010000 */
[----:B------:R-:W-:Y:S02]  /*11470*/  R2UR UR24, R78 ;  /* 0x000000004e1872ca */ /* 0x000fe400000e0000 */
[----:B------:R-:W-:Y:S02]  /*11480*/  R2UR UR25, R79 ;  /* 0x000000004f1972ca */ /* 0x000fe400000e0000 */
[----:B------:R-:W-:Y:S02]  /*11490*/  R2UR UR20, R74 ;  /* 0x000000004a1472ca */ /* 0x000fe400000e0000 */
[----:B------:R-:W-:Y:S02]  /*114a0*/  R2UR UR21, R75 ;  /* 0x000000004b1572ca */ /* 0x000fe400000e0000 */
[----:B------:R-:W-:-:S02]  /*114b0*/  R2UR UR6, R72 ;  /* 0x00000000480672ca */ /* 0x000fc400000e0000 */
[----:B------:R-:W-:Y:S02]  /*114c0*/  R2UR UR7, R73 ;  /* 0x00000000490772ca */ /* 0x000fe400000e0000 */
[----:B------:R-:W-:-:S06]  /*114d0*/  WARPGROUP.ARRIVE ;  /* 0x00000000000079c5 */ /* 0x000fcc0000000000 */
[----:B------:R-:W-:Y:S01]  /*114e0*/  HGMMA.64x16x16.F32.BF16 R72, gdesc[UR16], RZ, !UPT, gsb0 ;  /* 0x00200000104879f0 */ /* 0x000fe2000c0018ff */
[----:B------:R-:W-:Y:S01]  /*114f0*/  UMOV UR12, UR20 ;  /* 0x00000014000c7c82 */ /* 0x000fe20008000000 */
[----:B------:R-:W-:Y:S01]  /*11500*/  UMOV UR13, UR21 ;  /* 0x00000015000d7c82 */ /* 0x000fe20008000000 */
[----:B------:R-:W-:Y:S02]  /*11510*/  R2UR UR20, R6 ;  /* 0x00000000061472ca */ /* 0x000fe400000e0000 */
[----:B------:R-:W-:Y:S01]  /*11520*/  R2UR UR21, R7 ;  /* 0x00000000071572ca */ /* 0x000fe200000e0000 */
[----:B------:R-:W-:Y:S02]  /*11530*/  WARPGROUP.DEPBAR.LE gsb0, 0x0 ;  /* 0x00008000000079c5 */ /* 0x000fe40000010000 */
[----:B------:R-:W-:-:S10]  /*11540*/  WARPGROUP.ARRIVE ;  /* 0x00000000000079c5 */ /* 0x000fd40000000000 */
[----:B------:R-:W-:Y:S01]  /*11550*/  HGMMA.64x16x16.F32.BF16 R136, gdesc[UR20], R136, gsb0 ;  /* 0x00200000148879f0 */ /* 0x000fe20008001888 */
        /* <DEDUP_REMOVED lines=35> */
[----:B------:R-:W-:Y:S01]  /*11790*/  MOV R156, UR7 ;  /* 0x00000007009c7c02 */ /* 0x000fe20008000f00 */
[----:B------:R-:W-:Y:S01]  /*117a0*/  UMOV UR7, UR45 ;  /* 0x0000002d00077c82 */ /* 0x000fe20008000000 */
[----:B------:R-:W-:Y:S01]  /*117b0*/  MOV R155, UR6 ;  /* 0x00000006009b7c02 */ /* 0x000fe20008000f00 */
        /* <DEDUP_REMOVED lines=17> */
[----:B------:R-:W-:Y:S02]  /*118d0*/  VIADD R148, R18, 0x3c2 ;  /* 0x000003c212947836 */ /* 0x000fe40000000000 */
        /* <DEDUP_REMOVED lines=15> */
[----:B------:R-:W-:-:S03]  /*119d0*/  IMAD.MOV.U32 R149, RZ, RZ, -0x7fffffe0 ;  /* 0x80000020ff957424 */ /* 0x000fc600078e00ff */
[----:B------:R-:W-:Y:S02]  /*119e0*/  R2UR UR30, R148 ;  /* 0x00000000941e72ca */ /* 0x000fe400000e0000 */
[----:B------:R-:W-:Y:S01]  /*119f0*/  R2UR UR31, R149 ;  /* 0x00000000951f72ca */ /* 0x000fe200000e0000 */
[----:B------:R0:W-:Y:S01]  /*11a00*/  STL [R1+0x15c], R15 ;  /* 0x00015c0f01007387 */ /* 0x0001e20000100800 */
[----:B------:R-:W-:-:S03]  /*11a10*/  R2UR UR28, R12 ;  /* 0x000000000c1c72ca */ /* 0x000fc600000e0000 */
[----:B------:R1:W-:Y:S01]  /*11a20*/  STL [R1+0x158], R14 ;  /* 0x0001580e01007387 */ /* 0x0003e20000100800 */
[----:B------:R-:W-:-:S07]  /*11a30*/  R2UR UR29, R13 ;  /* 0x000000000d1d72ca */ /* 0x000fce00000e0000 */
[----:B0-----:R-:W-:Y:S02]  /*11a40*/  MOV R15, UR31 ;  /* 0x0000001f000f7c02 */ /* 0x001fe40008000f00 */
[----:B-1----:R-:W-:Y:S02]  /*11a50*/  MOV R14, UR30 ;  /* 0x0000001e000e7c02 */ /* 0x002fe40008000f00 */
        /* <DEDUP_REMOVED lines=36> */
[----:B------:R-:W-:Y:S01]  /*11ca0*/  UMOV UR46, UR16 ;  /* 0x00000010002e7c82 */ /* 0x000fe20008000000 */
[----:B------:R-:W-:Y:S01]  /*11cb0*/  UMOV UR47, UR17 ;  /* 0x00000011002f7c82 */ /* 0x000fe20008000000 */
[----:B------:R-:W-:Y:S02]  /*11cc0*/  WARPGROUP.DEPBAR.LE gsb0, 0x0 ;  /* 0x00008000000079c5 */ /* 0x000fe40000010000 */
[----:B------:R-:W-:-:S08]  /*11cd0*/  WARPGROUP.ARRIVE ;  /* 0x00000000000079c5 */ /* 0x000fd00000000000 */
        /* <DEDUP_REMOVED lines=9> */
[----:B------:R-:W-:Y:S02]  /*11d70*/  R2UR UR58, R153 ;  /* 0x00000000993a72ca */ /* 0x000fe400000e0000 */
[----:B------:R-:W-:Y:S02]  /*11d80*/  R2UR UR56, R12 ;  /* 0x000000000c3872ca */ /* 0x000fe400000e0000 */
[----:B------:R-:W-:Y:S01]  /*11d90*/  R2UR UR57, R13 ;  /* 0x000000000d3972ca */ /* 0x000fe200000e0000 */
[----:B------:R-:W-:Y:S02]  /*11da0*/  VIADD R16, R18, 0x4c0 ;  /* 0x000004c012107836 */ /* 0x000fe40000000000 */
        /* <DEDUP_REMOVED lines=8> */
[----:B------:R-:W-:Y:S02]  /*11e30*/  R2UR UR26, R16 ;  /* 0x00000000101a72ca */ /* 0x000fe400000e0000 */
[----:B------:R-:W-:Y:S01]  /*11e40*/  R2UR UR27, R17 ;  /* 0x00000000111b72ca */ /* 0x000fe200000e0000 */
[----:B------:R-:W-:-:S05]  /*11e50*/  VIADD R16, R18, 0x540 ;  /* 0x0000054012107836 */ /* 0x000fca0000000000 */
[----:B------:R-:W-:Y:S01]  /*11e60*/  R2UR UR22, R16 ;  /* 0x00000000101672ca */ /* 0x000fe200000e0000 */
[----:B------:R-:W-:-:S04]  /*11e70*/  IMAD.MOV.U32 R16, RZ, RZ, R0 ;  /* 0x000000ffff107224 */ /* 0x000fc800078e0000 */
[----:B------:R-:W-:Y:S01]  /*11e80*/  MOV R148, UR26 ;  /* 0x0000001a00947c02 */ /* 0x000fe20008000f00 */
[----:B------:R-:W-:Y:S01]  /*11e90*/  UMOV UR26, UR60 ;  /* 0x0000003c001a7c82 */ /* 0x000fe20008000000 */
[----:B------:R-:W-:Y:S01]  /*11ea0*/  MOV R149, UR27 ;  /* 0x0000001b00957c02 */ /* 0x000fe20008000f00 */
[----:B------:R-:W-:Y:S01]  /*11eb0*/  UMOV UR27, UR61 ;  /* 0x0000003d001b7c82 */ /* 0x000fe20008000000 */
[----:B------:R-:W-:Y:S02]  /*11ec0*/  R2UR UR61, R16 ;  /* 0x00000000103d72ca */ /* 0x000fe400000e0000 */
[----:B------:R-:W-:Y:S02]  /*11ed0*/  R2UR UR60, R157 ;  /* 0x000000009d3c72ca */ /* 0x000fe400000e0000 */
[----:B------:R-:W-:Y:S02]  /*11ee0*/  R2UR UR56, R10 ;  /* 0x000000000a3872ca */ /* 0x000fe400000e0000 */
[----:B------:R-:W-:-:S07]  /*11ef0*/  R2UR UR57, R11 ;  /* 0x000000000b3972ca */ /* 0x000fce00000e0000 */
[----:B------:R-:W-:Y:S02]  /*11f00*/  UMOV UR59, UR61 ;  /* 0x0000003d003b7c82 */ /* 0x000fe40008000000 */
[----:B------:R-:W-:Y:S01]  /*11f10*/  UMOV UR58, UR60 ;  /* 0x0000003c003a7c82 */ /* 0x000fe20008000000 */
[----:B------:R-:W-:Y:S02]  /*11f20*/  WARPGROUP.DEPBAR.LE gsb0, 0x0 ;  /* 0x00008000000079c5 */ /* 0x000fe40000010000 */
[----:B------:R-:W-:-:S06]  /*11f30*/  WARPGROUP.ARRIVE ;  /* 0x00000000000079c5 */ /* 0x000fcc0000000000 */
[----:B------:R-:W-:Y:S01]  /*11f40*/  HGMMA.64x16x16.F32.BF16 R136, gdesc[UR56], R136, gsb0 ;  /* 0x00200000388879f0 */ /* 0x000fe20008001888 */
[----:B------:R-:W-:-:S05]  /*11f50*/  IMAD.MOV.U32 R17, RZ, RZ, -0x7fffffe0 ;  /* 0x80000020ff117424 */ /* 0x000fca00078e00ff */
[----:B------:R-:W-:Y:S02]  /*11f60*/  R2UR UR23, R17 ;  /* 0x00000000111772ca */ /* 0x000fe400000e0000 */
[----:B------:R-:W-:Y:S02]  /*11f70*/  MOV R0, UR22 ;  /* 0x0000001600007c02 */ /* 0x000fe40008000f00 */
[----:B------:R-:W-:Y:S02]  /*11f80*/  R2UR UR22, R146 ;  /* 0x00000000921672ca */ /* 0x000fe400000e0000 */
[----:B------:R-:W-:Y:S02]  /*11f90*/  R2UR UR20, R10 ;  /* 0x000000000a1472ca */ /* 0x000fe400000e0000 */
[----:B------:R-:W-:-:S05]  /*11fa0*/  R2UR UR21, R11 ;  /* 0x000000000b1572ca */ /* 0x000fca00000e0000 */
[----:B------:R-:W-:Y:S02]  /*11fb0*/  MOV R19, UR23 ;  /* 0x0000001700137c02 */ /* 0x000fe40008000f00 */
        /* <DEDUP_REMOVED lines=10> */
[----:B------:R-:W-:Y:S02]  /*12060*/  R2UR UR37, R11 ;  /* 0x000000000b2572ca */ /* 0x000fe400000e0000 */
[----:B------:R-:W-:Y:S01]  /*12070*/  MOV R152, UR39 ;  /* 0x0000002700987c02 */ /* 0x000fe20008000f00 */
[----:B------:R-:W-:Y:S01]  /*12080*/  UMOV UR39, UR9 ;  /* 0x0000000900277c82 */ /* 0x000fe20008000000 */
[----:B------:R-:W-:Y:S01]  /*12090*/  MOV R151, UR38 ;  /* 0x0000002600977c02 */ /* 0x000fe20008000f00 */
[----:B------:R-:W-:Y:S01]  /*120a0*/  UMOV UR38, UR8 ;  /* 0x0000000800267c82 */ /* 0x000fe20008000000 */
[----:B------:R-:W-:Y:S02]  /*120b0*/  WARPGROUP.DEPBAR.LE gsb0, 0x0 ;  /* 0x00008000000079c5 */ /* 0x000fe40000010000 */
[----:B------:R-:W-:-:S06]  /*120c0*/  WARPGROUP.ARRIVE ;  /* 0x00000000000079c5 */ /* 0x000fcc0000000000 */
        /* <DEDUP_REMOVED lines=145> */
[----:B------:R-:W-:Y:S02]  /*129e0*/  R2UR UR61, R22 ;  /* 0x00000000163d72ca */ /* 0x000fe400000e0000 */
[----:B------:R0:W5:Y:S01]  /*129f0*/  LDL.LU R22, [R1+0x164] ;  /* 0x0001640001167983 */ /* 0x0001620000300800 */
[----:B------:R-:W-:-:S03]  /*12a00*/  R2UR UR60, R20 ;  /* 0x00000000143c72ca */ /* 0x000fc600000e0000 */
[----:B------:R0:W5:Y:S04]  /*12a10*/  LDL.LU R20, [R1+0x160] ;  /* 0x0001600001147983 */ /* 0x0001680000300800 */
[----:B------:R0:W5:Y:S04]  /*12a20*/  LDL.LU R15, [R1+0x15c] ;  /* 0x00015c00010f7983 */ /* 0x0001680000300800 */
[----:B------:R0:W5:Y:S01]  /*12a30*/  LDL.LU R14, [R1+0x158] ;  /* 0x00015800010e7983 */ /* 0x0001620000300800 */
[----:B------:R-:W-:Y:S02]  /*12a40*/  WARPGROUP.DEPBAR.LE gsb0, 0x0 ;  /* 0x00008000000079c5 */ /* 0x000fe40000010000 */
[----:B------:R-:W-:-:S06]  /*12a50*/  WARPGROUP.ARRIVE ;  /* 0x00000000000079c5 */ /* 0x000fcc0000000000 */
        /* <DEDUP_REMOVED lines=41> */
.L_x_2451:
[----:B------:R-:W-:Y:S01]  /*12cf0*/  SHF.L.U32 R0, R150, 0x1f, RZ ;  /* 0x0000001f96007819 */ /* 0x000fe200000006ff */
[----:B-----5:R-:W-:-:S04]  /*12d00*/  IMAD R16, R145, 0x8, R22 ;  /* 0x0000000891107824 */ /* 0x020fc800078e0216 */
[----:B------:R0:W1:Y:S01]  /*12d10*/  SYNCS.PHASECHK.TRANS64.TRYWAIT P2, [R16+URZ+0x31c50], R0 ;  /* 0x031c5000100075a7 */ /* 0x000062000804017f */
[----:B------:R-:W-:Y:S05]  /*12d20*/  @!P0 BRA `(.L_x_2452) ;  /* 0x0000000000048947 */ /* 0x000fea0003800000 */
[----:B------:R-:W-:Y:S01]  /*12d30*/  BPT.TRAP 0x1 ;  /* 0x000000040000795c */ /* 0x000fe20000300000 */
.L_x_2452:
[----:B-1----:R-:W-:Y:S05]  /*12d40*/  @P2 BRA `(.L_x_2450) ;  /* 0x0000000000082947 */ /* 0x002fea0003800000 */
[----:B------:R-:W1:Y:S02]  /*12d50*/  SYNCS.PHASECHK.TRANS64.TRYWAIT P2, [R16+URZ+0x31c50], R0 ;  /* 0x031c5000100075a7 */ /* 0x000e64000804017f */
[----:B-1----:R-:W-:Y:S05]  /*12d60*/  @!P2 BRA `(.L_x_2453) ;  /* 0x0000014400e8a947 */ /* 0x002fea0003800000 */
.L_x_2450:
[----:B------:R-:W2:Y:S01]  /*12d70*/  LDL R148, [R1+0xf4] ;  /* 0x0000f40001947983 */ /* 0x000ea20000100800 */
[----:B------:R-:W3:Y:S03]  /*12d80*/  LDC R149, c[0x0][0x448] ;  /* 0x00011200ff957b82 */ /* 0x000ee60000000800 */
[----:B------:R-:W2:Y:S04]  /*12d90*/  LDL R17, [R1+0x100] ;  /* 0x0001000001117983 */ /* 0x000ea80000100800 */
[----:B------:R-:W4:Y:S04]  /*12da0*/  LDL R147, [R1+0xf0] ;  /* 0x0000f00001937983 */ /* 0x000f280000100800 */
[----:B------:R-:W4:Y:S04]  /*12db0*/  LDL R19, [R1+0xec] ;  /* 0x0000ec0001137983 */ /* 0x000f280000100800 */
[----:B------:R-:W4:Y:S04]  /*12dc0*/  LDL R18, [R1+0xdc] ;  /* 0x0000dc0001127983 */ /* 0x000f280000100800 */
[----:B------:R-:W4:Y:S01]  /*12dd0*/  LDL.LU R146, [R1] ;  /* 0x0000000001927983 */ /* 0x000f220000300800 */
[----:B------:R-:W-:Y:S05]  /*12de0*/  WARPSYNC.ALL ;  /* 0x0000000000007948 */ /* 0x000fea0003800000 */
[----:B---3--:R-:W-:Y:S01]  /*12df0*/  ISETP.NE.AND P2, PT, R149, 0x1, PT ;  /* 0x000000019500780c */ /* 0x008fe20003f45270 */
[----:B------:R-:W-:-:S12]  /*12e00*/  ULDC UR4, c[0x0][0x988] ;  /* 0x0002620000047ab9 */ /* 0x000fd80000000800 */
[----:B01----:R-:W0:Y:S08]  /*12e10*/  @P2 LDC R16, c[0x0][0x44c] ;  /* 0x00011300ff102b82 */ /* 0x003e300000000800 */
[----:B------:R-:W1:Y:S01]  /*12e20*/  @P2 LDC R0, c[0x0][0x450] ;  /* 0x00011400ff002b82 */ /* 0x000e620000000800 */
[----:B--2---:R-:W-:-:S04]  /*12e30*/  IMAD.IADD R17, R17, 0x1, R148 ;  /* 0x0000000111117824 */ /* 0x004fc800078e0294 */
[----:B0-----:R-:W-:-:S05]  /*12e40*/  @P2 IMAD.HI.U32 R16, R17, R16, RZ ;  /* 0x0000001011102227 */ /* 0x001fca00078e00ff */
[----:B-1----:R-:W-:Y:S01]  /*12e50*/  @P2 SHF.R.U32.HI R17, RZ, R0, R16 ;  /* 0x00000000ff112219 */ /* 0x002fe20000011610 */
[----:B-----5:R-:W-:-:S04]  /*12e60*/  IMAD R16, R15, -0x90, RZ ;  /* 0xffffff700f107824 */ /* 0x020fc800078e02ff */
[----:B------:R-:W0:Y:S01]  /*12e70*/  SHFL.IDX PT, R0, R17, RZ, 0x1c1f ;  /* 0x001c1fff11007589 */ /* 0x000e2200000e0000 */
[----:B----4-:R-:W-:Y:S02]  /*12e80*/  IADD3 R16, -R147, 0x1, R16 ;  /* 0x0000000193107810 */ /* 0x010fe40007ffe110 */
[----:B------:R-:W-:Y:S01]  /*12e90*/  LOP3.LUT R146, R146, 0xffffffbf, RZ, 0xc0, !PT ;  /* 0xffffffbf92927812 */ /* 0x000fe200078ec0ff */
[----:B------:R-:W1:Y:S01]  /*12ea0*/  SHFL.IDX PT, R17, R17, 0x1, 0x1c1f ;  /* 0x003c1f0011117f89 */ /* 0x000e6200000e0000 */
[----:B------:R-:W-:Y:S02]  /*12eb0*/  IADD3 R16, -R18, R16, R19 ;  /* 0x0000001012107210 */ /* 0x000fe40007ffe113 */
[----:B------:R-:W-:-:S04]  /*12ec0*/  @P1 LOP3.LUT R146, R146, 0x40, RZ, 0xfc, !PT ;  /* 0x0000004092921812 */ /* 0x000fc800078efcff */
[----:B------:R-:W-:-:S04]  /*12ed0*/  LOP3.LUT R146, R146, 0xffffffdf, RZ, 0xc0, !PT ;  /* 0xffffffdf92927812 */ /* 0x000fc800078ec0ff */
[----:B------:R-:W-:-:S05]  /*12ee0*/  @P0 LOP3.LUT R146, R146, 0x20, RZ, 0xfc, !PT ;  /* 0x0000002092920812 */ /* 0x000fca00078efcff */
[----:B------:R-:W-:Y:S01]  /*12ef0*/  STL [R1], R146 ;  /* 0x0000009201007387 */ /* 0x000fe20000100800 */
[C---:B0-----:R-:W-:Y:S02]  /*12f00*/  IMAD.IADD R0, R16.reuse, 0x1, R0 ;  /* 0x0000000110007824 */ /* 0x041fe400078e0200 */
[----:B-1----:R-:W-:-:S03]  /*12f10*/  IMAD.IADD R17, R16, 0x1, R17 ;  /* 0x0000000110117824 */ /* 0x002fc600078e0211 */
[C---:B------:R-:W-:Y:S02]  /*12f20*/  ISETP.GT.AND P2, PT, R0.reuse, RZ, PT ;  /* 0x000000ff0000720c */ /* 0x040fe40003f44270 */
[C---:B------:R-:W-:Y:S02]  /*12f30*/  ISETP.GT.AND P4, PT, R0.reuse, 0x1, PT ;  /* 0x000000010000780c */ /* 0x040fe40003f84270 */
[----:B------:R-:W-:Y:S02]  /*12f40*/  ISETP.GT.AND P3, PT, R0, 0x8, PT ;  /* 0x000000080000780c */ /* 0x000fe40003f64270 */
[----:B------:R-:W-:Y:S02]  /*12f50*/  FSEL R136, R136, -INF , P2 ;  /* 0xff80000088887808 */ /* 0x000fe40001000000 */
[----:B------:R-:W-:Y:S02]  /*12f60*/  FSEL R137, R137, -INF , P4 ;  /* 0xff80000089897808 */ /* 0x000fe40002000000 */
[----:B------:R-:W-:-:S02]  /*12f70*/  FSEL R140, R140, -INF , P3 ;  /* 0xff8000008c8c7808 */ /* 0x000fc40001800000 */
[C---:B------:R-:W-:Y:S02]  /*12f80*/  ISETP.GT.AND P2, PT, R0.reuse, 0x9, PT ;  /* 0x000000090000780c */ /* 0x040fe40003f44270 */
        /* <DEDUP_REMOVED lines=62> */
[----:B------:R-:W-:Y:S02]  /*13370*/  FMNMX.FTZ R0, R136, R20, !PT ;  /* 0x0000001488007209 */ /* 0x000fe40007810000 */
[----:B------:R-:W-:Y:S02]  /*13380*/  FSEL R73, R73, -INF , P2 ;  /* 0xff80000049497808 */ /* 0x000fe40001000000 */
[----:B------:R-:W-:-:S02]  /*13390*/  FMNMX.FTZ R0, R137, R0, !PT ;  /* 0x0000000089007209 */ /* 0x000fc40007810000 */
[----:B------:R-:W-:Y:S02]  /*133a0*/  ISETP.GT.AND P2, PT, R17, RZ, PT ;  /* 0x000000ff1100720c */ /* 0x000fe40003f44270 */
[----:B------:R-:W-:Y:S02]  /*133b0*/  FMNMX.FTZ R0, R140, R0, !PT ;  /* 0x000000008c007209 */ /* 0x000fe40007810000 */
[----:B------:R-:W-:Y:S02]  /*133c0*/  FSEL R138, R138, -INF , P2 ;  /* 0xff8000008a8a7808 */ /* 0x000fe40001000000 */
[----:B------:R-:W-:Y:S02]  /*133d0*/  FMNMX.FTZ R0, R141, R0, !PT ;  /* 0x000000008d007209 */ /* 0x000fe40007810000 */
[----:B------:R-:W-:Y:S02]  /*133e0*/  ISETP.GT.AND P2, PT, R17, 0x1, PT ;  /* 0x000000011100780c */ /* 0x000fe40003f44270 */
[----:B------:R-:W-:-:S02]  /*133f0*/  FMNMX.FTZ R0, R128, R0, !PT ;  /* 0x0000000080007209 */ /* 0x000fc40007810000 */
[----:B------:R-:W-:Y:S02]  /*13400*/  FSEL R139, R139, -INF , P2 ;  /* 0xff8000008b8b7808 */ /* 0x000fe40001000000 */
[----:B------:R-:W-:Y:S02]  /*13410*/  FMNMX.FTZ R0, R129, R0, !PT ;  /* 0x0000000081007209 */ /* 0x000fe40007810000 */
[----:B------:R-:W-:Y:S02]  /*13420*/  ISETP.GT.AND P2, PT, R17, 0x8, PT ;  /* 0x000000081100780c */ /* 0x000fe40003f44270 */
[----:B------:R-:W-:Y:S02]  /*13430*/  FMNMX.FTZ R0, R132, R0, !PT ;  /* 0x0000000084007209 */ /* 0x000fe40007810000 */
[----:B------:R-:W-:Y:S02]  /*13440*/  FSEL R142, R142, -INF , P2 ;  /* 0xff8000008e8e7808 */ /* 0x000fe40001000000 */
[----:B------:R-:W-:-:S02]  /*13450*/  FMNMX.FTZ R0, R133, R0, !PT ;  /* 0x0000000085007209 */ /* 0x000fc40007810000 */
[----:B------:R-:W-:Y:S02]  /*13460*/  ISETP.GT.AND P2, PT, R17, 0x9, PT ;  /* 0x000000091100780c */ /* 0x000fe40003f44270 */
        /* <DEDUP_REMOVED lines=55> */
[C---:B------:R-:W-:Y:S02]  /*137e0*/  ISETP.GT.AND P2, PT, R17.reuse, 0x40, PT ;  /* 0x000000401100780c */ /* 0x040fe40003f44270 */
[C---:B------:R-:W-:Y:S01]  /*137f0*/  ISETP.GT.AND P1, PT, R17.reuse, 0x71, PT ;  /* 0x000000711100780c */ /* 0x040fe20003f24270 */
[----:B------:R-:W0:Y:S01]  /*13800*/  SHFL.BFLY PT, R18, R0, 0x2, 0x1f ;  /* 0x0c401f0000127f89 */ /* 0x000e2200000e0000 */
[----:B------:R-:W-:Y:S02]  /*13810*/  FSEL R106, R106, -INF , P2 ;  /* 0xff8000006a6a7808 */ /* 0x000fe40001000000 */
[----:B------:R-:W-:-:S02]  /*13820*/  ISETP.GT.AND P2, PT, R17, 0x41, PT ;  /* 0x000000411100780c */ /* 0x000fc40003f44270 */
[----:B------:R-:W-:Y:S02]  /*13830*/  ISETP.GT.AND P0, PT, R17, 0x78, PT ;  /* 0x000000781100780c */ /* 0x000fe40003f04270 */
[----:B------:R-:W-:Y:S02]  /*13840*/  FSEL R107, R107, -INF , P2 ;  /* 0xff8000006b6b7808 */ /* 0x000fe40001000000 */
[C---:B------:R-:W-:Y:S02]  /*13850*/  ISETP.GT.AND P2, PT, R17.reuse, 0x48, PT ;  /* 0x000000481100780c */ /* 0x040fe40003f44270 */
[C---:B------:R-:W-:Y:S02]  /*13860*/  ISETP.GT.AND P3, PT, R17.reuse, 0x81, PT ;  /* 0x000000811100780c */ /* 0x040fe40003f64270 */
        /* <DEDUP_REMOVED lines=8> */
[----:B0-----:R-:W-:Y:S01]  /*138f0*/  FMNMX.FTZ R18, R0, R18, !PT ;  /* 0x0000001200127209 */ /* 0x001fe20007810000 */
[----:B------:R-:W-:Y:S01]  /*13900*/  IMAD.U32 R0, RZ, RZ, UR4 ;  /* 0x00000004ff007e24 */ /* 0x000fe2000f8e00ff */
[----:B------:R-:W-:Y:S02]  /*13910*/  FSEL R99, R99, -INF , P2 ;  /* 0xff80000063637808 */ /* 0x000fe40001000000 */
[----:B------:R-:W-:Y:S01]  /*13920*/  ISETP.GT.AND P2, PT, R17, 0x58, PT ;  /* 0x000000581100780c */ /* 0x000fe20003f44270 */
[----:B------:R-:W0:Y:S01]  /*13930*/  SHFL.BFLY PT, R76, R18, 0x1, 0x1f ;  /* 0x0c201f00124c7f89 */ /* 0x000e2200000e0000 */
[----:B------:R-:W-:Y:S02]  /*13940*/  FSEL R83, R83, -INF , P1 ;  /* 0xff80000053537808 */ /* 0x000fe40000800000 */
[----:B------:R-:W-:Y:S02]  /*13950*/  FSEL R102, R102, -INF , P2 ;  /* 0xff80000066667808 */ /* 0x000fe40001000000 */
[----:B------:R-:W-:-:S02]  /*13960*/  ISETP.GT.AND P2, PT, R17, 0x59, PT ;  /* 0x000000591100780c */ /* 0x000fc40003f44270 */
[----:B------:R-:W-:Y:S02]  /*13970*/  FSEL R86, R86, -INF , P0 ;  /* 0xff80000056567808 */ /* 0x000fe40000000000 */
[----:B------:R-:W-:Y:S02]  /*13980*/  FSEL R103, R103, -INF , P2 ;  /* 0xff80000067677808 */ /* 0x000fe40001000000 */
[----:B------:R-:W-:Y:S02]  /*13990*/  ISETP.GT.AND P2, PT, R17, 0x60, PT ;  /* 0x000000601100780c */ /* 0x000fe40003f44270 */
[----:B------:R-:W-:Y:S02]  /*139a0*/  FSEL R75, R75, -INF , P3 ;  /* 0xff8000004b4b7808 */ /* 0x000fe40001800000 */
[----:B------:R-:W-:Y:S02]  /*139b0*/  FSEL R90, R90, -INF , P2 ;  /* 0xff8000005a5a7808 */ /* 0x000fe40001000000 */
[----:B------:R-:W-:-:S02]  /*139c0*/  ISETP.GT.AND P2, PT, R17, 0x61, PT ;  /* 0x000000611100780c */ /* 0x000fc40003f44270 */
[----:B------:R-:W-:Y:S02]  /*139d0*/  FSEL R78, R78, -INF , P4 ;  /* 0xff8000004e4e7808 */ /* 0x000fe40002000000 */
[----:B------:R-:W-:Y:S02]  /*139e0*/  FSEL R91, R91, -INF , P2 ;  /* 0xff8000005b5b7808 */ /* 0x000fe40001000000 */
[C---:B------:R-:W-:Y:S02]  /*139f0*/  ISETP.GT.AND P2, PT, R17.reuse, 0x68, PT ;  /* 0x000000681100780c */ /* 0x040fe40003f44270 */
[----:B0-----:R-:W-:Y:S02]  /*13a00*/  FMNMX.FTZ R76, R18, R76, !PT ;  /* 0x0000004c124c7209 */ /* 0x001fe40007810000 */
[----:B------:R-:W-:Y:S02]  /*13a10*/  FSEL R94, R94, -INF , P2 ;  /* 0xff8000005e5e7808 */ /* 0x000fe40001000000 */
[----:B------:R-:W-:Y:S01]  /*13a20*/  ISETP.GT.AND P2, PT, R17, 0x69, PT ;  /* 0x000000691100780c */ /* 0x000fe20003f44270 */
[C---:B------:R-:W-:Y:S01]  /*13a30*/  FMUL.FTZ R19, R76.reuse, R0 ;  /* 0x000000004c137220 */ /* 0x040fe20000410000 */
[----:B------:R-:W-:-:S02]  /*13a40*/  FSETP.NEU.FTZ.AND P6, PT, R76, -INF , PT ;  /* 0xff8000004c00780b */ /* 0x000fc40003fdd000 */
[----:B------:R-:W-:Y:S02]  /*13a50*/  FSEL R95, R95, -INF , P2 ;  /* 0xff8000005f5f7808 */ /* 0x000fe40001000000 */
[----:B------:R-:W-:Y:S02]  /*13a60*/  ISETP.GT.AND P2, PT, R17, 0x70, PT ;  /* 0x000000701100780c */ /* 0x000fe40003f44270 */
[----:B------:R-:W-:Y:S02]  /*13a70*/  FSEL R18, R76, RZ, P6 ;  /* 0x000000ff4c127208 */ /* 0x000fe40003000000 */
[----:B------:R-:W-:Y:S02]  /*13a80*/  FSEL R82, R82, -INF , P2 ;  /* 0xff80000052527808 */ /* 0x000fe40001000000 */
[----:B------:R-:W-:Y:S01]  /*13a90*/  FSEL R19, R19, RZ, P6 ;  /* 0x000000ff13137208 */ /* 0x000fe20003000000 */
[----:B------:R-:W-:Y:S01]  /*13aa0*/  FADD.FTZ R18, -R18, R20 ;  /* 0x0000001412127221 */ /* 0x000fe20000010100 */
[----:B------:R-:W-:-:S02]  /*13ab0*/  ISETP.GT.AND P2, PT, R17, 0x80, PT ;  /* 0x000000801100780c */ /* 0x000fc40003f44270 */
[----:B------:R-:W-:Y:S02]  /*13ac0*/  ISETP.GT.AND P6, PT, R17, 0x79, PT ;  /* 0x000000791100780c */ /* 0x000fe40003fc4270 */
[----:B------:R-:W2:Y:S01]  /*13ad0*/  LDL.LU R17, [R1+0x18] ;  /* 0x0000180001117983 */ /* 0x000ea20000300800 */
[-CC-:B------:R-:W-:Y:S01]  /*13ae0*/  FFMA.FTZ R136, R136, R0.reuse, -R19.reuse ;  /* 0x0000000088887223 */ /* 0x180fe20000010813 */
[-CC-:B------:R-:W-:Y:S01]  /*13af0*/  FFMA.FTZ R148, R120, R0.reuse, -R19.reuse ;  /* 0x0000000078947223 */ /* 0x180fe20000010813 */
[-CC-:B------:R-:W-:Y:S01]  /*13b00*/  FFMA.FTZ R120, R108, R0.reuse, -R19.reuse ;  /* 0x000000006c787223 */ /* 0x180fe20000010813 */
[-CC-:B------:R-:W-:Y:S01]  /*13b10*/  FFMA.FTZ R108, R88, R0.reuse, -R19.reuse ;  /* 0x00000000586c7223 */ /* 0x180fe20000010813 */
[----:B------:R-:W-:Y:S01]  /*13b20*/  FFMA.FTZ R88, R16, R0, -R19 ;  /* 0x0000000010587223 */ /* 0x000fe20000010813 */
[----:B------:R-:W-:Y:S01]  /*13b30*/  FSEL R79, R79, -INF , P5 ;  /* 0xff8000004f4f7808 */ /* 0x000fe20002800000 */
[----:B------:R0:W-:Y:S01]  /*13b40*/  MUFU.EX2 R16, R136 ;  /* 0x0000008800107308 */ /* 0x0001e20000000800 */
[----:B------:R-:W-:-:S02]  /*13b50*/  LOP3.LUT P1, RZ, R146, 0x40, RZ, 0xc0, !PT ;  /* 0x0000004092ff7812 */ /* 0x000fc4000782c0ff */
[----:B------:R-:W-:Y:S01]  /*13b60*/  LOP3.LUT P0, RZ, R146, 0x20, RZ, 0xc0, !PT ;  /* 0x0000002092ff7812 */ /* 0x000fe2000780c0ff */
[----:B0-----:R-:W3:Y:S01]  /*13b70*/  LDL R136, [R1+0xd8] ;  /* 0x0000d80001887983 */ /* 0x001ee20000100800 */
[-C--:B------:R-:W-:Y:S01]  /*13b80*/  FMUL.FTZ R18, R18, R0.reuse ;  /* 0x0000000012127220 */ /* 0x080fe20000410000 */
[----:B------:R-:W-:-:S03]  /*13b90*/  FFMA.FTZ R137, R137, R0, -R19 ;  /* 0x0000000089897223 */ /* 0x000fc60000010813 */
[----:B------:R-:W2:Y:S01]  /*13ba0*/  MUFU.EX2 R20, R18 ;  /* 0x0000001200147308 */ /* 0x000ea20000000800 */
[-CC-:B------:R-:W-:Y:S01]  /*13bb0*/  FFMA.FTZ R140, R140, R0.reuse, -R19.reuse ;  /* 0x000000008c8c7223 */ /* 0x180fe20000010813 */
[----:B------:R-:W-:-:S06]  /*13bc0*/  FFMA.FTZ R141, R141, R0, -R19 ;  /* 0x000000008d8d7223 */ /* 0x000fcc0000010813 */
[----:B------:R-:W0:Y:S08]  /*13bd0*/  MUFU.EX2 R137, R137 ;  /* 0x0000008900897308 */ /* 0x000e300000000800 */
[----:B------:R-:W1:Y:S08]  /*13be0*/  MUFU.EX2 R18, R140 ;  /* 0x0000008c00127308 */ /* 0x000e700000000800 */
[----:B------:R-:W4:Y:S01]  /*13bf0*/  MUFU.EX2 R141, R141 ;  /* 0x0000008d008d7308 */ /* 0x000f220000000800 */
[-CC-:B------:R-:W-:Y:S01]  /*13c00*/  FFMA.FTZ R149, R133, R0.reuse, -R19.reuse ;  /* 0x0000000085957223 */ /* 0x180fe20000010813 */
[-CC-:B------:R-:W-:Y:S01]  /*13c10*/  FFMA.FTZ R133, R124, R0.reuse, -R19.reuse ;  /* 0x000000007c857223 */ /* 0x180fe20000010813 */
[-CC-:B------:R-:W-:Y:S01]  /*13c20*/  FFMA.FTZ R124, R104, R0.reuse, -R19.reuse ;  /* 0x00000000687c7223 */ /* 0x180fe20000010813 */
[-CC-:B------:R-:W-:Y:S01]  /*13c30*/  FFMA.FTZ R104, R92, R0.reuse, -R19.reuse ;  /* 0x000000005c687223 */ /* 0x180fe20000010813 */
[----:B------:R-:W-:Y:S01]  /*13c40*/  FFMA.FTZ R92, R72, R0, -R19 ;  /* 0x00000000485c7223 */ /* 0x000fe20000010813 */
[----:B------:R-:W-:-:S02]  /*13c50*/  FSEL R87, R87, -INF , P6 ;  /* 0xff80000057577808 */ /* 0x000fc40003000000 */
[----:B------:R-:W-:Y:S01]  /*13c60*/  FSEL R74, R74, -INF , P2 ;  /* 0xff8000004a4a7808 */ /* 0x000fe20001000000 */
        /* <DEDUP_REMOVED lines=23> */
[----:B--2---:R-:W-:-:S04]  /*13de0*/  FFMA.FTZ R17, R20, R17, R16 ;  /* 0x0000001114117223 */ /* 0x004fc80000010010 */
[----:B0-----:R-:W-:-:S04]  /*13df0*/  FADD.FTZ R17, R137, R17 ;  /* 0x0000001189117221 */ /* 0x001fc80000010000 */
[----:B-1----:R-:W-:-:S04]  /*13e00*/  FADD.FTZ R17, R18, R17 ;  /* 0x0000001112117221 */ /* 0x002fc80000010000 */
[----:B----4-:R-:W-:Y:S01]  /*13e10*/  FADD.FTZ R72, R141, R17 ;  /* 0x000000118d487221 */ /* 0x010fe20000010000 */
        /* <DEDUP_REMOVED lines=43> */
[----:B------:R-:W-:-:S05]  /*140d0*/  FMUL.FTZ R17, R73, R0 ;  /* 0x0000000049117220 */ /* 0x000fca0000410000 */
[----:B------:R-:W-:-:S05]  /*140e0*/  FSEL R17, R17, RZ, P2 ;  /* 0x000000ff11117208 */ /* 0x000fca0001000000 */
[-CC-:B------:R-:W-:Y:S01]  /*140f0*/  FFMA.FTZ R77, R74, R0.reuse, -R17.reuse ;  /* 0x000000004a4d7223 */ /* 0x180fe20000010811 */
[----:B---3--:R-:W-:Y:S01]  /*14100*/  LOP3.LUT R74, R136, 0x10000, RZ, 0xfc, !PT ;  /* 0x00010000884a7812 */ /* 0x008fe200078efcff */
[-CC-:B------:R-:W-:Y:S01]  /*14110*/  FFMA.FTZ R81, R78, R0.reuse, -R17.reuse ;  /* 0x000000004e517223 */ /* 0x180fe20000010811 */
[-CC-:B------:R-:W-:Y:S01]  /*14120*/  FFMA.FTZ R138, R138, R0.reuse, -R17.reuse ;  /* 0x000000008a8a7223 */ /* 0x180fe20000010811 */
[-CC-:B------:R-:W-:Y:S01]  /*14130*/  FFMA.FTZ R139, R139, R0.reuse, -R17.reuse ;  /* 0x000000008b8b7223 */ /* 0x180fe20000010811 */
[-CC-:B------:R-:W-:Y:S01]  /*14140*/  FFMA.FTZ R142, R142, R0.reuse, -R17.reuse ;  /* 0x000000008e8e7223 */ /* 0x180fe20000010811 */
[----:B------:R-:W-:Y:S02]  /*14150*/  VIADD R78, R74, 0x180 ;  /* 0x000001804a4e7836 */ /* 0x000fe40000000000 */
[-CC-:B------:R-:W-:Y:S01]  /*14160*/  FFMA.FTZ R143, R143, R0.reuse, -R17.reuse ;  /* 0x000000008f8f7223 */ /* 0x180fe20000010811 */
[-CC-:B------:R-:W-:Y:S01]  /*14170*/  FFMA.FTZ R130, R130, R0.reuse, -R17.reuse ;  /* 0x0000000082827223 */ /* 0x180fe20000010811 */
[-CC-:B------:R-:W-:Y:S01]  /*14180*/  FFMA.FTZ R131, R131, R0.reuse, -R17.reuse ;  /* 0x0000000083837223 */ /* 0x180fe20000010811 */
[----:B------:R-:W-:Y:S01]  /*14190*/  FFMA.FTZ R134, R134, R0, -R17 ;  /* 0x0000000086867223 */ /* 0x000fe20000010811 */
[----:B------:R-:W-:Y:S01]  /*141a0*/  R2UR UR8, R78 ;  /* 0x000000004e0872ca */ /* 0x000fe200000e0000 */
[----:B------:R-:W-:-:S02]  /*141b0*/  VIADD R78, R74, 0x300 ;  /* 0x000003004a4e7836 */ /* 0x000fc40000000000 */
[-CC-:B------:R-:W-:Y:S01]  /*141c0*/  FFMA.FTZ R135, R135, R0.reuse, -R17.reuse ;  /* 0x0000000087877223 */ /* 0x180fe20000010811 */
[-CC-:B------:R-:W-:Y:S01]  /*141d0*/  FFMA.FTZ R122, R122, R0.reuse, -R17.reuse ;  /* 0x000000007a7a7223 */ /* 0x180fe20000010811 */
[-CC-:B------:R-:W-:Y:S01]  /*141e0*/  FFMA.FTZ R123, R123, R0.reuse, -R17.reuse ;  /* 0x000000007b7b7223 */ /* 0x180fe20000010811 */
[-CC-:B------:R-:W-:Y:S01]  /*141f0*/  FFMA.FTZ R126, R126, R0.reuse, -R17.reuse ;  /* 0x000000007e7e7223 */ /* 0x180fe20000010811 */
[----:B------:R-:W-:Y:S01]  /*14200*/  R2UR UR12, R78 ;  /* 0x000000004e0c72ca */ /* 0x000fe200000e0000 */
        /* <DEDUP_REMOVED lines=27> */
[----:B------:R-:W-:Y:S01]  /*143c0*/  VIADD R78, R74, 0x780 ;  /* 0x000007804a4e7836 */ /* 0x000fe20000000000 */
[----:B------:R-:W-:Y:S01]  /*143d0*/  WARPGROUP.ARRIVE ;  /* 0x00000000000079c5 */ /* 0x000fe20000000000 */
[----:B------:R-:W-:Y:S01]  /*143e0*/  VIADD R17, R22, 0x200 ;  /* 0x0000020016117836 */ /* 0x000fe20000000000 */
[----:B------:R-:W2:Y:S02]  /*143f0*/  LDL.LU R136, [R1+0x3c] ;  /* 0x00003c0001887983 */ /* 0x000ea40000300800 */
[----:B------:R-:W-:Y:S01]  /*14400*/  R2UR UR24, R78 ;  /* 0x000000004e1872ca */ /* 0x000fe200000e0000 */
[C---:B------:R-:W-:Y:S01]  /*14410*/  VIADD R78, R74.reuse, 0x900 ;  /* 0x000009004a4e7836 */ /* 0x040fe20000000000 */
[----:B------:R-:W-:Y:S01]  /*14420*/  SHF.R.U32.HI R17, RZ, 0x4, R17 ;  /* 0x00000004ff117819 */ /* 0x000fe20000011611 */
[----:B------:R-:W-:Y:S01]  /*14430*/  IMAD.MOV.U32 R75, RZ, RZ, -0x3ffffff0 ;  /* 0xc0000010ff4b7424 */ /* 0x000fe200078e00ff */
[----:B------:R-:W-:-:S02]  /*14440*/  R2UR UR4, R74 ;  /* 0x000000004a0472ca */ /* 0x000fc400000e0000 */
[----:B------:R-:W-:Y:S02]  /*14450*/  LOP3.LUT R17, R17, 0x3fff, RZ, 0xc0, !PT ;  /* 0x00003fff11117812 */ /* 0x000fe400078ec0ff */
[----:B------:R-:W-:Y:S01]  /*14460*/  R2UR UR28, R78 ;  /* 0x000000004e1c72ca */ /* 0x000fe200000e0000 */
[C---:B------:R-:W-:Y:S01]  /*14470*/  VIADD R78, R74.reuse, 0xa80 ;  /* 0x00000a804a4e7836 */ /* 0x040fe20000000000 */
[----:B------:R-:W-:Y:S01]  /*14480*/  LOP3.LUT R17, R17, 0x2400000, RZ, 0xfc, !PT ;  /* 0x0240000011117812 */ /* 0x000fe200078efcff */
[----:B------:R-:W-:Y:S01]  /*14490*/  VIADD R74, R74, 0xc00 ;  /* 0x00000c004a4a7836 */ /* 0x000fe20000000000 */
[C---:B------:R-:W-:Y:S02]  /*144a0*/  R2UR UR5, R75.reuse ;  /* 0x000000004b0572ca */ /* 0x040fe400000e0000 */
[----:B------:R-:W-:Y:S01]  /*144b0*/  R2UR UR37, R75 ;  /* 0x000000004b2572ca */ /* 0x000fe200000e0000 */
[----:B------:R-:W-:Y:S01]  /*144c0*/  IMAD.MOV.U32 R75, RZ, RZ, -0x7fffffe0 ;  /* 0x80000020ff4b7424 */ /* 0x000fe200078e00ff */
[----:B------:R-:W-:Y:S01]  /*144d0*/  R2UR UR36, R74 ;  /* 0x000000004a2472ca */ /* 0x000fe200000e0000 */
[----:B------:R-:W-:-:S03]  /*144e0*/  IMAD R74, R145, 0x6c0, R17 ;  /* 0x000006c0914a7824 */ /* 0x000fc600078e0211 */
        /* <DEDUP_REMOVED lines=64> */
[----:B------:R-:W-:Y:S03]  /*148f0*/  HGMMA.64x96x16.F32.BF16 R24, gdesc[UR32].tnspB, R24, gsb0 ;  /* 0x41600000201879f0 */ /* 0x000fe60008001818 */
[----:B------:R-:W0:Y:S01]  /*14900*/  S2R R153, SR_TID.X ;  /* 0x0000000000997919 */ /* 0x000e220000002100 */
[----:B------:R-:W-:Y:S01]  /*14910*/  FMUL.FTZ R14, R14, R0 ;  /* 0x000000000e0e7220 */ /* 0x000fe20000410000 */
[----:B------:R-:W-:Y:S01]  /*14920*/  F2FP.BF16.F32.PACK_AB R16, R137, R16 ;  /* 0x000000108910723e */ /* 0x000fe200000010ff */
[----:B------:R-:W-:Y:S08]  /*14930*/  MUFU.EX2 R17, R138 ;  /* 0x0000008a00117308 */ /* 0x000ff00000000800 */
[----:B------:R-:W2:Y:S01]  /*14940*/  MUFU.EX2 R14, R14 ;  /* 0x0000000e000e7308 */ /* 0x000ea20000000800 */
[----:B------:R-:W-:-:S02]  /*14950*/  WARPGROUP.DEPBAR.LE gsb0, 0x0 ;  /* 0x00008000000079c5 */ /* 0x000fc40000010000 */
[----:B------:R-:W-:-:S06]  /*14960*/  WARPGROUP.ARRIVE ;  /* 0x00000000000079c5 */ /* 0x000fcc0000000000 */
[----:B------:R-:W-:Y:S01]  /*14970*/  HGMMA.64x96x16.F32.BF16 R24, gdesc[UR36].tnspB, R24, gsb0 ;  /* 0x41600000241879f0 */ /* 0x000fe20008001818 */
[----:B0-----:R-:W-:Y:S01]  /*14980*/  SHF.R.U32.HI R137, RZ, 0x7, R153 ;  /* 0x00000007ff897819 */ /* 0x001fe20000011699 */
[----:B------:R-:W0:Y:S01]  /*14990*/  MUFU.EX2 R139, R139 ;  /* 0x0000008b008b7308 */ /* 0x000e220000000800 */
[----:B------:R-:W-:-:S03]  /*149a0*/  ISETP.GE.U32.AND P2, PT, R153, 0x180, PT ;  /* 0x000001809900780c */ /* 0x000fc60003f46070 */
[----:B------:R-:W-:-:S04]  /*149b0*/  VIADD R74, R137, 0x9 ;  /* 0x00000009894a7836 */ /* 0x000fc80000000000 */
[----:B------:R-:W1:Y:S01]  /*149c0*/  MUFU.EX2 R19, R142 ;  /* 0x0000008e00137308 */ /* 0x000e620000000800 */
[----:B------:R-:W-:-:S07]  /*149d0*/  SEL R74, R74, 0x9, !P2 ;  /* 0x000000094a4a7807 */ /* 0x000fce0005000000 */
[----:B------:R-:W3:Y:S01]  /*149e0*/  MUFU.EX2 R143, R143 ;  /* 0x0000008f008f7308 */ /* 0x000ee20000000800 */
[----:B------:R-:W-:Y:S02]  /*149f0*/  @!P1 IMAD R75, R21, 0x8, R22 ;  /* 0x00000008154b9824 */ /* 0x000fe400078e0216 */
[----:B--2---:R-:W-:Y:S02]  /*14a00*/  FFMA.FTZ R137, R14, R136, R17 ;  /* 0x000000880e897223 */ /* 0x004fe40000010011 */
[----:B------:R-:W-:Y:S02]  /*14a10*/  @!P1 VIADD R75, R75, 0x31c40 ;  /* 0x00031c404b4b9836 */ /* 0x000fe40000000000 */
[----:B0-----:R-:W-:Y:S01]  /*14a20*/  FADD.FTZ R137, R139, R137 ;  /* 0x000000898b897221 */ /* 0x001fe20000010000 */
[----:B------:R-:W-:Y:S02]  /*14a30*/  F2FP.BF16.F32.PACK_AB R18, R141, R18 ;  /* 0x000000128d12723e */ /* 0x000fe400000010ff */
[----:B------:R-:W-:Y:S01]  /*14a40*/  F2FP.BF16.F32.PACK_AB R17, R139, R17 ;  /* 0x000000118b11723e */ /* 0x000fe200000010ff */
[----:B-1----:R-:W-:Y:S01]  /*14a50*/  FADD.FTZ R137, R19, R137 ;  /* 0x0000008913897221 */ /* 0x002fe20000010000 */
[----:B------:R-:W-:-:S02]  /*14a60*/  @!P1 PRMT R75, RZ, 0x654, R75 ;  /* 0x00000654ff4b9816 */ /* 0x000fc4000000004b */
[C---:B---3--:R-:W-:Y:S01]  /*14a70*/  F2FP.BF16.F32.PACK_AB R19, R143.reuse, R19 ;  /* 0x000000138f13723e */ /* 0x048fe200000010ff */
[----:B------:R-:W0:Y:S08]  /*14a80*/  MUFU.EX2 R130, R130 ;  /* 0x0000008200827308 */ /* 0x000e300000000800 */
[----:B------:R-:W-:Y:S01]  /*14a90*/  MUFU.EX2 R131, R131 ;  /* 0x0000008300837308 */ /* 0x000fe20000000800 */
[----:B------:R-:W-:-:S07]  /*14aa0*/  FADD.FTZ R137, R143, R137 ;  /* 0x000000898f897221 */ /* 0x000fce0000010000 */
[----:B------:R-:W-:Y:S01]  /*14ab0*/  MUFU.EX2 R134, R134 ;  /* 0x0000008600867308 */ /* 0x000fe20000000800 */
[----:B0-----:R-:W-:-:S07]  /*14ac0*/  FADD.FTZ R137, R130, R137 ;  /* 0x0000008982897221 */ /* 0x001fce0000010000 */
[----:B------:R-:W-:Y:S01]  /*14ad0*/  MUFU.EX2 R135, R135 ;  /* 0x0000008700877308 */ /* 0x000fe20000000800 */
[----:B------:R-:W-:Y:S02]  /*14ae0*/  WARPGROUP.DEPBAR.LE gsb0, 0x0 ;  /* 0x00008000000079c5 */ /* 0x000fe40000010000 */
[----:B------:R0:W-:Y:S06]  /*14af0*/  BAR.ARV R74, 0x100 ;  /* 0x0004004a0000751d */ /* 0x0001ec0000002000 */
[----:B------:R1:W-:Y:S01]  /*14b00*/  @!P1 SYNCS.ARRIVE.TRANS64.RED.A1T0 RZ, [R75+URZ], RZ ;  /* 0x000000ff4bff99a7 */ /* 0x0003e2000810043f */
[----:B0-----:R-:W-:-:S04]  /*14b10*/  @!P1 IMAD R74, R145, 0x8, R22 ;  /* 0x00000008914a9824 */ /* 0x001fc800078e0216 */
[----:B------:R-:W-:-:S05]  /*14b20*/  @!P1 VIADD R74, R74, 0x31c60 ;  /* 0x00031c604a4a9836 */ /* 0x000fca0000000000 */
[----:B------:R-:W-:-:S04]  /*14b30*/  @!P1 PRMT R74, RZ, 0x654, R74 ;  /* 0x00000654ff4a9816 */ /* 0x000fc8000000004a */
[----:B------:R0:W-:Y:S01]  /*14b40*/  @!P1 SYNCS.ARRIVE.TRANS64.RED.A1T0 RZ, [R74+URZ], RZ ;  /* 0x000000ff4aff99a7 */ /* 0x0001e2000810043f */
[----:B------:R2:W-:Y:S02]  /*14b50*/  STSM.16.M88.4 [R23+0x24300], R16 ;  /* 0x0243001017007844 */ /* 0x0005e40000000200 */
[----:B--2---:R-:W2:Y:S08]  /*14b60*/  MUFU.EX2 R16, R152 ;  /* 0x0000009800107308 */ /* 0x004eb00000000800 */
[----:B------:R-:W3:Y:S08]  /*14b70*/  MUFU.EX2 R17, R151 ;  /* 0x0000009700117308 */ /* 0x000ef00000000800 */
[----:B------:R-:W4:Y:S01]  /*14b80*/  MUFU.EX2 R18, R150 ;  /* 0x0000009600127308 */ /* 0x000f220000000800 */
[----:B--2---:R-:W-:-:S07]  /*14b90*/  FADD.FTZ R72, R16, R72 ;  /* 0x0000004810487221 */ /* 0x004fce0000010000 */
[----:B------:R-:W-:Y:S01]  /*14ba0*/  MUFU.EX2 R78, R125 ;  /* 0x0000007d004e7308 */ /* 0x000fe20000000800 */
[----:B---3--:R-:W-:-:S07]  /*14bb0*/  FADD.FTZ R72, R17, R72 ;  /* 0x0000004811487221 */ /* 0x008fce0000010000 */
[----:B------:R-:W2:Y:S08]  /*14bc0*/  MUFU.EX2 R19, R149 ;  /* 0x0000009500137308 */ /* 0x000eb00000000800 */
[----:B------:R-:W-:Y:S08]  /*14bd0*/  MUFU.EX2 R125, R89 ;  /* 0x00000059007d7308 */ /* 0x000ff00000000800 */
[----:B------:R-:W-:Y:S08]  /*14be0*/  MUFU.EX2 R89, R122 ;  /* 0x0000007a00597308 */ /* 0x000ff00000000800 */
[----:B-1----:R-:W-:Y:S08]  /*14bf0*/  MUFU.EX2 R75, R128 ;  /* 0x00000080004b7308 */ /* 0x002ff00000000800 */
[----:B------:R-:W1:Y:S08]  /*14c00*/  MUFU.EX2 R138, R148 ;  /* 0x00000094008a7308 */ /* 0x000e700000000800 */
[----:B------:R4:W-:Y:S08]  /*14c10*/  MUFU.EX2 R128, R88 ;  /* 0x0000005800807308 */ /* 0x0009f00000000800 */
[----:B------:R-:W-:Y:S01]  /*14c20*/  MUFU.EX2 R123, R123 ;  /* 0x0000007b007b7308 */ /* 0x000fe20000000800 */
[----:B----4-:R-:W-:Y:S01]  /*14c30*/  FADD.FTZ R88, R18, R72 ;  /* 0x0000004812587221 */ /* 0x010fe20000010000 */
[----:B------:R-:W-:-:S04]  /*14c40*/  FADD.FTZ R72, R131, R137 ;  /* 0x0000008983487221 */ /* 0x000fc80000010000 */
[----:B------:R-:W-:Y:S02]  /*14c50*/  FADD.FTZ R72, R134, R72 ;  /* 0x0000004886487221 */ /* 0x000fe40000010000 */
[----:B------:R-:W3:Y:S08]  /*14c60*/  MUFU.EX2 R139, R147 ;  /* 0x00000093008b7308 */ /* 0x000ef00000000800 */
[----:B------:R-:W4:Y:S01]  /*14c70*/  MUFU.EX2 R126, R126 ;  /* 0x0000007e007e7308 */ /* 0x000f220000000800 */
[----:B--2---:R-:W-:-:S07]  /*14c80*/  FADD.FTZ R88, R19, R88 ;  /* 0x0000005813587221 */ /* 0x004fce0000010000 */
[----:B------:R-:W2:Y:S08]  /*14c90*/  MUFU.EX2 R133, R133 ;  /* 0x0000008500857308 */ /* 0x000eb00000000800 */
[----:B0-----:R-:W-:Y:S08]  /*14ca0*/  MUFU.EX2 R74, R124 ;  /* 0x0000007c004a7308 */ /* 0x001ff00000000800 */
[----:B------:R0:W-:Y:S08]  /*14cb0*/  MUFU.EX2 R124, R92 ;  /* 0x0000005c007c7308 */ /* 0x0001f00000000800 */
[----:B------:R-:W2:Y:S01]  /*14cc0*/  MUFU.EX2 R127, R127 ;  /* 0x0000007f007f7308 */ /* 0x000ea20000000800 */
[----:B0-----:R-:W-:Y:S01]  /*14cd0*/  FADD.FTZ R92, R135, R72 ;  /* 0x00000048875c7221 */ /* 0x001fe20000010000 */
[----:B-1----:R-:W-:-:S06]  /*14ce0*/  FADD.FTZ R88, R138, R88 ;  /* 0x000000588a587221 */ /* 0x002fcc0000010000 */
[----:B------:R-:W0:Y:S08]  /*14cf0*/  MUFU.EX2 R136, R146 ;  /* 0x0000009200887308 */ /* 0x000e300000000800 */
[----:B------:R-:W-:Y:S08]  /*14d00*/  MUFU.EX2 R79, R93 ;  /* 0x0000005d004f7308 */ /* 0x000ff00000000800 */
[----:B------:R3:W1:Y:S08]  /*14d10*/  MUFU.EX2 R93, R114 ;  /* 0x00000072005d7308 */ /* 0x0006700000000800 */
[----:B------:R4:W-:Y:S01]  /*14d20*/  MUFU.EX2 R72, R90 ;  /* 0x0000005a00487308 */ /* 0x0009e20000000800 */
[----:B---3--:R-:W-:Y:S01]  /*14d30*/  FADD.FTZ R114, R139, R88 ;  /* 0x000000588b727221 */ /* 0x008fe20000010000 */
[----:B----4-:R-:W-:-:S06]  /*14d40*/  FADD.FTZ R90, R89, R92 ;  /* 0x0000005c595a7221 */ /* 0x010fcc0000010000 */
[----:B------:R-:W-:Y:S01]  /*14d50*/  MUFU.EX2 R129, R129 ;  /* 0x0000008100817308 */ /* 0x000fe20000000800 */
[----:B------:R-:W-:-:S07]  /*14d60*/  FADD.FTZ R90, R123, R90 ;  /* 0x0000005a7b5a7221 */ /* 0x000fce0000010000 */
[----:B------:R-:W3:Y:S01]  /*14d70*/  MUFU.EX2 R115, R115 ;  /* 0x0000007300737308 */ /* 0x000ee20000000800 */
[----:B------:R-:W-:Y:S01]  /*14d80*/  FADD.FTZ R90, R126, R90 ;  /* 0x0000005a7e5a7221 */ /* 0x000fe20000010000 */
[----:B--2---:R-:W-:-:S06]  /*14d90*/  FADD.FTZ R114, R133, R114 ;  /* 0x0000007285727221 */ /* 0x004fcc0000010000 */
[----:B------:R-:W-:Y:S01]  /*14da0*/  MUFU.EX2 R132, R132 ;  /* 0x0000008400847308 */ /* 0x000fe20000000800 */
[----:B------:R-:W-:-:S07]  /*14db0*/  FADD.FTZ R90, R127, R90 ;  /* 0x0000005a7f5a7221 */ /* 0x000fce0000010000 */
[----:B------:R-:W2:Y:S01]  /*14dc0*/  MUFU.EX2 R118, R118 ;  /* 0x0000007600767308 */ /* 0x000ea20000000800 */
[----:B0-----:R-:W-:Y:S01]  /*14dd0*/  FADD.FTZ R114, R136, R114 ;  /* 0x0000007288727221 */ /* 0x001fe20000010000 */
[----:B-1----:R-:W-:-:S06]  /*14de0*/  FADD.FTZ R90, R93, R90 ;  /* 0x0000005a5d5a7221 */ /* 0x002fcc0000010000 */
[----:B------:R-:W0:Y:S01]  /*14df0*/  MUFU.EX2 R119, R119 ;  /* 0x0000007700777308 */ /* 0x000e220000000800 */
[----:B---3--:R-:W-:-:S07]  /*14e00*/  FADD.FTZ R90, R115, R90 ;  /* 0x0000005a735a7221 */ /* 0x008fce0000010000 */
[----:B------:R-:W1:Y:S01]  /*14e10*/  MUFU.EX2 R106, R106 ;  /* 0x0000006a006a7308 */ /* 0x000e620000000800 */
[----:B--2---:R-:W-:-:S07]  /*14e20*/  FADD.FTZ R90, R118, R90 ;  /* 0x0000005a765a7221 */ /* 0x004fce0000010000 */
[----:B------:R2:W-:Y:S08]  /*14e30*/  MUFU.EX2 R122, R91 ;  /* 0x0000005b007a7308 */ /* 0x0005f00000000800 */
[----:B------:R-:W3:Y:S01]  /*14e40*/  MUFU.EX2 R107, R107 ;  /* 0x0000006b006b7308 */ /* 0x000ee20000000800 */
[----:B--2---:R-:W-:-:S04]  /*14e50*/  FADD.FTZ R91, R129, R114 ;  /* 0x00000072815b7221 */ /* 0x004fc80000010000 */
[----:B------:R-:W-:-:S03]  /*14e60*/  FADD.FTZ R91, R132, R91 ;  /* 0x0000005b845b7221 */ /* 0x000fc60000010000 */
[----:B------:R-:W2:Y:S01]  /*14e70*/  MUFU.EX2 R121, R121 ;  /* 0x0000007900797308 */ /* 0x000ea20000000800 */
[----:B------:R-:W-:Y:S01]  /*14e80*/  FADD.FTZ R91, R75, R91 ;  /* 0x0000005b4b5b7221 */ /* 0x000fe20000010000 */
[----:B0-----:R-:W-:-:S06]  /*14e90*/  FADD.FTZ R92, R119, R90 ;  /* 0x0000005a775c7221 */ /* 0x001fcc0000010000 */
[----:B------:R-:W0:Y:S01]  /*14ea0*/  MUFU.EX2 R110, R110 ;  /* 0x0000006e006e7308 */ /* 0x000e220000000800 */
[----:B------:R-:W-:Y:S01]  /*14eb0*/  FADD.FTZ R91, R78, R91 ;  /* 0x0000005b4e5b7221 */ /* 0x000fe20000010000 */
[----:B-1----:R-:W-:-:S06]  /*14ec0*/  FADD.FTZ R92, R106, R92 ;  /* 0x0000005c6a5c7221 */ /* 0x002fcc0000010000 */
[----:B------:R-:W-:Y:S01]  /*14ed0*/  MUFU.EX2 R120, R120 ;  /* 0x0000007800787308 */ /* 0x000fe20000000800 */
[----:B------:R-:W-:-:S07]  /*14ee0*/  F2FP.BF16.F32.PACK_AB R16, R17, R16 ;  /* 0x000000101110723e */ /* 0x000fce00000010ff */
[----:B------:R-:W1:Y:S01]  /*14ef0*/  MUFU.EX2 R111, R111 ;  /* 0x0000006f006f7308 */ /* 0x000e620000000800 */
[----:B------:R-:W-:Y:S01]  /*14f00*/  F2FP.BF16.F32.PACK_AB R18, R19, R18 ;  /* 0x000000121312723e */ /* 0x000fe200000010ff */
[----:B------:R-:W-:Y:S01]  /*14f10*/  FADD.FTZ R91, R74, R91 ;  /* 0x0000005b4a5b7221 */ /* 0x000fe20000010000 */
[----:B------:R-:W-:-:S05]  /*14f20*/  F2FP.BF16.F32.PACK_AB R17, R131, R130 ;  /* 0x000000828311723e */ /* 0x000fca00000010ff */
[----:B------:R-:W-:Y:S01]  /*14f30*/  MUFU.EX2 R117, R117 ;  /* 0x0000007500757308 */ /* 0x000fe20000000800 */
[----:B------:R-:W-:Y:S01]  /*14f40*/  F2FP.BF16.F32.PACK_AB R19, R135, R134 ;  /* 0x000000868713723e */ /* 0x000fe200000010ff */
[----:B---3--:R-:W-:-:S06]  /*14f50*/  FADD.FTZ R92, R107, R92 ;  /* 0x0000005c6b5c7221 */ /* 0x008fcc0000010000 */
[----:B------:R-:W3:Y:S01]  /*14f60*/  MUFU.EX2 R98, R98 ;  /* 0x0000006200627308 */ /* 0x000ee20000000800 */
[----:B--2---:R-:W-:Y:S01]  /*14f70*/  FADD.FTZ R91, R121, R91 ;  /* 0x0000005b795b7221 */ /* 0x004fe20000010000 */
[----:B------:R0:W-:Y:S06]  /*14f80*/  STSM.16.M88.4 [R23+0x25b00], R16 ;  /* 0x025b001017007844 */ /* 0x0001ec0000000200 */
[----:B------:R-:W2:Y:S08]  /*14f90*/  MUFU.EX2 R116, R116 ;  /* 0x0000007400747308 */ /* 0x000eb00000000800 */
[----:B------:R-:W4:Y:S01]  /*14fa0*/  MUFU.EX2 R99, R99 ;  /* 0x0000006300637308 */ /* 0x000f220000000800 */
[----:B0-----:R-:W-:-:S07]  /*14fb0*/  FADD.FTZ R16, R110, R92 ;  /* 0x0000005c6e107221 */ /* 0x001fce0000010000 */
[----:B------:R-:W0:Y:S01]  /*14fc0*/  MUFU.EX2 R113, R113 ;  /* 0x0000007100717308 */ /* 0x000e220000000800 */
[----:B-1----:R-:W-:-:S07]  /*14fd0*/  FADD.FTZ R16, R111, R16 ;  /* 0x000000106f107221 */ /* 0x002fce0000010000 */
[----:B------:R-:W1:Y:S01]  /*14fe0*/  MUFU.EX2 R102, R102 ;  /* 0x0000006600667308 */ /* 0x000e620000000800 */
[----:B---3--:R-:W-:-:S07]  /*14ff0*/  FADD.FTZ R16, R98, R16 ;  /* 0x0000001062107221 */ /* 0x008fce0000010000 */
[----:B------:R-:W3:Y:S08]  /*15000*/  MUFU.EX2 R112, R112 ;  /* 0x0000007000707308 */ /* 0x000ef00000000800 */
[----:B------:R2:W-:Y:S08]  /*15010*/  MUFU.EX2 R114, R94 ;  /* 0x0000005e00727308 */ /* 0x0005f00000000800 */
[----:B------:R-:W3:Y:S01]  /*15020*/  MUFU.EX2 R103, R103 ;  /* 0x0000006700677308 */ /* 0x000ee20000000800 */
[----:B--2---:R-:W-:-:S04]  /*15030*/  FADD.FTZ R94, R120, R91 ;  /* 0x0000005b785e7221 */ /* 0x004fc80000010000 */
[----:B------:R-:W-:-:S03]  /*15040*/  FADD.FTZ R94, R117, R94 ;  /* 0x0000005e755e7221 */ /* 0x000fc60000010000 */
[----:B------:R-:W2:Y:S01]  /*15050*/  MUFU.EX2 R109, R109 ;  /* 0x0000006d006d7308 */ /* 0x000ea20000000800 */
[----:B------:R-:W-:Y:S01]  /*15060*/  FADD.FTZ R94, R116, R94 ;  /* 0x0000005e745e7221 */ /* 0x000fe20000010000 */
[----:B----4-:R-:W-:Y:S01]  /*15070*/  FADD.FTZ R18, R99, R16 ;  /* 0x0000001063127221 */ /* 0x010fe20000010000 */
[----:B------:R-:W-:-:S05]  /*15080*/  F2FP.BF16.F32.PACK_AB R16, R121, R74 ;  /* 0x0000004a7910723e */ /* 0x000fca00000010ff */
[----:B------:R-:W4:Y:S01]  /*15090*/  MUFU.EX2 R108, R108 ;  /* 0x0000006c006c7308 */ /* 0x000f220000000800 */
[----:B0-----:R-:W-:Y:S01]  /*150a0*/  FADD.FTZ R17, R113, R94 ;  /* 0x0000005e71117221 */ /* 0x001fe20000010000 */
[----:B-1----:R-:W-:Y:S01]  /*150b0*/  FADD.FTZ R74, R102, R18 ;  /* 0x00000012664a7221 */ /* 0x002fe20000010000 */
[----:B------:R-:W-:-:S05]  /*150c0*/  F2FP.BF16.F32.PACK_AB R89, R123, R89 ;  /* 0x000000597b59723e */ /* 0x000fca00000010ff */
[----:B------:R-:W0:Y:S01]  /*150d0*/  MUFU.EX2 R105, R105 ;  /* 0x0000006900697308 */ /* 0x000e220000000800 */
[----:B---3--:R-:W-:Y:S01]  /*150e0*/  FADD.FTZ R17, R112, R17 ;  /* 0x0000001170117221 */ /* 0x008fe20000010000 */
[----:B------:R-:W-:-:S06]  /*150f0*/  FADD.FTZ R74, R103, R74 ;  /* 0x0000004a674a7221 */ /* 0x000fcc0000010000 */
[----:B------:R-:W1:Y:S01]  /*15100*/  MUFU.EX2 R104, R104 ;  /* 0x0000006800687308 */ /* 0x000e620000000800 */
[----:B--2---:R-:W-:Y:S01]  /*15110*/  FADD.FTZ R19, R109, R17 ;  /* 0x000000116d137221 */ /* 0x004fe20000010000 */
[----:B------:R-:W-:-:S06]  /*15120*/  FADD.FTZ R74, R72, R74 ;  /* 0x0000004a484a7221 */ /* 0x000fcc0000010000 */
[----:B------:R2:W-:Y:S01]  /*15130*/  MUFU.EX2 R123, R95 ;  /* 0x0000005f007b7308 */ /* 0x0005e20000000800 */
[----:B------:R-:W-:Y:S01]  /*15140*/  F2FP.BF16.F32.PACK_AB R94, R78, R75 ;  /* 0x0000004b4e5e723e */ /* 0x000fe200000010ff */
[----:B----4-:R-:W-:-:S06]  /*15150*/  FADD.FTZ R75, R108, R19 ;  /* 0x000000136c4b7221 */ /* 0x010fcc0000010000 */
[----:B------:R-:W3:Y:S01]  /*15160*/  MUFU.EX2 R101, R101 ;  /* 0x0000006500657308 */ /* 0x000ee20000000800 */
[----:B------:R-:W-:-:S07]  /*15170*/  FADD.FTZ R74, R122, R74 ;  /* 0x0000004a7a4a7221 */ /* 0x000fce0000010000 */
[----:B------:R-:W-:Y:S01]  /*15180*/  MUFU.EX2 R82, R82 ;  /* 0x0000005200527308 */ /* 0x000fe20000000800 */
[----:B------:R-:W-:Y:S01]  /*15190*/  F2FP.BF16.F32.PACK_AB R88, R139, R138 ;  /* 0x0000008a8b58723e */ /* 0x000fe200000010ff */
[----:B0-----:R-:W-:Y:S01]  /*151a0*/  FADD.FTZ R75, R105, R75 ;  /* 0x0000004b694b7221 */ /* 0x001fe20000010000 */
[----:B------:R-:W-:-:S05]  /*151b0*/  F2FP.BF16.F32.PACK_AB R90, R136, R133 ;  /* 0x00000085885a723e */ /* 0x000fca00000010ff */
[----:B------:R-:W0:Y:S01]  /*151c0*/  MUFU.EX2 R100, R100 ;  /* 0x0000006400647308 */ /* 0x000e220000000800 */
[----:B------:R-:W-:Y:S01]  /*151d0*/  F2FP.BF16.F32.PACK_AB R91, R127, R126 ;  /* 0x0000007e7f5b723e */ /* 0x000fe200000010ff */
[----:B------:R-:W-:-:S06]  /*151e0*/  FADD.FTZ R74, R114, R74 ;  /* 0x0000004a724a7221 */ /* 0x000fcc0000010000 */
[----:B------:R-:W-:Y:S01]  /*151f0*/  MUFU.EX2 R83, R83 ;  /* 0x0000005300537308 */ /* 0x000fe20000000800 */
[----:B------:R-:W-:Y:S02]  /*15200*/  F2FP.BF16.F32.PACK_AB R92, R132, R129 ;  /* 0x00000081845c723e */ /* 0x000fe400000010ff */
[----:B------:R-:W-:Y:S02]  /*15210*/  F2FP.BF16.F32.PACK_AB R93, R115, R93 ;  /* 0x0000005d735d723e */ /* 0x000fe400000010ff */
[----:B--2---:R-:W-:-:S03]  /*15220*/  F2FP.BF16.F32.PACK_AB R95, R119, R118 ;  /* 0x00000076775f723e */ /* 0x004fc600000010ff */
[----:B------:R-:W2:Y:S01]  /*15230*/  MUFU.EX2 R97, R97 ;  /* 0x0000006100617308 */ /* 0x000ea20000000800 */
[----:B------:R-:W-:Y:S01]  /*15240*/  F2FP.BF16.F32.PACK_AB R17, R107, R106 ;  /* 0x0000006a6b11723e */ /* 0x000fe200000010ff */
[----:B------:R4:W-:Y:S01]  /*15250*/  STSM.16.M88.4 [R23+0x27300], R88 ;  /* 0x0273005817007844 */ /* 0x0009e20000000200 */
[----:B------:R-:W-:Y:S01]  /*15260*/  F2FP.BF16.F32.PACK_AB R18, R117, R120 ;  /* 0x000000787512723e */ /* 0x000fe200000010ff */
[----:B-1----:R-:W-:Y:S01]  /*15270*/  FADD.FTZ R75, R104, R75 ;  /* 0x0000004b684b7221 */ /* 0x002fe20000010000 */
[----:B------:R-:W-:-:S03]  /*15280*/  F2FP.BF16.F32.PACK_AB R19, R111, R110 ;  /* 0x0000006e6f13723e */ /* 0x000fc600000010ff */
[----:B------:R-:W1:Y:S01]  /*15290*/  MUFU.EX2 R86, R86 ;  /* 0x0000005600567308 */ /* 0x000e620000000800 */
[----:B------:R-:W-:Y:S01]  /*152a0*/  STSM.16.M88.4 [R23+0x28b00], R92 ;  /* 0x028b005c17007844 */ /* 0x000fe20000000200 */
[----:B---3--:R-:W-:-:S06]  /*152b0*/  FADD.FTZ R75, R101, R75 ;  /* 0x0000004b654b7221 */ /* 0x008fcc0000010000 */
[----:B------:R-:W3:Y:S01]  /*152c0*/  MUFU.EX2 R96, R96 ;  /* 0x0000006000607308 */ /* 0x000ee20000000800 */
[----:B----4-:R-:W-:Y:S01]  /*152d0*/  FADD.FTZ R89, R123, R74 ;  /* 0x0000004a7b597221 */ /* 0x010fe20000010000 */
[----:B------:R4:W-:Y:S06]  /*152e0*/  STSM.16.M88.4 [R23+0x2a300], R16 ;  /* 0x02a3001017007844 */ /* 0x0009ec0000000200 */
[----:B------:R-:W3:Y:S01]  /*152f0*/  MUFU.EX2 R87, R87 ;  /* 0x0000005700577308 */ /* 0x000ee20000000800 */
[----:B0-----:R-:W-:-:S07]  /*15300*/  FADD.FTZ R75, R100, R75 ;  /* 0x0000004b644b7221 */ /* 0x001fce0000010000 */
[----:B------:R-:W0:Y:S01]  /*15310*/  MUFU.EX2 R77, R77 ;  /* 0x0000004d004d7308 */ /* 0x000e220000000800 */
[----:B----4-:R-:W-:Y:S01]  /*15320*/  FADD.FTZ R16, R82, R89 ;  /* 0x0000005952107221 */ /* 0x010fe20000010000 */
[----:B--2---:R-:W-:-:S03]  /*15330*/  FADD.FTZ R75, R97, R75 ;  /* 0x0000004b614b7221 */ /* 0x004fc60000010000 */
[----:B------:R-:W-:-:S03]  /*15340*/  FADD.FTZ R17, R83, R16 ;  /* 0x0000001053117221 */ /* 0x000fc60000010000 */
[----:B------:R-:W2:Y:S01]  /*15350*/  MUFU.EX2 R80, R80 ;  /* 0x0000005000507308 */ /* 0x000ea20000000800 */
[----:B-1----:R-:W-:Y:S01]  /*15360*/  FADD.FTZ R16, R86, R17 ;  /* 0x0000001156107221 */ /* 0x002fe20000010000 */
[----:B---3--:R-:W-:-:S03]  /*15370*/  FADD.FTZ R18, R96, R75 ;  /* 0x0000004b60127221 */ /* 0x008fc60000010000 */
[----:B------:R-:W-:-:S03]  /*15380*/  FADD.FTZ R16, R87, R16 ;  /* 0x0000001057107221 */ /* 0x000fc60000010000 */
[----:B------:R-:W1:Y:S01]  /*15390*/  MUFU.EX2 R85, R85 ;  /* 0x0000005500557308 */ /* 0x000e620000000800 */
[----:B------:R-:W-:Y:S01]  /*153a0*/  FADD.FTZ R19, R79, R18 ;  /* 0x000000124f137221 */ /* 0x000fe20000010000 */
[----:B0-----:R-:W-:-:S03]  /*153b0*/  FADD.FTZ R17, R77, R16 ;  /* 0x000000104d117221 */ /* 0x001fc60000010000 */
[----:B------:R-:W-:-:S03]  /*153c0*/  FADD.FTZ R18, R124, R19 ;  /* 0x000000137c127221 */ /* 0x000fc60000010000 */
[----:B------:R-:W-:Y:S01]  /*153d0*/  MUFU.EX2 R81, R81 ;  /* 0x0000005100517308 */ /* 0x000fe20000000800 */
[----:B--2---:R-:W-:Y:S01]  /*153e0*/  FADD.FTZ R16, R80, R17 ;  /* 0x0000001150107221 */ /* 0x004fe20000010000 */
[----:B------:R-:W-:Y:S01]  /*153f0*/  FADD.FTZ R19, R125, R18 ;  /* 0x000000127d137221 */ /* 0x000fe20000010000 */
[----:B------:R-:W2:Y:S05]  /*15400*/  LDL R17, [R1+0xcc] ;  /* 0x0000cc0001117983 */ /* 0x000eaa0000100800 */
[----:B------:R-:W0:Y:S01]  /*15410*/  MUFU.EX2 R84, R84 ;  /* 0x0000005400547308 */ /* 0x000e220000000800 */
[----:B------:R-:W-:-:S04]  /*15420*/  FADD.FTZ R18, R128, R19 ;  /* 0x0000001380127221 */ /* 0x000fc80000010000 */
[----:B-1----:R-:W-:-:S05]  /*15430*/  FADD.FTZ R18, R85, R18 ;  /* 0x0000001255127221 */ /* 0x002fca0000010000 */
[----:B------:R1:W-:Y:S01]  /*15440*/  STL [R1+0x18], R18 ;  /* 0x0000181201007387 */ /* 0x0003e20000100800 */
[----:B0-----:R-:W-:Y:S01]  /*15450*/  F2FP.BF16.F32.PACK_AB R127, R84, R81 ;  /* 0x00000051547f723e */ /* 0x001fe200000010ff */
[----:B------:R-:W-:Y:S02]  /*15460*/  FADD.FTZ R81, R81, R16 ;  /* 0x0000001051517221 */ /* 0x000fe40000010000 */
[----:B------:R-:W3:Y:S01]  /*15470*/  LDL R16, [R1+0x2c] ;  /* 0x00002c0001107983 */ /* 0x000ee20000100800 */
[----:B------:R-:W-:Y:S02]  /*15480*/  F2FP.BF16.F32.PACK_AB R116, R113, R116 ;  /* 0x000000747174723e */ /* 0x000fe400000010ff */
[----:B------:R-:W-:Y:S02]  /*15490*/  F2FP.BF16.F32.PACK_AB R117, R99, R98 ;  /* 0x000000626375723e */ /* 0x000fe400000010ff */
        /* <DEDUP_REMOVED lines=12> */
[----:B------:R-:W-:Y:S01]  /*15560*/  F2FP.BF16.F32.PACK_AB R126, R85, R128 ;  /* 0x00000080557e723e */ /* 0x000fe200000010ff */
[----:B------:R0:W-:Y:S04]  /*15570*/  STSM.16.M88.4 [R23+0x2bb00], R116 ;  /* 0x02bb007417007844 */ /* 0x0001e80000000200 */
[----:B------:R0:W-:Y:S04]  /*15580*/  STSM.16.M88.4 [R23+0x2d300], R108 ;  /* 0x02d3006c17007844 */ /* 0x0001e80000000200 */
[----:B------:R0:W-:Y:S01]  /*15590*/  STSM.16.M88.4 [R23+0x2eb00], R100 ;  /* 0x02eb006417007844 */ /* 0x0001e20000000200 */
[----:B-1----:R-:W-:-:S03]  /*155a0*/  FADD.FTZ R18, R84, R81 ;  /* 0x0000005154127221 */ /* 0x002fc60000010000 */
[----:B------:R0:W-:Y:S01]  /*155b0*/  STSM.16.M88.4 [R23+0x30300], R124 ;  /* 0x0303007c17007844 */ /* 0x0001e20000000200 */
[----:B------:R-:W-:Y:S01]  /*155c0*/  @!PT LDS RZ, [RZ] ;  /* 0x00000000fffff984 */ /* 0x000fe20000000800 */
[----:B------:R-:W-:Y:S01]  /*155d0*/  @!PT LDS RZ, [RZ] ;  /* 0x00000000fffff984 */ /* 0x000fe20000000800 */
[----:B------:R-:W-:Y:S01]  /*155e0*/  @!PT LDS RZ, [RZ] ;  /* 0x00000000fffff984 */ /* 0x000fe20000000800 */
[----:B------:R-:W-:Y:S01]  /*155f0*/  @!PT LDS RZ, [RZ] ;  /* 0x00000000fffff984 */ /* 0x000fe20000000800 */
[----:B------:R1:W-:Y:S06]  /*15600*/  MEMBAR.ALL.CTA ;  /* 0x0000000000007992 */ /* 0x0003ec0000008000 */
[----:B-1----:R-:W1:Y:S04]  /*15610*/  FENCE.VIEW.ASYNC.S ;  /* 0x00000000000073c6 */ /* 0x002e680000000000 */
[----:B------:R0:W-:Y:S01]  /*15620*/  STL [R1+0x3c], R18 ;  /* 0x00003c1201007387 */ /* 0x0001e20000100800 */
        /* <DEDUP_REMOVED lines=51> */
[C---:B--2---:R-:W-:Y:S01]  /*15960*/  ISETP.GT.AND P2, PT, R15.reuse, R17, PT ;  /* 0x000000110f00720c */ /* 0x044fe20003f44270 */
[----:B------:R-:W-:Y:S02]  /*15970*/  VIADD R15, R15, 0xffffffff ;  /* 0xffffffff0f0f7836 */ /* 0x000fe40000000000 */
[----:B---3--:R-:W-:Y:S01]  /*15980*/  IMAD.MOV.U32 R150, RZ, RZ, R16 ;  /* 0x000000ffff967224 */ /* 0x008fe200078e0010 */
[----:B-1----:R-:W-:-:S09]  /*15990*/  NOP ;  /* 0x0000000000007918 */ /* 0x002fd20000000000 */
[----:B0-----:R-:W-:Y:S05]  /*159a0*/  @P2 BRA `(.L_x_2454) ;  /* 0xffffffac00642947 */ /* 0x001fea000383ffff */
[----:B------:R0:W-:Y:S01]  /*159b0*/  STL [R1+0x48], R24 ;  /* 0x0000481801007387 */ /* 0x0001e20000100800 */
[----:B------:R-:W-:Y:S02]  /*159c0*/  IMAD.MOV.U32 R106, RZ, RZ, R26 ;  /* 0x000000ffff6a7224 */ /* 0x000fe400078e001a */
[----:B------:R-:W-:Y:S01]  /*159d0*/  IMAD.MOV.U32 R107, RZ, RZ, R27 ;  /* 0x000000ffff6b7224 */ /* 0x000fe200078e001b */
[----:B------:R0:W-:Y:S01]  /*159e0*/  STL [R1+0x4c], R25 ;  /* 0x00004c1901007387 */ /* 0x0001e20000100800 */
[----:B------:R-:W-:Y:S02]  /*159f0*/  IMAD.MOV.U32 R137, RZ, RZ, R30 ;  /* 0x000000ffff897224 */ /* 0x000fe400078e001e */
[----:B------:R-:W-:Y:S01]  /*15a00*/  IMAD.MOV.U32 R138, RZ, RZ, R31 ;  /* 0x000000ffff8a7224 */ /* 0x000fe200078e001f */
[----:B------:R0:W-:Y:S01]  /*15a10*/  STL [R1+0x50], R28 ;  /* 0x0000501c01007387 */ /* 0x0001e20000100800 */
[----:B------:R-:W-:Y:S02]  /*15a20*/  IMAD.MOV.U32 R140, RZ, RZ, R34 ;  /* 0x000000ffff8c7224 */ /* 0x000fe400078e0022 */
[----:B------:R-:W-:Y:S01]  /*15a30*/  IMAD.MOV.U32 R142, RZ, RZ, R35 ;  /* 0x000000ffff8e7224 */ /* 0x000fe200078e0023 */
[----:B------:R0:W-:Y:S01]  /*15a40*/  STL [R1+0x54], R29 ;  /* 0x0000541d01007387 */ /* 0x0001e20000100800 */
[----:B------:R-:W-:-:S02]  /*15a50*/  IMAD.MOV.U32 R143, RZ, RZ, R38 ;  /* 0x000000ffff8f7224 */ /* 0x000fc400078e0026 */
        /* <DEDUP_REMOVED lines=14> */
[----:B------:R-:W-:-:S03]  /*15b40*/  IMAD.MOV.U32 R150, RZ, RZ, R16 ;  /* 0x000000ffff967224 */ /* 0x000fc600078e0010 */
[----:B------:R0:W-:Y:S04]  /*15b50*/  STL [R1+0x6c], R41 ;  /* 0x00006c2901007387 */ /* 0x0001e80000100800 */
        /* <DEDUP_REMOVED lines=24> */
[----:B------:R0:W-:Y:S02]  /*15ce0*/  STL [R1+0x34], R71 ;  /* 0x0000344701007387 */ /* 0x0001e40000100800 */
.L_x_2444:
[----:B------:R-:W2:Y:S02]  /*15cf0*/  LDL R16, [R1+0xf8] ;  /* 0x0000f80001107983 */ /* 0x000ea40000100800 */
[----:B--2---:R-:W-:-:S13]  /*15d00*/  ISETP.GE.AND P2, PT, R15, R16, PT ;  /* 0x000000100f00720c */ /* 0x004fda0003f46270 */
[----:B------:R-:W-:Y:S05]  /*15d10*/  @!P2 BRA `(.L_x_2455) ;  /* 0x0000004c0018a947 */ /* 0x000fea0003800000 */
[----:B------:R-:W-:Y:S02]  /*15d20*/  IMAD.MOV.U32 R17, RZ, RZ, R14 ;  /* 0x000000ffff117224 */ /* 0x000fe400078e000e */
[----:B------:R-:W-:Y:S02]  /*15d30*/  IMAD.MOV.U32 R16, RZ, RZ, R20 ;  /* 0x000000ffff107224 */ /* 0x000fe400078e0014 */
[----:B------:R-:W-:Y:S02]  /*15d40*/  IMAD.MOV.U32 R18, RZ, RZ, R150 ;  /* 0x000000ffff127224 */ /* 0x000fe400078e0096 */
[----:B------:R-:W-:-:S07]  /*15d50*/  IMAD.MOV.U32 R19, RZ, RZ, R145 ;  /* 0x000000ffff137224 */ /* 0x000fce00078e0091 */
.L_x_2466:
[----:B------:R-:W2:Y:S01]  /*15d60*/  LDL R0, [R1+0xc4] ;  /* 0x0000c40001007983 */ /* 0x000ea20000100800 */
[----:B------:R-:W-:Y:S01]  /*15d70*/  VIADD R145, R19, 0x1 ;  /* 0x0000000113917836 */ /* 0x000fe20000000000 */
[----:B------:R-:W-:Y:S05]  /*15d80*/  YIELD ;  /* 0x0000000000007946 */ /* 0x000fea0003800000 */
[----:B------:R-:W-:-:S04]  /*15d90*/  ISETP.NE.AND P3, PT, R145, 0x2, PT ;  /* 0x000000029100780c */ /* 0x000fc80003f65270 */
[----:B------:R-:W-:Y:S02]  /*15da0*/  SEL R21, RZ, 0x1, P3 ;  /* 0x00000001ff157807 */ /* 0x000fe40001800000 */
[----:B------:R-:W-:Y:S02]  /*15db0*/  SEL R145, R145, RZ, P3 ;  /* 0x000000ff91917207 */ /* 0x000fe40001800000 */
[----:B------:R-:W-:Y:S02]  /*15dc0*/  LOP3.LUT R150, R18, R21, RZ, 0x3c, !PT ;  /* 0x0000001512967212 */ /* 0x000fe400078e3cff */
[----:B--2---:R-:W-:-:S13]  /*15dd0*/  ISETP.NE.AND P2, PT, R0, RZ, PT ;  /* 0x000000ff0000720c */ /* 0x004fda0003f45270 */
[----:B-----5:R-:W-:Y:S05]  /*15de0*/  @P2 BRA `(.L_x_2456) ;  /* 0x0000000000302947 */ /* 0x020fea0003800000 */
[----:B------:R-:W-:Y:S05]  /*15df0*/  @!P0 BRA `(.L_x_2457) ;  /* 0x0000000000048947 */ /* 0x000fea0003800000 */
[----:B------:R-:W-:Y:S01]  /*15e00*/  BPT.TRAP 0x1 ;  /* 0x000000040000795c */ /* 0x000fe20000300000 */
.L_x_2457:
[----:B------:R-:W-:Y:S01]  /*15e10*/  IMAD R0, R145, 0x8, R22 ;  /* 0x0000000891007824 */ /* 0x000fe200078e0216 */
[----:B------:R-:W-:-:S04]  /*15e20*/  SHF.L.U32 R21, R150, 0x1f, RZ ;  /* 0x0000001f96157819 */ /* 0x000fc800000006ff */
[----:B------:R1:W2:Y:S01]  /*15e30*/  SYNCS.PHASECHK.TRANS64.TRYWAIT P3, [R0+URZ+0x31c30], R21 ;  /* 0x031c3015000075a7 */ /* 0x0002a2000806017f */
[----:B------:R-:W-:Y:S05]  /*15e40*/  @!P0 BRA `(.L_x_2458) ;  /* 0x0000000000048947 */ /* 0x000fea0003800000 */
[----:B------:R-:W-:Y:S01]  /*15e50*/  BPT.TRAP 0x1 ;  /* 0x000000040000795c */ /* 0x000fe20000300000 */
.L_x_2458:
[----:B------:R-:W-:Y:S04]  /*15e60*/  BSSY B0, `(.L_x_2456) ;  /* 0x0000004000007945 */ /* 0x000fe80003800000 */
[----:B--2---:R-:W-:Y:S05]  /*15e70*/  @P3 BRA `(.L_x_2459) ;  /* 0x0000000000083947 */ /* 0x004fea0003800000 */
[----:B------:R-:W2:Y:S02]  /*15e80*/  SYNCS.PHASECHK.TRANS64.TRYWAIT P3, [R0+URZ+0x31c30], R21 ;  /* 0x031c3015000075a7 */ /* 0x000ea4000806017f */
[----:B--2---:R-:W-:Y:S05]  /*15e90*/  @!P3 BRA `(.L_x_2460) ;  /* 0x0000011400b0b947 */ /* 0x004fea0003800000 */
.L_x_2459:
[----:B------:R-:W-:Y:S05]  /*15ea0*/  BSYNC B0 ;  /* 0x0000000000007941 */ /* 0x000fea0003800000 */
.L_x_2456:
[----:B-12---:R-:W1:Y:S02]  /*15eb0*/  S2R R0, SR_TID.X ;  /* 0x0000000000007919 */ /* 0x006e640000002100 */
[----:B-1----:R-:W-:Y:S02]  /*15ec0*/  SHF.R.U32.HI R14, RZ, 0x7, R0 ;  /* 0x00000007ff0e7819 */ /* 0x002fe40000011600 */
[----:B------:R-:W2:Y:S01]  /*15ed0*/  LDL R0, [R1+0xd4] ;  /* 0x0000d40001007983 */ /* 0x000ea20000100800 */
[----:B------:R-:W-:Y:S05]  /*15ee0*/  WARPSYNC.ALL ;  /* 0x0000000000007948 */ /* 0x000fea0003800000 */
[----:B0-----:R-:W-:Y:S01]  /*15ef0*/  VIADD R28, R14, 0x8 ;  /* 0x000000080e1c7836 */ /* 0x001fe20000000000 */
[----:B------:R-:W-:Y:S01]  /*15f00*/  R2UR UR56, R8 ;  /* 0x00000000083872ca */ /* 0x000fe200000e0000 */
[----:B------:R-:W-:Y:S01]  /*15f10*/  IMAD.MOV.U32 R27, RZ, RZ, -0x7fffffe0 ;  /* 0x80000020ff1b7424 */ /* 0x000fe200078e00ff */
[----:B------:R-:W-:Y:S01]  /*15f20*/  R2UR UR57, R9 ;  /* 0x00000000093972ca */ /* 0x000fe200000e0000 */
[----:B------:R-:W-:Y:S01]  /*15f30*/  IMAD.MOV.U32 R21, RZ, RZ, -0x7fffffe0 ;  /* 0x80000020ff157424 */ /* 0x000fe200078e00ff */
[----:B------:R0:W-:Y:S01]  /*15f40*/  BAR.SYNC.DEFER_BLOCKING R28, 0x100 ;  /* 0x0004001c0000751d */ /* 0x0001e20000010000 */
[----:B------:R-:W-:Y:S01]  /*15f50*/  IMAD.MOV.U32 R25, RZ, RZ, -0x7fffffe0 ;  /* 0x80000020ff197424 */ /* 0x000fe200078e00ff */
[C---:B------:R-:W-:Y:S01]  /*15f60*/  R2UR UR11, R27.reuse ;  /* 0x000000001b0b72ca */ /* 0x040fe200000e0000 */
[----:B------:R-:W-:Y:S01]  /*15f70*/  IMAD.MOV.U32 R97, RZ, RZ, -0x7fffffe0 ;  /* 0x80000020ff617424 */ /* 0x000fe200078e00ff */
[----:B------:R-:W-:Y:S01]  /*15f80*/  R2UR UR13, R27 ;  /* 0x000000001b0d72ca */ /* 0x000fe200000e0000 */
[----:B------:R-:W-:Y:S01]  /*15f90*/  IMAD.MOV.U32 R101, RZ, RZ, -0x7fffffe0 ;  /* 0x80000020ff657424 */ /* 0x000fe200078e00ff */
[----:B------:R-:W-:-:S02]  /*15fa0*/  R2UR UR7, R21 ;  /* 0x00000000150772ca */ /* 0x000fc400000e0000 */
[C---:B------:R-:W-:Y:S02]  /*15fb0*/  R2UR UR9, R25.reuse ;  /* 0x00000000190972ca */ /* 0x040fe400000e0000 */
[----:B------:R-:W-:Y:S02]  /*15fc0*/  R2UR UR5, R25 ;  /* 0x00000000190572ca */ /* 0x000fe400000e0000 */
[C---:B------:R-:W-:Y:S02]  /*15fd0*/  R2UR UR59, R21.reuse ;  /* 0x00000000153b72ca */ /* 0x040fe400000e0000 */
[C---:B------:R-:W-:Y:S02]  /*15fe0*/  R2UR UR19, R21.reuse ;  /* 0x00000000151372ca */ /* 0x040fe400000e0000 */
[----:B0-----:R-:W-:Y:S01]  /*15ff0*/  MOV R28, UR11 ;  /* 0x0000000b001c7c02 */ /* 0x001fe20008000f00 */
[----:B------:R-:W-:Y:S01]  /*16000*/  UMOV UR11, UR13 ;  /* 0x0000000d000b7c82 */ /* 0x000fe20008000000 */
[----:B------:R-:W-:-:S02]  /*16010*/  R2UR UR27, R21 ;  /* 0x00000000151b72ca */ /* 0x000fc400000e0000 */
[----:B------:R-:W-:Y:S01]  /*16020*/  MOV R30, UR7 ;  /* 0x00000007001e7c02 */ /* 0x000fe20008000f00 */
[----:B------:R-:W-:Y:S01]  /*16030*/  UMOV UR7, UR9 ;  /* 0x0000000900077c82 */ /* 0x000fe20008000000 */
[----:B------:R-:W-:Y:S02]  /*16040*/  MOV R34, UR11 ;  /* 0x0000000b00227c02 */ /* 0x000fe40008000f00 */
[----:B------:R-:W-:Y:S01]  /*16050*/  R2UR UR11, R97 ;  /* 0x00000000610b72ca */ /* 0x000fe200000e0000 */
[----:B------:R-:W-:Y:S01]  /*16060*/  WARPGROUP.ARRIVE ;  /* 0x00000000000079c5 */ /* 0x000fe20000000000 */
[----:B------:R-:W-:Y:S02]  /*16070*/  R2UR UR9, R9 ;  /* 0x00000000090972ca */ /* 0x000fe400000e0000 */
[----:B------:R-:W-:Y:S02]  /*16080*/  MOV R32, UR5 ;  /* 0x0000000500207c02 */ /* 0x000fe40008000f00 */
[----:B------:R-:W-:-:S02]  /*16090*/  R2UR UR5, R21 ;  /* 0x00000000150572ca */ /* 0x000fc400000e0000 */
[C---:B------:R-:W-:Y:S02]  /*160a0*/  R2UR UR39, R21.reuse ;  /* 0x00000000152772ca */ /* 0x040fe400000e0000 */
[----:B------:R-:W-:Y:S02]  /*160b0*/  R2UR UR51, R21 ;  /* 0x00000000153372ca */ /* 0x000fe400000e0000 */
[C---:B------:R-:W-:Y:S02]  /*160c0*/  R2UR UR15, R25.reuse ;  /* 0x00000000190f72ca */ /* 0x040fe400000e0000 */
[C---:B------:R-:W-:Y:S02]  /*160d0*/  R2UR UR23, R25.reuse ;  /* 0x00000000191772ca */ /* 0x040fe400000e0000 */
[C---:B------:R-:W-:Y:S02]  /*160e0*/  R2UR UR35, R25.reuse ;  /* 0x00000000192372ca */ /* 0x040fe400000e0000 */
[----:B------:R-:W-:Y:S01]  /*160f0*/  R2UR UR43, R25 ;  /* 0x00000000192b72ca */ /* 0x000fe200000e0000 */
[----:B------:R-:W-:Y:S01]  /*16100*/  IMAD.U32 R21, RZ, RZ, UR5 ;  /* 0x00000005ff157e24 */ /* 0x000fe2000f8e00ff */
[----:B------:R-:W-:-:S02]  /*16110*/  R2UR UR5, R9 ;  /* 0x00000000090572ca */ /* 0x000fc400000e0000 */
[C---:B------:R-:W-:Y:S02]  /*16120*/  R2UR UR55, R25.reuse ;  /* 0x00000000193772ca */ /* 0x040fe400000e0000 */
[C---:B------:R-:W-:Y:S02]  /*16130*/  R2UR UR53, R25.reuse ;  /* 0x00000000193572ca */ /* 0x040fe400000e0000 */
[----:B------:R-:W-:Y:S01]  /*16140*/  R2UR UR41, R25 ;  /* 0x00000000192972ca */ /* 0x000fe200000e0000 */
[----:B------:R-:W-:Y:S01]  /*16150*/  IMAD.MOV.U32 R25, RZ, RZ, -0x7fffffe0 ;  /* 0x80000020ff197424 */ /* 0x000fe200078e00ff */
[C---:B------:R-:W-:Y:S02]  /*16160*/  R2UR UR31, R27.reuse ;  /* 0x000000001b1f72ca */ /* 0x040fe400000e0000 */
[----:B------:R-:W-:Y:S02]  /*16170*/  R2UR UR47, R27 ;  /* 0x000000001b2f72ca */ /* 0x000fe400000e0000 */
[----:B------:R-:W-:Y:S01]  /*16180*/  R2UR UR25, R25 ;  /* 0x00000000191972ca */ /* 0x000fe200000e0000 */
[----:B------:R-:W-:Y:S01]  /*16190*/  IMAD.MOV.U32 R25, RZ, RZ, -0x7fffffe0 ;  /* 0x80000020ff197424 */ /* 0x000fe200078e00ff */
[----:B------:R-:W-:-:S02]  /*161a0*/  R2UR UR49, R27 ;  /* 0x000000001b3172ca */ /* 0x000fc400000e0000 */
[C---:B------:R-:W-:Y:S02]  /*161b0*/  R2UR UR45, R27.reuse ;  /* 0x000000001b2d72ca */ /* 0x040fe400000e0000 */
[----:B------:R-:W-:Y:S01]  /*161c0*/  R2UR UR37, R27 ;  /* 0x000000001b2572ca */ /* 0x000fe200000e0000 */
[----:B------:R-:W-:Y:S01]  /*161d0*/  IMAD.MOV.U32 R27, RZ, RZ, -0x7fffffe0 ;  /* 0x80000020ff1b7424 */ /* 0x000fe200078e00ff */
[----:B------:R-:W-:Y:S02]  /*161e0*/  MOV R14, UR60 ;  /* 0x0000003c000e7c02 */ /* 0x000fe40008000f00 */
[----:B------:R-:W-:Y:S02]  /*161f0*/  R2UR UR16, R8 ;  /* 0x00000000081072ca */ /* 0x000fe400000e0000 */
[----:B------:R-:W-:Y:S01]  /*16200*/  R2UR UR29, R27 ;  /* 0x000000001b1d72ca */ /* 0x000fe200000e0000 */
[----:B------:R-:W-:Y:S01]  /*16210*/  IMAD.MOV.U32 R27, RZ, RZ, -0x7fffffe0 ;  /* 0x80000020ff1b7424 */ /* 0x000fe200078e00ff */
[----:B------:R-:W-:Y:S01]  /*16220*/  R2UR UR17, R9 ;  /* 0x00000000091172ca */ /* 0x000fe200000e0000 */
[----:B--2---:R-:W-:Y:S01]  /*16230*/  IMAD R96, R145, 0x6c0, R0 ;  /* 0x000006c091607824 */ /* 0x004fe200078e0200 */
[----:B------:R-:W-:-:S02]  /*16240*/  MOV R0, UR61 ;  /* 0x0000003d00007c02 */ /* 0x000fc40008000f00 */
[----:B------:R-:W-:Y:S01]  /*16250*/  R2UR UR61, R27 ;  /* 0x000000001b3d72ca */ /* 0x000fe200000e0000 */
        /* <DEDUP_REMOVED lines=22> */
[C---:B------:R-:W-:Y:S01]  /*163c0*/  VIADD R26, R96.reuse, 0x280 ;  /* 0x00000280601a7836 */ /* 0x040fe20000000000 */
[----:B------:R-:W-:Y:S01]  /*163d0*/  MOV R29, UR10 ;  /* 0x0000000a001d7c02 */ /* 0x000fe20008000f00 */
[----:B------:R-:W-:Y:S01]  /*163e0*/  UMOV UR10, UR12 ;  /* 0x0000000c000a7c82 */ /* 0x000fe20008000000 */
[----:B------:R-:W-:Y:S01]  /*163f0*/  MOV R31, UR6 ;  /* 0x00000006001f7c02 */ /* 0x000fe20008000f00 */
[----:B------:R-:W-:Y:S01]  /*16400*/  UMOV UR6, UR8 ;  /* 0x0000000800067c82 */ /* 0x000fe20008000000 */
[----:B------:R-:W-:Y:S01]  /*16410*/  MOV R35, UR10 ;  /* 0x0000000a00237c02 */ /* 0x000fe20008000f00 */
[----:B------:R-:W-:Y:S01]  /*16420*/  IMAD.MOV.U32 R27, RZ, RZ, -0x7fffffe0 ;  /* 0x80000020ff1b7424 */ /* 0x000fe200078e00ff */
[C---:B------:R-:W-:Y:S01]  /*16430*/  R2UR UR10, R96.reuse ;  /* 0x00000000600a72ca */ /* 0x040fe200000e0000 */
[----:B------:R-:W-:Y:S01]  /*16440*/  VIADD R100, R96, 0x3c2 ;  /* 0x000003c260647836 */ /* 0x000fe20000000000 */
[----:B------:R-:W-:-:S02]  /*16450*/  R2UR UR8, R8 ;  /* 0x00000000080872ca */ /* 0x000fc400000e0000 */
[----:B------:R-:W-:Y:S01]  /*16460*/  R2UR UR26, R20 ;  /* 0x00000000141a72ca */ /* 0x000fe200000e0000 */
[----:B------:R-:W-:Y:S01]  /*16470*/  VIADD R20, R96, 0x102 ;  /* 0x0000010260147836 */ /* 0x000fe20000000000 */
[----:B------:R-:W-:Y:S02]  /*16480*/  MOV R33, UR4 ;  /* 0x0000000400217c02 */ /* 0x000fe40008000f00 */
        /* <DEDUP_REMOVED lines=9> */
[----:B------:R-:W-:Y:S01]  /*16520*/  VIADD R20, R96, 0x240 ;  /* 0x0000024060147836 */ /* 0x000fe20000000000 */
[----:B------:R-:W-:Y:S01]  /*16530*/  R2UR UR11, R34 ;  /* 0x00000000220b72ca */ /* 0x000fe200000e0000 */
[----:B------:R-:W-:Y:S01]  /*16540*/  VIADD R24, R96, 0x142 ;  /* 0x0000014260187836 */ /* 0x000fe20000000000 */
[----:B------:R-:W-:-:S02]  /*16550*/  R2UR UR10, R35 ;  /* 0x00000000230a72ca */ /* 0x000fc400000e0000 */
[----:B------:R-:W-:Y:S02]  /*16560*/  R2UR UR4, R20 ;  /* 0x00000000140472ca */ /* 0x000fe400000e0000 */
[----:B------:R-:W-:Y:S02]  /*16570*/  R2UR UR8, R8 ;  /* 0x00000000080872ca */ /* 0x000fe400000e0000 */
[----:B------:R-:W-:Y:S02]  /*16580*/  R2UR UR9, R9 ;  /* 0x00000000090972ca */ /* 0x000fe400000e0000 */
[----:B------:R-:W-:Y:S01]  /*16590*/  R2UR UR42, R24 ;  /* 0x00000000182a72ca */ /* 0x000fe200000e0000 */
[----:B------:R-:W-:Y:S01]  /*165a0*/  VIADD R24, R96, 0x202 ;  /* 0x0000020260187836 */ /* 0x000fe20000000000 */
[----:B------:R-:W-:Y:S01]  /*165b0*/  R2UR UR44, R26 ;  /* 0x000000001a2c72ca */ /* 0x000fe200000e0000 */
[----:B------:R-:W-:Y:S01]  /*165c0*/  VIADD R26, R96, 0x380 ;  /* 0x00000380601a7836 */ /* 0x000fe20000000000 */
[----:B------:R-:W-:-:S02]  /*165d0*/  MOV R97, UR61 ;  /* 0x0000003d00617c02 */ /* 0x000fc40008000f00 */
        /* <DEDUP_REMOVED lines=12> */
[----:B------:R-:W-:-:S02]  /*166a0*/  R2UR UR21, R27 ;  /* 0x000000001b1572ca */ /* 0x000fc400000e0000 */
[----:B------:R-:W-:Y:S01]  /*166b0*/  R2UR UR40, R24 ;  /* 0x00000000182872ca */ /* 0x000fe200000e0000 */
[----:B------:R-:W-:Y:S01]  /*166c0*/  VIADD R24, R96, 0x3c0 ;  /* 0x000003c060187836 */ /* 0x000fe20000000000 */
[----:B------:R-:W-:Y:S01]  /*166d0*/  R2UR UR60, R26 ;  /* 0x000000001a3c72ca */ /* 0x000fe200000e0000 */
[----:B------:R-:W-:-:S03]  /*166e0*/  VIADD R26, R96, 0x2c2 ;  /* 0x000002c2601a7836 */ /* 0x000fc60000000000 */
[----:B------:R-:W-:Y:S01]  /*166f0*/  R2UR UR24, R24 ;  /* 0x00000000181872ca */ /* 0x000fe200000e0000 */
[----:B------:R-:W-:-:S08]  /*16700*/  VIADD R24, R96, 0x440 ;  /* 0x0000044060187836 */ /* 0x000fd00000000000 */
[----:B------:R-:W-:Y:S02]  /*16710*/  MOV R102, UR60 ;  /* 0x0000003c00667c02 */ /* 0x000fe40008000f00 */
[----:B------:R-:W-:Y:S01]  /*16720*/  R2UR UR60, R26 ;  /* 0x000000001a3c72ca */ /* 0x000fe200000e0000 */
[----:B------:R-:W-:Y:S01]  /*16730*/  VIADD R26, R96, 0x342 ;  /* 0x00000342601a7836 */ /* 0x000fe20000000000 */
[----:B------:R-:W-:Y:S02]  /*16740*/  WARPGROUP.DEPBAR.LE gsb0, 0x0 ;  /* 0x00008000000079c5 */ /* 0x000fe40000010000 */
[----:B------:R-:W-:Y:S02]  /*16750*/  WARPGROUP.ARRIVE ;  /* 0x00000000000079c5 */ /* 0x000fe40000000000 */
[----:B------:R-:W-:-:S04]  /*16760*/  R2UR UR20, R26 ;  /* 0x000000001a1472ca */ /* 0x000fc800000e0000 */
[----:B------:R-:W-:Y:S01]  /*16770*/  HGMMA.64x16x16.F32.BF16 R80, gdesc[UR4], RZ, !UPT, gsb0 ;  /* 0x00200000045079f0 */ /* 0x000fe2000c0018ff */
[----:B------:R-:W-:Y:S02]  /*16780*/  R2UR UR5, R32 ;  /* 0x00000000200572ca */ /* 0x000fe400000e0000 */
[----:B------:R-:W-:Y:S02]  /*16790*/  R2UR UR4, R33 ;  /* 0x00000000210472ca */ /* 0x000fe400000e0000 */
        /* <DEDUP_REMOVED lines=14> */
[----:B------:R-:W-:-:S02]  /*16880*/  IMAD.MOV.U32 R25, RZ, RZ, -0x7fffffe0 ;  /* 0x80000020ff197424 */ /* 0x000fc400078e00ff */
[----:B------:R-:W-:Y:S01]  /*16890*/  MOV R103, UR58 ;  /* 0x0000003a00677c02 */ /* 0x000fe20008000f00 */
[----:B------:R-:W-:Y:S01]  /*168a0*/  UMOV UR58, UR4 ;  /* 0x00000004003a7c82 */ /* 0x000fe20008000000 */
[----:B------:R-:W-:Y:S01]  /*168b0*/  MOV R104, UR59 ;  /* 0x0000003b00687c02 */ /* 0x000fe20008000f00 */
[----:B------:R-:W-:Y:S01]  /*168c0*/  UMOV UR59, UR5 ;  /* 0x00000005003b7c82 */ /* 0x000fe20008000000 */
[C---:B------:R-:W-:Y:S02]  /*168d0*/  R2UR UR4, R8.reuse ;  /* 0x00000000080472ca */ /* 0x040fe400000e0000 */
[C---:B------:R-:W-:Y:S02]  /*168e0*/  R2UR UR5, R9.reuse ;  /* 0x00000000090572ca */ /* 0x040fe400000e0000 */
[----:B------:R-:W-:Y:S01]  /*168f0*/  IMAD.U32 R98, RZ, RZ, UR12 ;  /* 0x0000000cff627e24 */ /* 0x000fe2000f8e00ff */
[----:B------:R-:W-:Y:S01]  /*16900*/  R2UR UR12, R8 ;  /* 0x00000000080c72ca */ /* 0x000fe200000e0000 */
[----:B------:R-:W-:Y:S01]  /*16910*/  IMAD.U32 R99, RZ, RZ, UR13 ;  /* 0x0000000dff637e24 */ /* 0x000fe2000f8e00ff */
[----:B------:R-:W-:-:S02]  /*16920*/  R2UR UR13, R9 ;  /* 0x00000000090d72ca */ /* 0x000fc400000e0000 */
[----:B------:R-:W-:Y:S01]  /*16930*/  R2UR UR32, R24 ;  /* 0x00000000182072ca */ /* 0x000fe200000e0000 */
[----:B------:R-:W-:Y:S01]  /*16940*/  VIADD R24, R96, 0x382 ;  /* 0x0000038260187836 */ /* 0x000fe20000000000 */
[----:B------:R-:W-:Y:S01]  /*16950*/  R2UR UR33, R25 ;  /* 0x00000000192172ca */ /* 0x000fe200000e0000 */
[----:B------:R-:W-:Y:S01]  /*16960*/  IMAD.MOV.U32 R25, RZ, RZ, -0x7fffffe0 ;  /* 0x80000020ff197424 */ /* 0x000fe200078e00ff */
        /* <DEDUP_REMOVED lines=10> */
[----:B------:R-:W-:Y:S01]  /*16a10*/  UMOV UR56, UR40 ;  /* 0x0000002800387c82 */ /* 0x000fe20008000000 */
[----:B------:R-:W-:Y:S01]  /*16a20*/  UMOV UR57, UR41 ;  /* 0x0000002900397c82 */ /* 0x000fe20008000000 */
[C---:B------:R-:W-:Y:S01]  /*16a30*/  R2UR UR40, R6.reuse ;  /* 0x00000000062872ca */ /* 0x040fe200000e0000 */
[----:B------:R-:W-:Y:S01]  /*16a40*/  UMOV UR58, UR48 ;  /* 0x00000030003a7c82 */ /* 0x000fe20008000000 */
[C---:B------:R-:W-:Y:S01]  /*16a50*/  R2UR UR41, R7.reuse ;  /* 0x00000000072972ca */ /* 0x040fe200000e0000 */
[----:B------:R-:W-:Y:S01]  /*16a60*/  UMOV UR59, UR49 ;  /* 0x00000031003b7c82 */ /* 0x000fe20008000000 */
[----:B------:R-:W-:Y:S02]  /*16a70*/  R2UR UR48, R6 ;  /* 0x00000000063072ca */ /* 0x000fe400000e0000 */
[----:B------:R-:W-:Y:S01]  /*16a80*/  R2UR UR49, R7 ;  /* 0x00000000073172ca */ /* 0x000fe200000e0000 */
        /* <DEDUP_REMOVED lines=51> */
[----:B------:R-:W-:Y:S01]  /*16dc0*/  UMOV UR22, UR28 ;  /* 0x0000001c00167c82 */ /* 0x000fe20008000000 */
[----:B------:R-:W-:Y:S01]  /*16dd0*/  UMOV UR23, UR29 ;  /* 0x0000001d00177c82 */ /* 0x000fe20008000000 */
[----:B------:R-:W-:Y:S02]  /*16de0*/  R2UR UR28, R6 ;  /* 0x00000000061c72ca */ /* 0x000fe400000e0000 */
[----:B------:R-:W-:Y:S02]  /*16df0*/  R2UR UR29, R7 ;  /* 0x00000000071d72ca */ /* 0x000fe400000e0000 */
[----:B------:R-:W-:Y:S02]  /*16e00*/  R2UR UR20, R10 ;  /* 0x000000000a1472ca */ /* 0x000fe400000e0000 */
[----:B------:R-:W-:Y:S01]  /*16e10*/  R2UR UR21, R11 ;  /* 0x000000000b1572ca */ /* 0x000fe200000e0000 */
[----:B------:R-:W-:-:S02]  /*16e20*/  WARPGROUP.DEPBAR.LE gsb0, 0x0 ;  /* 0x00008000000079c5 */ /* 0x000fc40000010000 */
        /* <DEDUP_REMOVED lines=10> */
[----:B------:R-:W-:-:S07]  /*16ed0*/  R2UR UR29, R13 ;  /* 0x000000000d1d72ca */ /* 0x000fce00000e0000 */
[----:B------:R-:W-:Y:S02]  /*16ee0*/  MOV R101, UR30 ;  /* 0x0000001e00657c02 */ /* 0x000fe40008000f00 */
[----:B------:R-:W-:Y:S02]  /*16ef0*/  MOV R100, UR31 ;  /* 0x0000001f00647c02 */ /* 0x000fe40008000f00 */
[----:B------:R-:W-:Y:S01]  /*16f00*/  R2UR UR30, R20 ;  /* 0x00000000141e72ca */ /* 0x000fe200000e0000 */
[----:B------:R-:W-:Y:S01]  /*16f10*/  VIADD R20, R96, 0x4c0 ;  /* 0x000004c060147836 */ /* 0x000fe20000000000 */
[----:B------:R-:W-:Y:S01]  /*16f20*/  R2UR UR31, R21 ;  /* 0x00000000151f72ca */ /* 0x000fe200000e0000 */
[----:B------:R-:W-:Y:S01]  /*16f30*/  IMAD.MOV.U32 R21, RZ, RZ, -0x7fffffe0 ;  /* 0x80000020ff157424 */ /* 0x000fe200078e00ff */
[----:B------:R-:W-:Y:S02]  /*16f40*/  WARPGROUP.DEPBAR.LE gsb0, 0x0 ;  /* 0x00008000000079c5 */ /* 0x000fe40000010000 */
        /* <DEDUP_REMOVED lines=17> */
[----:B------:R-:W-:Y:S01]  /*17060*/  VIADD R20, R96, 0x540 ;  /* 0x0000054060147836 */ /* 0x000fe20000000000 */
[----:B------:R-:W-:Y:S01]  /*17070*/  R2UR UR27, R21 ;  /* 0x00000000151b72ca */ /* 0x000fe200000e0000 */
[----:B------:R-:W-:Y:S01]  /*17080*/  IMAD.MOV.U32 R21, RZ, RZ, -0x7fffffe0 ;  /* 0x80000020ff157424 */ /* 0x000fe200078e00ff */
[----:B------:R-:W-:-:S03]  /*17090*/  R2UR UR37, R11 ;  /* 0x000000000b2572ca */ /* 0x000fc600000e0000 */
[----:B------:R-:W-:Y:S01]  /*170a0*/  MOV R110, UR38 ;  /* 0x00000026006e7c02 */ /* 0x000fe20008000f00 */
[----:B------:R-:W-:Y:S01]  /*170b0*/  UMOV UR38, UR8 ;  /* 0x0000000800267c82 */ /* 0x000fe20008000000 */
[----:B------:R-:W-:Y:S01]  /*170c0*/  MOV R109, UR39 ;  /* 0x00000027006d7c02 */ /* 0x000fe20008000f00 */
[----:B------:R-:W-:Y:S01]  /*170d0*/  UMOV UR39, UR9 ;  /* 0x0000000900277c82 */ /* 0x000fe20008000000 */
[----:B------:R-:W-:Y:S02]  /*170e0*/  R2UR UR8, R10 ;  /* 0x000000000a0872ca */ /* 0x000fe400000e0000 */
[----:B------:R-:W-:Y:S01]  /*170f0*/  MOV R112, UR26 ;  /* 0x0000001a00707c02 */ /* 0x000fe20008000f00 */
[----:B------:R-:W-:Y:S01]  /*17100*/  UMOV UR26, UR60 ;  /* 0x0000003c001a7c82 */ /* 0x000fe20008000000 */
[----:B------:R-:W-:Y:S01]  /*17110*/  MOV R111, UR27 ;  /* 0x0000001b006f7c02 */ /* 0x000fe20008000f00 */
[----:B------:R-:W-:Y:S01]  /*17120*/  UMOV UR27, UR61 ;  /* 0x0000003d001b7c82 */ /* 0x000fe20008000000 */
[----:B------:R-:W-:Y:S01]  /*17130*/  R2UR UR61, R97 ;  /* 0x00000000613d72ca */ /* 0x000fe200000e0000 */
[----:B------:R-:W-:Y:S01]  /*17140*/  IMAD.MOV.U32 R97, RZ, RZ, -0x7fffffe0 ;  /* 0x80000020ff617424 */ /* 0x000fe200078e00ff */
[----:B------:R-:W-:-:S02]  /*17150*/  R2UR UR60, R102 ;  /* 0x00000000663c72ca */ /* 0x000fc400000e0000 */
[----:B------:R-:W-:Y:S01]  /*17160*/  R2UR UR9, R11 ;  /* 0x000000000b0972ca */ /* 0x000fe200000e0000 */
[----:B------:R-:W-:Y:S02]  /*17170*/  WARPGROUP.DEPBAR.LE gsb0, 0x0 ;  /* 0x00008000000079c5 */ /* 0x000fe40000010000 */
[----:B------:R-:W-:-:S06]  /*17180*/  WARPGROUP.ARRIVE ;  /* 0x00000000000079c5 */ /* 0x000fcc0000000000 */
[----:B------:R-:W-:Y:S01]  /*17190*/  HGMMA.64x16x16.F32.BF16 R48, gdesc[UR40], R48, gsb0 ;  /* 0x00200000283079f0 */ /* 0x000fe20008001830 */
[----:B------:R-:W-:Y:S01]  /*171a0*/  R2UR UR40, R12 ;  /* 0x000000000c2872ca */ /* 0x000fe200000e0000 */
[----:B------:R-:W-:Y:S01]  /*171b0*/  UMOV UR42, UR22 ;  /* 0x00000016002a7c82 */ /* 0x000fe20008000000 */
[----:B------:R-:W-:Y:S01]  /*171c0*/  R2UR UR41, R13 ;  /* 0x000000000d2972ca */ /* 0x000fe200000e0000 */
[----:B------:R-:W-:Y:S01]  /*171d0*/  UMOV UR43, UR23 ;  /* 0x00000017002b7c82 */ /* 0x000fe20008000000 */
[----:B------:R-:W-:Y:S01]  /*171e0*/  R2UR UR22, R20 ;  /* 0x00000000141672ca */ /* 0x000fe200000e0000 */
[----:B------:R-:W-:Y:S01]  /*171f0*/  VIADD R20, R96, 0x580 ;  /* 0x0000058060147836 */ /* 0x000fe20000000000 */
[----:B------:R-:W-:Y:S01]  /*17200*/  R2UR UR23, R21 ;  /* 0x00000000151772ca */ /* 0x000fe200000e0000 */
[----:B------:R-:W-:-:S10]  /*17210*/  IMAD.MOV.U32 R21, RZ, RZ, -0x7fffffe0 ;  /* 0x80000020ff157424 */ /* 0x000fd400078e00ff */
[----:B------:R-:W-:Y:S02]  /*17220*/  MOV R114, UR22 ;  /* 0x0000001600727c02 */ /* 0x000fe40008000f00 */
[----:B------:R-:W-:Y:S02]  /*17230*/  MOV R113, UR23 ;  /* 0x0000001700717c02 */ /* 0x000fe40008000f00 */
[----:B------:R-:W-:Y:S02]  /*17240*/  R2UR UR22, R98 ;  /* 0x00000000621672ca */ /* 0x000fe400000e0000 */
        /* <DEDUP_REMOVED lines=8> */
[----:B------:R-:W-:Y:S02]  /*172d0*/  R2UR UR16, R10 ;  /* 0x000000000a1072ca */ /* 0x000fe400000e0000 */
[----:B------:R-:W-:Y:S01]  /*172e0*/  R2UR UR17, R11 ;  /* 0x000000000b1172ca */ /* 0x000fe200000e0000 */
[----:B------:R-:W-:Y:S02]  /*172f0*/  WARPGROUP.DEPBAR.LE gsb0, 0x0 ;  /* 0x00008000000079c5 */ /* 0x000fe40000010000 */
[----:B------:R-:W-:-:S06]  /*17300*/  WARPGROUP.ARRIVE ;  /* 0x00000000000079c5 */ /* 0x000fcc0000000000 */
[----:B------:R-:W-:Y:S01]  /*17310*/  HGMMA.64x16x16.F32.BF16 R32, gdesc[UR48], R32, gsb0 ;  /* 0x00200000302079f0 */ /* 0x000fe20008001820 */
[----:B------:R-:W-:Y:S01]  /*17320*/  UMOV UR50, UR4 ;  /* 0x0000000400327c82 */ /* 0x000fe20008000000 */
[----:B------:R-:W-:Y:S01]  /*17330*/  UMOV UR51, UR5 ;  /* 0x0000000500337c82 */ /* 0x000fe20008000000 */
[C---:B------:R-:W-:Y:S02]  /*17340*/  R2UR UR4, R12.reuse ;  /* 0x000000000c0472ca */ /* 0x040fe400000e0000 */
[C---:B------:R-:W-:Y:S02]  /*17350*/  R2UR UR5, R13.reuse ;  /* 0x000000000d0572ca */ /* 0x040fe400000e0000 */
[----:B------:R-:W-:Y:S02]  /*17360*/  R2UR UR48, R12 ;  /* 0x000000000c3072ca */ /* 0x000fe400000e0000 */
[----:B------:R-:W-:Y:S01]  /*17370*/  R2UR UR49, R13 ;  /* 0x000000000d3172ca */ /* 0x000fe200000e0000 */
[----:B------:R-:W-:-:S02]  /*17380*/  WARPGROUP.DEPBAR.LE gsb0, 0x0 ;  /* 0x00008000000079c5 */ /* 0x000fc40000010000 */
        /* <DEDUP_REMOVED lines=11> */
[C---:B------:R-:W-:Y:S01]  /*17440*/  R2UR UR28, R10.reuse ;  /* 0x000000000a1c72ca */ /* 0x040fe200000e0000 */
[----:B------:R-:W-:Y:S01]  /*17450*/  UMOV UR30, UR12 ;  /* 0x0000000c001e7c82 */ /* 0x000fe20008000000 */
[C---:B------:R-:W-:Y:S01]  /*17460*/  R2UR UR29, R11.reuse ;  /* 0x000000000b1d72ca */ /* 0x040fe200000e0000 */
        /* <DEDUP_REMOVED lines=170> */
[----:B------:R-:W-:Y:S01]  /*17f10*/  VIADD R96, R96, 0x682 ;  /* 0x0000068260607836 */ /* 0x000fe20000000000 */
        /* <DEDUP_REMOVED lines=49> */
[----:B------:R-:W-:Y:S05]  /*18230*/  @P2 BRA `(.L_x_2461) ;  /* 0x0000000000302947 */ /* 0x000fea0003800000 */
[----:B------:R-:W-:Y:S05]  /*18240*/  @!P0 BRA `(.L_x_2462) ;  /* 0x0000000000048947 */ /* 0x000fea0003800000 */
[----:B------:R-:W-:Y:S01]  /*18250*/  BPT.TRAP 0x1 ;  /* 0x000000040000795c */ /* 0x000fe20000300000 */
.L_x_2462:
[----:B------:R-:W-:Y:S01]  /*18260*/  SHF.L.U32 R0, R18, 0x1f, RZ ;  /* 0x0000001f12007819 */ /* 0x000fe200000006ff */
[----:B------:R-:W-:-:S04]  /*18270*/  IMAD R14, R19, 0x8, R22 ;  /* 0x00000008130e7824 */ /* 0x000fc800078e0216 */
[----:B------:R0:W1:Y:S01]  /*18280*/  SYNCS.PHASECHK.TRANS64.TRYWAIT P2, [R14+URZ+0x31c50], R0 ;  /* 0x031c50000e0075a7 */ /* 0x000062000804017f */
[----:B------:R-:W-:Y:S05]  /*18290*/  @!P0 BRA `(.L_x_2463) ;  /* 0x0000000000048947 */ /* 0x000fea0003800000 */
[----:B------:R-:W-:Y:S01]  /*182a0*/  BPT.TRAP 0x1 ;  /* 0x000000040000795c */ /* 0x000fe20000300000 */
.L_x_2463:
[----:B------:R-:W-:Y:S04]  /*182b0*/  BSSY B0, `(.L_x_2461) ;  /* 0x0000004000007945 */ /* 0x000fe80003800000 */
[----:B-1----:R-:W-:Y:S05]  /*182c0*/  @P2 BRA `(.L_x_2464) ;  /* 0x0000000000082947 */ /* 0x002fea0003800000 */
[----:B------:R-:W1:Y:S02]  /*182d0*/  SYNCS.PHASECHK.TRANS64.TRYWAIT P2, [R14+URZ+0x31c50], R0 ;  /* 0x031c50000e0075a7 */ /* 0x000e64000804017f */
[----:B-1----:R-:W-:Y:S05]  /*182e0*/  @!P2 BRA `(.L_x_2465) ;  /* 0x000000f000b0a947 */ /* 0x002fea0003800000 */
.L_x_2464:
[----:B------:R-:W-:Y:S05]  /*182f0*/  BSYNC B0 ;  /* 0x0000000000007941 */ /* 0x000fea0003800000 */
.L_x_2461:
[----:B------:R-:W2:Y:S01]  /*18300*/  LDL.LU R108, [R1+0x18] ;  /* 0x00001800016c7983 */ /* 0x000ea20000300800 */
[----:B01----:R-:W-:Y:S01]  /*18310*/  FMNMX.FTZ R0, R88, R16, !PT ;  /* 0x0000001058007209 */ /* 0x003fe20007810000 */
[----:B------:R-:W-:Y:S05]  /*18320*/  WARPSYNC.ALL ;  /* 0x0000000000007948 */ /* 0x000fea0003800000 */
[----:B------:R-:W-:Y:S01]  /*18330*/  FMNMX.FTZ R0, R89, R0, !PT ;  /* 0x0000000059007209 */ /* 0x000fe20007810000 */
[----:B------:R-:W-:Y:S01]  /*18340*/  ULDC UR4, c[0x0][0x988] ;  /* 0x0002620000047ab9 */ /* 0x000fe20000000800 */
[----:B------:R-:W-:Y:S02]  /*18350*/  STL [R1+0x158], R2 ;  /* 0x0001580201007387 */ /* 0x000fe40000100800 */
        /* <DEDUP_REMOVED lines=36> */
[----:B------:R-:W-:-:S04]  /*185a0*/  IMAD.U32 R0, RZ, RZ, UR4 ;  /* 0x00000004ff007e24 */ /* 0x000fc8000f8e00ff */
[----:B------:R-:W0:Y:S02]  /*185b0*/  SHFL.BFLY PT, R20, R14, 0x1, 0x1f ;  /* 0x0c201f000e147f89 */ /* 0x000e2400000e0000 */
[----:B0-----:R-:W-:-:S05]  /*185c0*/  FMNMX.FTZ R20, R14, R20, !PT ;  /* 0x000000140e147209 */ /* 0x001fca0007810000 */
[C---:B------:R-:W-:Y:S01]  /*185d0*/  FMUL.FTZ R103, R20.reuse, R0 ;  /* 0x0000000014677220 */ /* 0x040fe20000410000 */
[----:B------:R-:W-:-:S03]  /*185e0*/  FADD.FTZ R96, -R20, R16 ;  /* 0x0000001014607221 */ /* 0x000fc60000010100 */
[-CC-:B------:R-:W-:Y:S01]  /*185f0*/  FFMA.FTZ R101, R28, R0.reuse, -R103.reuse ;  /* 0x000000001c657223 */ /* 0x180fe20000010867 */
[-CC-:B------:R-:W-:Y:S01]  /*18600*/  FFMA.FTZ R18, R92, R0.reuse, -R103.reuse ;  /* 0x000000005c127223 */ /* 0x180fe20000010867 */
[----:B------:R-:W3:Y:S01]  /*18610*/  LDL R28, [R1+0xd8] ;  /* 0x0000d800011c7983 */ /* 0x000ee20000100800 */
[-CC-:B------:R-:W-:Y:S01]  /*18620*/  FFMA.FTZ R14, R88, R0.reuse, -R103.reuse ;  /* 0x00000000580e7223 */ /* 0x180fe20000010867 */
        /* <DEDUP_REMOVED lines=39> */
[C---:B0-----:R-:W-:Y:S01]  /*188a0*/  FADD.FTZ R24, R16.reuse, R24 ;  /* 0x0000001810187221 */ /* 0x041fe20000010000 */
[----:B------:R-:W-:Y:S02]  /*188b0*/  F2FP.BF16.F32.PACK_AB R16, R16, R14 ;  /* 0x0000000e1010723e */ /* 0x000fe400000010ff */
        /* <DEDUP_REMOVED lines=31> */
[----:B------:R-:W0:Y:S03]  /*18ab0*/  MUFU.EX2 R104, R104 ;  /* 0x0000006800687308 */ /* 0x000e260000000800 */
[----:B------:R-:W-:-:S04]  /*18ac0*/  FMNMX.FTZ R14, R39, R14, !PT ;  /* 0x0000000e270e7209 */ /* 0x000fc80007810000 */
[----:B------:R-:W-:-:S04]  /*18ad0*/  FMNMX.FTZ R14, R26, R14, !PT ;  /* 0x0000000e1a0e7209 */ /* 0x000fc80007810000 */
[----:B------:R-:W-:Y:S01]  /*18ae0*/  FMNMX.FTZ R14, R27, R14, !PT ;  /* 0x0000000e1b0e7209 */ /* 0x000fe20007810000 */
[----:B------:R-:W-:-:S03]  /*18af0*/  FADD.FTZ R24, R18, R24 ;  /* 0x0000001812187221 */ /* 0x000fc60000010000 */
[----:B------:R-:W-:-:S04]  /*18b00*/  FMNMX.FTZ R14, R30, R14, !PT ;  /* 0x0000000e1e0e7209 */ /* 0x000fc80007810000 */
[----:B------:R-:W-:Y:S01]  /*18b10*/  FMNMX.FTZ R14, R31, R14, !PT ;  /* 0x0000000e1f0e7209 */ /* 0x000fe20007810000 */
[----:B0-----:R-:W-:-:S04]  /*18b20*/  FADD.FTZ R2, R104, R24 ;  /* 0x0000001868027221 */ /* 0x001fc80000010000 */
[----:B------:R-:W0:Y:S02]  /*18b30*/  SHFL.BFLY PT, R24, R14, 0x2, 0x1f ;  /* 0x0c401f000e187f89 */ /* 0x000e2400000e0000 */
[----:B0-----:R-:W-:-:S05]  /*18b40*/  FMNMX.FTZ R14, R14, R24, !PT ;  /* 0x000000180e0e7209 */ /* 0x001fca0007810000 */
[----:B------:R-:W0:Y:S02]  /*18b50*/  SHFL.BFLY PT, R24, R14, 0x1, 0x1f ;  /* 0x0c201f000e187f89 */ /* 0x000e2400000e0000 */
[----:B0-----:R-:W-:Y:S01]  /*18b60*/  FMNMX.FTZ R14, R14, R24, !PT ;  /* 0x000000180e0e7209 */ /* 0x001fe20007810000 */
[----:B------:R-:W-:-:S05]  /*18b70*/  VIADD R24, R22, 0x200 ;  /* 0x0000020016187836 */ /* 0x000fca0000000000 */
[----:B------:R-:W-:-:S04]  /*18b80*/  SHF.R.U32.HI R24, RZ, 0x4, R24 ;  /* 0x00000004ff187819 */ /* 0x000fc80000011618 */
[----:B------:R-:W-:-:S04]  /*18b90*/  LOP3.LUT R24, R24, 0x3fff, RZ, 0xc0, !PT ;  /* 0x00003fff18187812 */ /* 0x000fc800078ec0ff */
[----:B------:R-:W-:Y:S01]  /*18ba0*/  LOP3.LUT R24, R24, 0x2400000, RZ, 0xfc, !PT ;  /* 0x0240000018187812 */ /* 0x000fe200078efcff */
[----:B------:R-:W-:-:S04]  /*18bb0*/  FMUL.FTZ R25, R14, R0 ;  /* 0x000000000e197220 */ /* 0x000fc80000410000 */
[----:B------:R-:W-:Y:S02]  /*18bc0*/  IMAD R24, R19, 0x6c0, R24 ;  /* 0x000006c013187824 */ /* 0x000fe400078e0218 */
[----:B------:R-:W-:Y:S02]  /*18bd0*/  FFMA.FTZ R127, R26, R0, -R25 ;  /* 0x000000001a7f7223 */ /* 0x000fe40000010819 */
        /* <DEDUP_REMOVED lines=11> */
[----:B------:R-:W-:Y:S01]  /*18c90*/  R2UR UR6, R24 ;  /* 0x00000000180672ca */ /* 0x000fe200000e0000 */
[-CC-:B------:R-:W-:Y:S01]  /*18ca0*/  FFMA.FTZ R90, R90, R0.reuse, -R25.reuse ;  /* 0x000000005a5a7223 */ /* 0x180fe20000010819 */
[-CC-:B------:R-:W-:Y:S02]  /*18cb0*/  FFMA.FTZ R91, R91, R0.reuse, -R25.reuse ;  /* 0x000000005b5b7223 */ /* 0x180fe40000010819 */
[----:B------:R-:W-:Y:S01]  /*18cc0*/  R2UR UR30, R26 ;  /* 0x000000001a1e72ca */ /* 0x000fe200000e0000 */
[----:B------:R-:W-:Y:S02]  /*18cd0*/  VIADD R26, R24, 0x1c0 ;  /* 0x000001c0181a7836 */ /* 0x000fe40000000000 */
        /* <DEDUP_REMOVED lines=34> */
[----:B------:R-:W-:Y:S01]  /*18f00*/  IMAD.MOV.U32 R25, RZ, RZ, -0x7fffffe0 ;  /* 0x80000020ff197424 */ /* 0x000fe200078e00ff */
[----:B------:R-:W-:Y:S02]  /*18f10*/  F2FP.BF16.F32.PACK_AB R18, R104, R18 ;  /* 0x000000126812723e */ /* 0x000fe400000010ff */
[----:B------:R-:W-:Y:S02]  /*18f20*/  R2UR UR38, R24 ;  /* 0x00000000182672ca */ /* 0x000fe400000e0000 */
[C---:B------:R-:W-:Y:S01]  /*18f30*/  R2UR UR7, R25.reuse ;  /* 0x00000000190772ca */ /* 0x040fe200000e0000 */
[----:B------:R-:W2:Y:S01]  /*18f40*/  LDL.LU R24, [R1+0x48] ;  /* 0x0000480001187983 */ /* 0x000ea20000300800 */
[----:B------:R-:W-:Y:S02]  /*18f50*/  R2UR UR39, R25 ;  /* 0x00000000192772ca */ /* 0x000fe400000e0000 */
[----:B---3--:R-:W-:Y:S01]  /*18f60*/  LOP3.LUT R104, R28, 0x10000, RZ, 0xfc, !PT ;  /* 0x000100001c687812 */ /* 0x008fe200078efcff */
[----:B------:R-:W2:Y:S04]  /*18f70*/  LDL.LU R25, [R1+0x4c] ;  /* 0x00004c0001197983 */ /* 0x000ea80000300800 */
        /* <DEDUP_REMOVED lines=32> */
[----:B------:R-:W2:Y:S01]  /*19180*/  LDL.LU R71, [R1+0x34] ;  /* 0x0000340001477983 */ /* 0x000ea20000300800 */
[----:B------:R-:W-:-:S02]  /*19190*/  IMAD.MOV.U32 R27, RZ, RZ, -0x7fffffe0 ;  /* 0x80000020ff1b7424 */ /* 0x000fc400078e00ff */
[----:B------:R-:W-:Y:S01]  /*191a0*/  IMAD.MOV.U32 R105, RZ, RZ, -0x3ffffff0 ;  /* 0xc0000010ff697424 */ /* 0x000fe200078e00ff */
[----:B------:R-:W-:Y:S01]  /*191b0*/  R2UR UR34, R26 ;  /* 0x000000001a2272ca */ /* 0x000fe200000e0000 */
[----:B------:R-:W-:Y:S01]  /*191c0*/  IMAD.MOV.U32 R26, RZ, RZ, R106 ;  /* 0x000000ffff1a7224 */ /* 0x000fe200078e006a */
[C---:B------:R-:W-:Y:S01]  /*191d0*/  R2UR UR11, R27.reuse ;  /* 0x000000001b0b72ca */ /* 0x040fe200000e0000 */
        /* <DEDUP_REMOVED lines=11> */
[----:B------:R-:W-:Y:S01]  /*19290*/  R2UR UR35, R27 ;  /* 0x000000001b2372ca */ /* 0x000fe200000e0000 */
[----:B------:R-:W-:Y:S01]  /*192a0*/  IMAD.MOV.U32 R27, RZ, RZ, R107 ;  /* 0x000000ffff1b7224 */ /* 0x000fe200078e006b */
[----:B------:R-:W-:Y:S01]  /*192b0*/  R2UR UR4, R104 ;  /* 0x00000000680472ca */ /* 0x000fe200000e0000 */
[----:B------:R-:W-:Y:S01]  /*192c0*/  IMAD.MOV.U32 R42, RZ, RZ, R147 ;  /* 0x000000ffff2a7224 */ /* 0x000fe200078e0093 */
[----:B------:R-:W-:Y:S01]  /*192d0*/  R2UR UR5, R105 ;  /* 0x00000000690572ca */ /* 0x000fe200000e0000 */
[----:B------:R-:W-:-:S02]  /*192e0*/  IMAD.MOV.U32 R43, RZ, RZ, R148 ;  /* 0x000000ffff2b7224 */ /* 0x000fc400078e0094 */
[----:B------:R-:W-:Y:S02]  /*192f0*/  IMAD.MOV.U32 R46, RZ, RZ, R152 ;  /* 0x000000ffff2e7224 */ /* 0x000fe400078e0098 */
[----:B------:R-:W-:Y:S02]  /*19300*/  IMAD.MOV.U32 R47, RZ, RZ, R153 ;  /* 0x000000ffff2f7224 */ /* 0x000fe400078e0099 */
[----:B------:R-:W-:Y:S02]  /*19310*/  IMAD.MOV.U32 R50, RZ, RZ, R156 ;  /* 0x000000ffff327224 */ /* 0x000fe400078e009c */
[----:B------:R-:W-:Y:S02]  /*19320*/  VIADD R106, R104, 0x180 ;  /* 0x00000180686a7836 */ /* 0x000fe40000000000 */
[----:B------:R-:W-:-:S03]  /*19330*/  IMAD.MOV.U32 R107, RZ, RZ, -0x3ffffff0 ;  /* 0xc0000010ff6b7424 */ /* 0x000fc600078e00ff */
[----:B------:R-:W-:Y:S02]  /*19340*/  R2UR UR8, R106 ;  /* 0x000000006a0872ca */ /* 0x000fe400000e0000 */
[----:B------:R-:W-:Y:S01]  /*19350*/  R2UR UR9, R107 ;  /* 0x000000006b0972ca */ /* 0x000fe200000e0000 */
[----:B------:R-:W-:Y:S02]  /*19360*/  VIADD R106, R104, 0x300 ;  /* 0x00000300686a7836 */ /* 0x000fe40000000000 */
[----:B------:R-:W-:-:S03]  /*19370*/  IMAD.MOV.U32 R107, RZ, RZ, -0x3ffffff0 ;  /* 0xc0000010ff6b7424 */ /* 0x000fc600078e00ff */
[----:B------:R-:W-:Y:S02]  /*19380*/  R2UR UR12, R106 ;  /* 0x000000006a0c72ca */ /* 0x000fe400000e0000 */
[----:B------:R-:W-:Y:S01]  /*19390*/  R2UR UR13, R107 ;  /* 0x000000006b0d72ca */ /* 0x000fe200000e0000 */
[----:B--2---:R-:W-:-:S06]  /*193a0*/  WARPGROUP.ARRIVE ;  /* 0x00000000000079c5 */ /* 0x004fcc0000000000 */
[----:B------:R-:W-:Y:S03]  /*193b0*/  HGMMA.64x96x16.F32.BF16 R24, gdesc[UR4].tnspB, R24, gsb0 ;  /* 0x41600000041879f0 */ /* 0x000fe60008001818 */
        /* <DEDUP_REMOVED lines=25> */
[----:B------:R-:W-:Y:S02]  /*19550*/  IMAD.MOV.U32 R107, RZ, RZ, -0x3ffffff0 ;  /* 0xc0000010ff6b7424 */ /* 0x000fe400078e00ff */
[----:B------:R-:W-:Y:S01]  /*19560*/  IMAD.MOV.U32 R137, RZ, RZ, R2 ;  /* 0x000000ffff897224 */ /* 0x000fe200078e0002 */
[----:B------:R-:W-:Y:S01]  /*19570*/  R2UR UR28, R106 ;  /* 0x000000006a1c72ca */ /* 0x000fe200000e0000 */
[----:B------:R1:W5:Y:S01]  /*19580*/  LDL.LU R2, [R1+0x158] ;  /* 0x0001580001027983 */ /* 0x0003620000300800 */
[----:B------:R-:W-:-:S03]  /*19590*/  R2UR UR29, R107 ;  /* 0x000000006b1d72ca */ /* 0x000fc600000e0000 */
[----:B------:R-:W2:Y:S01]  /*195a0*/  LDL.LU R138, [R1+0x3c] ;  /* 0x00003c00018a7983 */ /* 0x000ea20000300800 */
        /* <DEDUP_REMOVED lines=18> */
[----:B------:R-:W-:-:S04]  /*196d0*/  FADD.FTZ R17, -R14, R17 ;  /* 0x000000110e117221 */ /* 0x000fc80000010100 */
[----:B------:R-:W-:-:S04]  /*196e0*/  FMUL.FTZ R17, R17, R0 ;  /* 0x0000000011117220 */ /* 0x000fc80000410000 */
[----:B------:R-:W-:Y:S08]  /*196f0*/  MUFU.EX2 R104, R17 ;  /* 0x0000001100687308 */ /* 0x000ff00000000800 */
[----:B------:R3:W2:Y:S01]  /*19700*/  MUFU.EX2 R17, R90 ;  /* 0x0000005a00117308 */ /* 0x0006a20000000800 */
[----:B------:R-:W-:Y:S02]  /*19710*/  WARPGROUP.DEPBAR.LE gsb0, 0x0 ;  /* 0x00008000000079c5 */ /* 0x000fe40000010000 */
[----:B------:R-:W-:-:S06]  /*19720*/  WARPGROUP.ARRIVE ;  /* 0x00000000000079c5 */ /* 0x000fcc0000000000 */
[----:B------:R-:W-:Y:S01]  /*19730*/  HGMMA.64x96x16.F32.BF16 R24, gdesc[UR36].tnspB, R24, gsb0 ;  /* 0x41600000241879f0 */ /* 0x000fe20008001818 */
[----:B------:R-:W4:Y:S01]  /*19740*/  MUFU.EX2 R91, R91 ;  /* 0x0000005b005b7308 */ /* 0x000f220000000800 */
[----:B0-----:R-:W-:Y:S02]  /*19750*/  SHF.R.U32.HI R140, RZ, 0x7, R142 ;  /* 0x00000007ff8c7819 */ /* 0x001fe4000001168e */
[----:B------:R-:W-:-:S03]  /*19760*/  ISETP.GE.U32.AND P2, PT, R142, 0x180, PT ;  /* 0x000001808e00780c */ /* 0x000fc60003f46070 */
[----:B---3--:R-:W-:Y:S02]  /*19770*/  VIADD R90, R140, 0x9 ;  /* 0x000000098c5a7836 */ /* 0x008fe40000000000 */
[----:B------:R2:W-:Y:S03]  /*19780*/  MUFU.EX2 R106, R95 ;  /* 0x0000005f006a7308 */ /* 0x0005e60000000800 */
[----:B------:R-:W-:Y:S01]  /*19790*/  SEL R90, R90, 0x9, !P2 ;  /* 0x000000095a5a7807 */ /* 0x000fe20005000000 */
[----:B--2---:R-:W-:Y:S01]  /*197a0*/  FFMA.FTZ R95, R104, R138, R17 ;  /* 0x0000008a685f7223 */ /* 0x004fe20000010011 */
[C---:B----4-:R-:W-:Y:S01]  /*197b0*/  F2FP.BF16.F32.PACK_AB R17, R91.reuse, R17 ;  /* 0x000000115b11723e */ /* 0x050fe200000010ff */
[----:B------:R-:W-:Y:S02]  /*197c0*/  WARPGROUP.DEPBAR.LE gsb0, 0x0 ;  /* 0x00008000000079c5 */ /* 0x000fe40000010000 */
[----:B------:R0:W-:Y:S06]  /*197d0*/  BAR.ARV R90, 0x100 ;  /* 0x0004005a0000751d */ /* 0x0001ec0000002000 */
[----:B0-----:R-:W-:Y:S01]  /*197e0*/  FADD.FTZ R90, R91, R95 ;  /* 0x0000005f5b5a7221 */ /* 0x001fe20000010000 */
[----:B------:R-:W-:-:S02]  /*197f0*/  @!P1 IMAD R91, R19, 0x8, R22 ;  /* 0x00000008135b9824 */ /* 0x000fc400078e0216 */
[----:B------:R-:W-:Y:S02]  /*19800*/  @!P1 IMAD R95, R145, 0x8, R22 ;  /* 0x00000008915f9824 */ /* 0x000fe400078e0216 */
[----:B------:R-:W-:Y:S02]  /*19810*/  @!P1 VIADD R91, R91, 0x31c60 ;  /* 0x00031c605b5b9836 */ /* 0x000fe40000000000 */
[----:B------:R-:W-:-:S03]  /*19820*/  @!P1 VIADD R95, R95, 0x31c40 ;  /* 0x00031c405f5f9836 */ /* 0x000fc60000000000 */
[----:B------:R-:W-:Y:S02]  /*19830*/  @!P1 PRMT R91, RZ, 0x654, R91 ;  /* 0x00000654ff5b9816 */ /* 0x000fe4000000005b */
[----:B------:R-:W-:-:S04]  /*19840*/  @!P1 PRMT R95, RZ, 0x654, R95 ;  /* 0x00000654ff5f9816 */ /* 0x000fc8000000005f */
[----:B------:R-:W-:Y:S01]  /*19850*/  @!P1 SYNCS.ARRIVE.TRANS64.RED.A1T0 RZ, [R95+URZ], RZ ;  /* 0x000000ff5fff99a7 */ /* 0x000fe2000810043f */
[-C--:B------:R-:W-:Y:S01]  /*19860*/  FMUL.FTZ R24, R24, R92.reuse ;  /* 0x0000005c18187220 */ /* 0x080fe20000410000 */
[----:B------:R0:W-:Y:S02]  /*19870*/  @!P1 SYNCS.ARRIVE.TRANS64.RED.A1T0 RZ, [R91+URZ], RZ ;  /* 0x000000ff5bff99a7 */ /* 0x0001e4000810043f */
[----:B0-----:R-:W-:Y:S08]  /*19880*/  MUFU.EX2 R91, R21 ;  /* 0x00000015005b7308 */ /* 0x001ff00000000800 */
[----:B------:R-:W-:Y:S01]  /*19890*/  MUFU.EX2 R21, R73 ;  /* 0x0000004900157308 */ /* 0x000fe20000000800 */
[----:B------:R0:W-:Y:S07]  /*198a0*/  STL [R1+0x48], R24 ;  /* 0x0000481801007387 */ /* 0x0001ee0000100800 */
[----:B------:R-:W-:Y:S08]  /*198b0*/  MUFU.EX2 R73, R74 ;  /* 0x0000004a00497308 */ /* 0x000ff00000000800 */
[----:B------:R-:W-:Y:S01]  /*198c0*/  MUFU.EX2 R74, R75 ;  /* 0x0000004b004a7308 */ /* 0x000fe20000000800 */
[----:B0-----:R-:W-:-:S07]  /*198d0*/  FMUL.FTZ R24, R29, R92 ;  /* 0x0000005c1d187220 */ /* 0x001fce0000410000 */
[----:B------:R0:W-:Y:S02]  /*198e0*/  MUFU.EX2 R75, R78 ;  /* 0x0000004e004b7308 */ /* 0x0001e40000000800 */
[-C--:B0-----:R-:W-:Y:S01]  /*198f0*/  FMUL.FTZ R78, R25, R92.reuse ;  /* 0x0000005c194e7220 */ /* 0x081fe20000410000 */
[-C--:B------:R-:W-:Y:S01]  /*19900*/  FMUL.FTZ R25, R28, R92.reuse ;  /* 0x0000005c1c197220 */ /* 0x080fe20000410000 */
[----:B------:R-:W-:-:S03]  /*19910*/  FMUL.FTZ R28, R32, R92 ;  /* 0x0000005c201c7220 */ /* 0x000fc60000410000 */
[----:B------:R-:W-:Y:S04]  /*19920*/  STL [R1+0x4c], R78 ;  /* 0x00004c4e01007387 */ /* 0x000fe80000100800 */
[----:B------:R0:W-:Y:S04]  /*19930*/  STL [R1+0x50], R25 ;  /* 0x0000501901007387 */ /* 0x0001e80000100800 */
[----:B------:R2:W-:Y:S01]  /*19940*/  STL [R1+0x54], R24 ;  /* 0x0000541801007387 */ /* 0x0005e20000100800 */
[----:B0-----:R-:W-:-:S03]  /*19950*/  FMUL.FTZ R25, R33, R92 ;  /* 0x0000005c21197220 */ /* 0x001fc60000410000 */
[----:B------:R0:W-:Y:S01]  /*19960*/  STL [R1+0x58], R28 ;  /* 0x0000581c01007387 */ /* 0x0001e20000100800 */
[----:B--2---:R-:W-:-:S03]  /*19970*/  FMUL.FTZ R24, R36, R92 ;  /* 0x0000005c24187220 */ /* 0x004fc60000410000 */
[----:B------:R2:W-:Y:S01]  /*19980*/  STL [R1+0x5c], R25 ;  /* 0x00005c1901007387 */ /* 0x0005e20000100800 */
[----:B0-----:R-:W-:-:S03]  /*19990*/  FMUL.FTZ R28, R37, R92 ;  /* 0x0000005c251c7220 */ /* 0x001fc60000410000 */
[----:B------:R0:W-:Y:S01]  /*199a0*/  STL [R1+0x60], R24 ;  /* 0x0000601801007387 */ /* 0x0001e20000100800 */
[----:B--2---:R-:W-:-:S03]  /*199b0*/  FMUL.FTZ R25, R40, R92 ;  /* 0x0000005c28197220 */ /* 0x004fc60000410000 */
[----:B------:R2:W-:Y:S04]  /*199c0*/  STL [R1+0x64], R28 ;  /* 0x0000641c01007387 */ /* 0x0005e80000100800 */
[----:B------:R3:W-:Y:S01]  /*199d0*/  STL [R1+0x68], R25 ;  /* 0x0000681901007387 */ /* 0x0007e20000100800 */
[-C--:B0-----:R-:W-:Y:S01]  /*199e0*/  FMUL.FTZ R24, R41, R92.reuse ;  /* 0x0000005c29187220 */ /* 0x081fe20000410000 */
[----:B--2---:R-:W-:-:S04]  /*199f0*/  FMUL.FTZ R28, R44, R92 ;  /* 0x0000005c2c1c7220 */ /* 0x004fc80000410000 */
[----:B------:R0:W-:Y:S01]  /*19a00*/  STL [R1+0x6c], R24 ;  /* 0x00006c1801007387 */ /* 0x0001e20000100800 */
[----:B---3--:R-:W-:-:S03]  /*19a10*/  FMUL.FTZ R25, R45, R92 ;  /* 0x0000005c2d197220 */ /* 0x008fc60000410000 */
        /* <DEDUP_REMOVED lines=12> */
[----:B------:R2:W-:Y:S01]  /*19ae0*/  STL [R1+0x88], R28 ;  /* 0x0000881c01007387 */ /* 0x0005e20000100800 */
[----:B------:R-:W-:-:S03]  /*19af0*/  FMUL.FTZ R29, R65, R92 ;  /* 0x0000005c411d7220 */ /* 0x000fc60000410000 */
[----:B------:R3:W-:Y:S01]  /*19b00*/  STL [R1+0x8c], R25 ;  /* 0x00008c1901007387 */ /* 0x0007e20000100800 */
[-C--:B0-----:R-:W-:Y:S01]  /*19b10*/  FMUL.FTZ R24, R60, R92.reuse ;  /* 0x0000005c3c187220 */ /* 0x081fe20000410000 */
[----:B--2---:R-:W-:-:S04]  /*19b20*/  FMUL.FTZ R28, R61, R92 ;  /* 0x0000005c3d1c7220 */ /* 0x004fc80000410000 */
[----:B------:R-:W-:Y:S01]  /*19b30*/  STL [R1+0x90], R24 ;  /* 0x0000901801007387 */ /* 0x000fe20000100800 */
[----:B---3--:R-:W-:-:S03]  /*19b40*/  FMUL.FTZ R25, R64, R92 ;  /* 0x0000005c40197220 */ /* 0x008fc60000410000 */
[----:B------:R-:W-:Y:S04]  /*19b50*/  STL [R1+0x94], R28 ;  /* 0x0000941c01007387 */ /* 0x000fe80000100800 */
[----:B------:R-:W-:Y:S04]  /*19b60*/  STL [R1+0x98], R25 ;  /* 0x0000981901007387 */ /* 0x000fe80000100800 */
[----:B------:R0:W-:Y:S04]  /*19b70*/  STL [R1+0x9c], R29 ;  /* 0x00009c1d01007387 */ /* 0x0001e80000100800 */
[----:B0-----:R-:W2:Y:S01]  /*19b80*/  LDL R29, [R1+0xf8] ;  /* 0x0000f800011d7983 */ /* 0x001ea20000100800 */
[----:B------:R-:W0:Y:S08]  /*19b90*/  MUFU.EX2 R94, R94 ;  /* 0x0000005e005e7308 */ /* 0x000e300000000800 */
[----:B------:R-:W3:Y:S01]  /*19ba0*/  MUFU.EX2 R157, R157 ;  /* 0x0000009d009d7308 */ /* 0x000ee20000000800 */
[----:B0-----:R-:W-:-:S05]  /*19bb0*/  F2FP.BF16.F32.PACK_AB R19, R106, R94 ;  /* 0x0000005e6a13723e */ /* 0x001fca00000010ff */
[----:B------:R0:W-:Y:S02]  /*19bc0*/  STSM.16.M88.4 [R23+0x24300], R16 ;  /* 0x0243001017007844 */ /* 0x0001e40000000200 */
[----:B------:R-:W-:Y:S01]  /*19bd0*/  MUFU.EX2 R154, R154 ;  /* 0x0000009a009a7308 */ /* 0x000fe20000000800 */
[----:B------:R-:W-:Y:S01]  /*19be0*/  FMUL.FTZ R28, R68, R92 ;  /* 0x0000005c441c7220 */ /* 0x000fe20000410000 */
[----:B---3--:R-:W-:-:S06]  /*19bf0*/  FADD.FTZ R24, R157, R137 ;  /* 0x000000899d187221 */ /* 0x008fcc0000010000 */
[----:B0-----:R-:W0:Y:S01]  /*19c00*/  MUFU.EX2 R16, R155 ;  /* 0x0000009b00107308 */ /* 0x001e220000000800 */
[----:B------:R-:W-:-:S07]  /*19c10*/  FMUL.FTZ R25, R69, R92 ;  /* 0x0000005c45197220 */ /* 0x000fce0000410000 */
[----:B------:R-:W3:Y:S08]  /*19c20*/  MUFU.EX2 R18, R151 ;  /* 0x0000009700127308 */ /* 0x000ef00000000800 */
[----:B------:R-:W4:Y:S01]  /*19c30*/  MUFU.EX2 R17, R82 ;  /* 0x0000005200117308 */ /* 0x000f220000000800 */
[----:B0-----:R-:W-:-:S07]  /*19c40*/  FADD.FTZ R24, R16, R24 ;  /* 0x0000001810187221 */ /* 0x001fce0000010000 */
[----:B------:R-:W0:Y:S01]  /*19c50*/  MUFU.EX2 R149, R149 ;  /* 0x0000009500957308 */ /* 0x000e220000000800 */
[----:B------:R-:W-:Y:S01]  /*19c60*/  FADD.FTZ R90, R94, R90 ;  /* 0x0000005a5e5a7221 */ /* 0x000fe20000010000 */
[----:B------:R-:W-:Y:S06]  /*19c70*/  STL [R1+0xa0], R28 ;  /* 0x0000a01c01007387 */ /* 0x000fec0000100800 */
[----:B------:R-:W-:Y:S01]  /*19c80*/  MUFU.EX2 R105, R72 ;  /* 0x0000004800697308 */ /* 0x000fe20000000800 */
[----:B------:R1:W-:Y:S07]  /*19c90*/  STL [R1+0xa4], R25 ;  /* 0x0000a41901007387 */ /* 0x0003ee0000100800 */
[----:B------:R-:W0:Y:S01]  /*19ca0*/  MUFU.EX2 R72, R83 ;  /* 0x0000005300487308 */ /* 0x000e220000000800 */
[----:B------:R-:W-:Y:S01]  /*19cb0*/  FADD.FTZ R90, R106, R90 ;  /* 0x0000005a6a5a7221 */ /* 0x000fe20000010000 */
[----:B-1----:R-:W-:-:S06]  /*19cc0*/  FADD.FTZ R25, R154, R24 ;  /* 0x000000189a197221 */ /* 0x002fcc0000010000 */
[----:B------:R-:W1:Y:S01]  /*19cd0*/  MUFU.EX2 R141, R141 ;  /* 0x0000008d008d7308 */ /* 0x000e620000000800 */
[----:B---3--:R-:W-:-:S07]  /*19ce0*/  FADD.FTZ R25, R18, R25 ;  /* 0x0000001912197221 */ /* 0x008fce0000010000 */
[----:B------:R-:W3:Y:S01]  /*19cf0*/  MUFU.EX2 R19, R86 ;  /* 0x0000005600137308 */ /* 0x000ee20000000800 */
[----:B----4-:R-:W-:-:S07]  /*19d00*/  FADD.FTZ R90, R17, R90 ;  /* 0x0000005a115a7221 */ /* 0x010fce0000010000 */
[----:B------:R-:W4:Y:S01]  /*19d10*/  MUFU.EX2 R139, R139 ;  /* 0x0000008b008b7308 */ /* 0x000f220000000800 */
[----:B0-----:R-:W-:-:S07]  /*19d20*/  FADD.FTZ R25, R149, R25 ;  /* 0x0000001995197221 */ /* 0x001fce0000010000 */
[----:B------:R-:W0:Y:S01]  /*19d30*/  MUFU.EX2 R87, R87 ;  /* 0x0000005700577308 */ /* 0x000e220000000800 */
[----:B------:R-:W-:-:S07]  /*19d40*/  FADD.FTZ R24, R72, R90 ;  /* 0x0000005a48187221 */ /* 0x000fce0000010000 */
[----:B------:R-:W0:Y:S01]  /*19d50*/  MUFU.EX2 R136, R136 ;  /* 0x0000008800887308 */ /* 0x000e220000000800 */
[----:B-1----:R-:W-:-:S07]  /*19d60*/  FADD.FTZ R25, R141, R25 ;  /* 0x000000198d197221 */ /* 0x002fce0000010000 */
[----:B------:R-:W1:Y:S01]  /*19d70*/  MUFU.EX2 R135, R135 ;  /* 0x0000008700877308 */ /* 0x000e620000000800 */
[----:B---3--:R-:W-:Y:S01]  /*19d80*/  FADD.FTZ R24, R19, R24 ;  /* 0x0000001813187221 */ /* 0x008fe20000010000 */
[----:B----4-:R-:W-:-:S06]  /*19d90*/  FADD.FTZ R25, R139, R25 ;  /* 0x000000198b197221 */ /* 0x010fcc0000010000 */
[----:B------:R-:W3:Y:S01]  /*19da0*/  MUFU.EX2 R134, R134 ;  /* 0x0000008600867308 */ /* 0x000ee20000000800 */
[----:B0-----:R-:W-:Y:S01]  /*19db0*/  FADD.FTZ R24, R87, R24 ;  /* 0x0000001857187221 */ /* 0x001fe20000010000 */
[----:B------:R-:W-:-:S06]  /*19dc0*/  FADD.FTZ R25, R136, R25 ;  /* 0x0000001988197221 */ /* 0x000fcc0000010000 */
[----:B------:R-:W0:Y:S01]  /*19dd0*/  MUFU.EX2 R133, R133 ;  /* 0x0000008500857308 */ /* 0x000e220000000800 */
[----:B------:R-:W-:-:S07]  /*19de0*/  FADD.FTZ R24, R73, R24 ;  /* 0x0000001849187221 */ /* 0x000fce0000010000 */
[----:B------:R-:W4:Y:S01]  /*19df0*/  MUFU.EX2 R79, R79 ;  /* 0x0000004f004f7308 */ /* 0x000f220000000800 */
[----:B-1----:R-:W-:-:S07]  /*19e00*/  FADD.FTZ R25, R135, R25 ;  /* 0x0000001987197221 */ /* 0x002fce0000010000 */
[----:B------:R-:W1:Y:S01]  /*19e10*/  MUFU.EX2 R132, R132 ;  /* 0x0000008400847308 */ /* 0x000e620000000800 */
[----:B------:R-:W-:-:S07]  /*19e20*/  FADD.FTZ R28, R74, R24 ;  /* 0x000000184a1c7221 */ /* 0x000fce0000010000 */
[----:B------:R-:W-:Y:S01]  /*19e30*/  MUFU.EX2 R95, R81 ;  /* 0x00000051005f7308 */ /* 0x000fe20000000800 */
[----:B---3--:R-:W-:-:S07]  /*19e40*/  FADD.FTZ R24, R134, R25 ;  /* 0x0000001986187221 */ /* 0x008fce0000010000 */
[----:B------:R-:W3:Y:S01]  /*19e50*/  MUFU.EX2 R81, R103 ;  /* 0x0000006700517308 */ /* 0x000ee20000000800 */
[----:B------:R-:W-:-:S07]  /*19e60*/  FADD.FTZ R25, R75, R28 ;  /* 0x0000001c4b197221 */ /* 0x000fce0000010000 */
[----:B------:R-:W3:Y:S01]  /*19e70*/  MUFU.EX2 R131, R131 ;  /* 0x0000008300837308 */ /* 0x000ee20000000800 */
[----:B0-----:R-:W-:-:S07]  /*19e80*/  FADD.FTZ R24, R133, R24 ;  /* 0x0000001885187221 */ /* 0x001fce0000010000 */
[----:B------:R-:W0:Y:S01]  /*19e90*/  MUFU.EX2 R108, R108 ;  /* 0x0000006c006c7308 */ /* 0x000e220000000800 */
[----:B----4-:R-:W-:-:S07]  /*19ea0*/  FADD.FTZ R25, R79, R25 ;  /* 0x000000194f197221 */ /* 0x010fce0000010000 */
[----:B------:R-:W4:Y:S01]  /*19eb0*/  MUFU.EX2 R83, R109 ;  /* 0x0000006d00537308 */ /* 0x000f220000000800 */
[----:B-1----:R-:W-:Y:S01]  /*19ec0*/  FADD.FTZ R24, R132, R24 ;  /* 0x0000001884187221 */ /* 0x002fe20000010000 */
[----:B---3--:R-:W-:-:S06]  /*19ed0*/  FADD.FTZ R25, R81, R25 ;  /* 0x0000001951197221 */ /* 0x008fcc0000010000 */
[----:B------:R-:W1:Y:S01]  /*19ee0*/  MUFU.EX2 R110, R110 ;  /* 0x0000006e006e7308 */ /* 0x000e620000000800 */
[----:B------:R-:W-:Y:S01]  /*19ef0*/  FADD.FTZ R24, R131, R24 ;  /* 0x0000001883187221 */ /* 0x000fe20000010000 */
[----:B0-----:R-:W-:-:S06]  /*19f00*/  FADD.FTZ R25, R108, R25 ;  /* 0x000000196c197221 */ /* 0x001fcc0000010000 */
[----:B------:R-:W0:Y:S01]  /*19f10*/  MUFU.EX2 R111, R111 ;  /* 0x0000006f006f7308 */ /* 0x000e220000000800 */
[----:B------:R-:W-:-:S07]  /*19f20*/  FADD.FTZ R24, R91, R24 ;  /* 0x000000185b187221 */ /* 0x000fce0000010000 */
[----:B------:R-:W3:Y:S01]  /*19f30*/  MUFU.EX2 R76, R76 ;  /* 0x0000004c004c7308 */ /* 0x000ee20000000800 */
[----:B----4-:R-:W-:-:S07]  /*19f40*/  FADD.FTZ R25, R83, R25 ;  /* 0x0000001953197221 */ /* 0x010fce0000010000 */
[----:B------:R-:W4:Y:S01]  /*19f50*/  MUFU.EX2 R112, R112 ;  /* 0x0000007000707308 */ /* 0x000f220000000800 */
[----:B------:R-:W-:-:S07]  /*19f60*/  FADD.FTZ R24, R105, R24 ;  /* 0x0000001869187221 */ /* 0x000fce0000010000 */
[----:B------:R-:W4:Y:S01]  /*19f70*/  MUFU.EX2 R77, R77 ;  /* 0x0000004d004d7308 */ /* 0x000f220000000800 */
[----:B-1----:R-:W-:-:S07]  /*19f80*/  FADD.FTZ R25, R110, R25 ;  /* 0x000000196e197221 */ /* 0x002fce0000010000 */
[----:B------:R-:W1:Y:S01]  /*19f90*/  MUFU.EX2 R113, R113 ;  /* 0x0000007100717308 */ /* 0x000e620000000800 */
[----:B------:R-:W-:-:S07]  /*19fa0*/  FADD.FTZ R24, R21, R24 ;  /* 0x0000001815187221 */ /* 0x000fce0000010000 */
[----:B------:R-:W1:Y:S01]  /*19fb0*/  MUFU.EX2 R94, R80 ;  /* 0x00000050005e7308 */ /* 0x000e620000000800 */
[----:B0-----:R-:W-:-:S07]  /*19fc0*/  FADD.FTZ R25, R111, R25 ;  /* 0x000000196f197221 */ /* 0x001fce0000010000 */
[----:B------:R-:W0:Y:S01]  /*19fd0*/  MUFU.EX2 R114, R114 ;  /* 0x0000007200727308 */ /* 0x000e220000000800 */
[----:B---3--:R-:W-:Y:S01]  /*19fe0*/  FADD.FTZ R24, R76, R24 ;  /* 0x000000184c187221 */ /* 0x008fe20000010000 */
[----:B----4-:R-:W-:-:S06]  /*19ff0*/  FADD.FTZ R25, R112, R25 ;  /* 0x0000001970197221 */ /* 0x010fcc0000010000 */
[----:B------:R-:W3:Y:S01]  /*1a000*/  MUFU.EX2 R115, R115 ;  /* 0x0000007300737308 */ /* 0x000ee20000000800 */
[----:B------:R-:W-:-:S07]  /*1a010*/  FADD.FTZ R24, R77, R24 ;  /* 0x000000184d187221 */ /* 0x000fce0000010000 */
[----:B------:R-:W4:Y:S01]  /*1a020*/  MUFU.EX2 R84, R84 ;  /* 0x0000005400547308 */ /* 0x000f220000000800 */
[----:B-1----:R-:W-:-:S07]  /*1a030*/  FADD.FTZ R25, R113, R25 ;  /* 0x0000001971197221 */ /* 0x002fce0000010000 */
[----:B------:R-:W1:Y:S01]  /*1a040*/  MUFU.EX2 R116, R116 ;  /* 0x0000007400747308 */ /* 0x000e620000000800 */
[----:B------:R-:W-:-:S07]  /*1a050*/  FADD.FTZ R24, R94, R24 ;  /* 0x000000185e187221 */ /* 0x000fce0000010000 */
[----:B------:R-:W2:Y:S01]  /*1a060*/  MUFU.EX2 R85, R85 ;  /* 0x0000005500557308 */ /* 0x000ea20000000800 */
[----:B0-----:R-:W-:-:S07]  /*1a070*/  FADD.FTZ R25, R114, R25 ;  /* 0x0000001972197221 */ /* 0x001fce0000010000 */
[----:B------:R-:W0:Y:S01]  /*1a080*/  MUFU.EX2 R117, R117 ;  /* 0x0000007500757308 */ /* 0x000e220000000800 */
[----:B------:R-:W-:-:S07]  /*1a090*/  FADD.FTZ R24, R95, R24 ;  /* 0x000000185f187221 */ /* 0x000fce0000010000 */
[----:B------:R-:W0:Y:S01]  /*1a0a0*/  MUFU.EX2 R88, R88 ;  /* 0x0000005800587308 */ /* 0x000e220000000800 */
[----:B---3--:R-:W-:-:S07]  /*1a0b0*/  FADD.FTZ R25, R115, R25 ;  /* 0x0000001973197221 */ /* 0x008fce0000010000 */
[----:B------:R-:W3:Y:S01]  /*1a0c0*/  MUFU.EX2 R118, R118 ;  /* 0x0000007600767308 */ /* 0x000ee20000000800 */
[----:B----4-:R-:W-:-:S07]  /*1a0d0*/  FADD.FTZ R24, R84, R24 ;  /* 0x0000001854187221 */ /* 0x010fce0000010000 */
[----:B------:R-:W4:Y:S01]  /*1a0e0*/  MUFU.EX2 R89, R89 ;  /* 0x0000005900597308 */ /* 0x000f220000000800 */
[----:B-1----:R-:W-:-:S07]  /*1a0f0*/  FADD.FTZ R25, R116, R25 ;  /* 0x0000001974197221 */ /* 0x002fce0000010000 */
[----:B------:R-:W1:Y:S01]  /*1a100*/  MUFU.EX2 R119, R119 ;  /* 0x0000007700777308 */ /* 0x000e620000000800 */
[----:B------:R-:W-:Y:S01]  /*1a110*/  F2FP.BF16.F32.PACK_AB R19, R87, R19 ;  /* 0x000000135713723e */ /* 0x000fe200000010ff */
[----:B--2---:R-:W-:-:S06]  /*1a120*/  FADD.FTZ R24, R85, R24 ;  /* 0x0000001855187221 */ /* 0x004fcc0000010000 */
[----:B------:R-:W2:Y:S01]  /*1a130*/  MUFU.EX2 R93, R93 ;  /* 0x0000005d005d7308 */ /* 0x000ea20000000800 */
[----:B0-----:R-:W-:-:S07]  /*1a140*/  FADD.FTZ R25, R117, R25 ;  /* 0x0000001975197221 */ /* 0x001fce0000010000 */
[----:B------:R-:W0:Y:S01]  /*1a150*/  MUFU.EX2 R120, R120 ;  /* 0x0000007800787308 */ /* 0x000e220000000800 */
[----:B------:R-:W-:Y:S01]  /*1a160*/  FADD.FTZ R24, R88, R24 ;  /* 0x0000001858187221 */ /* 0x000fe20000010000 */
[----:B------:R-:W-:-:S06]  /*1a170*/  F2FP.BF16.F32.PACK_AB R16, R16, R157 ;  /* 0x0000009d1010723e */ /* 0x000fcc00000010ff */
[----:B------:R-:W0:Y:S01]  /*1a180*/  MUFU.EX2 R96, R96 ;  /* 0x0000006000607308 */ /* 0x000e220000000800 */
[----:B------:R-:W-:Y:S01]  /*1a190*/  F2FP.BF16.F32.PACK_AB R17, R72, R17 ;  /* 0x000000114811723e */ /* 0x000fe200000010ff */
[----:B---3--:R-:W-:Y:S01]  /*1a1a0*/  FADD.FTZ R25, R118, R25 ;  /* 0x0000001976197221 */ /* 0x008fe20000010000 */
[----:B------:R-:W-:-:S05]  /*1a1b0*/  F2FP.BF16.F32.PACK_AB R18, R18, R154 ;  /* 0x0000009a1212723e */ /* 0x000fca00000010ff */
[----:B------:R-:W3:Y:S01]  /*1a1c0*/  MUFU.EX2 R87, R121 ;  /* 0x0000007900577308 */ /* 0x000ee20000000800 */
[----:B----4-:R-:W-:-:S07]  /*1a1d0*/  FADD.FTZ R24, R89, R24 ;  /* 0x0000001859187221 */ /* 0x010fce0000010000 */
[----:B------:R-:W4:Y:S01]  /*1a1e0*/  MUFU.EX2 R97, R97 ;  /* 0x0000006100617308 */ /* 0x000f220000000800 */
[----:B------:R2:W-:Y:S01]  /*1a1f0*/  STSM.16.M88.4 [R23+0x25b00], R16 ;  /* 0x025b001017007844 */ /* 0x0005e20000000200 */
[----:B-1----:R-:W-:-:S06]  /*1a200*/  FADD.FTZ R25, R119, R25 ;  /* 0x0000001977197221 */ /* 0x002fcc0000010000 */
[----:B------:R-:W1:Y:S01]  /*1a210*/  MUFU.EX2 R122, R122 ;  /* 0x0000007a007a7308 */ /* 0x000e620000000800 */
[----:B------:R-:W-:Y:S02]  /*1a220*/  F2FP.BF16.F32.PACK_AB R73, R74, R73 ;  /* 0x000000494a49723e */ /* 0x000fe400000010ff */
[----:B------:R-:W-:-:S05]  /*1a230*/  F2FP.BF16.F32.PACK_AB R72, R141, R149 ;  /* 0x000000958d48723e */ /* 0x000fca00000010ff */
[----:B------:R-:W1:Y:S01]  /*1a240*/  MUFU.EX2 R98, R98 ;  /* 0x0000006200627308 */ /* 0x000e620000000800 */
[----:B--2---:R-:W-:Y:S01]  /*1a250*/  F2FP.BF16.F32.PACK_AB R18, R21, R105 ;  /* 0x000000691512723e */ /* 0x004fe200000010ff */
[----:B------:R-:W-:Y:S01]  /*1a260*/  FADD.FTZ R21, R93, R24 ;  /* 0x000000185d157221 */ /* 0x000fe20000010000 */
[----:B------:R-:W-:Y:S02]  /*1a270*/  F2FP.BF16.F32.PACK_AB R74, R136, R139 ;  /* 0x0000008b884a723e */ /* 0x000fe400000010ff */
[----:B------:R-:W-:-:S03]  /*1a280*/  F2FP.BF16.F32.PACK_AB R75, R79, R75 ;  /* 0x0000004b4f4b723e */ /* 0x000fc600000010ff */
[----:B------:R-:W2:Y:S01]  /*1a290*/  MUFU.EX2 R123, R123 ;  /* 0x0000007b007b7308 */ /* 0x000ea20000000800 */
[----:B------:R-:W-:Y:S01]  /*1a2a0*/  F2FP.BF16.F32.PACK_AB R80, R134, R135 ;  /* 0x000000878650723e */ /* 0x000fe200000010ff */
[----:B0-----:R-:W-:Y:S01]  /*1a2b0*/  FADD.FTZ R24, R120, R25 ;  /* 0x0000001978187221 */ /* 0x001fe20000010000 */
[----:B------:R-:W-:Y:S02]  /*1a2c0*/  F2FP.BF16.F32.PACK_AB R81, R108, R81 ;  /* 0x000000516c51723e */ /* 0x000fe400000010ff */
[----:B------:R-:W-:-:S03]  /*1a2d0*/  F2FP.BF16.F32.PACK_AB R82, R132, R133 ;  /* 0x000000858452723e */ /* 0x000fc600000010ff */
[----:B------:R-:W0:Y:S01]  /*1a2e0*/  MUFU.EX2 R99, R99 ;  /* 0x0000006300637308 */ /* 0x000e220000000800 */
[----:B------:R-:W-:Y:S02]  /*1a2f0*/  F2FP.BF16.F32.PACK_AB R83, R110, R83 ;  /* 0x000000536e53723e */ /* 0x000fe400000010ff */
[----:B------:R-:W-:Y:S02]  /*1a300*/  F2FP.BF16.F32.PACK_AB R16, R91, R131 ;  /* 0x000000835b10723e */ /* 0x000fe400000010ff */
[----:B------:R-:W-:Y:S02]  /*1a310*/  F2FP.BF16.F32.PACK_AB R17, R112, R111 ;  /* 0x0000006f7011723e */ /* 0x000fe400000010ff */
[----:B------:R-:W-:Y:S01]  /*1a320*/  F2FP.BF16.F32.PACK_AB R19, R114, R113 ;  /* 0x000000717213723e */ /* 0x000fe200000010ff */
[----:B------:R-:W0:Y:S01]  /*1a330*/  MUFU.EX2 R124, R124 ;  /* 0x0000007c007c7308 */ /* 0x000e220000000800 */
[----:B------:R-:W-:Y:S01]  /*1a340*/  FADD.FTZ R28, R96, R21 ;  /* 0x00000015601c7221 */ /* 0x000fe20000010000 */
[----:B------:R-:W-:Y:S01]  /*1a350*/  STSM.16.M88.4 [R23+0x27300], R72 ;  /* 0x0273004817007844 */ /* 0x000fe20000000200 */
[----:B---3--:R-:W-:-:S05]  /*1a360*/  FADD.FTZ R21, R87, R24 ;  /* 0x0000001857157221 */ /* 0x008fca0000010000 */
[----:B------:R-:W3:Y:S01]  /*1a370*/  MUFU.EX2 R100, R100 ;  /* 0x0000006400647308 */ /* 0x000ee20000000800 */
[----:B------:R-:W-:Y:S04]  /*1a380*/  STSM.16.M88.4 [R23+0x28b00], R80 ;  /* 0x028b005017007844 */ /* 0x000fe80000000200 */
[----:B------:R4:W-:Y:S03]  /*1a390*/  STSM.16.M88.4 [R23+0x2a300], R16 ;  /* 0x02a3001017007844 */ /* 0x0009e60000000200 */
[----:B------:R-:W3:Y:S08]  /*1a3a0*/  MUFU.EX2 R125, R125 ;  /* 0x0000007d007d7308 */ /* 0x000ef00000000800 */
[----:B------:R-:W3:Y:S01]  /*1a3b0*/  MUFU.EX2 R101, R101 ;  /* 0x0000006500657308 */ /* 0x000ee20000000800 */
[----:B----4-:R-:W-:Y:S01]  /*1a3c0*/  FADD.FTZ R17, R97, R28 ;  /* 0x0000001c61117221 */ /* 0x010fe20000010000 */
[----:B-1----:R-:W-:-:S06]  /*1a3d0*/  FADD.FTZ R16, R122, R21 ;  /* 0x000000157a107221 */ /* 0x002fcc0000010000 */
[----:B------:R-:W1:Y:S01]  /*1a3e0*/  MUFU.EX2 R126, R126 ;  /* 0x0000007e007e7308 */ /* 0x000e620000000800 */
[----:B------:R-:W-:Y:S01]  /*1a3f0*/  FADD.FTZ R18, R98, R17 ;  /* 0x0000001162127221 */ /* 0x000fe20000010000 */
[----:B--2---:R-:W-:-:S06]  /*1a400*/  FADD.FTZ R17, R123, R16 ;  /* 0x000000107b117221 */ /* 0x004fcc0000010000 */
[----:B------:R-:W2:Y:S01]  /*1a410*/  MUFU.EX2 R102, R102 ;  /* 0x0000006600667308 */ /* 0x000ea20000000800 */
[----:B0-----:R-:W-:Y:S01]  /*1a420*/  FADD.FTZ R19, R99, R18 ;  /* 0x0000001263137221 */ /* 0x001fe20000010000 */
[----:B------:R-:W-:-:S06]  /*1a430*/  FADD.FTZ R18, R124, R17 ;  /* 0x000000117c127221 */ /* 0x000fcc0000010000 */
[----:B------:R-:W-:Y:S01]  /*1a440*/  MUFU.EX2 R127, R127 ;  /* 0x0000007f007f7308 */ /* 0x000fe20000000800 */
[----:B---3--:R-:W-:-:S07]  /*1a450*/  FADD.FTZ R24, R100, R19 ;  /* 0x0000001364187221 */ /* 0x008fce0000010000 */
[----:B------:R-:W0:Y:S08]  /*1a460*/  MUFU.EX2 R128, R128 ;  /* 0x0000008000807308 */ /* 0x000e300000000800 */
[----:B------:R-:W-:Y:S08]  /*1a470*/  MUFU.EX2 R129, R129 ;  /* 0x0000008100817308 */ /* 0x000ff00000000800 */
[----:B------:R-:W3:Y:S01]  /*1a480*/  MUFU.EX2 R130, R130 ;  /* 0x0000008200827308 */ /* 0x000ee20000000800 */
[----:B------:R-:W-:Y:S01]  /*1a490*/  FADD.FTZ R19, R125, R18 ;  /* 0x000000127d137221 */ /* 0x000fe20000010000 */
[----:B------:R-:W-:Y:S01]  /*1a4a0*/  F2FP.BF16.F32.PACK_AB R76, R77, R76 ;  /* 0x0000004c4d4c723e */ /* 0x000fe200000010ff */
[----:B------:R-:W-:Y:S01]  /*1a4b0*/  FADD.FTZ R21, R101, R24 ;  /* 0x0000001865157221 */ /* 0x000fe20000010000 */
[----:B------:R-:W-:Y:S01]  /*1a4c0*/  F2FP.BF16.F32.PACK_AB R77, R116, R115 ;  /* 0x00000073744d723e */ /* 0x000fe200000010ff */
[----:B-1----:R-:W-:Y:S01]  /*1a4d0*/  FADD.FTZ R24, R126, R19 ;  /* 0x000000137e187221 */ /* 0x002fe20000010000 */
[----:B------:R-:W-:-:S02]  /*1a4e0*/  F2FP.BF16.F32.PACK_AB R78, R95, R94 ;  /* 0x0000005e5f4e723e */ /* 0x000fc400000010ff */
[----:B------:R-:W-:Y:S02]  /*1a4f0*/  F2FP.BF16.F32.PACK_AB R79, R118, R117 ;  /* 0x00000075764f723e */ /* 0x000fe400000010ff */
[----:B------:R-:W-:Y:S02]  /*1a500*/  F2FP.BF16.F32.PACK_AB R84, R85, R84 ;  /* 0x000000545554723e */ /* 0x000fe400000010ff */
[----:B------:R-:W-:Y:S02]  /*1a510*/  F2FP.BF16.F32.PACK_AB R85, R120, R119 ;  /* 0x000000777855723e */ /* 0x000fe400000010ff */
[----:B------:R-:W-:Y:S02]  /*1a520*/  F2FP.BF16.F32.PACK_AB R86, R89, R88 ;  /* 0x000000585956723e */ /* 0x000fe400000010ff */
[----:B------:R-:W-:Y:S01]  /*1a530*/  F2FP.BF16.F32.PACK_AB R87, R122, R87 ;  /* 0x000000577a57723e */ /* 0x000fe200000010ff */
[----:B--2---:R-:W-:Y:S01]  /*1a540*/  FADD.FTZ R25, R102, R21 ;  /* 0x0000001566197221 */ /* 0x004fe20000010000 */
[----:B------:R-:W-:-:S02]  /*1a550*/  F2FP.BF16.F32.PACK_AB R16, R96, R93 ;  /* 0x0000005d6010723e */ /* 0x000fc400000010ff */
[----:B------:R-:W-:Y:S02]  /*1a560*/  F2FP.BF16.F32.PACK_AB R17, R124, R123 ;  /* 0x0000007b7c11723e */ /* 0x000fe400000010ff */
[----:B------:R-:W-:Y:S02]  /*1a570*/  F2FP.BF16.F32.PACK_AB R18, R98, R97 ;  /* 0x000000616212723e */ /* 0x000fe400000010ff */
[----:B------:R-:W-:Y:S01]  /*1a580*/  F2FP.BF16.F32.PACK_AB R19, R126, R125 ;  /* 0x0000007d7e13723e */ /* 0x000fe200000010ff */
[----:B------:R-:W-:Y:S01]  /*1a590*/  STSM.16.M88.4 [R23+0x2bb00], R76 ;  /* 0x02bb004c17007844 */ /* 0x000fe20000000200 */
[----:B------:R-:W-:Y:S02]  /*1a5a0*/  F2FP.BF16.F32.PACK_AB R102, R102, R101 ;  /* 0x000000656666723e */ /* 0x000fe400000010ff */
[----:B------:R-:W-:Y:S01]  /*1a5b0*/  F2FP.BF16.F32.PACK_AB R100, R100, R99 ;  /* 0x000000636464723e */ /* 0x000fe200000010ff */
[----:B------:R-:W-:Y:S01]  /*1a5c0*/  STSM.16.M88.4 [R23+0x2d300], R84 ;  /* 0x02d3005417007844 */ /* 0x000fe20000000200 */
[----:B0-----:R-:W-:-:S02]  /*1a5d0*/  F2FP.BF16.F32.PACK_AB R101, R128, R127 ;  /* 0x0000007f8065723e */ /* 0x001fc400000010ff */
[----:B---3--:R-:W-:Y:S01]  /*1a5e0*/  F2FP.BF16.F32.PACK_AB R103, R130, R129 ;  /* 0x000000818267723e */ /* 0x008fe200000010ff */
[----:B------:R0:W-:Y:S04]  /*1a5f0*/  STSM.16.M88.4 [R23+0x2eb00], R16 ;  /* 0x02eb001017007844 */ /* 0x0001e80000000200 */
[----:B------:R-:W-:Y:S01]  /*1a600*/  STSM.16.M88.4 [R23+0x30300], R100 ;  /* 0x0303006417007844 */ /* 0x000fe20000000200 */
[----:B------:R-:W-:Y:S01]  /*1a610*/  @!PT LDS RZ, [RZ] ;  /* 0x00000000fffff984 */ /* 0x000fe20000000800 */
[----:B------:R-:W-:Y:S01]  /*1a620*/  @!PT LDS RZ, [RZ] ;  /* 0x00000000fffff984 */ /* 0x000fe20000000800 */
[----:B------:R-:W-:Y:S01]  /*1a630*/  @!PT LDS RZ, [RZ] ;  /* 0x00000000fffff984 */ /* 0x000fe20000000800 */
[----:B------:R-:W-:Y:S01]  /*1a640*/  @!PT LDS RZ, [RZ] ;  /* 0x00000000fffff984 */ /* 0x000fe20000000800 */
[----:B------:R1:W-:Y:S06]  /*1a650*/  MEMBAR.ALL.CTA ;  /* 0x0000000000007992 */ /* 0x0003ec0000008000 */
[----:B-1----:R-:W1:Y:S04]  /*1a660*/  FENCE.VIEW.ASYNC.S ;  /* 0x00000000000073c6 */ /* 0x002e680000000000 */
[----:B------:R-:W-:Y:S01]  /*1a670*/  STL [R1+0x18], R25 ;  /* 0x0000181901007387 */ /* 0x000fe20000100800 */
[-C--:B0-----:R-:W-:Y:S01]  /*1a680*/  FMUL.FTZ R16, R51, R104.reuse ;  /* 0x0000006833107220 */ /* 0x081fe20000410000 */
[-C--:B------:R-:W-:Y:S01]  /*1a690*/  FMUL.FTZ R18, R54, R104.reuse ;  /* 0x0000006836127220 */ /* 0x080fe20000410000 */
[----:B------:R-:W-:-:S03]  /*1a6a0*/  FMUL.FTZ R17, R55, R104 ;  /* 0x0000006837117220 */ /* 0x000fc60000410000 */
[----:B------:R0:W-:Y:S01]  /*1a6b0*/  STL [R1+0x4], R16 ;  /* 0x0000041001007387 */ /* 0x0001e20000100800 */
[----:B------:R-:W-:-:S03]  /*1a6c0*/  FADD.FTZ R21, R127, R24 ;  /* 0x000000187f157221 */ /* 0x000fc60000010000 */
[----:B------:R-:W-:Y:S01]  /*1a6d0*/  STL [R1+0x8], R18 ;  /* 0x0000081201007387 */ /* 0x000fe20000100800 */
[----:B0-----:R-:W-:-:S03]  /*1a6e0*/  FMUL.FTZ R16, R58, R104 ;  /* 0x000000683a107220 */ /* 0x001fc60000410000 */
[----:B------:R0:W-:Y:S04]  /*1a6f0*/  STL [R1+0xc], R17 ;  /* 0x00000c1101007387 */ /* 0x0001e80000100800 */
[----:B------:R2:W-:Y:S01]  /*1a700*/  STL [R1+0x10], R16 ;  /* 0x0000101001007387 */ /* 0x0005e20000100800 */
[----:B------:R-:W-:Y:S01]  /*1a710*/  ISETP.GT.AND P2, PT, R15, R29, PT ;  /* 0x0000001d0f00720c */ /* 0x000fe20003f44270 */
[-C--:B0-----:R-:W-:Y:S01]  /*1a720*/  FMUL.FTZ R17, R59, R104.reuse ;  /* 0x000000683b117220 */ /* 0x081fe20000410000 */
[-C--:B--2---:R-:W-:Y:S01]  /*1a730*/  FMUL.FTZ R16, R62, R104.reuse ;  /* 0x000000683e107220 */ /* 0x084fe20000410000 */
[----:B------:R-:W-:Y:S01]  /*1a740*/  FADD.FTZ R128, R128, R21 ;  /* 0x0000001580807221 */ /* 0x000fe20000010000 */
[-C--:B------:R-:W-:Y:S02]  /*1a750*/  FMUL.FTZ R18, R63, R104.reuse ;  /* 0x000000683f127220 */ /* 0x080fe40000410000 */
[----:B------:R0:W-:Y:S04]  /*1a760*/  STL [R1+0x14], R17 ;  /* 0x0000141101007387 */ /* 0x0001e80000100800 */
[----:B------:R2:W-:Y:S01]  /*1a770*/  STL [R1+0x1c], R16 ;  /* 0x00001c1001007387 */ /* 0x0005e20000100800 */
[----:B------:R-:W-:Y:S01]  /*1a780*/  FADD.FTZ R129, R129, R128 ;  /* 0x0000008081817221 */ /* 0x000fe20000010000 */
[----:B0-----:R-:W-:-:S02]  /*1a790*/  FMUL.FTZ R17, R66, R104 ;  /* 0x0000006842117220 */ /* 0x001fc40000410000 */
[----:B------:R0:W-:Y:S01]  /*1a7a0*/  STL [R1+0x20], R18 ;  /* 0x0000201201007387 */ /* 0x0001e20000100800 */
[----:B--2---:R-:W-:-:S03]  /*1a7b0*/  FMUL.FTZ R16, R67, R104 ;  /* 0x0000006843107220 */ /* 0x004fc60000410000 */
[----:B------:R2:W-:Y:S04]  /*1a7c0*/  STL [R1+0x24], R17 ;  /* 0x0000241101007387 */ /* 0x0005e80000100800 */
[----:B------:R3:W-:Y:S01]  /*1a7d0*/  STL [R1+0x30], R16 ;  /* 0x0000301001007387 */ /* 0x0007e20000100800 */
[-C--:B0-----:R-:W-:Y:S01]  /*1a7e0*/  FMUL.FTZ R18, R70, R104.reuse ;  /* 0x0000006846127220 */ /* 0x081fe20000410000 */
[----:B--2---:R-:W-:-:S04]  /*1a7f0*/  FMUL.FTZ R17, R71, R104 ;  /* 0x0000006847117220 */ /* 0x004fc80000410000 */
[----:B------:R0:W-:Y:S01]  /*1a800*/  STL [R1+0x38], R18 ;  /* 0x0000381201007387 */ /* 0x0001e20000100800 */
[----:B---3--:R-:W-:-:S03]  /*1a810*/  FADD.FTZ R16, R130, R129 ;  /* 0x0000008182107221 */ /* 0x008fc60000010000 */
[----:B------:R2:W-:Y:S01]  /*1a820*/  STL [R1+0x34], R17 ;  /* 0x0000341101007387 */ /* 0x0005e20000100800 */
[----:B------:R-:W-:Y:S02]  /*1a830*/  VIADD R15, R15, 0xffffffff ;  /* 0xffffffff0f0f7836 */ /* 0x000fe40000000000 */
[-C--:B------:R-:W-:Y:S01]  /*1a840*/  FMUL.FTZ R106, R26, R104.reuse ;  /* 0x000000681a6a7220 */ /* 0x080fe20000410000 */
[-C--:B------:R-:W-:Y:S01]  /*1a850*/  FMUL.FTZ R107, R27, R104.reuse ;  /* 0x000000681b6b7220 */ /* 0x080fe20000410000 */
        /* <DEDUP_REMOVED lines=12> */
[----:B0-----:R-:W-:-:S02]  /*1a920*/  IMAD.MOV.U32 R18, RZ, RZ, R150 ;  /* 0x000000ffff127224 */ /* 0x001fc400078e0096 */
[----:B------:R-:W-:Y:S02]  /*1a930*/  IMAD.MOV.U32 R19, RZ, RZ, R145 ;  /* 0x000000ffff137224 */ /* 0x000fe400078e0091 */
[----:B--2---:R-:W-:Y:S02]  /*1a940*/  IMAD.MOV.U32 R17, RZ, RZ, R14 ;  /* 0x000000ffff117224 */ /* 0x004fe400078e000e */
[----:B---3--:R-:W-:Y:S01]  /*1a950*/  IMAD.MOV.U32 R16, RZ, RZ, R20 ;  /* 0x000000ffff107224 */ /* 0x008fe200078e0014 */
[----:B-1----:R-:W-:Y:S01]  /*1a960*/  NOP ;  /* 0x0000000000007918 */ /* 0x002fe20000000000 */
[----:B------:R-:W-:Y:S05]  /*1a970*/  @P2 BRA `(.L_x_2466) ;  /* 0xffffffb000f82947 */ /* 0x000fea000383ffff */
.L_x_2455:
[----:B------:R-:W-:Y:S05]  /*1a980*/  WARPSYNC.ALL ;  /* 0x0000000000007948 */ /* 0x000fea0003800000 */
[----:B------:R-:W-:Y:S06]  /*1a990*/  BAR.ARV 0x8, 0x200 ;  /* 0x0208000000007b1d */ /* 0x000fec0000002000 */
[----:B------:R-:W-:Y:S05]  /*1a9a0*/  @!P0 BRA `(.L_x_2467) ;  /* 0x0000000000048947 */ /* 0x000fea0003800000 */
[----:B------:R-:W-:Y:S01]  /*1a9b0*/  BPT.TRAP 0x1 ;  /* 0x000000040000795c */ /* 0x000fe20000300000 */
.L_x_2467:
[----:B------:R-:W-:Y:S01]  /*1a9c0*/  IMAD R6, R145, 0x8, R22 ;  /* 0x0000000891067824 */ /* 0x000fe200078e0216 */
[----:B------:R-:W-:-:S04]  /*1a9d0*/  SHF.L.U32 R3, R150, 0x1f, RZ ;  /* 0x0000001f96037819 */ /* 0x000fc800000006ff */
[----:B------:R1:W2:Y:S01]  /*1a9e0*/  SYNCS.PHASECHK.TRANS64.TRYWAIT P2, [R6+URZ+0x31c50], R3 ;  /* 0x031c5003060075a7 */ /* 0x0002a2000804017f */
[----:B------:R-:W-:Y:S05]  /*1a9f0*/  @!P0 BRA `(.L_x_2468) ;  /* 0x0000000000048947 */ /* 0x000fea0003800000 */
[----:B------:R-:W-:Y:S01]  /*1aa00*/  BPT.TRAP 0x1 ;  /* 0x000000040000795c */ /* 0x000fe20000300000 */
.L_x_2468:
[----:B-----5:R-:W3:Y:S01]  /*1aa10*/  LDL.LU R2, [R1+0xd8] ;  /* 0x0000d80001027983 */ /* 0x020ee20000300800 */
[----:B------:R-:W-:-:S05]  /*1aa20*/  VIADD R22, R22, 0x200 ;  /* 0x0000020016167836 */ /* 0x000fca0000000000 */
[----:B------:R-:W-:-:S04]  /*1aa30*/  SHF.R.U32.HI R22, RZ, 0x4, R22 ;  /* 0x00000004ff167819 */ /* 0x000fc80000011616 */
[----:B------:R-:W-:-:S04]  /*1aa40*/  LOP3.LUT R22, R22, 0x3fff, RZ, 0xc0, !PT ;  /* 0x00003fff16167812 */ /* 0x000fc800078ec0ff */
[----:B------:R-:W-:Y:S02]  /*1aa50*/  LOP3.LUT R22, R22, 0x2400000, RZ, 0xfc, !PT ;  /* 0x0240000016167812 */ /* 0x000fe400078efcff */
[----:B---3--:R-:W-:Y:S01]  /*1aa60*/  LOP3.LUT R4, R2, 0x10000, RZ, 0xfc, !PT ;  /* 0x0001000002047812 */ /* 0x008fe200078efcff */
[----:B--2---:R-:W-:Y:S06]  /*1aa70*/  @P2 BRA `(.L_x_2469) ;  /* 0x0000000000082947 */ /* 0x004fec0003800000 */
[----:B------:R-:W2:Y:S02]  /*1aa80*/  SYNCS.PHASECHK.TRANS64.TRYWAIT P0, [R6+URZ+0x31c50], R3 ;  /* 0x031c5003060075a7 */ /* 0x000ea4000800017f */
[----:B--2---:R-:W-:Y:S05]  /*1aa90*/  @!P0 BRA `(.L_x_2470) ;  /* 0x000000c800d88947 */ /* 0x004fea0003800000 */
.L_x_2469:
[----:B0-----:R-:W3:Y:S01]  /*1aaa0*/  LDL.LU R24, [R1+0x48] ;  /* 0x0000480001187983 */ /* 0x001ee20000300800 */
[----:B------:R-:W-:Y:S01]  /*1aab0*/  IMAD.MOV.U32 R5, RZ, RZ, -0x3ffffff0 ;  /* 0xc0000010ff057424 */ /* 0x000fe200078e00ff */
[----:B------:R-:W-:Y:S05]  /*1aac0*/  WARPSYNC.ALL ;  /* 0x0000000000007948 */ /* 0x000fea0003800000 */
[----:B------:R-:W3:Y:S01]  /*1aad0*/  LDL.LU R25, [R1+0x4c] ;  /* 0x00004c0001197983 */ /* 0x000ee20000300800 */
[----:B------:R-:W-:Y:S01]  /*1aae0*/  IMAD R2, R145, 0x6c0, R22 ;  /* 0x000006c091027824 */ /* 0x000fe200078e0216 */
[----:B------:R-:W-:Y:S01]  /*1aaf0*/  R2UR UR4, R4 ;  /* 0x00000000040472ca */ /* 0x000fe200000e0000 */
[----:B-12---:R-:W-:Y:S01]  /*1ab00*/  IMAD.MOV.U32 R3, RZ, RZ, -0x7fffffe0 ;  /* 0x80000020ff037424 */ /* 0x006fe200078e00ff */
[----:B------:R-:W3:Y:S01]  /*1ab10*/  LDL.LU R28, [R1+0x50] ;  /* 0x00005000011c7983 */ /* 0x000ee20000300800 */
[----:B------:R-:W-:Y:S01]  /*1ab20*/  R2UR UR5, R5 ;  /* 0x00000000050572ca */ /* 0x000fe200000e0000 */
[----:B------:R-:W-:Y:S01]  /*1ab30*/  IMAD.MOV.U32 R26, RZ, RZ, R106 ;  /* 0x000000ffff1a7224 */ /* 0x000fe200078e006a */
[----:B------:R-:W-:Y:S01]  /*1ab40*/  R2UR UR6, R2 ;  /* 0x00000000020672ca */ /* 0x000fe200000e0000 */
[----:B------:R-:W3:Y:S01]  /*1ab50*/  LDL.LU R29, [R1+0x54] ;  /* 0x00005400011d7983 */ /* 0x000ee20000300800 */
[----:B------:R-:W-:-:S03]  /*1ab60*/  R2UR UR7, R3 ;  /* 0x00000000030772ca */ /* 0x000fc600000e0000 */
[----:B------:R-:W3:Y:S04]  /*1ab70*/  LDL.LU R32, [R1+0x58] ;  /* 0x0000580001207983 */ /* 0x000ee80000300800 */
        /* <DEDUP_REMOVED lines=29> */
[----:B------:R-:W3:Y:S01]  /*1ad50*/  LDL.LU R71, [R1+0x34] ;  /* 0x0000340001477983 */ /* 0x000ee20000300800 */
[----:B------:R-:W-:-:S02]  /*1ad60*/  IMAD.MOV.U32 R27, RZ, RZ, R107 ;  /* 0x000000ffff1b7224 */ /* 0x000fc400078e006b */
[----:B------:R-:W-:Y:S01]  /*1ad70*/  IMAD.MOV.U32 R30, RZ, RZ, R137 ;  /* 0x000000ffff1e7224 */ /* 0x000fe200078e0089 */
[----:B------:R-:W2:Y:S01]  /*1ad80*/  LDL.LU R12, [R1+0x18] ;  /* 0x00001800010c7983 */ /* 0x000ea20000300800 */
[----:B------:R-:W-:Y:S02]  /*1ad90*/  IMAD.MOV.U32 R31, RZ, RZ, R138 ;  /* 0x000000ffff1f7224 */ /* 0x000fe400078e008a */
[----:B------:R-:W-:Y:S01]  /*1ada0*/  IMAD.MOV.U32 R34, RZ, RZ, R140 ;  /* 0x000000ffff227224 */ /* 0x000fe200078e008c */
[----:B------:R-:W4:Y:S01]  /*1adb0*/  LDL.LU R7, [R1+0x3c] ;  /* 0x00003c0001077983 */ /* 0x000f220000300800 */
[----:B------:R-:W-:Y:S02]  /*1adc0*/  IMAD.MOV.U32 R35, RZ, RZ, R142 ;  /* 0x000000ffff237224 */ /* 0x000fe400078e008e */
[----:B------:R-:W-:Y:S02]  /*1add0*/  IMAD.MOV.U32 R38, RZ, RZ, R143 ;  /* 0x000000ffff267224 */ /* 0x000fe400078e008f */
[----:B------:R-:W-:-:S02]  /*1ade0*/  IMAD.MOV.U32 R39, RZ, RZ, R146 ;  /* 0x000000ffff277224 */ /* 0x000fc400078e0092 */
[----:B------:R-:W-:Y:S02]  /*1adf0*/  IMAD.MOV.U32 R42, RZ, RZ, R147 ;  /* 0x000000ffff2a7224 */ /* 0x000fe400078e0093 */
[----:B------:R-:W-:Y:S02]  /*1ae00*/  IMAD.MOV.U32 R43, RZ, RZ, R148 ;  /* 0x000000ffff2b7224 */ /* 0x000fe400078e0094 */
[----:B------:R-:W-:Y:S02]  /*1ae10*/  IMAD.MOV.U32 R46, RZ, RZ, R152 ;  /* 0x000000ffff2e7224 */ /* 0x000fe400078e0098 */
[----:B------:R-:W-:Y:S02]  /*1ae20*/  IMAD.MOV.U32 R47, RZ, RZ, R153 ;  /* 0x000000ffff2f7224 */ /* 0x000fe400078e0099 */
[----:B------:R-:W-:Y:S02]  /*1ae30*/  IMAD.MOV.U32 R50, RZ, RZ, R156 ;  /* 0x000000ffff327224 */ /* 0x000fe400078e009c */
[----:B------:R-:W-:-:S02]  /*1ae40*/  VIADD R8, R4, 0x180 ;  /* 0x0000018004087836 */ /* 0x000fc40000000000 */
[----:B------:R-:W-:Y:S02]  /*1ae50*/  VIADD R10, R2, 0x40 ;  /* 0x00000040020a7836 */ /* 0x000fe40000000000 */
[----:B------:R-:W-:Y:S02]  /*1ae60*/  IMAD.MOV.U32 R9, RZ, RZ, -0x3ffffff0 ;  /* 0xc0000010ff097424 */ /* 0x000fe400078e00ff */
[----:B------:R-:W-:Y:S01]  /*1ae70*/  IMAD.MOV.U32 R11, RZ, RZ, -0x7fffffe0 ;  /* 0x80000020ff0b7424 */ /* 0x000fe200078e00ff */
[----:B---3--:R-:W-:-:S06]  /*1ae80*/  WARPGROUP.ARRIVE ;  /* 0x00000000000079c5 */ /* 0x008fcc0000000000 */
[----:B------:R-:W-:Y:S01]  /*1ae90*/  HGMMA.64x96x16.F32.BF16 R24, gdesc[UR4].tnspB, R24, gsb0 ;  /* 0x41600000041879f0 */ /* 0x000fe20008001818 */
        /* <DEDUP_REMOVED lines=70> */
[----:B------:R-:W-:Y:S01]  /*1b300*/  VIADD R2, R2, 0x200 ;  /* 0x0000020002027836 */ /* 0x000fe20000000000 */
[----:B------:R-:W-:Y:S02]  /*1b310*/  WARPGROUP.DEPBAR.LE gsb0, 0x0 ;  /* 0x00008000000079c5 */ /* 0x000fe40000010000 */
[----:B------:R-:W-:-:S09]  /*1b320*/  WARPGROUP.ARRIVE ;  /* 0x00000000000079c5 */ /* 0x000fd20000000000 */
[----:B------:R-:W-:Y:S01]  /*1b330*/  HGMMA.64x96x16.F32.BF16 R24, gdesc[UR4].tnspB, R24, gsb0 ;  /* 0x41600000041879f0 */ /* 0x000fe20008001818 */
[----:B------:R-:W-:Y:S02]  /*1b340*/  R2UR UR6, R2 ;  /* 0x00000000020672ca */ /* 0x000fe400000e0000 */
[----:B--2---:R-:W0:Y:S02]  /*1b350*/  SHFL.BFLY PT, R2, R12, 0x2, 0x1f ;  /* 0x0c401f000c027f89 */ /* 0x004e2400000e0000 */
[----:B0-----:R-:W-:Y:S02]  /*1b360*/  FADD.FTZ R2, R2, R12 ;  /* 0x0000000c02027221 */ /* 0x001fe40000010000 */
[----:B------:R-:W2:Y:S01]  /*1b370*/  LDL.LU R12, [R1+0x118] ;  /* 0x00011800010c7983 */ /* 0x000ea20000300800 */
[----:B------:R-:W-:Y:S02]  /*1b380*/  VIADD R4, R4, 0xc00 ;  /* 0x00000c0004047836 */ /* 0x000fe40000000000 */
[----:B------:R-:W-:-:S02]  /*1b390*/  IMAD.MOV.U32 R5, RZ, RZ, -0x3ffffff0 ;  /* 0xc0000010ff057424 */ /* 0x000fc400078e00ff */
[----:B------:R-:W-:Y:S01]  /*1b3a0*/  IMAD.MOV.U32 R3, RZ, RZ, -0x7fffffe0 ;  /* 0x80000020ff037424 */ /* 0x000fe200078e00ff */
[----:B------:R-:W-:Y:S02]  /*1b3b0*/  R2UR UR4, R4 ;  /* 0x00000000040472ca */ /* 0x000fe400000e0000 */
[----:B------:R-:W-:Y:S02]  /*1b3c0*/  R2UR UR5, R5 ;  /* 0x00000000050572ca */ /* 0x000fe400000e0000 */
[----:B------:R-:W-:Y:S02]  /*1b3d0*/  R2UR UR7, R3 ;  /* 0x00000000030772ca */ /* 0x000fe400000e0000 */
[----:B----4-:R-:W0:Y:S01]  /*1b3e0*/  SHFL.BFLY PT, R3, R7, 0x2, 0x1f ;  /* 0x0c401f0007037f89 */ /* 0x010e2200000e0000 */
[----:B------:R-:W-:Y:S02]  /*1b3f0*/  WARPGROUP.DEPBAR.LE gsb0, 0x0 ;  /* 0x00008000000079c5 */ /* 0x000fe40000010000 */
[----:B------:R-:W-:-:S08]  /*1b400*/  WARPGROUP.ARRIVE ;  /* 0x00000000000079c5 */ /* 0x000fd00000000000 */
[----:B------:R-:W-:Y:S01]  /*1b410*/  HGMMA.64x96x16.F32.BF16 R24, gdesc[UR4].tnspB, R24, gsb0 ;  /* 0x41600000041879f0 */ /* 0x000fe20008001818 */
[----:B0-----:R-:W-:Y:S02]  /*1b420*/  FADD.FTZ R4, R3, R7 ;  /* 0x0000000703047221 */ /* 0x001fe40000010000 */
[----:B------:R-:W0:Y:S04]  /*1b430*/  SHFL.BFLY PT, R3, R2, 0x1, 0x1f ;  /* 0x0c201f0002037f89 */ /* 0x000e2800000e0000 */
[----:B------:R-:W1:Y:S01]  /*1b440*/  SHFL.BFLY PT, R5, R4, 0x1, 0x1f ;  /* 0x0c201f0004057f89 */ /* 0x000e6200000e0000 */
[----:B------:R-:W-:Y:S02]  /*1b450*/  @!P1 VIADD R6, R6, 0x31c60 ;  /* 0x00031c6006069836 */ /* 0x000fe40000000000 */
[----:B0-----:R-:W-:Y:S01]  /*1b460*/  FADD.FTZ R10, R2, R3 ;  /* 0x00000003020a7221 */ /* 0x001fe20000010000 */
[----:B-1----:R-:W-:-:S04]  /*1b470*/  FADD.FTZ R11, R4, R5 ;  /* 0x00000005040b7221 */ /* 0x002fc80000010000 */
[----:B------:R-:W-:Y:S02]  /*1b480*/  FSETP.NE.FTZ.AND P0, PT, R10, RZ, PT ;  /* 0x000000ff0a00720b */ /* 0x000fe40003f15000 */
[----:B------:R-:W-:Y:S02]  /*1b490*/  FSETP.NE.FTZ.AND P3, PT, R11, RZ, PT ;  /* 0x000000ff0b00720b */ /* 0x000fe40003f75000 */
[----:B------:R-:W-:Y:S02]  /*1b4a0*/  CS2R R4, SRZ ;  /* 0x0000000000047805 */ /* 0x000fe4000001ff00 */
[----:B------:R-:W-:-:S07]  /*1b4b0*/  @!P1 PRMT R6, RZ, 0x654, R6 ;  /* 0x00000654ff069816 */ /* 0x000fce0000000006 */
[----:B------:R-:W0:Y:S01]  /*1b4c0*/  @P0 MUFU.LG2 R8, R10 ;  /* 0x0000000a00080308 */ /* 0x000e220000000c00 */
[----:B------:R-:W-:-:S07]  /*1b4d0*/  VIADD R145, R145, 0x1 ;  /* 0x0000000191917836 */ /* 0x000fce0000000000 */
[----:B------:R-:W1:Y:S01]  /*1b4e0*/  @P3 MUFU.LG2 R9, R11 ;  /* 0x0000000b00093308 */ /* 0x000e620000000c00 */
[----:B------:R-:W-:-:S07]  /*1b4f0*/  ISETP.NE.AND P2, PT, R145, 0x2, PT ;  /* 0x000000029100780c */ /* 0x000fce0003f45270 */
[----:B------:R-:W3:Y:S08]  /*1b500*/  @P0 MUFU.RCP R5, R10 ;  /* 0x0000000a00050308 */ /* 0x000ef00000001000 */
[----:B------:R-:W4:Y:S01]  /*1b510*/  @P3 MUFU.RCP R4, R11 ;  /* 0x0000000b00043308 */ /* 0x000f220000001000 */
[----:B------:R-:W-:Y:S01]  /*1b520*/  SEL R3, RZ, 0x1, P2 ;  /* 0x00000001ff037807 */ /* 0x000fe20001000000 */
[----:B------:R-:W-:Y:S01]  /*1b530*/  @P0 FMUL.FTZ R7, R0, 0.69314718246459960938 ;  /* 0x3f31721800070820 */ /* 0x000fe20000410000 */
[----:B0-----:R-:W-:Y:S01]  /*1b540*/  @P0 FMUL.FTZ R8, R8, 0.69314718246459960938 ;  /* 0x3f31721808080820 */ /* 0x001fe20000410000 */
[----:B------:R-:W-:Y:S01]  /*1b550*/  @P3 FMUL.FTZ R0, R0, 0.69314718246459960938 ;  /* 0x3f31721800003820 */ /* 0x000fe20000410000 */
[----:B-1----:R-:W-:Y:S01]  /*1b560*/  @P3 FMUL.FTZ R9, R9, 0.69314718246459960938 ;  /* 0x3f31721809093820 */ /* 0x002fe20000410000 */
[----:B------:R-:W-:Y:S01]  /*1b570*/  LOP3.LUT R150, R150, R3, RZ, 0x3c, !PT ;  /* 0x0000000396967212 */ /* 0x000fe200078e3cff */
[----:B------:R-:W-:-:S02]  /*1b580*/  IMAD.MOV.U32 R2, RZ, RZ, -0x800000 ;  /* 0xff800000ff027424 */ /* 0x000fc400078e00ff */
[----:B------:R-:W-:Y:S01]  /*1b590*/  @P0 FFMA.FTZ R2, R7, R20, R8 ;  /* 0x0000001407020223 */ /* 0x000fe20000010008 */
[----:B------:R-:W-:Y:S02]  /*1b5a0*/  IMAD.MOV.U32 R3, RZ, RZ, -0x800000 ;  /* 0xff800000ff037424 */ /* 0x000fe400078e00ff */
[----:B------:R-:W-:Y:S01]  /*1b5b0*/  @P3 FFMA.FTZ R3, R0, R14, R9 ;  /* 0x0000000e00033223 */ /* 0x000fe20000010009 */
[----:B------:R-:W-:Y:S01]  /*1b5c0*/  PLOP3.LUT P0, PT, PT, PT, PT, 0x8, 0x0 ;  /* 0x000000000000781c */ /* 0x000fe20003f0e170 */
        /* <DEDUP_REMOVED lines=26> */
[-C--:B----4-:R-:W-:Y:S01]  /*1b770*/  FMUL.FTZ R26, R26, R4.reuse ;  /* 0x000000041a1a7220 */ /* 0x090fe20000410000 */
        /* <DEDUP_REMOVED lines=23> */
[----:B------:R-:W-:Y:S01]  /*1b8f0*/  SEL R145, R145, RZ, P2 ;  /* 0x000000ff91917207 */ /* 0x000fe20001000000 */
[----:B--2---:R-:W-:-:S05]  /*1b900*/  VIADD R12, R12, 0x1 ;  /* 0x000000010c0c7836 */ /* 0x004fca0000000000 */
[----:B------:R0:W-:Y:S02]  /*1b910*/  STL [R1+0x118], R12 ;  /* 0x0001180c01007387 */ /* 0x0001e40000100800 */
.L_x_2403:
[----:B------:R-:W-:Y:S05]  /*1b920*/  WARPSYNC.ALL ;  /* 0x0000000000007948 */ /* 0x000fea0003800000 */
[----:B------:R-:W1:Y:S08]  /*1b930*/  S2UR UR5, SR_CgaCtaId ;  /* 0x00000000000579c3 */ /* 0x000e700000008800 */
[----:B------:R-:W-:Y:S06]  /*1b940*/  BAR.SYNC.DEFER_BLOCKING 0x5, 0x200 ;  /* 0x0148000000007b1d */ /* 0x000fec0000010000 */
[----:B------:R-:W-:Y:S01]  /*1b950*/  UMOV UR4, 0x400 ;  /* 0x0000040000047882 */ /* 0x000fe20000000000 */
[----:B------:R-:W-:Y:S01]  /*1b960*/  BSSY B0, `(.L_x_2471) ;  /* 0x00002ba000007945 */ /* 0x000fe20003800000 */
[----:B-1----:R-:W-:-:S06]  /*1b970*/  ULEA UR4, UR5, UR4, 0x18 ;  /* 0x0000000405047291 */ /* 0x002fcc000f8ec03f */
[----:B------:R-:W-:-:S05]  /*1b980*/  IMAD.U32 R22, RZ, RZ, UR4 ;  /* 0x00000004ff167e24 */ /* 0x000fca000f8e00ff */
[----:B------:R1:W2:Y:S01]  /*1b990*/  LDS.128 R104, [R22+0x31cd0] ;  /* 0x031cd00016687984 */ /* 0x0002a20000000c00 */
[----:B------:R-:W-:Y:S06]  /*1b9a0*/  BAR.ARV 0x4, 0x200 ;  /* 0x0108000000007b1d */ /* 0x000fec0000002000 */
[----:B------:R-:W-:Y:S05]  /*1b9b0*/  @P0 BRA `(.L_x_2472) ;  /* 0x0000001c00f00947 */ /* 0x000fea0003800000 */
[----:B------:R-:W3:Y:S01]  /*1b9c0*/  LDL R0, [R1+0x154] ;  /* 0x0001540001007983 */ /* 0x000ee20000100800 */
[----:B------:R-:W-:Y:S01]  /*1b9d0*/  ULDC UR4, c[0x0][0xad4] ;  /* 0x0002b50000047ab9 */ /* 0x000fe20000000800 */
[----:B------:R-:W4:Y:S02]  /*1b9e0*/  S2R R5, SR_SWINHI ;  /* 0x0000000000057919 */ /* 0x000f240000002f00 */
[----:B------:R-:W2:Y:S04]  /*1b9f0*/  LDL.LU R18, [R1+0x108] ;  /* 0x0001080001127983 */ /* 0x000ea80000300800 */
[----:B------:R-:W2:Y:S01]  /*1ba00*/  LDL.LU R78, [R1+0x110] ;  /* 0x00011000014e7983 */ /* 0x000ea20000300800 */
[----:B------:R-:W-:Y:S02]  /*1ba10*/  MOV R20, R22 ;  /* 0x0000001600147202 */ /* 0x000fe40000000f00 */
[----:B----4-:R-:W-:-:S03]  /*1ba20*/  MOV R21, R5 ;  /* 0x0000000500157202 */ /* 0x010fc60000000f00 */
[----:B---3--:R-:W-:-:S03]  /*1ba30*/  IMAD.WIDE R4, R0, 0x2, R20 ;  /* 0x0000000200047825 */ /* 0x008fc600078e0214 */
[----:B------:R-:W-:-:S04]  /*1ba40*/  IADD3 R77, P0, R4, 0x6020, RZ ;  /* 0x00006020044d7810 */ /* 0x000fc80007f1e0ff */
[----:B------:R-:W-:-:S04]  /*1ba50*/  LOP3.LUT R10, R77, 0x180, RZ, 0xc0, !PT ;  /* 0x000001804d0a7812 */ /* 0x000fc800078ec0ff */
[----:B------:R-:W-:-:S04]  /*1ba60*/  SHF.R.U64 R10, R10, 0x3, RZ ;  /* 0x000000030a0a7819 */ /* 0x000fc800000012ff */
[----:B------:R-:W-:Y:S02]  /*1ba70*/  LOP3.LUT R10, R10, R77, RZ, 0x3c, !PT ;  /* 0x0000004d0a0a7212 */ /* 0x000fe400078e3cff */
[----:B------:R-:W3:Y:S01]  /*1ba80*/  LDL.LU R77, [R1+0x114] ;  /* 0x00011400014d7983 */ /* 0x000ee20000300800 */
[----:B------:R-:W-:Y:S01]  /*1ba90*/  IMAD.X R11, RZ, RZ, R5, P0 ;  /* 0x000000ffff0b7224 */ /* 0x000fe200000e0605 */
[----:B--2---:R-:W-:Y:S02]  /*1baa0*/  ISETP.NE.AND P0, PT, R18, RZ, PT ;  /* 0x000000ff1200720c */ /* 0x004fe40003f05270 */
[----:B------:R-:W-:Y:S02]  /*1bab0*/  IADD3 R19, P4, R4, 0x20, RZ ;  /* 0x0000002004137810 */ /* 0x000fe40007f9e0ff */
[----:B------:R-:W-:Y:S01]  /*1bac0*/  SEL R76, R18, UR4, P0 ;  /* 0x00000004124c7c07 */ /* 0x000fe20008000000 */
[----:B------:R-:W-:Y:S05]  /*1bad0*/  WARPSYNC.ALL ;  /* 0x0000000000007948 */ /* 0x000fea0003800000 */
[----:B------:R-:W-:-:S02]  /*1bae0*/  LOP3.LUT R0, R19, 0x180, RZ, 0xc0, !PT ;  /* 0x0000018013007812 */ /* 0x000fc400078ec0ff */
[C---:B------:R-:W-:Y:S02]  /*1baf0*/  LOP3.LUT R7, R4.reuse, 0x180, RZ, 0xc0, !PT ;  /* 0x0000018004077812 */ /* 0x040fe400078ec0ff */
[C---:B------:R-:W-:Y:S02]  /*1bb00*/  IADD3 R73, P3, R4.reuse, 0x3000, RZ ;  /* 0x0000300004497810 */ /* 0x040fe40007f7e0ff */
[C---:B------:R-:W-:Y:S02]  /*1bb10*/  IADD3 R75, P2, R4.reuse, 0x3020, RZ ;  /* 0x00003020044b7810 */ /* 0x040fe40007f5e0ff */
[----:B------:R-:W-:Y:S01]  /*1bb20*/  IADD3 R8, P1, R4, 0x6000, RZ ;  /* 0x0000600004087810 */ /* 0x000fe20007f3e0ff */
[----:B------:R-:W-:Y:S01]  /*1bb30*/  IMAD.X R13, RZ, RZ, R5, P4 ;  /* 0x000000ffff0d7224 */ /* 0x000fe200020e0605 */
[----:B------:R-:W-:Y:S01]  /*1bb40*/  SHF.R.U64 R0, R0, 0x3, RZ ;  /* 0x0000000300007819 */ /* 0x000fe200000012ff */
[----:B------:R-:W-:Y:S01]  /*1bb50*/  ULDC.64 UR6, c[0x0][0xc08] ;  /* 0x0003020000067ab9 */ /* 0x000fe20000000a00 */
[----:B------:R-:W-:Y:S01]  /*1bb60*/  SHF.R.U64 R7, R7, 0x3, RZ ;  /* 0x0000000307077819 */ /* 0x000fe200000012ff */
[----:B------:R-:W-:Y:S01]  /*1bb70*/  ULDC.64 UR4, c[0x0][0xc00] ;  /* 0x0003000000047ab9 */ /* 0x000fe20000000a00 */
[----:B0-----:R-:W-:-:S02]  /*1bb80*/  LOP3.LUT R12, R0, R19, RZ, 0x3c, !PT ;  /* 0x00000013000c7212 */ /* 0x001fc400078e3cff */
[----:B------:R-:W-:Y:S02]  /*1bb90*/  LOP3.LUT R0, R73, 0x180, RZ, 0xc0, !PT ;  /* 0x0000018049007812 */ /* 0x000fe400078ec0ff */
[----:B------:R-:W-:Y:S02]  /*1bba0*/  LOP3.LUT R4, R7, R4, RZ, 0x3c, !PT ;  /* 0x0000000407047212 */ /* 0x000fe400078e3cff */
[----:B------:R-:W-:Y:S02]  /*1bbb0*/  LOP3.LUT R6, R75, 0x180, RZ, 0xc0, !PT ;  /* 0x000001804b067812 */ /* 0x000fe400078ec0ff */
[----:B------:R-:W-:Y:S02]  /*1bbc0*/  LOP3.LUT R7, R8, 0x180, RZ, 0xc0, !PT ;  /* 0x0000018008077812 */ /* 0x000fe400078ec0ff */
[----:B------:R-:W-:Y:S01]  /*1bbd0*/  SHF.R.U64 R0, R0, 0x3, RZ ;  /* 0x0000000300007819 */ /* 0x000fe200000012ff */
[----:B------:R-:W-:Y:S01]  /*1bbe0*/  IMAD.X R15, RZ, RZ, R5, P3 ;  /* 0x000000ffff0f7224 */ /* 0x000fe200018e0605 */
[----:B------:R-:W-:-:S02]  /*1bbf0*/  SHF.R.U64 R6, R6, 0x3, RZ ;  /* 0x0000000306067819 */ /* 0x000fc400000012ff */
[----:B------:R-:W-:Y:S02]  /*1bc00*/  SHF.R.U64 R7, R7, 0x3, RZ ;  /* 0x0000000307077819 */ /* 0x000fe400000012ff */
[----:B------:R-:W-:Y:S01]  /*1bc10*/  LOP3.LUT R14, R0, R73, RZ, 0x3c, !PT ;  /* 0x00000049000e7212 */ /* 0x000fe200078e3cff */
[--C-:B------:R-:W-:Y:S01]  /*1bc20*/  IMAD.X R17, RZ, RZ, R5.reuse, P2 ;  /* 0x000000ffff117224 */ /* 0x100fe200010e0605 */
[----:B------:R-:W-:Y:S01]  /*1bc30*/  LOP3.LUT R16, R6, R75, RZ, 0x3c, !PT ;  /* 0x0000004b06107212 */ /* 0x000fe200078e3cff */
[----:B------:R-:W-:Y:S01]  /*1bc40*/  IMAD.X R9, RZ, RZ, R5, P1 ;  /* 0x000000ffff097224 */ /* 0x000fe200008e0605 */
[----:B------:R-:W-:Y:S02]  /*1bc50*/  LOP3.LUT R8, R7, R8, RZ, 0x3c, !PT ;  /* 0x0000000807087212 */ /* 0x000fe400078e3cff */
[----:B------:R-:W-:Y:S02]  /*1bc60*/  MOV R0, R4 ;  /* 0x0000000400007202 */ /* 0x000fe40000000f00 */
[----:B------:R-:W-:-:S02]  /*1bc70*/  F2FP.BF16.F32.PACK_AB R4, R25, R24 ;  /* 0x000000181904723e */ /* 0x000fc400000010ff */
[----:B------:R-:W-:Y:S02]  /*1bc80*/  F2FP.BF16.F32.PACK_AB R5, R27, R26 ;  /* 0x0000001a1b05723e */ /* 0x000fe400000010ff */
[----:B------:R-:W-:Y:S02]  /*1bc90*/  F2FP.BF16.F32.PACK_AB R6, R29, R28 ;  /* 0x0000001c1d06723e */ /* 0x000fe400000010ff */
[----:B------:R-:W-:Y:S01]  /*1bca0*/  F2FP.BF16.F32.PACK_AB R7, R31, R30 ;  /* 0x0000001e1f07723e */ /* 0x000fe200000010ff */
[----:B------:R-:W-:Y:S01]  /*1bcb0*/  BAR.SYNC.DEFER_BLOCKING 0x1, 0x180 ;  /* 0x0046000000007b1d */ /* 0x000fe20000010000 */
[----:B------:R-:W-:Y:S02]  /*1bcc0*/  MOV R75, R12 ;  /* 0x0000000c004b7202 */ /* 0x000fe40000000f00 */
[----:B------:R-:W-:Y:S02]  /*1bcd0*/  MOV R73, R14 ;  /* 0x0000000e00497202 */ /* 0x000fe40000000f00 */
[----:B------:R-:W-:-:S02]  /*1bce0*/  F2FP.BF16.F32.PACK_AB R12, R33, R32 ;  /* 0x00000020210c723e */ /* 0x000fc400000010ff */
[----:B------:R-:W-:Y:S02]  /*1bcf0*/  F2FP.BF16.F32.PACK_AB R13, R35, R34 ;  /* 0x00000022230d723e */ /* 0x000fe400000010ff */
[----:B------:R-:W-:Y:S02]  /*1bd00*/  F2FP.BF16.F32.PACK_AB R14, R37, R36 ;  /* 0x00000024250e723e */ /* 0x000fe400000010ff */
[----:B------:R-:W-:Y:S02]  /*1bd10*/  F2FP.BF16.F32.PACK_AB R15, R39, R38 ;  /* 0x00000026270f723e */ /* 0x000fe400000010ff */
[----:B------:R-:W-:Y:S02]  /*1bd20*/  MOV R74, R16 ;  /* 0x00000010004a7202 */ /* 0x000fe40000000f00 */
[----:B------:R-:W-:Y:S02]  /*1bd30*/  F2FP.BF16.F32.PACK_AB R16, R41, R40 ;  /* 0x000000282910723e */ /* 0x000fe400000010ff */
[----:B------:R-:W-:-:S02]  /*1bd40*/  F2FP.BF16.F32.PACK_AB R17, R43, R42 ;  /* 0x0000002a2b11723e */ /* 0x000fc400000010ff */
[----:B------:R-:W-:Y:S02]  /*1bd50*/  F2FP.BF16.F32.PACK_AB R18, R45, R44 ;  /* 0x0000002c2d12723e */ /* 0x000fe400000010ff */
[----:B------:R-:W-:Y:S02]  /*1bd60*/  F2FP.BF16.F32.PACK_AB R19, R47, R46 ;  /* 0x0000002e2f13723e */ /* 0x000fe400000010ff */
[----:B------:R-:W-:Y:S01]  /*1bd70*/  MOV R72, R8 ;  /* 0x0000000800487202 */ /* 0x000fe20000000f00 */
[----:B------:R0:W-:Y:S01]  /*1bd80*/  STSM.16.M88.4 [R0], R4 ;  /* 0x0000000400007844 */ /* 0x0001e20000000200 */
[----:B------:R-:W-:Y:S02]  /*1bd90*/  F2FP.BF16.F32.PACK_AB R8, R57, R56 ;  /* 0x000000383908723e */ /* 0x000fe400000010ff */
[----:B------:R-:W-:Y:S01]  /*1bda0*/  F2FP.BF16.F32.PACK_AB R9, R59, R58 ;  /* 0x0000003a3b09723e */ /* 0x000fe200000010ff */
[----:B------:R2:W-:Y:S01]  /*1bdb0*/  STSM.16.M88.4 [R75], R12 ;  /* 0x0000000c4b007844 */ /* 0x0005e20000000200 */
[----:B------:R-:W-:-:S03]  /*1bdc0*/  ISETP.NE.U32.AND P3, PT, RZ, UR6, PT ;  /* 0x00000006ff007c0c */ /* 0x000fc6000bf65070 */
[----:B------:R4:W-:Y:S01]  /*1bdd0*/  STSM.16.M88.4 [R73], R16 ;  /* 0x0000001049007844 */ /* 0x0009e20000000200 */
[----:B0-----:R-:W-:Y:S02]  /*1bde0*/  MOV R0, R10 ;  /* 0x0000000a00007202 */ /* 0x001fe40000000f00 */
[----:B------:R-:W-:Y:S02]  /*1bdf0*/  F2FP.BF16.F32.PACK_AB R4, R49, R48 ;  /* 0x000000303104723e */ /* 0x000fe400000010ff */
[----:B------:R-:W-:Y:S02]  /*1be00*/  F2FP.BF16.F32.PACK_AB R5, R51, R50 ;  /* 0x000000323305723e */ /* 0x000fe400000010ff */
        /* <DEDUP_REMOVED lines=8> */
[----:B------:R-:W-:Y:S04]  /*1be90*/  STSM.16.M88.4 [R74], R4 ;  /* 0x000000044a007844 */ /* 0x000fe80000000200 */
[----:B------:R0:W-:Y:S01]  /*1bea0*/  STSM.16.M88.4 [R72], R8 ;  /* 0x0000000848007844 */ /* 0x0001e20000000200 */
[----:B------:R-:W-:-:S03]  /*1beb0*/  ISETP.NE.AND.EX P3, PT, RZ, UR7, PT, P3 ;  /* 0x00000007ff007c0c */ /* 0x000fc6000bf65330 */
[----:B------:R2:W-:Y:S01]  /*1bec0*/  STSM.16.M88.4 [R0], R12 ;  /* 0x0000000c00007844 */ /* 0x0005e20000000200 */
[----:B------:R-:W-:Y:S01]  /*1bed0*/  BAR.SYNC.DEFER_BLOCKING 0x1, 0x180 ;  /* 0x0046000000007b1d */ /* 0x000fe20000010000 */
[----:B------:R-:W-:Y:S02]  /*1bee0*/  ISETP.NE.U32.AND P0, PT, RZ, UR4, PT ;  /* 0x00000004ff007c0c */ /* 0x000fe4000bf05070 */
[----:B----4-:R-:W-:Y:S02]  /*1bef0*/  IADD3 R16, P1, R78, UR4, RZ ;  /* 0x000000044e107c10 */ /* 0x010fe4000ff3e0ff */
[----:B------:R-:W-:Y:S01]  /*1bf00*/  ISETP.NE.AND.EX P0, PT, RZ, UR5, PT, P0 ;  /* 0x00000005ff007c0c */ /* 0x000fe2000bf05300 */
[----:B------:R-:W-:Y:S01]  /*1bf10*/  IMAD.MOV.U32 R73, RZ, RZ, RZ ;  /* 0x000000ffff497224 */ /* 0x000fe200078e00ff */
[----:B------:R-:W-:Y:S01]  /*1bf20*/  ISETP.GT.AND P2, PT, R76, 0x1, PT ;  /* 0x000000014c00780c */ /* 0x000fe20003f44270 */
[----:B0-----:R-:W-:Y:S01]  /*1bf30*/  IMAD.MOV.U32 R10, RZ, RZ, 0x9b8 ;  /* 0x000009b8ff0a7424 */ /* 0x001fe200078e00ff */
[----:B--2---:R-:W0:Y:S01]  /*1bf40*/  LDC R0, c[0x0][0xbe8] ;  /* 0x0002fa00ff007b82 */ /* 0x004e220000000800 */
[----:B---3--:R-:W-:-:S02]  /*1bf50*/  IADD3.X R17, R77, UR5, RZ, P1, !PT ;  /* 0x000000054d117c10 */ /* 0x008fc40008ffe4ff */
[----:B------:R-:W-:Y:S01]  /*1bf60*/  @P3 IADD3 R18, P1, R78, UR6, RZ ;  /* 0x000000064e123c10 */ /* 0x000fe2000ff3e0ff */
[----:B------:R-:W-:Y:S02]  /*1bf70*/  ULDC UR6, c[0x0][0xa88] ;  /* 0x0002a20000067ab9 */ /* 0x000fe40000000800 */
[----:B------:R-:W-:Y:S01]  /*1bf80*/  IMAD.U32 R75, RZ, RZ, UR6 ;  /* 0x00000006ff4b7e24 */ /* 0x000fe2000f8e00ff */
[----:B------:R-:W-:Y:S02]  /*1bf90*/  @P3 IADD3.X R19, R77, UR7, RZ, P1, !PT ;  /* 0x000000074d133c10 */ /* 0x000fe40008ffe4ff */
[----:B------:R2:W5:Y:S04]  /*1bfa0*/  @P0 LDG.E R73, desc[UR60][R16.64] ;  /* 0x0000003c10490981 */ /* 0x000568000c1e1900 */
[----:B------:R2:W5:Y:S01]  /*1bfb0*/  @P3 LDG.E R75, desc[UR60][R18.64] ;  /* 0x0000003c124b3981 */ /* 0x000562000c1e1900 */
[----:B------:R-:W-:-:S04]  /*1bfc0*/  SEL R10, R10, 0x978, P2 ;  /* 0x000009780a0a7807 */ /* 0x000fc80001000000 */
[----:B------:R2:W3:Y:S08]  /*1bfd0*/  LDC.64 R4, c[0x0][R10+0x220] ;  /* 0x000088000a047b82 */ /* 0x0004f00000000a00 */
[----:B------:R2:W4:Y:S08]  /*1bfe0*/  LDC.64 R6, c[0x0][R10+0x218] ;  /* 0x000086000a067b82 */ /* 0x0005300000000a00 */
[----:B------:R2:W1:Y:S01]  /*1bff0*/  LDC.64 R8, c[0x0][R10+0x228] ;  /* 0x00008a000a087b82 */ /* 0x0004620000000a00 */
[----:B0-----:R-:W-:Y:S01]  /*1c000*/  ISETP.NE.AND P1, PT, R0, 0x1, PT ;  /* 0x000000010000780c */ /* 0x001fe20003f25270 */
[----:B------:R-:W-:-:S12]  /*1c010*/  @P3 BRA `(.L_x_2473) ;  /* 0x0000000000103947 */ /* 0x000fd80003800000 */
[----:B------:R-:W-:Y:S05]  /*1c020*/  @!P0 BRA `(.L_x_2473) ;  /* 0x00000000000c8947 */ /* 0x000fea0003800000 */
[----:B------:R-:W2:Y:S04]  /*1c030*/  LDG.E R12, desc[UR60][R16.64] ;  /* 0x0000003c100c7981 */ /* 0x000ea8000c1e1900 */
[----:B-----5:R-:W2:Y:S02]  /*1c040*/  LDG.E R75, desc[UR60][R16.64+0x4] ;  /* 0x0000043c104b7981 */ /* 0x020ea4000c1e1900 */
[----:B--2---:R-:W-:-:S07]  /*1c050*/  IMAD.IADD R75, R75, 0x1, -R12 ;  /* 0x000000014b4b7824 */ /* 0x004fce00078e0a0c */
.L_x_2473:
[----:B------:R-:W3:Y:S01]  /*1c060*/  LDL.LU R12, [R1+0x10c] ;  /* 0x00010c00010c7983 */ /* 0x000ee20000300800 */
[----:B--2---:R-:W0:Y:S03]  /*1c070*/  LDC.64 R10, c[0x0][R10+0x210] ;  /* 0x000084000a0a7b82 */ /* 0x004e260000000a00 */
[----:B------:R-:W2:Y:S04]  /*1c080*/  LDL.LU R17, [R1+0x134] ;  /* 0x0001340001117983 */ /* 0x000ea80000300800 */
[----:B------:R-:W4:Y:S01]  /*1c090*/  LDL R74, [R1+0x104] ;  /* 0x00010400014a7983 */ /* 0x000f220000100800 */
[----:B------:R-:W-:Y:S01]  /*1c0a0*/  ISETP.NE.U32.AND P0, PT, RZ, UR4, PT ;  /* 0x00000004ff007c0c */ /* 0x000fe2000bf05070 */
[----:B------:R-:W1:Y:S02]  /*1c0b0*/  @P1 LDC R14, c[0x0][0xbec] ;  /* 0x0002fb00ff0e1b82 */ /* 0x000e640000000800 */
[----:B------:R-:W4:Y:S04]  /*1c0c0*/  LDL R16, [R1+0x100] ;  /* 0x0001000001107983 */ /* 0x000f280000100800 */
[----:B------:R-:W4:Y:S02]  /*1c0d0*/  LDL R76, [R1+0xf4] ;  /* 0x0000f400014c7983 */ /* 0x000f240000100800 */
[----:B------:R-:W0:Y:S02]  /*1c0e0*/  @P1 LDC R81, c[0x0][0xbf0] ;  /* 0x0002fc00ff511b82 */ /* 0x000e240000000800 */
[----:B------:R-:W4:Y:S04]  /*1c0f0*/  LDL R72, [R1+0x120] ;  /* 0x0001200001487983 */ /* 0x000f280000100800 */
[----:B------:R-:W4:Y:S04]  /*1c100*/  LDL R78, [R1+0x150] ;  /* 0x00015000014e7983 */ /* 0x000f280000100800 */
[----:B------:R-:W4:Y:S01]  /*1c110*/  LDL R18, [R1+0x13c] ;  /* 0x00013c0001127983 */ /* 0x000f220000100800 */
[----:B------:R-:W-:-:S04]  /*1c120*/  ISETP.NE.AND.EX P0, PT, RZ, UR5, PT, P0 ;  /* 0x00000005ff007c0c */ /* 0x000fc8000bf05300 */
[----:B---3--:R-:W-:Y:S02]  /*1c130*/  SEL R15, R12, RZ, !P0 ;  /* 0x000000ff0c0f7207 */ /* 0x008fe40004000000 */
[----:B------:R-:W3:Y:S01]  /*1c140*/  LDC.64 R12, c[0x0][0xba8] ;  /* 0x0002ea00ff0c7b82 */ /* 0x000ee20000000a00 */
[----:B--2---:R-:W-:Y:S02]  /*1c150*/  SEL R17, R17, RZ, !P0 ;  /* 0x000000ff11117207 */ /* 0x004fe40004000000 */
[----:B------:R-:W-:Y:S02]  /*1c160*/  IMAD R5, R5, R15, RZ ;  /* 0x0000000f05057224 */ /* 0x000fe400078e02ff */
[-C--:B----4-:R-:W-:Y:S02]  /*1c170*/  IMAD R77, R7, R74.reuse, RZ ;  /* 0x0000004a074d7224 */ /* 0x090fe400078e02ff */
[----:B------:R-:W-:Y:S02]  /*1c180*/  IMAD R79, R4, R17, R5 ;  /* 0x00000011044f7224 */ /* 0x000fe400078e0205 */
[----:B------:R-:W-:-:S04]  /*1c190*/  IMAD.WIDE.U32 R6, R6, R74, RZ ;  /* 0x0000004a06067225 */ /* 0x000fc800078e00ff */
[----:B------:R-:W-:-:S04]  /*1c1a0*/  IMAD.WIDE.U32 R4, R4, R15, RZ ;  /* 0x0000000f04047225 */ /* 0x000fc800078e00ff */
[----:B------:R-:W-:Y:S01]  /*1c1b0*/  IMAD.IADD R17, R16, 0x1, R76 ;  /* 0x0000000110117824 */ /* 0x000fe200078e024c */
[----:B-----5:R-:W-:-:S03]  /*1c1c0*/  IADD3 R6, P0, P3, R4, R6, R73 ;  /* 0x0000000604067210 */ /* 0x020fc60007b1e049 */
[----:B-1----:R-:W-:Y:S01]  /*1c1d0*/  @P1 IMAD.HI.U32 R4, R17, R14, RZ ;  /* 0x0000000e11041227 */ /* 0x002fe200078e00ff */
[----:B------:R-:W-:Y:S01]  /*1c1e0*/  SEL R19, R72, RZ, P2 ;  /* 0x000000ff48137207 */ /* 0x000fe20001000000 */
[----:B---3--:R-:W1:Y:S02]  /*1c1f0*/  @!P2 LDC R12, c[0x0][0xb50] ;  /* 0x0002d400ff0cab82 */ /* 0x008e640000000800 */
[----:B------:R-:W-:Y:S02]  /*1c200*/  IMAD.IADD R79, R5, 0x1, R79 ;  /* 0x00000001054f7824 */ /* 0x000fe400078e024f */
[----:B------:R-:W-:Y:S01]  /*1c210*/  IMAD.MOV.U32 R5, RZ, RZ, R17 ;  /* 0x000000ffff057224 */ /* 0x000fe200078e0011 */
[----:B0-----:R-:W-:Y:S01]  /*1c220*/  @P1 SHF.R.U32.HI R5, RZ, R81, R4 ;  /* 0x00000051ff051219 */ /* 0x001fe20000011604 */
[----:B------:R-:W-:Y:S01]  /*1c230*/  IMAD.IADD R7, R7, 0x1, R77 ;  /* 0x0000000107077824 */ /* 0x000fe200078e024d */
[----:B------:R-:W-:Y:S01]  /*1c240*/  SHF.R.S32.HI R14, RZ, 0x1f, R73 ;  /* 0x0000001fff0e7819 */ /* 0x000fe20000011449 */
[-C--:B------:R-:W-:Y:S01]  /*1c250*/  IMAD R77, R9, R19.reuse, RZ ;  /* 0x00000013094d7224 */ /* 0x080fe200078e02ff */
[----:B------:R-:W0:Y:S01]  /*1c260*/  @!P2 LDC R13, c[0x0][0xb54] ;  /* 0x0002d500ff0dab82 */ /* 0x000e220000000800 */
[----:B------:R-:W-:Y:S01]  /*1c270*/  IMAD.WIDE.U32 R8, R8, R19, RZ ;  /* 0x0000001308087225 */ /* 0x000fe200078e00ff */
[----:B------:R-:W-:-:S03]  /*1c280*/  IADD3.X R7, R79, R7, R14, P0, P3 ;  /* 0x000000074f077210 */ /* 0x000fc600007e640e */
[----:B------:R-:W-:Y:S01]  /*1c290*/  IMAD.MOV R16, RZ, RZ, -R5 ;  /* 0x000000ffff107224 */ /* 0x000fe200078e0a05 */
[----:B------:R-:W-:Y:S01]  /*1c2a0*/  IADD3 R8, P0, P3, R5, R6, R8 ;  /* 0x0000000605087210 */ /* 0x000fe20007b1e008 */
[----:B------:R-:W-:Y:S01]  /*1c2b0*/  IMAD.IADD R77, R9, 0x1, R77 ;  /* 0x00000001094d7824 */ /* 0x000fe200078e024d */
[----:B------:R-:W-:Y:S01]  /*1c2c0*/  SHF.R.S32.HI R4, RZ, 0x1f, R5 ;  /* 0x0000001fff047819 */ /* 0x000fe20000011405 */
[----:B------:R-:W-:-:S03]  /*1c2d0*/  IMAD R5, R0, R16, R17 ;  /* 0x0000001000057224 */ /* 0x000fc600078e0211 */
[----:B------:R-:W-:Y:S01]  /*1c2e0*/  IADD3.X R9, R4, R7, R77, P0, P3 ;  /* 0x0000000704097210 */ /* 0x000fe200007e644d */
[-C--:B------:R-:W-:Y:S01]  /*1c2f0*/  IMAD R4, R11, R5.reuse, RZ ;  /* 0x000000050b047224 */ /* 0x080fe200078e02ff */
[----:B------:R-:W-:Y:S01]  /*1c300*/  SHF.R.S32.HI R7, RZ, 0x1f, R5 ;  /* 0x0000001fff077819 */ /* 0x000fe20000011405 */
[----:B------:R-:W-:-:S04]  /*1c310*/  IMAD.WIDE.U32 R8, R10, R5, R8 ;  /* 0x000000050a087225 */ /* 0x000fc800078e0008 */
[----:B------:R-:W-:Y:S01]  /*1c320*/  IMAD R7, R10, R7, R4 ;  /* 0x000000070a077224 */ /* 0x000fe200078e0204 */
[----:B-1----:R-:W-:-:S03]  /*1c330*/  LEA R12, P0, R8, R12, 0x2 ;  /* 0x0000000c080c7211 */ /* 0x002fc600078010ff */
[----:B------:R-:W-:-:S05]  /*1c340*/  IMAD.IADD R4, R9, 0x1, R7 ;  /* 0x0000000109047824 */ /* 0x000fca00078e0207 */
[----:B0-----:R-:W-:Y:S01]  /*1c350*/  LEA.HI.X R13, R8, R13, R4, 0x2, P0 ;  /* 0x0000000d080d7211 */ /* 0x001fe200000f1404 */
[----:B------:R-:W-:Y:S01]  /*1c360*/  SHFL.IDX PT, R6, R12, 0x1, 0x1c1f ;  /* 0x003c1f000c067f89 */ /* 0x000fe200000e0000 */
[----:B------:R-:W-:-:S03]  /*1c370*/  IMAD.IADD R19, R78, 0x1, R76 ;  /* 0x000000014e137824 */ /* 0x000fc600078e024c */
        /* <DEDUP_REMOVED lines=11> */
[----:B------:R-:W0:Y:S01]  /*1c430*/  S2R R18, SR_TID.X ;  /* 0x0000000000127919 */ /* 0x000e220000002100 */
[----:B------:R-:W1:Y:S01]  /*1c440*/  @P1 LDC R13, c[0x0][0xbec] ;  /* 0x0002fb00ff0d1b82 */ /* 0x000e620000000800 */
[----:B------:R-:W-:-:S07]  /*1c450*/  ULDC.64 UR4, c[0x0][0xaa0] ;  /* 0x0002a80000047ab9 */ /* 0x000fce0000000a00 */
[----:B------:R-:W2:Y:S01]  /*1c460*/  @P1 LDC R41, c[0x0][0xbf0] ;  /* 0x0002fc00ff291b82 */ /* 0x000ea20000000800 */
[----:B0-----:R-:W-:-:S05]  /*1c470*/  VIADD R2, R18, 0xffffff80 ;  /* 0xffffff8012027836 */ /* 0x001fca0000000000 */
        /* <DEDUP_REMOVED lines=8> */
[----:B------:R-:W-:Y:S01]  /*1c500*/  IADD3 R3, P5, R20, 0x7800, RZ ;  /* 0x0000780014037810 */ /* 0x000fe20007fbe0ff */
[----:B------:R-:W-:Y:S01]  /*1c510*/  IMAD R14, R14, UR4, RZ ;  /* 0x000000040e0e7c24 */ /* 0x000fe2000f8e02ff */
[----:B------:R-:W-:Y:S02]  /*1c520*/  LOP3.LUT R5, R20, 0x180, RZ, 0xc0, !PT ;  /* 0x0000018014057812 */ /* 0x000fe400078ec0ff */
[----:B------:R-:W-:Y:S01]  /*1c530*/  LOP3.LUT R2, R3, 0x180, RZ, 0xc0, !PT ;  /* 0x0000018003027812 */ /* 0x000fe200078ec0ff */
[----:B------:R-:W-:Y:S01]  /*1c540*/  IMAD R11, R73, UR5, R14 ;  /* 0x00000005490b7c24 */ /* 0x000fe2000f8e020e */
[----:B------:R-:W-:Y:S01]  /*1c550*/  SHF.R.U64 R5, R5, 0x3, RZ ;  /* 0x0000000305057819 */ /* 0x000fe200000012ff */
[----:B------:R-:W-:Y:S01]  /*1c560*/  IMAD.X R37, RZ, RZ, R21, P5 ;  /* 0x000000ffff257224 */ /* 0x000fe200028e0615 */
[----:B------:R-:W-:Y:S02]  /*1c570*/  SHF.R.U64 R2, R2, 0x3, RZ ;  /* 0x0000000302027819 */ /* 0x000fe400000012ff */
[----:B------:R-:W-:-:S02]  /*1c580*/  IADD3 R17, P0, R20, 0x1800, RZ ;  /* 0x0000180014117810 */ /* 0x000fc40007f1e0ff */
[----:B------:R-:W-:Y:S01]  /*1c590*/  LOP3.LUT R36, R2, R3, RZ, 0x3c, !PT ;  /* 0x0000000302247212 */ /* 0x000fe200078e3cff */
[----:B------:R-:W-:Y:S01]  /*1c5a0*/  IMAD.WIDE.U32 R2, R73, UR4, RZ ;  /* 0x0000000449027c25 */ /* 0x000fe2000f8e00ff */
[C---:B------:R-:W-:Y:S01]  /*1c5b0*/  IADD3 R25, P2, R20.reuse, 0x3000, RZ ;  /* 0x0000300014197810 */ /* 0x040fe20007f5e0ff */
[----:B------:R-:W-:Y:S01]  /*1c5c0*/  ULDC.64 UR4, c[0x0][0xae8] ;  /* 0x0002ba0000047ab9 */ /* 0x000fe20000000a00 */
[C---:B------:R-:W-:Y:S02]  /*1c5d0*/  IADD3 R29, P3, R20.reuse, 0x4800, RZ ;  /* 0x00004800141d7810 */ /* 0x040fe40007f7e0ff */
[----:B------:R-:W-:Y:S01]  /*1c5e0*/  IADD3 R33, P4, R20, 0x6000, RZ ;  /* 0x0000600014217810 */ /* 0x000fe20007f9e0ff */
[----:B------:R-:W-:Y:S01]  /*1c5f0*/  IMAD.IADD R3, R3, 0x1, R11 ;  /* 0x0000000103037824 */ /* 0x000fe200078e020b */
[----:B------:R-:W-:Y:S01]  /*1c600*/  LOP3.LUT R20, R5, R20, RZ, 0x3c, !PT ;  /* 0x0000001405147212 */ /* 0x000fe200078e3cff */
[----:B------:R-:W-:Y:S01]  /*1c610*/  IMAD R11, R43, 0x60, R10 ;  /* 0x000000602b0b7824 */ /* 0x000fe200078e020a */
[----:B------:R-:W-:Y:S01]  /*1c620*/  LOP3.LUT R16, R17, 0x180, RZ, 0xc0, !PT ;  /* 0x0000018011107812 */ /* 0x000fe200078ec0ff */
[----:B------:R-:W5:Y:S01]  /*1c630*/  LD.E.128 R36, desc[UR60][R36.64] ;  /* 0x0000003c24247980 */ /* 0x000f62000c101d00 */
[----:B------:R-:W-:-:S02]  /*1c640*/  LOP3.LUT R24, R25, 0x180, RZ, 0xc0, !PT ;  /* 0x0000018019187812 */ /* 0x000fc400078ec0ff */
[----:B------:R-:W-:Y:S01]  /*1c650*/  LOP3.LUT R28, R29, 0x180, RZ, 0xc0, !PT ;  /* 0x000001801d1c7812 */ /* 0x000fe200078ec0ff */
[----:B------:R0:W5:Y:S01]  /*1c660*/  LD.E.128 R4, desc[UR60][R20.64] ;  /* 0x0000003c14047980 */ /* 0x000162000c101d00 */
[----:B------:R-:W-:Y:S02]  /*1c670*/  LOP3.LUT R32, R33, 0x180, RZ, 0xc0, !PT ;  /* 0x0000018021207812 */ /* 0x000fe400078ec0ff */
[----:B------:R-:W-:Y:S02]  /*1c680*/  SHF.R.U64 R16, R16, 0x3, RZ ;  /* 0x0000000310107819 */ /* 0x000fe400000012ff */
[----:B------:R-:W-:Y:S02]  /*1c690*/  SHF.R.U64 R24, R24, 0x3, RZ ;  /* 0x0000000318187819 */ /* 0x000fe400000012ff */
[----:B------:R-:W-:Y:S02]  /*1c6a0*/  SHF.R.U64 R28, R28, 0x3, RZ ;  /* 0x000000031c1c7819 */ /* 0x000fe400000012ff */
[----:B------:R-:W-:Y:S01]  /*1c6b0*/  SHF.R.U64 R32, R32, 0x3, RZ ;  /* 0x0000000320207819 */ /* 0x000fe200000012ff */
[----:B0-----:R-:W-:Y:S01]  /*1c6c0*/  IMAD.IADD R20, R76, 0x1, R11 ;  /* 0x000000014c147824 */ /* 0x001fe200078e020b */
[----:B------:R-:W-:Y:S01]  /*1c6d0*/  LOP3.LUT R16, R16, R17, RZ, 0x3c, !PT ;  /* 0x0000001110107212 */ /* 0x000fe200078e3cff */
[----:B------:R-:W-:Y:S01]  /*1c6e0*/  IMAD.WIDE.U32 R2, R74, UR4, R2 ;  /* 0x000000044a027c25 */ /* 0x000fe2000f8e0002 */
[----:B------:R-:W-:-:S02]  /*1c6f0*/  LOP3.LUT R24, R24, R25, RZ, 0x3c, !PT ;  /* 0x0000001918187212 */ /* 0x000fc400078e3cff */
[----:B------:R-:W-:Y:S01]  /*1c700*/  LOP3.LUT R28, R28, R29, RZ, 0x3c, !PT ;  /* 0x0000001d1c1c7212 */ /* 0x000fe200078e3cff */
[----:B-1----:R-:W-:Y:S01]  /*1c710*/  @P1 IMAD.HI.U32 R12, R20, R13, RZ ;  /* 0x0000000d140c1227 */ /* 0x002fe200078e00ff */
[----:B------:R-:W-:Y:S02]  /*1c720*/  LOP3.LUT R32, R32, R33, RZ, 0x3c, !PT ;  /* 0x0000002120207212 */ /* 0x000fe400078e3cff */
[----:B------:R-:W-:Y:S01]  /*1c730*/  SHF.R.S32.HI R14, RZ, 0x1f, R15 ;  /* 0x0000001fff0e7819 */ /* 0x000fe2000001140f */
[--C-:B------:R-:W-:Y:S02]  /*1c740*/  IMAD.X R17, RZ, RZ, R21.reuse, P0 ;  /* 0x000000ffff117224 */ /* 0x100fe400000e0615 */
[--C-:B------:R-:W-:Y:S02]  /*1c750*/  IMAD.X R25, RZ, RZ, R21.reuse, P2 ;  /* 0x000000ffff197224 */ /* 0x100fe400010e0615 */
[--C-:B------:R-:W-:Y:S02]  /*1c760*/  IMAD.X R29, RZ, RZ, R21.reuse, P3 ;  /* 0x000000ffff1d7224 */ /* 0x100fe400018e0615 */
[----:B------:R-:W-:Y:S01]  /*1c770*/  IMAD.X R33, RZ, RZ, R21, P4 ;  /* 0x000000ffff217224 */ /* 0x000fe200020e0615 */
[----:B------:R-:W5:Y:S01]  /*1c780*/  LD.E.128 R16, desc[UR60][R16.64] ;  /* 0x0000003c10107980 */ /* 0x000f62000c101d00 */
[----:B------:R-:W-:Y:S01]  /*1c790*/  IMAD R3, R74, UR5, R3 ;  /* 0x000000054a037c24 */ /* 0x000fe2000f8e0203 */
[----:B------:R-:W-:Y:S01]  /*1c7a0*/  ULDC.64 UR4, c[0x0][0xaf0] ;  /* 0x0002bc0000047ab9 */ /* 0x000fe20000000a00 */
[----:B------:R-:W-:Y:S01]  /*1c7b0*/  IMAD.MOV.U32 R11, RZ, RZ, R20 ;  /* 0x000000ffff0b7224 */ /* 0x000fe200078e0014 */
[----:B--2---:R-:W-:Y:S01]  /*1c7c0*/  @P1 SHF.R.U32.HI R11, RZ, R41, R12 ;  /* 0x00000029ff0b1219 */ /* 0x004fe2000001160c */
        /* <DEDUP_REMOVED lines=8> */
[----:B------:R-:W-:Y:S01]  /*1c850*/  IMAD.MOV R15, RZ, RZ, -R11 ;  /* 0x000000ffff0f7224 */ /* 0x000fe200078e0a0b */
[----:B------:R-:W-:Y:S01]  /*1c860*/  @!PT LDS RZ, [RZ] ;  /* 0x00000000fffff984 */ /* 0x000fe20000000800 */
[----:B------:R-:W-:Y:S01]  /*1c870*/  @!PT LDS RZ, [RZ] ;  /* 0x00000000fffff984 */ /* 0x000fe20000000800 */
[----:B------:R-:W-:Y:S01]  /*1c880*/  @!PT LDS RZ, [RZ] ;  /* 0x00000000fffff984 */ /* 0x000fe20000000800 */
[----:B------:R-:W-:Y:S01]  /*1c890*/  @!PT LDS RZ, [RZ] ;  /* 0x00000000fffff984 */ /* 0x000fe20000000800 */
[----:B------:R0:W-:Y:S06]  /*1c8a0*/  MEMBAR.ALL.CTA ;  /* 0x0000000000007992 */ /* 0x0001ec0000008000 */
[----:B0-----:R-:W0:Y:S01]  /*1c8b0*/  FENCE.VIEW.ASYNC.S ;  /* 0x00000000000073c6 */ /* 0x001e220000000000 */
[----:B------:R-:W-:-:S02]  /*1c8c0*/  IMAD.IADD R3, R3, 0x1, R13 ;  /* 0x0000000103037824 */ /* 0x000fc400078e020d */
[----:B------:R-:W-:Y:S02]  /*1c8d0*/  IMAD R12, R12, UR4, RZ ;  /* 0x000000040c0c7c24 */ /* 0x000fe4000f8e02ff */
        /* <DEDUP_REMOVED lines=24> */
.L_x_2683:
        /* <DEDUP_REMOVED lines=9> */
[CC--:B--2---:R-:W-:Y:S02]  /*1caf0*/  @!P1 LEA R12, P3, R40.reuse, R14.reuse, 0x1 ;  /* 0x0000000e280c9211 */ /* 0x0c4fe400078608ff */
[----:B------:R-:W-:Y:S01]  /*1cb00*/  @!P2 LEA R20, P4, R43, R14, 0x1 ;  /* 0x0000000e2b14a211 */ /* 0x000fe200078808ff */
[----:B------:R-:W-:Y:S01]  /*1cb10*/  @!P0 IMAD.WIDE R10, R9, 0x2, R14 ;  /* 0x00000002090a8825 */ /* 0x000fe200078e020e */
[-C--:B------:R-:W-:Y:S02]  /*1cb20*/  @!P1 LEA.HI.X R13, R40, R3.reuse, R42, 0x1, P3 ;  /* 0x00000003280d9211 */ /* 0x080fe400018f0c2a */
[----:B------:R-:W-:Y:S02]  /*1cb30*/  @!P2 LEA.HI.X R21, R43, R3, R44, 0x1, P4 ;  /* 0x000000032b15a211 */ /* 0x000fe400020f0c2c */
[----:B-----5:R3:W-:Y:S04]  /*1cb40*/  @!P0 ST.E.128 desc[UR60][R10.64], R4 ;  /* 0x000000040a008985 */ /* 0x0207e8000c101d3c */
[----:B------:R3:W-:Y:S04]  /*1cb50*/  @!P1 ST.E.128 desc[UR60][R12.64], R24 ;  /* 0x000000180c009985 */ /* 0x0007e8000c101d3c */
[----:B------:R3:W-:Y:S02]  /*1cb60*/  @!P2 ST.E.128 desc[UR60][R20.64], R32 ;  /* 0x000000201400a985 */ /* 0x0007e4000c101d3c */
.L_x_2477:
[----:B------:R-:W-:Y:S05]  /*1cb70*/  BSYNC B1 ;  /* 0x0000000000017941 */ /* 0x000fea0003800000 */
.L_x_2476:
[----:B------:R-:W-:-:S03]  /*1cb80*/  UMOV UR4, 0xffffffff ;  /* 0xffffffff00047882 */ /* 0x000fc60000000000 */
[----:B------:R-:W-:Y:S05]  /*1cb90*/  BRA.DIV UR4, `(.L_x_2478) ;  /* 0x000000aa04e07947 */ /* 0x000fea000b800000 */
[----:B-1----:R1:W4:Y:S04]  /*1cba0*/  SHFL.IDX PT, R3, R2, 0x1, 0x1c1f ;  /* 0x003c1f0002037f89 */ /* 0x00232800000e0000 */
[----:B--2---:R1:W2:Y:S02]  /*1cbb0*/  SHFL.IDX PT, R14, R0, 0x1, 0x1c1f ;  /* 0x003c1f00000e7f89 */ /* 0x0042a400000e0000 */
.L_x_2687:
[----:B---3-5:R-:W-:-:S05]  /*1cbc0*/  VIADD R5, R41, 0x60 ;  /* 0x0000006029057836 */ /* 0x028fca0000000000 */
[----:B------:R-:W-:-:S13]  /*1cbd0*/  ISETP.GE.AND P0, PT, R5, R8, PT ;  /* 0x000000080500720c */ /* 0x000fda0003f06270 */
[----:B------:R-:W-:Y:S05]  /*1cbe0*/  @P0 BRA `(.L_x_2479) ;  /* 0x0000001800440947 */ /* 0x000fea0003800000 */
[----:B------:R-:W-:Y:S02]  /*1cbf0*/  ULDC UR4, c[0x0][0xac8] ;  /* 0x0002b20000047ab9 */ /* 0x000fe40000000800 */
[----:B------:R-:W-:Y:S02]  /*1cc00*/  ISETP.GE.AND P1, PT, R9, UR4, PT ;  /* 0x0000000409007c0c */ /* 0x000fe4000bf26270 */
[----:B------:R-:W-:-:S11]  /*1cc10*/  ISETP.GE.AND P2, PT, R40, UR4, PT ;  /* 0x0000000428007c0c */ /* 0x000fd6000bf46270 */
[----:B012---:R-:W-:Y:S02]  /*1cc20*/  @!P1 IMAD.MOV.U32 R2, RZ, RZ, R14 ;  /* 0x000000ffff029224 */ /* 0x007fe400078e000e */
[C---:B------:R-:W-:Y:S02]  /*1cc30*/  @!P2 LEA R6, P0, R40.reuse, R14, 0x1 ;  /* 0x0000000e2806a211 */ /* 0x040fe400078008ff */
        /* <DEDUP_REMOVED lines=10> */
.L_x_2474:
[----:B------:R-:W-:Y:S01]  /*1cce0*/  ULDC.64 UR4, c[0x0][0xb08] ;  /* 0x0002c20000047ab9 */ /* 0x000fe20000000a00 */
[----:B0-----:R-:W0:Y:S01]  /*1ccf0*/  @P1 LDC R6, c[0x0][0xbec] ;  /* 0x0002fb00ff061b82 */ /* 0x001e220000000800 */
[----:B------:R-:W-:Y:S01]  /*1cd00*/  IMAD R14, R14, UR4, RZ ;  /* 0x000000040e0e7c24 */ /* 0x000fe2000f8e02ff */
[----:B------:R-:W-:Y:S01]  /*1cd10*/  SHF.R.S32.HI R4, RZ, 0x1f, R15 ;  /* 0x0000001fff047819 */ /* 0x000fe2000001140f */
[----:B------:R-:W-:-:S04]  /*1cd20*/  IMAD.WIDE.U32 R2, R73, UR4, RZ ;  /* 0x0000000449027c25 */ /* 0x000fc8000f8e00ff */
[----:B------:R-:W-:Y:S01]  /*1cd30*/  IMAD R73, R73, UR5, R14 ;  /* 0x0000000549497c24 */ /* 0x000fe2000f8e020e */
[----:B------:R-:W1:Y:S01]  /*1cd40*/  @P1 LDC R11, c[0x0][0xbf0] ;  /* 0x0002fc00ff0b1b82 */ /* 0x000e620000000800 */
[----:B------:R-:W-:Y:S01]  /*1cd50*/  ULDC.64 UR4, c[0x0][0xb38] ;  /* 0x0002ce0000047ab9 */ /* 0x000fe20000000a00 */
[----:B------:R-:W-:Y:S02]  /*1cd60*/  IMAD.MOV.U32 R5, RZ, RZ, R17 ;  /* 0x000000ffff057224 */ /* 0x000fe400078e0011 */
[----:B------:R-:W-:Y:S02]  /*1cd70*/  IMAD.IADD R3, R3, 0x1, R73 ;  /* 0x0000000103037824 */ /* 0x000fe400078e0249 */
        /* <DEDUP_REMOVED lines=20> */
[----:B------:R-:W-:Y:S01]  /*1cec0*/  IMAD.WIDE.U32 R2, R5, UR4, R2 ;  /* 0x0000000405027c25 */ /* 0x000fe2000f8e0002 */
[----:B------:R-:W-:-:S03]  /*1ced0*/  SHF.R.S32.HI R0, RZ, 0x1f, R7 ;  /* 0x0000001fff007819 */ /* 0x000fc60000011407 */
[----:B------:R-:W-:Y:S01]  /*1cee0*/  IMAD R11, R5, UR5, R4 ;  /* 0x00000005050b7c24 */ /* 0x000fe2000f8e0204 */
[----:B------:R-:W-:Y:S02]  /*1cef0*/  ULDC.64 UR4, c[0x0][0xb28] ;  /* 0x0002ca0000047ab9 */ /* 0x000fe40000000a00 */
[----:B------:R-:W-:Y:S02]  /*1cf00*/  IMAD R0, R0, UR4, RZ ;  /* 0x0000000400007c24 */ /* 0x000fe4000f8e02ff */
[----:B------:R-:W-:Y:S02]  /*1cf10*/  IMAD.IADD R3, R3, 0x1, R11 ;  /* 0x0000000103037824 */ /* 0x000fe400078e020b */
        /* <DEDUP_REMOVED lines=10> */
.L_x_2690:
        /* <DEDUP_REMOVED lines=23> */
[-C--:B------:R-:W-:Y:S01]  /*1d130*/  @!P0 LEA.HI.X R7, R21, R3.reuse, R76, 0x2, P2 ;  /* 0x0000000315078211 */ /* 0x080fe200010f144c */
[----:B------:R-:W-:Y:S01]  /*1d140*/  VIADD R15, R72, 0x30 ;  /* 0x00000030480f7836 */ /* 0x000fe20000000000 */
[----:B------:R-:W-:Y:S02]  /*1d150*/  ISETP.GE.AND P2, PT, R74, UR4, PT ;  /* 0x000000044a007c0c */ /* 0x000fe4000bf46270 */
[----:B------:R-:W-:Y:S02]  /*1d160*/  @!P3 LEA.HI.X R11, R18, R3, R20, 0x2, P1 ;  /* 0x00000003120bb211 */ /* 0x000fe400008f1414 */
[----:B------:R-:W-:Y:S01]  /*1d170*/  ISETP.GE.AND P1, PT, R73, UR4, PT ;  /* 0x0000000449007c0c */ /* 0x000fe2000bf26270 */
[----:B------:R-:W-:Y:S01]  /*1d180*/  @!P0 ST.E.64 desc[UR60][R6.64], R28 ;  /* 0x0000001c06008985 */ /* 0x000fe2000c101b3c */
[----:B------:R-:W-:Y:S01]  /*1d190*/  @!P4 LEA R12, P5, R16, R14, 0x2 ;  /* 0x0000000e100cc211 */ /* 0x000fe200078a10ff */
[----:B------:R-:W-:Y:S01]  /*1d1a0*/  VIADD R21, R72, 0x38 ;  /* 0x0000003848157836 */ /* 0x000fe20000000000 */
[----:B------:R-:W-:-:S02]  /*1d1b0*/  ISETP.GE.AND P0, PT, R15, UR4, PT ;  /* 0x000000040f007c0c */ /* 0x000fc4000bf06270 */
[-C--:B------:R-:W-:Y:S01]  /*1d1c0*/  @!P4 LEA.HI.X R13, R16, R3.reuse, R17, 0x2, P5 ;  /* 0x00000003100dc211 */ /* 0x080fe200028f1411 */
[----:B------:R-:W-:Y:S01]  /*1d1d0*/  @!P3 ST.E.64 desc[UR60][R10.64], R32 ;  /* 0x000000200a00b985 */ /* 0x000fe2000c101b3c */
[----:B------:R-:W-:Y:S01]  /*1d1e0*/  ISETP.GE.AND P3, PT, R21, UR4, PT ;  /* 0x0000000415007c0c */ /* 0x000fe2000bf66270 */
[----:B-1----:R-:W-:Y:S01]  /*1d1f0*/  VIADD R25, R72, 0x40 ;  /* 0x0000004048197836 */ /* 0x002fe20000000000 */
[CC--:B------:R-:W-:Y:S01]  /*1d200*/  @!P2 LEA R16, P5, R74.reuse, R14.reuse, 0x2 ;  /* 0x0000000e4a10a211 */ /* 0x0c0fe200078a10ff */
[----:B------:R1:W-:Y:S01]  /*1d210*/  @!P4 ST.E.64 desc[UR60][R12.64], R36 ;  /* 0x000000240c00c985 */ /* 0x0003e2000c101b3c */
[----:B------:R-:W-:Y:S02]  /*1d220*/  SHF.R.S32.HI R20, RZ, 0x1f, R73 ;  /* 0x0000001fff147819 */ /* 0x000fe40000011449 */
[----:B------:R-:W-:Y:S02]  /*1d230*/  @!P1 LEA R18, P4, R73, R14, 0x2 ;  /* 0x0000000e49129211 */ /* 0x000fe400078810ff */
[----:B------:R-:W-:-:S02]  /*1d240*/  @!P2 LEA.HI.X R17, R74, R3, R75, 0x2, P5 ;  /* 0x000000034a11a211 */ /* 0x000fc400028f144b */
[-C--:B------:R-:W-:Y:S02]  /*1d250*/  @!P1 LEA.HI.X R19, R73, R3.reuse, R20, 0x2, P4 ;  /* 0x0000000349139211 */ /* 0x080fe400020f1414 */
[----:B------:R-:W-:Y:S02]  /*1d260*/  SHF.R.S32.HI R24, RZ, 0x1f, R15 ;  /* 0x0000001fff187819 */ /* 0x000fe4000001140f */
[----:B------:R-:W-:Y:S02]  /*1d270*/  @!P0 LEA R4, P5, R15, R14, 0x2 ;  /* 0x0000000e0f048211 */ /* 0x000fe400078a10ff */
[----:B------:R-:W-:Y:S01]  /*1d280*/  ISETP.GE.AND P4, PT, R25, UR4, PT ;  /* 0x0000000419007c0c */ /* 0x000fe2000bf86270 */
[C---:B-1----:R-:W-:Y:S01]  /*1d290*/  VIADD R13, R72.reuse, 0x48 ;  /* 0x00000048480d7836 */ /* 0x042fe20000000000 */
[----:B------:R1:W-:Y:S01]  /*1d2a0*/  @!P2 ST.E.64 desc[UR60][R16.64], R40 ;  /* 0x000000281000a985 */ /* 0x0003e2000c101b3c */
[----:B------:R-:W-:Y:S01]  /*1d2b0*/  @!P0 LEA.HI.X R5, R15, R3, R24, 0x2, P5 ;  /* 0x000000030f058211 */ /* 0x000fe200028f1418 */
[----:B------:R-:W-:Y:S01]  /*1d2c0*/  VIADD R24, R72, 0x50 ;  /* 0x0000005048187836 */ /* 0x000fe20000000000 */
[----:B------:R-:W-:Y:S01]  /*1d2d0*/  SHF.R.S32.HI R12, RZ, 0x1f, R21 ;  /* 0x0000001fff0c7819 */ /* 0x000fe20000011415 */
[----:B------:R2:W-:Y:S01]  /*1d2e0*/  @!P1 ST.E.64 desc[UR60][R18.64], R44 ;  /* 0x0000002c12009985 */ /* 0x0005e2000c101b3c */
[----:B------:R-:W-:-:S02]  /*1d2f0*/  ISETP.GE.AND P2, PT, R13, UR4, PT ;  /* 0x000000040d007c0c */ /* 0x000fc4000bf46270 */
[----:B------:R-:W-:Y:S01]  /*1d300*/  @!P3 LEA R6, P1, R21, R14, 0x2 ;  /* 0x0000000e1506b211 */ /* 0x000fe200078210ff */
[----:B------:R-:W-:-:S03]  /*1d310*/  VIADD R15, R72, 0x58 ;  /* 0x00000058480f7836 */ /* 0x000fc60000000000 */
[-C--:B------:R-:W-:Y:S02]  /*1d320*/  @!P3 LEA.HI.X R7, R21, R3.reuse, R12, 0x2, P1 ;  /* 0x000000031507b211 */ /* 0x080fe400008f140c */
[----:B------:R-:W-:Y:S01]  /*1d330*/  ISETP.GE.AND P1, PT, R24, UR4, PT ;  /* 0x0000000418007c0c */ /* 0x000fe2000bf26270 */
[----:B------:R3:W-:Y:S01]  /*1d340*/  @!P0 ST.E.64 desc[UR60][R4.64], R48 ;  /* 0x0000003004008985 */ /* 0x0007e2000c101b3c */
[----:B------:R-:W-:Y:S02]  /*1d350*/  SHF.R.S32.HI R20, RZ, 0x1f, R25 ;  /* 0x0000001fff147819 */ /* 0x000fe40000011419 */
[----:B------:R-:W-:Y:S02]  /*1d360*/  @!P4 LEA R10, P5, R25, R14, 0x2 ;  /* 0x0000000e190ac211 */ /* 0x000fe400078a10ff */
[----:B------:R-:W-:Y:S02]  /*1d370*/  ISETP.GE.AND P0, PT, R15, UR4, PT ;  /* 0x000000040f007c0c */ /* 0x000fe4000bf06270 */
[----:B------:R-:W-:-:S02]  /*1d380*/  @!P4 LEA.HI.X R11, R25, R3, R20, 0x2, P5 ;  /* 0x00000003190bc211 */ /* 0x000fc400028f1414 */
[----:B-1----:R-:W-:Y:S02]  /*1d390*/  SHF.R.S32.HI R16, RZ, 0x1f, R13 ;  /* 0x0000001fff107819 */ /* 0x002fe4000001140d */
[CC--:B------:R-:W-:Y:S02]  /*1d3a0*/  @!P2 LEA R12, P5, R13.reuse, R14.reuse, 0x2 ;  /* 0x0000000e0d0ca211 */ /* 0x0c0fe400078a10ff */
[----:B------:R-:W-:Y:S02]  /*1d3b0*/  SHF.R.S32.HI R17, RZ, 0x1f, R24 ;  /* 0x0000001fff117819 */ /* 0x000fe40000011418 */
[----:B------:R-:W-:Y:S02]  /*1d3c0*/  @!P2 LEA.HI.X R13, R13, R3, R16, 0x2, P5 ;  /* 0x000000030d0da211 */ /* 0x000fe400028f1410 */
[----:B------:R-:W-:Y:S02]  /*1d3d0*/  @!P1 LEA R16, P5, R24, R14, 0x2 ;  /* 0x0000000e18109211 */ /* 0x000fe400078a10ff */
[----:B--2---:R-:W-:-:S02]  /*1d3e0*/  SHF.R.S32.HI R18, RZ, 0x1f, R15 ;  /* 0x0000001fff127819 */ /* 0x004fc4000001140f */
[-C--:B------:R-:W-:Y:S02]  /*1d3f0*/  @!P1 LEA.HI.X R17, R24, R3.reuse, R17, 0x2, P5 ;  /* 0x0000000318119211 */ /* 0x080fe400028f1411 */
[C---:B------:R-:W-:Y:S01]  /*1d400*/  @!P0 LEA R14, P5, R15.reuse, R14, 0x2 ;  /* 0x0000000e0f0e8211 */ /* 0x040fe200078a10ff */
[----:B------:R3:W-:Y:S03]  /*1d410*/  @!P3 ST.E.64 desc[UR60][R6.64], R52 ;  /* 0x000000340600b985 */ /* 0x0007e6000c101b3c */
[----:B------:R-:W-:Y:S01]  /*1d420*/  @!P0 LEA.HI.X R15, R15, R3, R18, 0x2, P5 ;  /* 0x000000030f0f8211 */ /* 0x000fe200028f1412 */
[----:B------:R3:W-:Y:S04]  /*1d430*/  @!P4 ST.E.64 desc[UR60][R10.64], R56 ;  /* 0x000000380a00c985 */ /* 0x0007e8000c101b3c */
[----:B------:R3:W-:Y:S04]  /*1d440*/  @!P2 ST.E.64 desc[UR60][R12.64], R60 ;  /* 0x0000003c0c00a985 */ /* 0x0007e8000c101b3c */
[----:B------:R3:W-:Y:S04]  /*1d450*/  @!P1 ST.E.64 desc[UR60][R16.64], R64 ;  /* 0x0000004010009985 */ /* 0x0007e8000c101b3c */
[----:B------:R3:W-:Y:S02]  /*1d460*/  @!P0 ST.E.64 desc[UR60][R14.64], R68 ;  /* 0x000000440e008985 */ /* 0x0007e4000c101b3c */
.L_x_2482:
[----:B------:R-:W-:Y:S05]  /*1d470*/  BSYNC B1 ;  /* 0x0000000000017941 */ /* 0x000fea0003800000 */
.L_x_2481:
[----:B------:R-:W-:-:S03]  /*1d480*/  UMOV UR4, 0xffffffff ;  /* 0xffffffff00047882 */ /* 0x000fc60000000000 */
[----:B------:R-:W-:Y:S05]  /*1d490*/  BRA.DIV UR4, `(.L_x_2483) ;  /* 0x000000a6041c7947 */ /* 0x000fea000b800000 */
[----:B-1----:R1:W4:Y:S04]  /*1d4a0*/  SHFL.IDX PT, R3, R2, 0x1, 0x1c1f ;  /* 0x003c1f0002037f89 */ /* 0x00232800000e0000 */
[----:B--23--:R1:W2:Y:S02]  /*1d4b0*/  SHFL.IDX PT, R14, R0, 0x1, 0x1c1f ;  /* 0x003c1f00000e7f89 */ /* 0x00c2a400000e0000 */
.L_x_2694:
[----:B------:R-:W-:-:S13]  /*1d4c0*/  ISETP.GE.AND P0, PT, R9, R8, PT ;  /* 0x000000080900720c */ /* 0x000fda0003f06270 */
[----:B------:R-:W-:Y:S05]  /*1d4d0*/  @P0 BRA `(.L_x_2479) ;  /* 0x0000001000080947 */ /* 0x000fea0003800000 */
[----:B------:R-:W3:Y:S01]  /*1d4e0*/  LDL R10, [R1+0x130] ;  /* 0x00013000010a7983 */ /* 0x000ee20000100800 */
[----:B------:R-:W-:-:S03]  /*1d4f0*/  ULDC UR4, c[0x0][0xac8] ;  /* 0x0002b20000047ab9 */ /* 0x000fc60000000800 */
[----:B------:R-:W5:Y:S04]  /*1d500*/  LDL R19, [R1+0xf0] ;  /* 0x0000f00001137983 */ /* 0x000f680000100800 */
[----:B------:R-:W4:Y:S04]  /*1d510*/  LDL R12, [R1+0x12c] ;  /* 0x00012c00010c7983 */ /* 0x000f280000100800 */
[----:B------:R-:W2:Y:S04]  /*1d520*/  LDL R11, [R1+0x14c] ;  /* 0x00014c00010b7983 */ /* 0x000ea80000100800 */
[----:B------:R-:W2:Y:S04]  /*1d530*/  LDL R17, [R1+0x128] ;  /* 0x0001280001117983 */ /* 0x000ea80000100800 */
[----:B01----:R-:W2:Y:S04]  /*1d540*/  LDL R0, [R1+0x124] ;  /* 0x0001240001007983 */ /* 0x003ea80000100800 */
[----:B------:R-:W2:Y:S04]  /*1d550*/  LDL R13, [R1+0x148] ;  /* 0x00014800010d7983 */ /* 0x000ea80000100800 */
[----:B------:R-:W2:Y:S04]  /*1d560*/  LDL R20, [R1+0x11c] ;  /* 0x00011c0001147983 */ /* 0x000ea80000100800 */
[----:B------:R-:W2:Y:S04]  /*1d570*/  LDL R18, [R1+0x144] ;  /* 0x0001440001127983 */ /* 0x000ea80000100800 */
[----:B------:R-:W2:Y:S01]  /*1d580*/  LDL R16, [R1+0x140] ;  /* 0x0001400001107983 */ /* 0x000ea20000100800 */
[----:B---3--:R-:W-:-:S02]  /*1d590*/  ISETP.GE.AND P1, PT, R10, UR4, PT ;  /* 0x000000040a007c0c */ /* 0x008fc4000bf26270 */
[----:B-----5:R-:W-:Y:S02]  /*1d5a0*/  ISETP.GE.AND P5, PT, R19, UR4, PT ;  /* 0x0000000413007c0c */ /* 0x020fe4000bfa6270 */
[----:B----4-:R-:W-:-:S09]  /*1d5b0*/  ISETP.GE.AND P0, PT, R12, UR4, PT ;  /* 0x000000040c007c0c */ /* 0x010fd2000bf06270 */
[CC--:B--2---:R-:W-:Y:S02]  /*1d5c0*/  @!P1 LEA R6, P2, R10.reuse, R14.reuse, 0x2 ;  /* 0x0000000e0a069211 */ /* 0x0c4fe400078410ff */
        /* <DEDUP_REMOVED lines=13> */
[----:B------:R-:W-:Y:S01]  /*1d6a0*/  VIADD R2, R19, 0x38 ;  /* 0x0000003813027836 */ /* 0x000fe20000000000 */
[CC--:B------:R-:W-:Y:S02]  /*1d6b0*/  @!P3 LEA R10, P5, R17.reuse, R14.reuse, 0x2 ;  /* 0x0000000e110ab211 */ /* 0x0c0fe400078a10ff */
[CC--:B------:R-:W-:Y:S02]  /*1d6c0*/  @!P4 LEA R12, P2, R0.reuse, R14.reuse, 0x2 ;  /* 0x0000000e000cc211 */ /* 0x0c0fe400078410ff */
[-C--:B------:R-:W-:Y:S02]  /*1d6d0*/  @!P3 LEA.HI.X R11, R17, R3.reuse, R18, 0x2, P5 ;  /* 0x00000003110bb211 */ /* 0x080fe400028f1412 */
[----:B------:R-:W-:Y:S01]  /*1d6e0*/  @!P4 LEA.HI.X R13, R0, R3, R16, 0x2, P2 ;  /* 0x00000003000dc211 */ /* 0x000fe200010f1410 */
[C---:B------:R-:W-:Y:S01]  /*1d6f0*/  VIADD R0, R19.reuse, 0x40 ;  /* 0x0000004013007836 */ /* 0x040fe20000000000 */
[----:B------:R-:W-:Y:S01]  /*1d700*/  ISETP.GE.AND P2, PT, R2, UR4, PT ;  /* 0x0000000402007c0c */ /* 0x000fe2000bf46270 */
[----:B------:R3:W-:Y:S01]  /*1d710*/  @!P3 ST.E.64 desc[UR60][R10.64], R38 ;  /* 0x000000260a00b985 */ /* 0x0007e2000c101b3c */
[----:B------:R-:W-:Y:S01]  /*1d720*/  SHF.R.S32.HI R16, RZ, 0x1f, R20 ;  /* 0x0000001fff107819 */ /* 0x000fe20000011414 */
[----:B------:R-:W-:Y:S01]  /*1d730*/  VIADD R17, R19, 0x48 ;  /* 0x0000004813117836 */ /* 0x000fe20000000000 */
[----:B------:R-:W-:Y:S01]  /*1d740*/  ISETP.GE.AND P3, PT, R0, UR4, PT ;  /* 0x0000000400007c0c */ /* 0x000fe2000bf66270 */
[----:B------:R4:W-:Y:S01]  /*1d750*/  @!P4 ST.E.64 desc[UR60][R12.64], R42 ;  /* 0x0000002a0c00c985 */ /* 0x0009e2000c101b3c */
[----:B0-----:R-:W-:-:S02]  /*1d760*/  @!P1 LEA R4, P4, R20, R14, 0x2 ;  /* 0x0000000e14049211 */ /* 0x001fc400078810ff */
[----:B------:R-:W-:Y:S02]  /*1d770*/  SHF.R.S32.HI R18, RZ, 0x1f, R15 ;  /* 0x0000001fff127819 */ /* 0x000fe4000001140f */
[C---:B-1----:R-:W-:Y:S02]  /*1d780*/  @!P0 LEA R6, P5, R15.reuse, R14, 0x2 ;  /* 0x0000000e0f068211 */ /* 0x042fe400078a10ff */
[-C--:B------:R-:W-:Y:S02]  /*1d790*/  @!P1 LEA.HI.X R5, R20, R3.reuse, R16, 0x2, P4 ;  /* 0x0000000314059211 */ /* 0x080fe400020f1410 */
[----:B------:R-:W-:Y:S01]  /*1d7a0*/  @!P0 LEA.HI.X R7, R15, R3, R18, 0x2, P5 ;  /* 0x000000030f078211 */ /* 0x000fe200028f1412 */
[----:B------:R-:W-:Y:S01]  /*1d7b0*/  VIADD R15, R19, 0x50 ;  /* 0x00000050130f7836 */ /* 0x000fe20000000000 */
[----:B------:R-:W-:Y:S01]  /*1d7c0*/  ISETP.GE.AND P5, PT, R17, UR4, PT ;  /* 0x0000000411007c0c */ /* 0x000fe2000bfa6270 */
[----:B------:R0:W-:Y:S01]  /*1d7d0*/  @!P1 ST.E.64 desc[UR60][R4.64], R46 ;  /* 0x0000002e04009985 */ /* 0x0001e2000c101b3c */
[----:B--2---:R-:W-:-:S02]  /*1d7e0*/  SHF.R.S32.HI R9, RZ, 0x1f, R2 ;  /* 0x0000001fff097819 */ /* 0x004fc40000011402 */
[CC--:B------:R-:W-:Y:S02]  /*1d7f0*/  @!P2 LEA R8, P4, R2.reuse, R14.reuse, 0x2 ;  /* 0x0000000e0208a211 */ /* 0x0c0fe400078810ff */
[----:B------:R-:W-:Y:S02]  /*1d800*/  ISETP.GE.AND P1, PT, R15, UR4, PT ;  /* 0x000000040f007c0c */ /* 0x000fe4000bf26270 */
[----:B------:R-:W-:Y:S02]  /*1d810*/  @!P2 LEA.HI.X R9, R2, R3, R9, 0x2, P4 ;  /* 0x000000030209a211 */ /* 0x000fe400020f1409 */
[----:B------:R-:W-:Y:S02]  /*1d820*/  SHF.R.S32.HI R2, RZ, 0x1f, R0 ;  /* 0x0000001fff027819 */ /* 0x000fe40000011400 */
[----:B---3--:R-:W-:-:S04]  /*1d830*/  @!P3 LEA R10, P4, R0, R14, 0x2 ;  /* 0x0000000e000ab211 */ /* 0x008fc800078810ff */
[----:B------:R-:W-:Y:S02]  /*1d840*/  @!P3 LEA.HI.X R11, R0, R3, R2, 0x2, P4 ;  /* 0x00000003000bb211 */ /* 0x000fe400020f1402 */
[----:B------:R-:W-:Y:S02]  /*1d850*/  SHF.R.S32.HI R0, RZ, 0x1f, R17 ;  /* 0x0000001fff007819 */ /* 0x000fe40000011411 */
[----:B----4-:R-:W-:-:S04]  /*1d860*/  @!P5 LEA R12, P4, R17, R14, 0x2 ;  /* 0x0000000e110cd211 */ /* 0x010fc800078810ff */
        /* <DEDUP_REMOVED lines=17> */
.L_x_2472:
        /* <DEDUP_REMOVED lines=15> */
[----:B0-----:R-:W-:Y:S01]  /*1da70*/  IMAD.U32 R6, RZ, RZ, UR4 ;  /* 0x00000004ff067e24 */ /* 0x001fe2000f8e00ff */
        /* <DEDUP_REMOVED lines=11> */
[----:B0-----:R-:W2:Y:S04]  /*1db30*/  LDG.E R5, desc[UR60][R2.64] ;  /* 0x0000003c02057981 */ /* 0x001ea8000c1e1900 */
[----:B-----5:R-:W2:Y:S02]  /*1db40*/  LDG.E R6, desc[UR60][R2.64+0x4] ;  /* 0x0000043c02067981 */ /* 0x020ea4000c1e1900 */
[----:B--2---:R-:W-:-:S07]  /*1db50*/  IMAD.IADD R6, R6, 0x1, -R5 ;  /* 0x0000000106067824 */ /* 0x004fce00078e0a05 */
.L_x_2484:
[----:B------:R-:W2:Y:S04]  /*1db60*/  LDL.LU R0, [R1+0x134] ;  /* 0x0001340001007983 */ /* 0x000ea80000300800 */
[----:B0-----:R-:W3:Y:S01]  /*1db70*/  LDL.LU R2, [R1+0x10c] ;  /* 0x00010c0001027983 */ /* 0x001ee20000300800 */
[----:B------:R-:W-:Y:S01]  /*1db80*/  BSSY B1, `(.L_x_2485) ;  /* 0x0000038000017945 */ /* 0x000fe20003800000 */
[----:B-----5:R-:W-:Y:S02]  /*1db90*/  SHF.R.S32.HI R18, RZ, 0x1f, R7 ;  /* 0x0000001fff127819 */ /* 0x020fe40000011407 */
[----:B--2---:R-:W-:Y:S02]  /*1dba0*/  SEL R20, R0, RZ, !P0 ;  /* 0x000000ff00147207 */ /* 0x004fe40004000000 */
[----:B---3--:R-:W-:Y:S01]  /*1dbb0*/  SEL R25, R2, RZ, !P0 ;  /* 0x000000ff02197207 */ /* 0x008fe20004000000 */
[----:B------:R-:W-:Y:S06]  /*1dbc0*/  @P3 BRA `(.L_x_2486) ;  /* 0x0000000000cc3947 */ /* 0x000fec0003800000 */
[----:B------:R-:W2:Y:S01]  /*1dbd0*/  LDL R2, [R1+0xf4] ;  /* 0x0000f40001027983 */ /* 0x000ea20000100800 */
        /* <DEDUP_REMOVED lines=13> */
[----:B------:R-:W1:Y:S08]  /*1dcb0*/  LDC.64 R10, c[0x0][R16+0x220] ;  /* 0x00008800100a7b82 */ /* 0x000e700000000a00 */
[----:B------:R-:W2:Y:S08]  /*1dcc0*/  LDC.64 R8, c[0x0][R16+0x218] ;  /* 0x0000860010087b82 */ /* 0x000eb00000000a00 */
[----:B------:R-:W4:Y:S08]  /*1dcd0*/  LDC.64 R12, c[0x0][R16+0x228] ;  /* 0x00008a00100c7b82 */ /* 0x000f300000000a00 */
[----:B------:R-:W5:Y:S08]  /*1dce0*/  @P1 LDC R0, c[0x0][0xbec] ;  /* 0x0002fb00ff001b82 */ /* 0x000f700000000800 */
[----:B------:R-:W4:Y:S08]  /*1dcf0*/  LDC.64 R4, c[0x0][R16+0x210] ;  /* 0x0000840010047b82 */ /* 0x000f300000000a00 */
[----:B------:R-:W4:Y:S01]  /*1dd00*/  @P1 LDC R21, c[0x0][0xbf0] ;  /* 0x0002fc00ff151b82 */ /* 0x000f220000000800 */
[----:B-----5:R-:W-:-:S07]  /*1dd10*/  @P1 IMAD.HI.U32 R0, R27, R0, RZ ;  /* 0x000000001b001227 */ /* 0x020fce00078e00ff */
[----:B0-----:R-:W0:Y:S01]  /*1dd20*/  @!P0 LDC R2, c[0x0][0xb50] ;  /* 0x0002d400ff028b82 */ /* 0x001e220000000800 */
[----:B-1----:R-:W-:-:S07]  /*1dd30*/  IMAD R11, R11, R25, RZ ;  /* 0x000000190b0b7224 */ /* 0x002fce00078e02ff */
[----:B------:R-:W1:Y:S01]  /*1dd40*/  @!P0 LDC R3, c[0x0][0xb54] ;  /* 0x0002d500ff038b82 */ /* 0x000e620000000800 */
[----:B----4-:R-:W-:Y:S01]  /*1dd50*/  @P1 SHF.R.U32.HI R17, RZ, R21, R0 ;  /* 0x00000015ff111219 */ /* 0x010fe20000011600 */
        /* <DEDUP_REMOVED lines=26> */
.L_x_2486:
[----:B------:R-:W-:Y:S05]  /*1df00*/  BSYNC B1 ;  /* 0x0000000000017941 */ /* 0x000fea0003800000 */
.L_x_2485:
[----:B------:R-:W-:Y:S05]  /*1df10*/  @P2 BRA `(.L_x_2479) ;  /* 0x0000000400782947 */ /* 0x000fea0003800000 */
[----:B------:R-:W2:Y:S01]  /*1df20*/  LDL.LU R10, [R1+0x104] ;  /* 0x00010400010a7983 */ /* 0x000ea20000300800 */
[----:B------:R-:W1:Y:S01]  /*1df30*/  LDC R17, c[0x0][0xbe8] ;  /* 0x0002fa00ff117b82 */ /* 0x000e620000000800 */
[----:B0-----:R-:W-:Y:S01]  /*1df40*/  SHF.R.S32.HI R3, RZ, 0x1f, R24 ;  /* 0x0000001fff037819 */ /* 0x001fe20000011418 */
[----:B------:R-:W-:Y:S01]  /*1df50*/  ULDC.64 UR4, c[0x0][0xaa0] ;  /* 0x0002a80000047ab9 */ /* 0x000fe20000000a00 */
[----:B------:R-:W3:Y:S01]  /*1df60*/  LDL R16, [R1+0xf4] ;  /* 0x0000f40001107983 */ /* 0x000ee20000100800 */
        /* <DEDUP_REMOVED lines=13> */
[----:B-1----:R-:W-:-:S13]  /*1e040*/  ISETP.NE.AND P0, PT, R17, 0x1, PT ;  /* 0x000000011100780c */ /* 0x002fda0003f05270 */
[----:B------:R-:W0:Y:S08]  /*1e050*/  @P0 LDC R8, c[0x0][0xbec] ;  /* 0x0002fb00ff080b82 */ /* 0x000e300000000800 */
[----:B------:R-:W1:Y:S01]  /*1e060*/  @P0 LDC R11, c[0x0][0xbf0] ;  /* 0x0002fc00ff0b0b82 */ /* 0x000e620000000800 */
[----:B--2---:R-:W-:-:S04]  /*1e070*/  IMAD.WIDE.U32 R2, R10, UR4, R2 ;  /* 0x000000040a027c25 */ /* 0x004fc8000f8e0002 */
[----:B---3--:R-:W-:Y:S02]  /*1e080*/  IMAD.IADD R9, R16, 0x1, R0 ;  /* 0x0000000110097824 */ /* 0x008fe400078e0200 */
[----:B------:R-:W-:Y:S01]  /*1e090*/  IMAD R3, R10, UR5, R3 ;  /* 0x000000050a037c24 */ /* 0x000fe2000f8e0203 */
[----:B------:R-:W-:Y:S01]  /*1e0a0*/  ULDC.64 UR4, c[0x0][0xae0] ;  /* 0x0002b80000047ab9 */ /* 0x000fe20000000a00 */
[----:B0-----:R-:W-:-:S04]  /*1e0b0*/  @P0 IMAD.HI.U32 R0, R9, R8, RZ ;  /* 0x0000000809000227 */ /* 0x001fc800078e00ff */
[----:B------:R-:W-:Y:S01]  /*1e0c0*/  IMAD.MOV.U32 R5, RZ, RZ, R9 ;  /* 0x000000ffff057224 */ /* 0x000fe200078e0009 */
[----:B-1----:R-:W-:Y:S01]  /*1e0d0*/  @P0 SHF.R.U32.HI R5, RZ, R11, R0 ;  /* 0x0000000bff050219 */ /* 0x002fe20000011600 */
        /* <DEDUP_REMOVED lines=25> */
[----:B------:R0:W1:Y:S04]  /*1e270*/  SHFL.IDX PT, R3, R2, RZ, 0x1c1f ;  /* 0x001c1fff02037589 */ /* 0x00006800000e0000 */
[----:B------:R0:W2:Y:S02]  /*1e280*/  SHFL.IDX PT, R14, R0, RZ, 0x1c1f ;  /* 0x001c1fff000e7589 */ /* 0x0000a400000e0000 */
.L_x_2697:
        /* <DEDUP_REMOVED lines=11> */
[C---:B------:R-:W-:Y:S01]  /*1e340*/  @!P4 LEA R20, P1, R8.reuse, R14, 0x1 ;  /* 0x0000000e0814c211 */ /* 0x040fe200078208ff */
[----:B------:R-:W-:Y:S01]  /*1e350*/  @!P2 IMAD.WIDE R12, R5, 0x2, R14 ;  /* 0x00000002050ca825 */ /* 0x000fe200078e020e */
[-C--:B------:R-:W-:Y:S02]  /*1e360*/  @!P3 LEA.HI.X R19, R9, R3.reuse, R10, 0x1, P0 ;  /* 0x000000030913b211 */ /* 0x080fe400000f0c0a */
[----:B------:R-:W-:Y:S02]  /*1e370*/  @!P4 LEA.HI.X R21, R8, R3, R7, 0x1, P1 ;  /* 0x000000030815c211 */ /* 0x000fe400008f0c07 */
[----:B------:R3:W-:Y:S04]  /*1e380*/  @!P2 ST.E.128 desc[UR60][R12.64], RZ ;  /* 0x000000ff0c00a985 */ /* 0x0007e8000c101d3c */
[----:B------:R3:W-:Y:S04]  /*1e390*/  @!P3 ST.E.128 desc[UR60][R18.64], RZ ;  /* 0x000000ff1200b985 */ /* 0x0007e8000c101d3c */
[----:B------:R3:W-:Y:S02]  /*1e3a0*/  @!P4 ST.E.128 desc[UR60][R20.64], RZ ;  /* 0x000000ff1400c985 */ /* 0x0007e4000c101d3c */
.L_x_2489:
[----:B------:R-:W-:Y:S05]  /*1e3b0*/  BSYNC B1 ;  /* 0x0000000000017941 */ /* 0x000fea0003800000 */
.L_x_2488:
[----:B------:R-:W-:-:S03]  /*1e3c0*/  UMOV UR4, 0xffffffff ;  /* 0xffffffff00047882 */ /* 0x000fc60000000000 */
[----:B------:R-:W-:Y:S05]  /*1e3d0*/  BRA.DIV UR4, `(.L_x_2490) ;  /* 0x0000009604c87947 */ /* 0x000fea000b800000 */
[----:B-1----:R1:W4:Y:S04]  /*1e3e0*/  SHFL.IDX PT, R3, R2, 0x1, 0x1c1f ;  /* 0x003c1f0002037f89 */ /* 0x00232800000e0000 */
[----:B--2---:R1:W2:Y:S02]  /*1e3f0*/  SHFL.IDX PT, R14, R0, 0x1, 0x1c1f ;  /* 0x003c1f00000e7f89 */ /* 0x0042a400000e0000 */
.L_x_2701:
[----:B01----:R-:W-:-:S05]  /*1e400*/  VIADD R0, R4, 0x60 ;  /* 0x0000006004007836 */ /* 0x003fca0000000000 */
[----:B------:R-:W-:-:S13]  /*1e410*/  ISETP.GE.AND P0, PT, R0, R17, PT ;  /* 0x000000110000720c */ /* 0x000fda0003f06270 */
[----:B------:R-:W-:Y:S05]  /*1e420*/  @P0 BRA `(.L_x_2479) ;  /* 0x0000000000340947 */ /* 0x000fea0003800000 */
[----:B------:R-:W-:Y:S02]  /*1e430*/  ULDC UR4, c[0x0][0xac8] ;  /* 0x0002b20000047ab9 */ /* 0x000fe40000000800 */
[----:B------:R-:W-:Y:S02]  /*1e440*/  ISETP.GE.AND P2, PT, R5, UR4, PT ;  /* 0x0000000405007c0c */ /* 0x000fe4000bf46270 */
[----:B------:R-:W-:Y:S02]  /*1e450*/  ISETP.GE.AND P3, PT, R9, UR4, PT ;  /* 0x0000000409007c0c */ /* 0x000fe4000bf66270 */
[----:B------:R-:W-:-:S09]  /*1e460*/  ISETP.GE.AND P4, PT, R8, UR4, PT ;  /* 0x0000000408007c0c */ /* 0x000fd2000bf86270 */
[----:B----4-:R-:W-:Y:S02]  /*1e470*/  @!P2 IMAD.MOV.U32 R15, RZ, RZ, R3 ;  /* 0x000000ffff0fa224 */ /* 0x010fe400078e0003 */
[-C--:B--23--:R-:W-:Y:S02]  /*1e480*/  @!P3 LEA R12, P0, R9, R14.reuse, 0x1 ;  /* 0x0000000e090cb211 */ /* 0x08cfe400078008ff */
[C---:B------:R-:W-:Y:S01]  /*1e490*/  @!P4 LEA R2, P1, R8.reuse, R14, 0x1 ;  /* 0x0000000e0802c211 */ /* 0x040fe200078208ff */
[----:B------:R-:W-:Y:S01]  /*1e4a0*/  @!P2 IMAD.WIDE R4, R5, 0x2, R14 ;  /* 0x000000020504a825 */ /* 0x000fe200078e020e */
[-C--:B------:R-:W-:Y:S02]  /*1e4b0*/  @!P3 LEA.HI.X R13, R9, R3.reuse, R10, 0x1, P0 ;  /* 0x00000003090db211 */ /* 0x080fe400000f0c0a */
[----:B------:R-:W-:Y:S02]  /*1e4c0*/  @!P4 LEA.HI.X R3, R8, R3, R7, 0x1, P1 ;  /* 0x000000030803c211 */ /* 0x000fe400008f0c07 */
[----:B------:R1:W-:Y:S04]  /*1e4d0*/  @!P2 ST.E.128 desc[UR60][R4.64], RZ ;  /* 0x000000ff0400a985 */ /* 0x0003e8000c101d3c */
[----:B------:R1:W-:Y:S04]  /*1e4e0*/  @!P3 ST.E.128 desc[UR60][R12.64], RZ ;  /* 0x000000ff0c00b985 */ /* 0x0003e8000c101d3c */
[----:B------:R1:W-:Y:S02]  /*1e4f0*/  @!P4 ST.E.128 desc[UR60][R2.64], RZ ;  /* 0x000000ff0200c985 */ /* 0x0003e4000c101d3c */
.L_x_2479:
[----:B------:R-:W-:Y:S05]  /*1e500*/  BSYNC B0 ;  /* 0x0000000000007941 */ /* 0x000fea0003800000 */
.L_x_2471:
[----:B------:R-:W-:Y:S02]  /*1e510*/  ULDC UR4, c[0x0][0xc3c] ;  /* 0x00030f0000047ab9 */ /* 0x000fe40000000800 */
[----:B------:R-:W-:-:S13]  /*1e520*/  ISETP.GE.AND P0, PT, R107, UR4, PT ;  /* 0x000000046b007c0c */ /* 0x000fda000bf06270 */
[----:B------:R-:W-:Y:S05]  /*1e530*/  @!P0 BRA `(.L_x_2491) ;  /* 0xfffffe2c008c8947 */ /* 0x000fea000383ffff */
[----:B------:R-:W-:Y:S05]  /*1e540*/  BRA `(.L_x_2333) ;  /* 0x00000088003c7947 */ /* 0x000fea0003800000 */
.L_x_2331:
[----:B------:R-:W-:-:S08]  /*1e550*/  NOP ;  /* 0x0000000000007918 */ /* 0x000fd00000000000 */
[----:B--2---:R-:W0:-:S00]  /*1e560*/  USETMAXREG.DEALLOC.CTAPOOL 0x20 ;  /* 0x00000020000079c8 */ /* 0x004e0000080e0500 */
        /* <DEDUP_REMOVED lines=16> */
.L_x_2492:
        /* <DEDUP_REMOVED lines=44> */
.L_x_2496:
        /* <DEDUP_REMOVED lines=37> */
.L_x_2494:
        /* <DEDUP_REMOVED lines=13> */
.L_x_2497:
        /* <DEDUP_REMOVED lines=61> */
.L_x_2498:
        /* <DEDUP_REMOVED lines=60> */
.L_x_2499:
[----:B------:R-:W-:-:S05]  /*1f3e0*/  LOP3.LUT R2, RZ, R2, RZ, 0x33, !PT ;  /* 0x00000002ff027212 */ /* 0x000fca00078e33ff */
[----:B------:R-:W-:Y:S01]  /*1f3f0*/  IMAD.IADD R25, R25, 0x1, R2 ;  /* 0x0000000119197824 */ /* 0x000fe200078e0202 */
[----:B------:R-:W-:Y:S06]  /*1f400*/  BRA `(.L_x_2500) ;  /* 0x00000000000c7947 */ /* 0x000fec0003800000 */
.L_x_2495:
[----:B------:R-:W-:Y:S02]  /*1f410*/  IMAD.MOV.U32 R25, RZ, RZ, RZ ;  /* 0x000000ffff197224 */ /* 0x000fe400078e00ff */
[----:B------:R-:W-:Y:S02]  /*1f420*/  IMAD.U32 R24, RZ, RZ, UR6 ;  /* 0x00000006ff187e24 */ /* 0x000fe4000f8e00ff */
[----:B------:R-:W-:-:S07]  /*1f430*/  IMAD.MOV.U32 R26, RZ, RZ, RZ ;  /* 0x000000ffff1a7224 */ /* 0x000fce00078e00ff */
.L_x_2500:
[----:B------:R-:W-:-:S13]  /*1f440*/  ISETP.NE.AND P0, PT, R0, RZ, PT ;  /* 0x000000ff0000720c */ /* 0x000fda0003f05270 */
[----:B------:R-:W0:Y:S01]  /*1f450*/  @!P0 S2R R3, SR_CgaCtaId ;  /* 0x0000000000038919 */ /* 0x000e220000008800 */
[----:B------:R-:W-:-:S04]  /*1f460*/  @!P0 MOV R0, 0x400 ;  /* 0x0000040000008802 */ /* 0x000fc80000000f00 */
[----:B0-----:R-:W-:-:S05]  /*1f470*/  @!P0 LEA R0, R3, R0, 0x18 ;  /* 0x0000000003008211 */ /* 0x001fca00078ec0ff */
[----:B------:R2:W-:Y:S01]  /*1f480*/  @!P0 STS.128 [R0+0x31cd0], R24 ;  /* 0x031cd01800008388 */ /* 0x0005e20000000c00 */
[----:B------:R-:W-:Y:S06]  /*1f490*/  BAR.ARV 0x5, 0x200 ;  /* 0x0148000000007b1d */ /* 0x000fec0000002000 */
.L_x_2493:
        /* <DEDUP_REMOVED lines=30> */
[----:B------:R-:W-:Y:S02]  /*1f680*/  STL [R1+0x4], R5 ;  /* 0x0000040501007387 */ /* 0x000fe40000100800 */
[----:B------:R-:W-:Y:S01]  /*1f690*/  LOP3.LUT R4, R4, 0x60, R2, 0xf8, !PT ;  /* 0x0000006004047812 */ /* 0x000fe200078ef802 */
[----:B------:R-:W-:-:S05]  /*1f6a0*/  IMAD R2, R3, 0x2, R16 ;  /* 0x0000000203027824 */ /* 0x000fca00078e0210 */
[----:B------:R0:W-:Y:S02]  /*1f6b0*/  STL [R1+0x10], R2 ;  /* 0x0000100201007387 */ /* 0x0001e40000100800 */
[C---:B0-----:R-:W-:Y:S02]  /*1f6c0*/  LOP3.LUT R2, R0.reuse, 0x20, RZ, 0xfc, !PT ;  /* 0x0000002000027812 */ /* 0x041fe400078efcff */
[----:B------:R-:W-:-:S07]  /*1f6d0*/  LOP3.LUT R0, R0, 0x40, RZ, 0xfc, !PT ;  /* 0x0000004000007812 */ /* 0x000fce00078efcff */
.L_x_2649:
        /* <DEDUP_REMOVED lines=14> */
[----:B---3--:R-:W-:Y:S01]  /*1f7c0*/  @P0 LEA.HI.X R5, R14, UR5, R0, 0x2, P1 ;  /* 0x000000050e050c11 */ /* 0x008fe200088f1400 */
[----:B------:R-:W-:Y:S01]  /*1f7d0*/  ULDC.64 UR4, c[0x0][0xa08] ;  /* 0x0002820000047ab9 */ /* 0x000fe20000000a00 */
[----:B------:R-:W-:Y:S01]  /*1f7e0*/  ISETP.NE.U32.AND P1, PT, RZ, UR6, PT ;  /* 0x00000006ff007c0c */ /* 0x000fe2000bf25070 */
[----:B------:R0:W-:Y:S01]  /*1f7f0*/  STL [R1+0x38], R0 ;  /* 0x0000380001007387 */ /* 0x0001e20000100800 */
[----:B------:R-:W-:-:S03]  /*1f800*/  IADD3 R2, P2, R19, UR6, RZ ;  /* 0x0000000613027c10 */ /* 0x000fc6000ff5e0ff */
[----:B-1----:R1:W5:Y:S01]  /*1f810*/  @P0 LDG.E R9, desc[UR60][R4.64] ;  /* 0x0000003c04090981 */ /* 0x002362000c1e1900 */
        /* <DEDUP_REMOVED lines=34> */
[----:B--2---:R0:W-:Y:S01]  /*1fa40*/  STL [R1+0x2c], R8 ;  /* 0x00002c0801007387 */ /* 0x0041e20000100800 */
[----:B------:R-:W-:Y:S02]  /*1fa50*/  IMAD.MOV.U32 R13, RZ, RZ, R8 ;  /* 0x000000ffff0d7224 */ /* 0x000fe400078e0008 */
[----:B0-----:R-:W-:Y:S01]  /*1fa60*/  IMAD.U32 R8, RZ, RZ, UR5 ;  /* 0x00000005ff087e24 */ /* 0x001fe2000f8e00ff */
[----:B----4-:R-:W-:Y:S06]  /*1fa70*/  @P3 BRA `(.L_x_2502) ;  /* 0x0000000000143947 */ /* 0x010fec0003800000 */
[----:B------:R-:W-:Y:S05]  /*1fa80*/  @!P0 BRA `(.L_x_2502) ;  /* 0x0000000000108947 */ /* 0x000fea0003800000 */
[----:B------:R-:W2:Y:S04]  /*1fa90*/  LDG.E R11, desc[UR60][R2.64] ;  /* 0x0000003c020b7981 */ /* 0x000ea8000c1e1900 */
[----:B------:R-:W2:Y:S02]  /*1faa0*/  LDG.E R2, desc[UR60][R2.64+0x4] ;  /* 0x0000043c02027981 */ /* 0x000ea4000c1e1900 */
[----:B--2---:R-:W-:-:S05]  /*1fab0*/  IMAD.IADD R13, R2, 0x1, -R11 ;  /* 0x00000001020d7824 */ /* 0x004fca00078e0a0b */
[----:B------:R0:W-:Y:S02]  /*1fac0*/  STL [R1+0x2c], R13 ;  /* 0x00002c0d01007387 */ /* 0x0001e40000100800 */
.L_x_2502:
[----:B------:R-:W-:Y:S01]  /*1fad0*/  ULDC.64 UR4, c[0x0][0xa20] ;  /* 0x0002880000047ab9 */ /* 0x000fe20000000a00 */
[C---:B------:R-:W-:Y:S01]  /*1fae0*/  LOP3.LUT R2, R26.reuse, 0xff000000, RZ, 0xc0, !PT ;  /* 0xff0000001a027812 */ /* 0x040fe200078ec0ff */
[----:B------:R-:W-:Y:S01]  /*1faf0*/  IMAD.MOV.U32 R23, RZ, RZ, R14 ;  /* 0x000000ffff177224 */ /* 0x000fe200078e000e */
        /* <DEDUP_REMOVED lines=12> */
.L_x_2503:
[----:B------:R-:W-:Y:S05]  /*1fbc0*/  @!P1 BRA `(.L_x_2504) ;  /* 0x00000000000c9947 */ /* 0x000fea0003800000 */
[----:B------:R-:W2:Y:S04]  /*1fbd0*/  LDG.E R10, desc[UR60][R6.64] ;  /* 0x0000003c060a7981 */ /* 0x000ea8000c1e1900 */
[----:B------:R-:W2:Y:S02]  /*1fbe0*/  LDG.E R6, desc[UR60][R6.64+0x4] ;  /* 0x0000043c06067981 */ /* 0x000ea4000c1e1900 */
[----:B--2---:R-:W-:-:S07]  /*1fbf0*/  IMAD.IADD R10, R6, 0x1, -R10 ;  /* 0x00000001060a7824 */ /* 0x004fce00078e0a0a */
.L_x_2504:
[----:B------:R-:W2:Y:S04]  /*1fc00*/  @P2 LDG.E R3, desc[UR60][R4.64] ;  /* 0x0000003c04032981 */ /* 0x000ea8000c1e1900 */
[----:B------:R3:W2:Y:S01]  /*1fc10*/  @P2 LDG.E R5, desc[UR60][R4.64+0x4] ;  /* 0x0000043c04052981 */ /* 0x0006a2000c1e1900 */
[----:B-----5:R-:W-:Y:S01]  /*1fc20*/  IMAD.IADD R10, R10, 0x1, -R9 ;  /* 0x000000010a0a7824 */ /* 0x020fe200078e0a09 */
[----:B------:R-:W-:Y:S01]  /*1fc30*/  LOP3.LUT R12, R2, 0xff, RZ, 0xc0, !PT ;  /* 0x000000ff020c7812 */ /* 0x000fe200078ec0ff */
[----:B------:R-:W-:Y:S04]  /*1fc40*/  BSSY B0, `(.L_x_2505) ;  /* 0x0000037000007945 */ /* 0x000fe80003800000 */
[----:B------:R4:W-:Y:S01]  /*1fc50*/  STL [R1+0x40], R12 ;  /* 0x0000400c01007387 */ /* 0x0009e20000100800 */
[----:B---3--:R-:W3:Y:S02]  /*1fc60*/  LDC R4, c[0x0][0x448] ;  /* 0x00011200ff047b82 */ /* 0x008ee40000000800 */
[----:B---3--:R-:W-:-:S13]  /*1fc70*/  ISETP.NE.AND P0, PT, R4, 0x1, PT ;  /* 0x000000010400780c */ /* 0x008fda0003f05270 */
[----:B------:R-:W3:Y:S08]  /*1fc80*/  @P0 LDC R6, c[0x0][0x44c] ;  /* 0x00011300ff060b82 */ /* 0x000ef00000000800 */
[----:B------:R-:W0:Y:S01]  /*1fc90*/  @P0 LDC R4, c[0x0][0x450] ;  /* 0x00011400ff040b82 */ /* 0x000e220000000800 */
[----:B--2---:R-:W-:Y:S02]  /*1fca0*/  @P2 IMAD.IADD R8, R5, 0x1, -R3 ;  /* 0x0000000105082824 */ /* 0x004fe400078e0a03 */
[----:B------:R-:W-:-:S02]  /*1fcb0*/  IMAD R3, R25, 0xc0, RZ ;  /* 0x000000c019037824 */ /* 0x000fc400078e02ff */
[----:B------:R-:W-:Y:S02]  /*1fcc0*/  IMAD.IADD R20, R10, 0x1, R8 ;  /* 0x000000010a147824 */ /* 0x000fe400078e0208 */
[----:B------:R-:W-:Y:S02]  /*1fcd0*/  VIADD R3, R3, 0xbf ;  /* 0x000000bf03037836 */ /* 0x000fe40000000000 */
[C---:B------:R-:W-:Y:S01]  /*1fce0*/  VIADD R21, R20.reuse, 0x8f ;  /* 0x0000008f14157836 */ /* 0x040fe20000000000 */
[----:B------:R-:W-:Y:S01]  /*1fcf0*/  IADD3 R20, R20, 0x90, -R13 ;  /* 0x0000009014147810 */ /* 0x000fe20007ffe80d */
[----:B---3--:R-:W-:-:S04]  /*1fd00*/  @P0 IMAD.HI.U32 R6, R3, R6, RZ ;  /* 0x0000000603060227 */ /* 0x008fc800078e00ff */
[----:B------:R-:W-:Y:S01]  /*1fd10*/  IMAD.HI R21, R21, 0x38e38e39, RZ ;  /* 0x38e38e3915157827 */ /* 0x000fe200078e02ff */
[----:B0-----:R-:W-:-:S04]  /*1fd20*/  @P0 SHF.R.U32.HI R3, RZ, R4, R6 ;  /* 0x00000004ff030219 */ /* 0x001fc80000011606 */
[----:B------:R-:W-:Y:S01]  /*1fd30*/  SHF.R.U32.HI R4, RZ, 0x1f, R21 ;  /* 0x0000001fff047819 */ /* 0x000fe20000011615 */
[----:B------:R-:W-:-:S03]  /*1fd40*/  IMAD.IADD R3, R20, 0x1, R3 ;  /* 0x0000000114037824 */ /* 0x000fc600078e0203 */
[----:B------:R-:W-:Y:S01]  /*1fd50*/  LEA.HI.SX32 R21, R21, R4, 0x1b ;  /* 0x0000000415157211 */ /* 0x000fe200078fdaff */
[----:B------:R-:W-:-:S05]  /*1fd60*/  IMAD.HI R3, R3, 0x38e38e39, RZ ;  /* 0x38e38e3903037827 */ /* 0x000fca00078e02ff */
[----:B------:R-:W-:-:S04]  /*1fd70*/  SHF.R.U32.HI R4, RZ, 0x1f, R3 ;  /* 0x0000001fff047819 */ /* 0x000fc80000011603 */
[----:B------:R-:W-:-:S04]  /*1fd80*/  LEA.HI.SX32 R4, R3, R4, 0x1b ;  /* 0x0000000403047211 */ /* 0x000fc800078fdaff */
[----:B------:R-:W-:Y:S02]  /*1fd90*/  VIMNMX R5, R21, R4, PT ;  /* 0x0000000415057248 */ /* 0x000fe40003fe0100 */
[----:B------:R-:W-:Y:S01]  /*1fda0*/  SHF.R.U32.HI R4, RZ, 0x10, R2 ;  /* 0x00000010ff047819 */ /* 0x000fe20000011602 */
[----:B------:R-:W-:Y:S01]  /*1fdb0*/  IMAD.MOV.U32 R2, RZ, RZ, RZ ;  /* 0x000000ffff027224 */ /* 0x000fe200078e00ff */
[----:B------:R-:W-:-:S13]  /*1fdc0*/  ISETP.GE.AND P0, PT, R5, 0x1, PT ;  /* 0x000000010500780c */ /* 0x000fda0003f06270 */
[----:B----4-:R-:W-:Y:S05]  /*1fdd0*/  @!P0 BRA `(.L_x_2506) ;  /* 0x0000000000748947 */ /* 0x010fea0003800000 */
[----:B------:R-:W-:Y:S01]  /*1fde0*/  ISETP.NE.AND P0, PT, R4, RZ, PT ;  /* 0x000000ff0400720c */ /* 0x000fe20003f05270 */
[----:B------:R-:W-:-:S03]  /*1fdf0*/  ULDC UR4, c[0x0][0x9f0] ;  /* 0x00027c0000047ab9 */ /* 0x000fc60000000800 */
[----:B------:R-:W-:-:S04]  /*1fe00*/  SEL R6, R4, UR4, P0 ;  /* 0x0000000404067c07 */ /* 0x000fc80008000000 */
[----:B------:R-:W-:Y:S02]  /*1fe10*/  IABS R7, R6 ;  /* 0x0000000600077213 */ /* 0x000fe40000000000 */
[----:B------:R-:W-:Y:S02]  /*1fe20*/  IADD3 R9, R6, -0x1, R5 ;  /* 0xffffffff06097810 */ /* 0x000fe40007ffe005 */
[----:B------:R-:W0:Y:S08]  /*1fe30*/  I2F.RP R2, R7 ;  /* 0x0000000700027306 */ /* 0x000e300000209400 */
[----:B0-----:R-:W0:Y:S02]  /*1fe40*/  MUFU.RCP R2, R2 ;  /* 0x0000000200027308 */ /* 0x001e240000001000 */
[----:B0-----:R-:W-:-:S06]  /*1fe50*/  VIADD R2, R2, 0xffffffe ;  /* 0x0ffffffe02027836 */ /* 0x001fcc0000000000 */
[----:B------:R0:W2:Y:S02]  /*1fe60*/  F2I.FTZ.U32.TRUNC.NTZ R3, R2 ;  /* 0x0000000200037305 */ /* 0x0000a4000021f000 */
[----:B0-----:R-:W-:-:S04]  /*1fe70*/  LOP3.LUT R2, R9, R6, RZ, 0x3c, !PT ;  /* 0x0000000609027212 */ /* 0x001fc800078e3cff */
[----:B------:R-:W-:Y:S01]  /*1fe80*/  ISETP.GE.AND P3, PT, R2, RZ, PT ;  /* 0x000000ff0200720c */ /* 0x000fe20003f66270 */
[----:B--2---:R-:W-:-:S04]  /*1fe90*/  IMAD.MOV R2, RZ, RZ, -R3 ;  /* 0x000000ffff027224 */ /* 0x004fc800078e0a03 */
[----:B-1----:R-:W-:Y:S02]  /*1fea0*/  IMAD R11, R2, R7, RZ ;  /* 0x00000007020b7224 */ /* 0x002fe400078e02ff */
        /* <DEDUP_REMOVED lines=16> */
.L_x_2506:
[----:B------:R-:W-:Y:S05]  /*1ffb0*/  BSYNC B0 ;  /* 0x0000000000007941 */ /* 0x000fea0003800000 */
.L_x_2505:
        /* <DEDUP_REMOVED lines=24> */
[----:B------:R0:W2:Y:S02]  /*20140*/  SHFL.IDX PT, R14, R6, RZ, 0x1f ;  /* 0x00001fff060e7589 */ /* 0x0000a400000e0000 */
.L_x_2704:
[----:B--2---:R-:W-:Y:S02]  /*20150*/  ISETP.NE.AND P0, PT, R14, RZ, PT ;  /* 0x000000ff0e00720c */ /* 0x004fe40003f05270 */
[----:B------:R-:W-:-:S11]  /*20160*/  PLOP3.LUT P6, PT, PT, PT, PT, 0x8, 0x0 ;  /* 0x000000000000781c */ /* 0x000fd60003fce170 */
[----:B------:R-:W-:Y:S05]  /*20170*/  @P0 BRA `(.L_x_2510) ;  /* 0x00000000000c0947 */ /* 0x000fea0003800000 */
[----:B------:R-:W-:-:S03]  /*20180*/  UMOV UR4, 0xffffffff ;  /* 0xffffffff00047882 */ /* 0x000fc60000000000 */
[----:B------:R-:W-:Y:S05]  /*20190*/  BRA.DIV UR4, `(.L_x_2511) ;  /* 0x0000007a04d47947 */ /* 0x000fea000b800000 */
[----:B------:R-:W-:-:S13]  /*201a0*/  ELECT P6, URZ, PT ;  /* 0x00000000003f782f */ /* 0x000fda00038c0000 */
.L_x_2510:
        /* <DEDUP_REMOVED lines=9> */
.L_x_2707:
[----:B------:R-:W-:Y:S05]  /*20240*/  BSYNC B1 ;  /* 0x0000000000017941 */ /* 0x000fea0003800000 */
.L_x_2512:
[----:B------:R-:W-:Y:S04]  /*20250*/  BSSY B1, `(.L_x_2514) ;  /* 0x000008c000017945 */ /* 0x000fe80003800000 */
[----:B------:R-:W-:Y:S05]  /*20260*/  @!P6 BRA `(.L_x_2515) ;  /* 0x000000080028e947 */ /* 0x000fea0003800000 */
[----:B------:R-:W1:Y:S01]  /*20270*/  LDL R8, [R1+0x4] ;  /* 0x0000040001087983 */ /* 0x000e620000100800 */
[----:B------:R-:W-:Y:S01]  /*20280*/  IMAD R9, R29, 0x8, R16 ;  /* 0x000000081d097824 */ /* 0x000fe200078e0210 */
[----:B------:R-:W2:Y:S01]  /*20290*/  S2R R7, SR_TID.X ;  /* 0x0000000000077919 */ /* 0x000ea20000002100 */
[----:B------:R-:W-:Y:S01]  /*202a0*/  BSSY B2, `(.L_x_2516) ;  /* 0x0000006000027945 */ /* 0x000fe20003800000 */
[----:B--2---:R-:W-:-:S04]  /*202b0*/  LOP3.LUT R7, R7, 0x7f, RZ, 0xc0, !PT ;  /* 0x0000007f07077812 */ /* 0x004fc800078ec0ff */
[----:B------:R-:W-:Y:S02]  /*202c0*/  ISETP.NE.AND P1, PT, R7, RZ, PT ;  /* 0x000000ff0700720c */ /* 0x000fe40003f25270 */
[----:B-1----:R-:W-:-:S04]  /*202d0*/  SHF.L.U32 R11, R8, 0x1f, RZ ;  /* 0x0000001f080b7819 */ /* 0x002fc800000006ff */
[----:B------:R-:W1:Y:S02]  /*202e0*/  SYNCS.PHASECHK.TRANS64.TRYWAIT P0, [R9+URZ+0x31ca0], R11 ;  /* 0x031ca00b090075a7 */ /* 0x000e64000800017f */
[----:B-1----:R-:W-:Y:S05]  /*202f0*/  @!P0 BRA `(.L_x_2517) ;  /* 0x0000007800b08947 */ /* 0x002fea0003800000 */
.L_x_2708:
[----:B------:R-:W-:Y:S05]  /*20300*/  BSYNC B2 ;  /* 0x0000000000027941 */ /* 0x000fea0003800000 */
.L_x_2516:
        /* <DEDUP_REMOVED lines=9> */
.L_x_2519:
[----:B------:R-:W-:Y:S05]  /*203a0*/  BSYNC B2 ;  /* 0x0000000000027941 */ /* 0x000fea0003800000 */
.L_x_2518:
        /* <DEDUP_REMOVED lines=12> */
.L_x_2520:
        /* <DEDUP_REMOVED lines=16> */
.L_x_2521:
        /* <DEDUP_REMOVED lines=16> */
.L_x_2522:
        /* <DEDUP_REMOVED lines=13> */
.L_x_2709:
[----:B------:R-:W-:Y:S05]  /*20740*/  BSYNC B2 ;  /* 0x0000000000027941 */ /* 0x000fea0003800000 */
.L_x_2523:
[----:B------:R-:W-:Y:S01]  /*20750*/  BSSY B2, `(.L_x_2525) ;  /* 0x000000b000027945 */ /* 0x000fe20003800000 */
[----:B------:R-:W-:Y:S02]  /*20760*/  IMAD.MOV.U32 R10, RZ, RZ, 0x0 ;  /* 0x00000000ff0a7424 */ /* 0x000fe400078e00ff */
[----:B01----:R-:W-:Y:S01]  /*20770*/  IMAD.MOV.U32 R11, RZ, RZ, 0x12f00000 ;  /* 0x12f00000ff0b7424 */ /* 0x003fe200078e00ff */
        /* <DEDUP_REMOVED lines=8> */
.L_x_2526:
[----:B------:R-:W-:Y:S05]  /*20800*/  BSYNC B2 ;  /* 0x0000000000027941 */ /* 0x000fea0003800000 */
.L_x_2525:
        /* <DEDUP_REMOVED lines=8> */
.L_x_2527:
        /* <DEDUP_REMOVED lines=15> */
.L_x_2528:
        /* <DEDUP_REMOVED lines=15> */
.L_x_2529:
        /* <DEDUP_REMOVED lines=10> */
.L_x_2515:
[----:B------:R-:W-:Y:S05]  /*20b10*/  BSYNC B1 ;  /* 0x0000000000017941 */ /* 0x000fea0003800000 */
.L_x_2514:
[----:B0-----:R-:W2:Y:S01]  /*20b20*/  LDL.LU R6, [R1+0x4] ;  /* 0x0000040001067983 */ /* 0x001ea20000300800 */
        /* <DEDUP_REMOVED lines=8> */
[----:B------:R0:W-:Y:S02]  /*20bb0*/  STL [R1+0x4], R6 ;  /* 0x0000040601007387 */ /* 0x0001e40000100800 */
[----:B------:R-:W-:Y:S05]  /*20bc0*/  @!P2 BRA `(.L_x_2508) ;  /* 0x000000080060a947 */ /* 0x000fea0003800000 */
.L_x_2546:
[----:B------:R-:W-:Y:S05]  /*20bd0*/  YIELD ;  /* 0x0000000000007946 */ /* 0x000fea0003800000 */
[----:B------:R-:W-:Y:S04]  /*20be0*/  BSSY B1, `(.L_x_2530) ;  /* 0x000008c000017945 */ /* 0x000fe80003800000 */
[----:B--2---:R-:W-:Y:S05]  /*20bf0*/  @!P6 BRA `(.L_x_2531) ;  /* 0x000000080028e947 */ /* 0x004fea0003800000 */
[----:B0-----:R-:W2:Y:S01]  /*20c00*/  LDL R6, [R1+0x4] ;  /* 0x0000040001067983 */ /* 0x001ea20000100800 */
        /* <DEDUP_REMOVED lines=8> */
.L_x_2710:
[----:B------:R-:W-:Y:S05]  /*20c90*/  BSYNC B2 ;  /* 0x0000000000027941 */ /* 0x000fea0003800000 */
.L_x_2532:
        /* <DEDUP_REMOVED lines=9> */
.L_x_2535:
[----:B------:R-:W-:Y:S05]  /*20d30*/  BSYNC B2 ;  /* 0x0000000000027941 */ /* 0x000fea0003800000 */
.L_x_2534:
        /* <DEDUP_REMOVED lines=10> */
[----:B------:R-:W-:-:S10]  /*20de0*/  UMOV UR7, 0x12f00000 ;  /* 0x12f0000000077882 */ /* 0x000fd40000000000 */
.L_x_2536:
        /* <DEDUP_REMOVED lines=12> */
[----:B------:R-:W-:Y:S01]  /*20eb0*/  UMOV UR6, 0x0 ;  /* 0x0000000000067882 */ /* 0x000fe20000000000 */
[----:B------:R-:W-:Y:S02]  /*20ec0*/  UMOV UR7, 0x12f00000 ;  /* 0x12f0000000077882 */ /* 0x000fe40000000000 */
[----:B------:R-:W-:Y:S01]  /*20ed0*/  R2UR UR10, R11 ;  /* 0x000000000b0a72ca */ /* 0x000fe200000e0000 */
[----:B------:R-:W-:-:S14]  /*20ee0*/  VIADD R11, R7, 0x18e00 ;  /* 0x00018e00070b7836 */ /* 0x000fdc0000000000 */
.L_x_2537:
        /* <DEDUP_REMOVED lines=16> */
.L_x_2538:
        /* <DEDUP_REMOVED lines=13> */
.L_x_2711:
[----:B------:R-:W-:Y:S05]  /*210c0*/  BSYNC B2 ;  /* 0x0000000000027941 */ /* 0x000fea0003800000 */
.L_x_2539:
        /* <DEDUP_REMOVED lines=11> */
.L_x_2542:
[----:B------:R-:W-:Y:S05]  /*21180*/  BSYNC B2 ;  /* 0x0000000000027941 */ /* 0x000fea0003800000 */
.L_x_2541:
        /* <DEDUP_REMOVED lines=8> */
.L_x_2543:
        /* <DEDUP_REMOVED lines=11> */
[----:B------:R-:W-:Y:S01]  /*212c0*/  R2UR UR6, R12 ;  /* 0x000000000c0672ca */ /* 0x000fe200000e0000 */
[----:B------:R-:W-:Y:S01]  /*212d0*/  VIADD R5, R7, 0x2600 ;  /* 0x0000260007057836 */ /* 0x000fe20000000000 */
[----:B------:R-:W-:Y:S02]  /*212e0*/  R2UR UR7, R13 ;  /* 0x000000000d0772ca */ /* 0x000fe400000e0000 */
[----:B------:R-:W-:Y:S02]  /*212f0*/  R2UR UR10, R8 ;  /* 0x00000000080a72ca */ /* 0x000fe400000e0000 */
[----:B------:R-:W-:-:S13]  /*21300*/  PLOP3.LUT P1, PT, PT, PT, PT, 0x80, 0x0 ;  /* 0x000000000000781c */ /* 0x000fda0003f2f070 */
.L_x_2544:
        /* <DEDUP_REMOVED lines=15> */
.L_x_2545:
        /* <DEDUP_REMOVED lines=10> */
.L_x_2531:
[----:B------:R-:W-:Y:S05]  /*214a0*/  BSYNC B1 ;  /* 0x0000000000017941 */ /* 0x000fea0003800000 */
.L_x_2530:
[----:B------:R-:W2:Y:S01]  /*214b0*/  LDL.LU R8, [R1+0x4] ;  /* 0x0000040001087983 */ /* 0x000ea20000300800 */
[----:B------:R-:W-:Y:S01]  /*214c0*/  VIADD R29, R29, 0x1 ;  /* 0x000000011d1d7836 */ /* 0x000fe20000000000 */
[C---:B------:R-:W-:Y:S01]  /*214d0*/  ISETP.GT.AND P2, PT, R10.reuse, R3, PT ;  /* 0x000000030a00720c */ /* 0x040fe20003f44270 */
[----:B------:R-:W-:-:S03]  /*214e0*/  VIADD R10, R10, 0xffffffff ;  /* 0xffffffff0a0a7836 */ /* 0x000fc60000000000 */
[----:B------:R-:W-:-:S04]  /*214f0*/  ISETP.NE.AND P1, PT, R29, 0x2, PT ;  /* 0x000000021d00780c */ /* 0x000fc80003f25270 */
[----:B------:R-:W-:Y:S02]  /*21500*/  SEL R5, RZ, 0x1, P1 ;  /* 0x00000001ff057807 */ /* 0x000fe40000800000 */
[----:B------:R-:W-:Y:S02]  /*21510*/  SEL R29, R29, RZ, P1 ;  /* 0x000000ff1d1d7207 */ /* 0x000fe40000800000 */
[----:B--2---:R-:W-:-:S05]  /*21520*/  LOP3.LUT R8, R8, R5, RZ, 0x3c, !PT ;  /* 0x0000000508087212 */ /* 0x004fca00078e3cff */
[----:B------:R2:W-:Y:S01]  /*21530*/  STL [R1+0x4], R8 ;  /* 0x0000040801007387 */ /* 0x0005e20000100800 */
[----:B------:R-:W-:Y:S05]  /*21540*/  @P2 BRA `(.L_x_2546) ;  /* 0xfffffff400a02947 */ /* 0x000fea000383ffff */
.L_x_2508:
[----:B------:R-:W-:Y:S05]  /*21550*/  BSYNC B0 ;  /* 0x0000000000007941 */ /* 0x000fea0003800000 */
.L_x_2507:
[----:B------:R-:W3:Y:S01]  /*21560*/  LDC R0, c[0x0][0x448] ;  /* 0x00011200ff007b82 */ /* 0x000ee20000000800 */
[----:B------:R-:W-:Y:S01]  /*21570*/  IMAD.MOV.U32 R2, RZ, RZ, 0xc0 ;  /* 0x000000c0ff027424 */ /* 0x000fe200078e00ff */
[----:B------:R-:W-:Y:S01]  /*21580*/  ISETP.NE.AND P2, PT, R4, RZ, PT ;  /* 0x000000ff0400720c */ /* 0x000fe20003f45270 */
[----:B------:R-:W-:Y:S05]  /*21590*/  @!P0 WARPSYNC.ALL ;  /* 0x0000000000008948 */ /* 0x000fea0003800000 */
[----:B------:R-:W-:Y:S01]  /*215a0*/  IMAD R2, R25, R2, 0xbf ;  /* 0x000000bf19027424 */ /* 0x000fe200078e0202 */
[----:B------:R-:W-:Y:S06]  /*215b0*/  BSSY B0, `(.L_x_2547) ;  /* 0x000002b000007945 */ /* 0x000fec0003800000 */
[----:B------:R-:W4:Y:S08]  /*215c0*/  @!P2 LDC R4, c[0x0][0x9f0] ;  /* 0x00027c00ff04ab82 */ /* 0x000f300000000800 */
[----:B------:R-:W-:Y:S01]  /*215d0*/  @!P0 BAR.SYNC.DEFER_BLOCKING 0xc, 0x200 ;  /* 0x0308000000008b1d */ /* 0x000fe20000010000 */
[----:B---3--:R-:W-:-:S13]  /*215e0*/  ISETP.NE.AND P1, PT, R0, 0x1, PT ;  /* 0x000000010000780c */ /* 0x008fda0003f25270 */
[----:B------:R-:W3:Y:S08]  /*215f0*/  @P1 LDC R3, c[0x0][0x44c] ;  /* 0x00011300ff031b82 */ /* 0x000ef00000000800 */
[----:B------:R-:W5:Y:S01]  /*21600*/  @P1 LDC R0, c[0x0][0x450] ;  /* 0x00011400ff001b82 */ /* 0x000f620000000800 */
[----:B---3--:R-:W-:-:S05]  /*21610*/  @P1 IMAD.HI.U32 R3, R2, R3, RZ ;  /* 0x0000000302031227 */ /* 0x008fca00078e00ff */
[----:B-----5:R-:W-:-:S05]  /*21620*/  @P1 SHF.R.U32.HI R2, RZ, R0, R3 ;  /* 0x00000000ff021219 */ /* 0x020fca0000011603 */
[----:B------:R-:W-:-:S04]  /*21630*/  IMAD.IADD R0, R20, 0x1, R2 ;  /* 0x0000000114007824 */ /* 0x000fc800078e0202 */
[----:B------:R-:W-:-:S05]  /*21640*/  IMAD.HI R0, R0, 0x38e38e39, RZ ;  /* 0x38e38e3900007827 */ /* 0x000fca00078e02ff */
[----:B------:R-:W-:-:S04]  /*21650*/  SHF.R.U32.HI R2, RZ, 0x1f, R0 ;  /* 0x0000001fff027819 */ /* 0x000fc80000011600 */
[----:B------:R-:W-:-:S04]  /*21660*/  LEA.HI.SX32 R2, R0, R2, 0x1b ;  /* 0x0000000200027211 */ /* 0x000fc800078fdaff */
[----:B------:R-:W-:-:S04]  /*21670*/  VIMNMX R7, R21, R2, PT ;  /* 0x0000000215077248 */ /* 0x000fc80003fe0100 */
[----:B------:R-:W-:Y:S01]  /*21680*/  ISETP.GE.AND P1, PT, R7, 0x1, PT ;  /* 0x000000010700780c */ /* 0x000fe20003f26270 */
[----:B------:R3:W-:Y:S04]  /*21690*/  STL [R1+0x20], R7 ;  /* 0x0000200701007387 */ /* 0x0007e80000100800 */
[----:B------:R3:W-:Y:S08]  /*216a0*/  STL [R1+0x28], RZ ;  /* 0x000028ff01007387 */ /* 0x0007f00000100800 */
[----:B---34-:R-:W-:Y:S05]  /*216b0*/  @!P1 BRA `(.L_x_2548) ;  /* 0x0000000000689947 */ /* 0x018fea0003800000 */
[-C--:B------:R-:W-:Y:S02]  /*216c0*/  IABS R0, R4.reuse ;  /* 0x0000000400007213 */ /* 0x080fe40000000000 */
[----:B0-----:R-:W-:Y:S02]  /*216d0*/  IABS R6, R4 ;  /* 0x0000000400067213 */ /* 0x001fe40000000000 */
        /* <DEDUP_REMOVED lines=24> */
.L_x_2548:
[----:B------:R-:W-:Y:S05]  /*21860*/  BSYNC B0 ;  /* 0x0000000000007941 */ /* 0x000fea0003800000 */
.L_x_2547:
[----:B------:R-:W4:Y:S04]  /*21870*/  LDL R0, [R1+0x28] ;  /* 0x0000280001007983 */ /* 0x000f280000100800 */
[----:B------:R-:W4:Y:S01]  /*21880*/  LDL R2, [R1+0x40] ;  /* 0x0000400001027983 */ /* 0x000f220000100800 */
[----:B------:R-:W-:Y:S01]  /*21890*/  BSSY B7, `(.L_x_2549) ;  /* 0x000041e000077945 */ /* 0x000fe20003800000 */
[----:B----4-:R-:W-:-:S05]  /*218a0*/  IMAD R2, R2, R0, RZ ;  /* 0x0000000002027224 */ /* 0x010fca00078e02ff */
[----:B------:R-:W-:Y:S01]  /*218b0*/  VIADDMNMX R0, R2, R0, R7, PT ;  /* 0x0000000002007246 */ /* 0x000fe20003800107 */
        /* <DEDUP_REMOVED lines=21> */
.L_x_2550:
        /* <DEDUP_REMOVED lines=11> */
[----:B0-----:R-:W-:Y:S02]  /*21ac0*/  IMAD.U32 R6, RZ, RZ, UR8 ;  /* 0x00000008ff067e24 */ /* 0x001fe4000f8e00ff */
[----:B------:R-:W-:-:S02]  /*21ad0*/  IMAD.U32 R7, RZ, RZ, UR9 ;  /* 0x00000009ff077e24 */ /* 0x000fc4000f8e00ff */
[----:B------:R-:W-:Y:S02]  /*21ae0*/  IMAD.U32 R10, RZ, RZ, UR4 ;  /* 0x00000004ff0a7e24 */ /* 0x000fe4000f8e00ff */
[----:B-1----:R-:W-:Y:S02]  /*21af0*/  IMAD.U32 R11, RZ, RZ, UR5 ;  /* 0x00000005ff0b7e24 */ /* 0x002fe4000f8e00ff */
[----:B--2---:R-:W-:Y:S02]  /*21b00*/  IMAD.MOV.U32 R8, RZ, RZ, 0x70 ;  /* 0x00000070ff087424 */ /* 0x004fe400078e00ff */
[----:B------:R-:W-:Y:S02]  /*21b10*/  IMAD.MOV.U32 R12, RZ, RZ, 0x1 ;  /* 0x00000001ff0c7424 */ /* 0x000fe400078e00ff */
[----:B------:R-:W-:-:S07]  /*21b20*/  IMAD.MOV.U32 R13, RZ, RZ, RZ ;  /* 0x000000ffff0d7224 */ /* 0x000fce00078e00ff */
[----:B------:R-:W-:-:S07]  /*21b30*/  LEPC R20, `(.L_x_2553) ;  /* 0x000000001014794e */ /* 0x000fce0000000000 */
[----:B----4-:R-:W-:Y:S05]  /*21b40*/  CALL.ABS.NOINC R2 ;  /* 0x0000000002007343 */ /* 0x010fea0003c00000 */
.L_x_2553:
[----:B------:R-:W-:Y:S05]  /*21b50*/  BSYNC B6 ;  /* 0x0000000000067941 */ /* 0x000fea0003800000 */
.L_x_2552:
        /* <DEDUP_REMOVED lines=20> */
.L_x_2556:
        /* <DEDUP_REMOVED lines=16> */
.L_x_2555:
[----:B------:R-:W-:Y:S05]  /*21da0*/  BSYNC B6 ;  /* 0x0000000000067941 */ /* 0x000fea0003800000 */
.L_x_2554:
        /* <DEDUP_REMOVED lines=21> */
.L_x_2714:
[----:B----4-:R-:W4:Y:S01]  /*21f00*/  LDL.LU R0, [R1] ;  /* 0x0000000001007983 */ /* 0x010f220000300800 */
[----:B------:R-:W-:Y:S02]  /*21f10*/  PLOP3.LUT P1, PT, PT, PT, PT, 0x8, 0x0 ;  /* 0x000000000000781c */ /* 0x000fe40003f2e170 */
[----:B0-----:R-:W-:Y:S02]  /*21f20*/  ISETP.NE.AND P0, PT, R14, RZ, PT ;  /* 0x000000ff0e00720c */ /* 0x001fe40003f05270 */
[----:B----4-:R-:W-:-:S09]  /*21f30*/  LOP3.LUT R0, R0, 0xfffffffe, RZ, 0xc0, !PT ;  /* 0xfffffffe00007812 */ /* 0x010fd200078ec0ff */
[----:B------:R-:W-:-:S05]  /*21f40*/  @P1 LOP3.LUT R0, R0, 0x1, RZ, 0xfc, !PT ;  /* 0x0000000100001812 */ /* 0x000fca00078efcff */
[----:B------:R0:W-:Y:S01]  /*21f50*/  STL [R1], R0 ;  /* 0x0000000001007387 */ /* 0x0001e20000100800 */
[----:B------:R-:W-:Y:S05]  /*21f60*/  @P0 BRA `(.L_x_2558) ;  /* 0x0000000400240947 */ /* 0x000fea0003800000 */
[----:B------:R-:W-:-:S03]  /*21f70*/  UMOV UR4, 0xffffffff ;  /* 0xffffffff00047882 */ /* 0x000fc60000000000 */
[----:B------:R-:W-:Y:S05]  /*21f80*/  BRA.DIV UR4, `(.L_x_2559) ;  /* 0x0000006204107947 */ /* 0x000fea000b800000 */
[----:B------:R-:W-:-:S13]  /*21f90*/  ELECT P6, URZ, PT ;  /* 0x00000000003f782f */ /* 0x000fda00038c0000 */
.L_x_2717:
[----:B------:R-:W-:Y:S05]  /*21fa0*/  @!P6 BRA `(.L_x_2558) ;  /* 0x000000040014e947 */ /* 0x000fea0003800000 */
[----:B------:R-:W-:-:S04]  /*21fb0*/  ISETP.NE.U32.AND P0, PT, R2, RZ, PT ;  /* 0x000000ff0200720c */ /* 0x000fc80003f05070 */
[----:B------:R-:W-:-:S13]  /*21fc0*/  ISETP.NE.AND.EX P0, PT, R3, RZ, PT, P0 ;  /* 0x000000ff0300720c */ /* 0x000fda0003f05300 */
[----:B------:R-:W-:Y:S05]  /*21fd0*/  @!P0 BRA `(.L_x_2560) ;  /* 0x0000000000488947 */ /* 0x000fea0003800000 */
[----:B------:R-:W4:Y:S01]  /*21fe0*/  LDC R6, c[0x0][0x43c] ;  /* 0x00010f00ff067b82 */ /* 0x000f220000000800 */
[----:B0-----:R-:W-:Y:S01]  /*21ff0*/  IMAD.MOV.U32 R0, RZ, RZ, R22 ;  /* 0x000000ffff007224 */ /* 0x001fe200078e0016 */
[----:B------:R-:W-:Y:S01]  /*22000*/  ULDC.64 UR4, c[0x0][0x428] ;  /* 0x00010a0000047ab9 */ /* 0x000fe20000000a00 */
[----:B----4-:R-:W-:-:S13]  /*22010*/  ISETP.NE.AND P0, PT, R6, 0x1, PT ;  /* 0x000000010600780c */ /* 0x010fda0003f05270 */
        /* <DEDUP_REMOVED lines=14> */
.L_x_2560:
[----:B0-----:R-:W-:Y:S01]  /*22100*/  IMAD R0, R18, 0x8, R16 ;  /* 0x0000000812007824 */ /* 0x001fe200078e0210 */
[----:B----4-:R-:W-:-:S04]  /*22110*/  SHF.L.U32 R2, R28, 0x1f, RZ ;  /* 0x0000001f1c027819 */ /* 0x010fc800000006ff */
[----:B------:R-:W0:Y:S02]  /*22120*/  SYNCS.PHASECHK.TRANS64.TRYWAIT P0, [R0+URZ+0x31c40], R2 ;  /* 0x031c4002000075a7 */ /* 0x000e24000800017f */
[----:B0-----:R-:W-:Y:S05]  /*22130*/  @!P0 BRA `(.L_x_2561) ;  /* 0x0000005c00c48947 */ /* 0x001fea0003800000 */
.L_x_2718:
        /* <DEDUP_REMOVED lines=11> */
.L_x_2562:
[----:B0-----:R-:W4:Y:S01]  /*221f0*/  LDL.LU R2, [R1] ;  /* 0x0000000001027983 */ /* 0x001f220000300800 */
        /* <DEDUP_REMOVED lines=30> */
[----:B------:R0:W-:Y:S01]  /*223e0*/  STL [R1], R2 ;  /* 0x0000000201007387 */ /* 0x0001e20000100800 */
[----:B------:R-:W-:Y:S01]  /*223f0*/  NOP ;  /* 0x0000000000007918 */ /* 0x000fe20000000000 */
.L_x_2558:
[----:B------:R-:W4:Y:S04]  /*22400*/  LDL.LU R4, [R1+0x1c] ;  /* 0x00001c0001047983 */ /* 0x000f280000300800 */
[----:B------:R-:W5:Y:S04]  /*22410*/  LDL.LU R6, [R1+0x14] ;  /* 0x0000140001067983 */ /* 0x000f680000300800 */
        /* <DEDUP_REMOVED lines=32> */
[----:B-1----:R-:W-:Y:S02]  /*22620*/  IMAD.U32 R11, RZ, RZ, UR9 ;  /* 0x00000009ff0b7e24 */ /* 0x002fe4000f8e00ff */
[----:B------:R-:W-:Y:S02]  /*22630*/  IMAD.MOV.U32 R8, RZ, RZ, 0x70 ;  /* 0x00000070ff087424 */ /* 0x000fe400078e00ff */
[----:B------:R-:W-:Y:S02]  /*22640*/  IMAD.MOV.U32 R12, RZ, RZ, 0x1 ;  /* 0x00000001ff0c7424 */ /* 0x000fe400078e00ff */
[----:B------:R-:W-:-:S07]  /*22650*/  IMAD.MOV.U32 R13, RZ, RZ, RZ ;  /* 0x000000ffff0d7224 */ /* 0x000fce00078e00ff */
[----:B------:R-:W-:-:S07]  /*22660*/  LEPC R20, `(.L_x_2564) ;  /* 0x000000001014794e */ /* 0x000fce0000000000 */
[----:B0-----:R-:W-:Y:S05]  /*22670*/  CALL.ABS.NOINC R2 ;  /* 0x0000000002007343 */ /* 0x001fea0003c00000 */
.L_x_2564:
[----:B------:R-:W-:Y:S05]  /*22680*/  BSYNC B6 ;  /* 0x0000000000067941 */ /* 0x000fea0003800000 */
.L_x_2563:
        /* <DEDUP_REMOVED lines=9> */
[----:B-1----:R-:W1:Y:S01]  /*22720*/  S2R R11, SR_TID.X ;  /* 0x00000000000b7919 */ /* 0x002e620000002100 */
[----:B---3--:R-:W-:-:S13]  /*22730*/  ISETP.NE.AND P1, PT, R10, 0x1, PT ;  /* 0x000000010a00780c */ /* 0x008fda0003f25270 */
        /* <DEDUP_REMOVED lines=26> */
[--C-:B------:R-:W-:Y:S01]  /*228e0*/  SHF.R.S32.HI R5, RZ, 0x1f, R4.reuse ;  /* 0x0000001fff057819 */ /* 0x100fe20000011404 */
[----:B------:R-:W-:-:S04]  /*228f0*/  IMAD.MOV R8, RZ, RZ, -R4 ;  /* 0x000000ffff087224 */ /* 0x000fc800078e0a04 */
[----:B------:R-:W-:Y:S02]  /*22900*/  IMAD R5, R5, UR4, RZ ;  /* 0x0000000405057c24 */ /* 0x000fe4000f8e02ff */
[----:B------:R-:W-:Y:S02]  /*22910*/  IMAD R8, R10, R8, R0 ;  /* 0x000000080a087224 */ /* 0x000fe400078e0200 */
[C---:B------:R-:W-:Y:S02]  /*22920*/  IMAD R6, R4.reuse, UR5, R5 ;  /* 0x0000000504067c24 */ /* 0x040fe4000f8e0205 */
[----:B------:R-:W-:-:S04]  /*22930*/  IMAD.WIDE.U32 R4, R4, UR4, R2 ;  /* 0x0000000404047c25 */ /* 0x000fc8000f8e0002 */
[----:B------:R-:W-:Y:S01]  /*22940*/  IMAD.IADD R5, R5, 0x1, R6 ;  /* 0x0000000105057824 */ /* 0x000fe200078e0206 */
[----:B------:R-:W-:Y:S01]  /*22950*/  SHF.R.S32.HI R6, RZ, 0x1f, R8 ;  /* 0x0000001fff067819 */ /* 0x000fe20000011408 */
[----:B------:R-:W-:-:S04]  /*22960*/  VIADD R0, R0, 0x80 ;  /* 0x0000008000007836 */ /* 0x000fc80000000000 */
[----:B------:R-:W-:Y:S02]  /*22970*/  IMAD R9, R6, UR6, RZ ;  /* 0x0000000606097c24 */ /* 0x000fe4000f8e02ff */
[----:B------:R-:W-:-:S04]  /*22980*/  IMAD.WIDE.U32 R6, R8, UR6, R4 ;  /* 0x0000000608067c25 */ /* 0x000fc8000f8e0004 */
[----:B------:R-:W-:Y:S01]  /*22990*/  IMAD R5, R8, UR7, R9 ;  /* 0x0000000708057c24 */ /* 0x000fe2000f8e0209 */
[----:B------:R-:W-:Y:S01]  /*229a0*/  LEA R4, P0, R6, UR8, 0x1 ;  /* 0x0000000806047c11 */ /* 0x000fe2000f8008ff */
[----:B------:R-:W0:Y:S02]  /*229b0*/  @P1 LDC R8, c[0x0][0x450] ;  /* 0x00011400ff081b82 */ /* 0x000e240000000800 */
[----:B------:R-:W-:-:S05]  /*229c0*/  IMAD.IADD R5, R7, 0x1, R5 ;  /* 0x0000000107057824 */ /* 0x000fca00078e0205 */
[----:B------:R-:W-:Y:S01]  /*229d0*/  LEA.HI.X R5, R6, UR9, R5, 0x1, P0 ;  /* 0x0000000906057c11 */ /* 0x000fe200080f0c05 */
[----:B------:R-:W1:Y:S01]  /*229e0*/  @P1 LDC R7, c[0x0][0x44c] ;  /* 0x00011300ff071b82 */ /* 0x000e620000000800 */
[----:B------:R-:W-:Y:S02]  /*229f0*/  IMAD.MOV.U32 R6, RZ, RZ, R0 ;  /* 0x000000ffff067224 */ /* 0x000fe400078e0000 */
[----:B-1----:R-:W-:-:S05]  /*22a00*/  @P1 IMAD.HI.U32 R7, R0, R7, RZ ;  /* 0x0000000700071227 */ /* 0x002fca00078e00ff */
[----:B0-----:R-:W-:Y:S02]  /*22a10*/  @P1 SHF.R.U32.HI R6, RZ, R8, R7 ;  /* 0x00000008ff061219 */ /* 0x001fe40000011607 */
[----:B------:R0:W5:Y:S03]  /*22a20*/  LDL R8, [R1+0x10] ;  /* 0x0000100001087983 */ /* 0x0001660000100800 */
        /* <DEDUP_REMOVED lines=80> */
.L_x_2731:
[----:B------:R-:W-:-:S05]  /*22f30*/  VIADD R25, R25, 0xa0 ;  /* 0x000000a019197836 */ /* 0x000fca0000000000 */
[----:B------:R-:W-:-:S13]  /*22f40*/  ISETP.GE.AND P3, PT, R25, R0, PT ;  /* 0x000000001900720c */ /* 0x000fda0003f66270 */
[----:B-1----:R-:W-:-:S05]  /*22f50*/  @!P3 LEA R2, P4, R20, R2, 0x1 ;  /* 0x000000021402b211 */ /* 0x002fca00078808ff */
[----:B------:R-:W-:-:S05]  /*22f60*/  @!P3 IMAD.X R3, RZ, RZ, R6, P4 ;  /* 0x000000ffff03b224 */ /* 0x000fca00020e0606 */
[----:B------:R-:W-:Y:S01]  /*22f70*/  @!PT LDS RZ, [RZ] ;  /* 0x00000000fffff984 */ /* 0x000fe20000000800 */
[----:B------:R-:W-:Y:S01]  /*22f80*/  @!PT LDS RZ, [RZ] ;  /* 0x00000000fffff984 */ /* 0x000fe20000000800 */
[----:B------:R-:W-:Y:S01]  /*22f90*/  @!PT LDS RZ, [RZ] ;  /* 0x00000000fffff984 */ /* 0x000fe20000000800 */
[----:B------:R-:W-:Y:S04]  /*22fa0*/  @!P3 LDGSTS.E.BYPASS.LTC128B.128 [R8+0x10200], desc[UR60][R2.64], !P2 ;  /* 0x102000000208bfae */ /* 0x000fe8000d101d7c */
[----:B------:R-:W-:Y:S04]  /*22fb0*/  @!P3 LDGSTS.E.BYPASS.LTC128B.128 [R8+0x13200], desc[UR60][R2.64+0x40], !P1 ;  /* 0x132000400208bfae */ /* 0x000fe8000c901d7c */
[----:B------:R1:W-:Y:S01]  /*22fc0*/  @!P3 LDGSTS.E.BYPASS.LTC128B.128 [R8+0x16200], desc[UR60][R2.64+0x80], !P0 ;  /* 0x162000800208bfae */ /* 0x0003e2000c101d7c */
[----:B------:R-:W-:Y:S01]  /*22fd0*/  PLOP3.LUT P0, PT, PT, PT, PT, 0x80, 0x0 ;  /* 0x000000000000781c */ /* 0x000fe20003f0f070 */
[----:B------:R-:W-:Y:S01]  /*22fe0*/  NOP ;  /* 0x0000000000007918 */ /* 0x000fe20000000000 */
[----:B-1----:R-:W-:-:S11]  /*22ff0*/  VIADD R8, R16, 0x31c00 ;  /* 0x00031c0010087836 */ /* 0x002fd60000000000 */
.L_x_2566:
[----:B------:R-:W-:Y:S02]  /*23000*/  PLOP3.LUT P1, PT, P1, P0, PT, 0xa2, 0x0 ;  /* 0x000000000000781c */ /* 0x000fe40000f21472 */
[----:B------:R-:W-:-:S08]  /*23010*/  @P0 R2UR P1, UR4, R16 ;  /* 0x00000000100402ca */ /* 0x000fd00000020000 */
[----:B------:R-:W-:-:S05]  /*23020*/  @P0 PLOP3.LUT P0, PT, P1, PT, PT, 0x80, 0x0 ;  /* 0x000000000000081c */ /* 0x000fca0000f0f070 */
[----:B------:R-:W-:Y:S01]  /*23030*/  @!P1 SYNCS.ARRIVE.TRANS64.RED.A0T1 RZ, [UR4+0x31c00], RZ ;  /* 0x031c00ffffff99a7 */ /* 0x000fe20008200404 */
[----:B------:R-:W-:Y:S07]  /*23040*/  @!P1 ARRIVES.LDGSTSBAR.64.TRANSCNT [UR4+0x31c00] ;  /* 0x031c0000ff0099b0 */ /* 0x000fee0008000a84 */
[----:B------:R-:W-:Y:S05]  /*23050*/  @P0 BRA.U.ANY `(.L_x_2566) ;  /* 0xfffffffd00e80947 */ /* 0x000fea000393ffff */
[----:B------:R-:W2:Y:S02]  /*23060*/  LDL.LU R2, [R1+0x3c] ;  /* 0x00003c0001027983 */ /* 0x000ea40000300800 */
        /* <DEDUP_REMOVED lines=11> */
.L_x_2732:
[----:B------:R-:W-:Y:S05]  /*23120*/  BSYNC B0 ;  /* 0x0000000000007941 */ /* 0x000fea0003800000 */
.L_x_2567:
        /* <DEDUP_REMOVED lines=52> */
.L_x_2575:
[----:B------:R-:W-:Y:S01]  /*23470*/  IMAD R3, R5, 0x8, R16 ;  /* 0x0000000805037824 */ /* 0x000fe200078e0210 */
[----:B------:R-:W-:Y:S01]  /*23480*/  SHF.L.U32 R2, R10, 0x1f, RZ ;  /* 0x0000001f0a027819 */ /* 0x000fe200000006ff */
[----:B------:R-:W-:Y:S03]  /*23490*/  BSSY B3, `(.L_x_2576) ;  /* 0x0000003000037945 */ /* 0x000fe60003800000 */
[----:B------:R-:W1:Y:S02]  /*234a0*/  SYNCS.PHASECHK.TRANS64.TRYWAIT P0, [R3+URZ+0x31c40], R2 ;  /* 0x031c4002030075a7 */ /* 0x000e64000800017f */
[----:B-1----:R-:W-:Y:S05]  /*234b0*/  @!P0 BRA `(.L_x_2577) ;  /* 0x0000005400108947 */ /* 0x002fea0003800000 */
.L_x_2733:
[----:B------:R-:W-:Y:S05]  /*234c0*/  BSYNC B3 ;  /* 0x0000000000037941 */ /* 0x000fea0003800000 */
.L_x_2576:
        /* <DEDUP_REMOVED lines=12> */
.L_x_2579:
[----:B------:R-:W-:Y:S05]  /*23590*/  BSYNC B3 ;  /* 0x0000000000037941 */ /* 0x000fea0003800000 */
.L_x_2578:
        /* <DEDUP_REMOVED lines=11> */
.L_x_2580:
        /* <DEDUP_REMOVED lines=16> */
.L_x_2581:
        /* <DEDUP_REMOVED lines=16> */
.L_x_2582:
        /* <DEDUP_REMOVED lines=15> */
.L_x_2734:
[----:B------:R-:W-:Y:S05]  /*23940*/  BSYNC B3 ;  /* 0x0000000000037941 */ /* 0x000fea0003800000 */
.L_x_2583:
        /* <DEDUP_REMOVED lines=12> */
.L_x_2586:
[----:B------:R-:W-:Y:S05]  /*23a10*/  BSYNC B3 ;  /* 0x0000000000037941 */ /* 0x000fea0003800000 */
.L_x_2585:
        /* <DEDUP_REMOVED lines=11> */
.L_x_2587:
        /* <DEDUP_REMOVED lines=15> */
.L_x_2588:
        /* <DEDUP_REMOVED lines=15> */
.L_x_2589:
        /* <DEDUP_REMOVED lines=12> */
.L_x_2574:
[----:B------:R-:W-:Y:S05]  /*23d70*/  BSYNC B1 ;  /* 0x0000000000017941 */ /* 0x000fea0003800000 */
.L_x_2573:
[----:B------:R-:W2:Y:S01]  /*23d80*/  LDL.LU R0, [R1+0x24] ;  /* 0x0000240001007983 */ /* 0x000ea20000300800 */
[----:B------:R-:W-:Y:S02]  /*23d90*/  IMAD.MOV.U32 R18, RZ, RZ, R5 ;  /* 0x000000ffff127224 */ /* 0x000fe400078e0005 */
[----:B------:R-:W-:Y:S02]  /*23da0*/  IMAD.MOV.U32 R28, RZ, RZ, R10 ;  /* 0x000000ffff1c7224 */ /* 0x000fe400078e000a */
[----:B--2---:R-:W-:-:S07]  /*23db0*/  VIADD R0, R0, 0xfffffffd ;  /* 0xfffffffd00007836 */ /* 0x004fce0000000000 */
.L_x_2572:
[----:B------:R-:W-:Y:S05]  /*23dc0*/  BSYNC B2 ;  /* 0x0000000000027941 */ /* 0x000fea0003800000 */
.L_x_2571:
[----:B------:R-:W-:Y:S01]  /*23dd0*/  VIADD R9, R9, 0xfffffffe ;  /* 0xfffffffe09097836 */ /* 0x000fe20000000000 */
[----:B------:R-:W-:-:S04]  /*23de0*/  LOP3.LUT R4, RZ, R4, RZ, 0x33, !PT ;  /* 0x00000004ff047212 */ /* 0x000fc800078e33ff */
[----:B------:R-:W-:-:S13]  /*23df0*/  ISETP.NE.AND P0, PT, R9, R4, PT ;  /* 0x000000040900720c */ /* 0x000fda0003f05270 */
[----:B------:R-:W-:Y:S05]  /*23e00*/  @!P0 BRA `(.L_x_2570) ;  /* 0x0000001400988947 */ /* 0x000fea0003800000 */
[----:B------:R-:W-:-:S07]  /*23e10*/  IMAD.MOV.U32 R4, RZ, RZ, R19 ;  /* 0x000000ffff047224 */ /* 0x000fce00078e0013 */
.L_x_2624:
[----:B------:R-:W2:Y:S01]  /*23e20*/  LDL R2, [R1] ;  /* 0x0000000001027983 */ /* 0x000ea20000100800 */
        /* <DEDUP_REMOVED lines=32> */
.L_x_2592:
[----:B------:R-:W-:Y:S01]  /*24030*/  IMAD R3, R6, 0x8, R16 ;  /* 0x0000000806037824 */ /* 0x000fe200078e0210 */
[----:B------:R-:W-:Y:S01]  /*24040*/  SHF.L.U32 R2, R7, 0x1f, RZ ;  /* 0x0000001f07027819 */ /* 0x000fe200000006ff */
[----:B------:R-:W-:Y:S03]  /*24050*/  BSSY B2, `(.L_x_2593) ;  /* 0x0000003000027945 */ /* 0x000fe60003800000 */
[----:B------:R-:W1:Y:S02]  /*24060*/  SYNCS.PHASECHK.TRANS64.TRYWAIT P0, [R3+URZ+0x31c40], R2 ;  /* 0x031c4002030075a7 */ /* 0x000e64000800017f */
[----:B-1----:R-:W-:Y:S05]  /*24070*/  @!P0 BRA `(.L_x_2594) ;  /* 0x0000004800488947 */ /* 0x002fea0003800000 */
.L_x_2735:
[----:B------:R-:W-:Y:S05]  /*24080*/  BSYNC B2 ;  /* 0x0000000000027941 */ /* 0x000fea0003800000 */
.L_x_2593:
        /* <DEDUP_REMOVED lines=12> */
.L_x_2596:
[----:B------:R-:W-:Y:S05]  /*24150*/  BSYNC B2 ;  /* 0x0000000000027941 */ /* 0x000fea0003800000 */
.L_x_2595:
        /* <DEDUP_REMOVED lines=11> */
.L_x_2597:
        /* <DEDUP_REMOVED lines=16> */
.L_x_2598:
        /* <DEDUP_REMOVED lines=16> */
.L_x_2599:
        /* <DEDUP_REMOVED lines=15> */
.L_x_2736:
[----:B------:R-:W-:Y:S05]  /*24500*/  BSYNC B2 ;  /* 0x0000000000027941 */ /* 0x000fea0003800000 */
.L_x_2600:
        /* <DEDUP_REMOVED lines=11> */
.L_x_2603:
[----:B------:R-:W-:Y:S05]  /*245c0*/  BSYNC B2 ;  /* 0x0000000000027941 */ /* 0x000fea0003800000 */
.L_x_2602:
        /* <DEDUP_REMOVED lines=10> */
.L_x_2604:
        /* <DEDUP_REMOVED lines=15> */
.L_x_2605:
        /* <DEDUP_REMOVED lines=15> */
.L_x_2606:
        /* <DEDUP_REMOVED lines=12> */
.L_x_2591:
[----:B------:R-:W-:Y:S05]  /*24910*/  BSYNC B1 ;  /* 0x0000000000017941 */ /* 0x000fea0003800000 */
.L_x_2590:
        /* <DEDUP_REMOVED lines=33> */
.L_x_2609:
[----:B------:R-:W-:Y:S01]  /*24b30*/  IMAD R2, R18, 0x8, R16 ;  /* 0x0000000812027824 */ /* 0x000fe200078e0210 */
[----:B------:R-:W-:Y:S01]  /*24b40*/  SHF.L.U32 R3, R28, 0x1f, RZ ;  /* 0x0000001f1c037819 */ /* 0x000fe200000006ff */
[----:B------:R-:W-:Y:S03]  /*24b50*/  BSSY B2, `(.L_x_2610) ;  /* 0x0000003000027945 */ /* 0x000fe60003800000 */
[----:B------:R-:W1:Y:S02]  /*24b60*/  SYNCS.PHASECHK.TRANS64.TRYWAIT P0, [R2+URZ+0x31c40], R3 ;  /* 0x031c4003020075a7 */ /* 0x000e64000800017f */
[----:B-1----:R-:W-:Y:S05]  /*24b70*/  @!P0 BRA `(.L_x_2611) ;  /* 0x0000003c00b08947 */ /* 0x002fea0003800000 */
.L_x_2737:
[----:B------:R-:W-:Y:S05]  /*24b80*/  BSYNC B2 ;  /* 0x0000000000027941 */ /* 0x000fea0003800000 */
.L_x_2610:
        /* <DEDUP_REMOVED lines=12> */
.L_x_2613:
[----:B------:R-:W-:Y:S05]  /*24c50*/  BSYNC B2 ;  /* 0x0000000000027941 */ /* 0x000fea0003800000 */
.L_x_2612:
        /* <DEDUP_REMOVED lines=12> */
.L_x_2614:
        /* <DEDUP_REMOVED lines=16> */
.L_x_2615:
        /* <DEDUP_REMOVED lines=16> */
.L_x_2616:
        /* <DEDUP_REMOVED lines=15> */
.L_x_2738:
[----:B------:R-:W-:Y:S05]  /*25010*/  BSYNC B2 ;  /* 0x0000000000027941 */ /* 0x000fea0003800000 */
.L_x_2617:
        /* <DEDUP_REMOVED lines=11> */
.L_x_2620:
[----:B------:R-:W-:Y:S05]  /*250d0*/  BSYNC B2 ;  /* 0x0000000000027941 */ /* 0x000fea0003800000 */
.L_x_2619:
        /* <DEDUP_REMOVED lines=10> */
.L_x_2621:
        /* <DEDUP_REMOVED lines=15> */
.L_x_2622:
        /* <DEDUP_REMOVED lines=15> */
.L_x_2623:
        /* <DEDUP_REMOVED lines=12> */
.L_x_2608:
[----:B------:R-:W-:Y:S05]  /*25420*/  BSYNC B1 ;  /* 0x0000000000017941 */ /* 0x000fea0003800000 */
.L_x_2607:
[----:B------:R-:W2:Y:S01]  /*25430*/  LDL R2, [R1+0xc] ;  /* 0x00000c0001027983 */ /* 0x000ea20000100800 */
[----:B------:R-:W-:Y:S01]  /*25440*/  VIADD R0, R0, 0xfffffffe ;  /* 0xfffffffe00007836 */ /* 0x000fe20000000000 */
[----:B--2---:R-:W-:-:S13]  /*25450*/  ISETP.GT.AND P0, PT, R9, R2, PT ;  /* 0x000000020900720c */ /* 0x004fda0003f04270 */
[----:B------:R-:W-:Y:S05]  /*25460*/  @P0 BRA `(.L_x_2624) ;  /* 0xffffffe8006c0947 */ /* 0x000fea000383ffff */
.L_x_2570:
[----:B------:R-:W-:Y:S05]  /*25470*/  BSYNC B0 ;  /* 0x0000000000007941 */ /* 0x000fea0003800000 */
.L_x_2569:
        /* <DEDUP_REMOVED lines=17> */
.L_x_2626:
[----:B------:R-:W-:Y:S05]  /*25590*/  BSYNC B0 ;  /* 0x0000000000007941 */ /* 0x000fea0003800000 */
.L_x_2625:
        /* <DEDUP_REMOVED lines=10> */
.L_x_2739:
[----:B------:R-:W-:Y:S05]  /*25640*/  BSYNC B1 ;  /* 0x0000000000017941 */ /* 0x000fea0003800000 */
.L_x_2629:
        /* <DEDUP_REMOVED lines=9> */
.L_x_2632:
[----:B------:R-:W-:Y:S05]  /*256e0*/  BSYNC B1 ;  /* 0x0000000000017941 */ /* 0x000fea0003800000 */
.L_x_2631:
        /* <DEDUP_REMOVED lines=10> */
.L_x_2633:
        /* <DEDUP_REMOVED lines=15> */
.L_x_2634:
        /* <DEDUP_REMOVED lines=15> */
.L_x_2635:
        /* <DEDUP_REMOVED lines=10> */
.L_x_2628:
[----:B------:R-:W-:Y:S05]  /*25a10*/  BSYNC B0 ;  /* 0x0000000000007941 */ /* 0x000fea0003800000 */
.L_x_2627:
[----:B------:R-:W-:-:S05]  /*25a20*/  VIADD R18, R18, 0x1 ;  /* 0x0000000112127836 */ /* 0x000fca0000000000 */
[----:B------:R-:W-:-:S04]  /*25a30*/  ISETP.NE.AND P0, PT, R18, 0x2, PT ;  /* 0x000000021200780c */ /* 0x000fc80003f05270 */
[----:B------:R-:W-:Y:S02]  /*25a40*/  SEL R3, RZ, 0x1, P0 ;  /* 0x00000001ff037807 */ /* 0x000fe40000000000 */
[----:B------:R-:W-:Y:S02]  /*25a50*/  SEL R18, R18, RZ, P0 ;  /* 0x000000ff12127207 */ /* 0x000fe40000000000 */
[----:B------:R-:W-:-:S07]  /*25a60*/  LOP3.LUT R28, R28, R3, RZ, 0x3c, !PT ;  /* 0x000000031c1c7212 */ /* 0x000fce00078e3cff */
.L_x_2551:
[----:B------:R-:W-:Y:S05]  /*25a70*/  BSYNC B7 ;  /* 0x0000000000077941 */ /* 0x000fea0003800000 */
.L_x_2549:
[----:B------:R-:W4:Y:S02]  /*25a80*/  LDL R0, [R1] ;  /* 0x0000000001007983 */ /* 0x000f240000100800 */
        /* <DEDUP_REMOVED lines=11> */
.L_x_2636:
[----:B------:R-:W2:Y:S01]  /*25b40*/  S2R R0, SR_TID.X ;  /* 0x0000000000007919 */ /* 0x000ea20000002100 */
[----:B------:R-:W-:Y:S01]  /*25b50*/  UMOV UR4, 0xffffffff ;  /* 0xffffffff00047882 */ /* 0x000fe20000000000 */
[----:B--2---:R-:W-:-:S04]  /*25b60*/  LOP3.LUT R8, R0, 0x1f, RZ, 0xc0, !PT ;  /* 0x0000001f00087812 */ /* 0x004fc800078ec0ff */
[----:B------:R-:W-:Y:S01]  /*25b70*/  ISETP.NE.AND P0, PT, R8, 0x1f, PT ;  /* 0x0000001f0800780c */ /* 0x000fe20003f05270 */
[----:B------:R-:W-:-:S12]  /*25b80*/  BRA.DIV UR4, `(.L_x_2638) ;  /* 0x0000002e04e87947 */ /* 0x000fd8000b800000 */
[----:B------:R-:W-:Y:S01]  /*25b90*/  IMAD.IADD R9, R27, 0x1, R8 ;  /* 0x000000011b097824 */ /* 0x000fe200078e0208 */
[----:B------:R-:W-:-:S04]  /*25ba0*/  ULDC UR4, c[0x0][0xc3c] ;  /* 0x00030f0000047ab9 */ /* 0x000fc80000000800 */
[----:B------:R-:W-:-:S13]  /*25bb0*/  ISETP.GE.OR P1, PT, R9, UR4, !P0 ;  /* 0x0000000409007c0c */ /* 0x000fda000c726670 */
[----:B------:R-:W2:Y:S08]  /*25bc0*/  @!P1 LDC.64 R2, c[0x0][0xc80] ;  /* 0x00032000ff029b82 */ /* 0x000eb00000000a00 */
[----:B---3--:R-:W3:Y:S01]  /*25bd0*/  @!P1 LDC.64 R4, c[0x0][0xc78] ;  /* 0x00031e00ff049b82 */ /* 0x008ee20000000a00 */
[----:B--2---:R-:W-:-:S05]  /*25be0*/  @!P1 IMAD.WIDE R2, R9, 0x4, R2 ;  /* 0x0000000409029825 */ /* 0x004fca00078e0202 */
[----:B0-----:R3:W2:Y:S02]  /*25bf0*/  @!P1 LDG.E R7, desc[UR60][R2.64] ;  /* 0x0000003c02079981 */ /* 0x0016a4000c1e1900 */
        /* <DEDUP_REMOVED lines=30> */
[----:B------:R0:W2:Y:S02]  /*25de0*/  SHFL.IDX PT, R14, R2, 0x1f, 0x1f ;  /* 0x03e01f00020e7f89 */ /* 0x0000a400000e0000 */
.L_x_2749:
[----:B------:R-:W-:Y:S02]  /*25df0*/  ULDC UR4, c[0x0][0xc38] ;  /* 0x00030e0000047ab9 */ /* 0x000fe40000000800 */
[----:B------:R-:W-:-:S04]  /*25e00*/  IMAD.U32 R4, RZ, RZ, UR4 ;  /* 0x00000004ff047e24 */ /* 0x000fc8000f8e00ff */
[----:B--2---:R-:W-:-:S04]  /*25e10*/  IMAD R3, R14, R4, RZ ;  /* 0x000000040e037224 */ /* 0x004fc800078e02ff */
[----:B------:R-:W-:-:S05]  /*25e20*/  IMAD.IADD R6, R6, 0x1, R3 ;  /* 0x0000000106067824 */ /* 0x000fca00078e0203 */
[----:B------:R-:W-:-:S13]  /*25e30*/  ISETP.GT.AND P6, PT, R6, R0, PT ;  /* 0x000000000600720c */ /* 0x000fda0003fc4270 */
[----:B------:R-:W-:Y:S05]  /*25e40*/  @P6 BRA `(.L_x_2639) ;  /* 0x0000000000a46947 */ /* 0x000fea0003800000 */
.L_x_2642:
        /* <DEDUP_REMOVED lines=10> */
[----:B------:R-:W2:Y:S01]  /*25ef0*/  @!P6 LDC.64 R4, c[0x0][0xc78] ;  /* 0x00031e00ff04eb82 */ /* 0x000ea20000000a00 */
[----:B0-----:R-:W-:-:S05]  /*25f00*/  @!P6 IMAD.WIDE R2, R7, 0x4, R2 ;  /* 0x000000040702e825 */ /* 0x001fca00078e0202 */
[----:B------:R2:W3:Y:S02]  /*25f10*/  @!P6 LDG.E R25, desc[UR60][R2.64] ;  /* 0x0000003c0219e981 */ /* 0x0004e4000c1e1900 */
[----:B--2---:R-:W-:-:S04]  /*25f20*/  @!P6 IMAD.WIDE R2, R7, 0x4, R4 ;  /* 0x000000040702e825 */ /* 0x004fc800078e0204 */
        /* <DEDUP_REMOVED lines=21> */
.L_x_2757:
[----:B------:R-:W-:Y:S02]  /*26080*/  ULDC UR4, c[0x0][0xc38] ;  /* 0x00030e0000047ab9 */ /* 0x000fe40000000800 */
[----:B------:R-:W-:-:S04]  /*26090*/  IMAD.U32 R4, RZ, RZ, UR4 ;  /* 0x00000004ff047e24 */ /* 0x000fc8000f8e00ff */
[----:B--2---:R-:W-:-:S04]  /*260a0*/  IMAD R3, R14, R4, RZ ;  /* 0x000000040e037224 */ /* 0x004fc800078e02ff */
[----:B------:R-:W-:-:S05]  /*260b0*/  IMAD.IADD R6, R3, 0x1, R6 ;  /* 0x0000000103067824 */ /* 0x000fca00078e0206 */
[----:B------:R-:W-:-:S13]  /*260c0*/  ISETP.GT.AND P6, PT, R6, R0, PT ;  /* 0x000000000600720c */ /* 0x000fda0003fc4270 */
[----:B------:R-:W-:Y:S05]  /*260d0*/  @!P6 BRA `(.L_x_2642) ;  /* 0xfffffffc005ce947 */ /* 0x000fea000383ffff */
.L_x_2639:
[----:B------:R-:W-:Y:S01]  /*260e0*/  IMAD.IADD R6, R6, 0x1, -R3 ;  /* 0x0000000106067824 */ /* 0x000fe200078e0a03 */
[----:B------:R-:W-:-:S03]  /*260f0*/  UMOV UR4, 0xffffffff ;  /* 0xffffffff00047882 */ /* 0x000fc60000000000 */
[----:B------:R-:W-:-:S05]  /*26100*/  IMAD R3, R2, R4, R6 ;  /* 0x0000000402037224 */ /* 0x000fca00078e0206 */
[----:B------:R-:W-:Y:S01]  /*26110*/  ISETP.GT.AND P6, PT, R3, R0, PT ;  /* 0x000000000300720c */ /* 0x000fe20003fc4270 */
[----:B------:R-:W-:-:S12]  /*26120*/  BRA.DIV UR4, `(.L_x_2643) ;  /* 0x0000003204707947 */ /* 0x000fd8000b800000 */
[----:B------:R-:W-:-:S04]  /*26130*/  VOTE.ANY R3, PT, !P6 ;  /* 0x0000000000037806 */ /* 0x000fc800070e0100 */
[----:B------:R-:W2:Y:S02]  /*26140*/  POPC R7, R3 ;  /* 0x0000000300077309 */ /* 0x000ea40000000000 */
[----:B--2---:R2:W3:Y:S01]  /*26150*/  SHFL.IDX PT, R25, R25, R7, 0x1f ;  /* 0x00001f0719197589 */ /* 0x0044e200000e0000 */
[----:B------:R-:W-:-:S03]  /*26160*/  IMAD.IADD R27, R7, 0x1, R27 ;  /* 0x00000001071b7824 */ /* 0x000fc600078e021b */
[----:B------:R2:W4:Y:S04]  /*26170*/  SHFL.IDX PT, R5, R5, R7, 0x1f ;  /* 0x00001f0705057589 */ /* 0x00052800000e0000 */
.L_x_2762:
[----:B------:R-:W-:-:S13]  /*26180*/  ISETP.NE.AND P0, PT, R3, RZ, PT ;  /* 0x000000ff0300720c */ /* 0x000fda0003f05270 */
[----:B------:R-:W-:Y:S05]  /*26190*/  @!P0 BRA `(.L_x_2644) ;  /* 0x0000000000108947 */ /* 0x000fea0003800000 */
[----:B------:R-:W-:Y:S01]  /*261a0*/  UMOV UR4, 0xffffffff ;  /* 0xffffffff00047882 */ /* 0x000fe20000000000 */
[----:B------:R-:W-:Y:S02]  /*261b0*/  VIADD R12, R7, 0xffffffff ;  /* 0xffffffff070c7836 */ /* 0x000fe40000000000 */
[----:B------:R-:W-:Y:S05]  /*261c0*/  BRA.DIV UR4, `(.L_x_2645) ;  /* 0x0000003204a87947 */ /* 0x000fea000b800000 */
[----:B------:R0:W0:Y:S02]  /*261d0*/  SHFL.IDX PT, R24, R2, R12, 0x1f ;  /* 0x00001f0c02187589 */ /* 0x00002400000e0000 */
.L_x_2644:
[----:B----4-:R-:W-:Y:S01]  /*261e0*/  ISETP.NE.AND P0, PT, R5, 0x1, PT ;  /* 0x000000010500780c */ /* 0x010fe20003f05270 */
[----:B0-----:R-:W-:-:S04]  /*261f0*/  IMAD R24, R24, R4, R6 ;  /* 0x0000000418187224 */ /* 0x001fc800078e0206 */
[----:B------:R-:W-:-:S08]  /*26200*/  IMAD.IADD R0, R0, 0x1, -R24 ;  /* 0x0000000100007824 */ /* 0x000fd000078e0a18 */
[----:B------:R-:W-:Y:S05]  /*26210*/  @!P0 BRA `(.L_x_2646) ;  /* 0x0000000000dc8947 */ /* 0x000fea0003800000 */
[-C--:B---3--:R-:W-:Y:S01]  /*26220*/  IABS R4, R25.reuse ;  /* 0x0000001900047213 */ /* 0x088fe20000000000 */
[----:B------:R-:W-:Y:S01]  /*26230*/  IMAD.MOV.U32 R2, RZ, RZ, RZ ;  /* 0x000000ffff027224 */ /* 0x000fe200078e00ff */
[----:B------:R-:W-:Y:S02]  /*26240*/  IABS R8, R25 ;  /* 0x0000001900087213 */ /* 0x000fe40000000000 */
[----:B------:R-:W0:Y:S08]  /*26250*/  I2F.RP R6, R4 ;  /* 0x0000000400067306 */ /* 0x000e300000209400 */
[----:B0-----:R-:W2:Y:S02]  /*26260*/  MUFU.RCP R6, R6 ;  /* 0x0000000600067308 */ /* 0x001ea40000001000 */
[----:B--2---:R-:W-:Y:S01]  /*26270*/  VIADD R7, R6, 0xffffffe ;  /* 0x0ffffffe06077836 */ /* 0x004fe20000000000 */
[----:B------:R-:W-:-:S05]  /*26280*/  IABS R6, R5 ;  /* 0x0000000500067213 */ /* 0x000fca0000000000 */
[----:B------:R-:W0:Y:S02]  /*26290*/  F2I.FTZ.U32.TRUNC.NTZ R3, R7 ;  /* 0x0000000700037305 */ /* 0x000e24000021f000 */
[----:B0-----:R-:W-:-:S04]  /*262a0*/  IMAD.MOV R9, RZ, RZ, -R3 ;  /* 0x000000ffff097224 */ /* 0x001fc800078e0a03 */
[----:B------:R-:W-:-:S04]  /*262b0*/  IMAD R9, R9, R4, RZ ;  /* 0x0000000409097224 */ /* 0x000fc800078e02ff */
[----:B------:R-:W-:Y:S01]  /*262c0*/  IMAD.HI.U32 R3, R3, R9, R2 ;  /* 0x0000000903037227 */ /* 0x000fe200078e0002 */
[----:B------:R-:W-:-:S03]  /*262d0*/  IABS R2, R0 ;  /* 0x0000000000027213 */ /* 0x000fc60000000000 */
[----:B------:R-:W-:Y:S02]  /*262e0*/  IMAD.MOV R9, RZ, RZ, -R8 ;  /* 0x000000ffff097224 */ /* 0x000fe400078e0a08 */
[----:B------:R-:W0:Y:S01]  /*262f0*/  I2F.RP R8, R6 ;  /* 0x0000000600087306 */ /* 0x000e220000209400 */
[----:B------:R-:W-:-:S04]  /*26300*/  IMAD.HI.U32 R7, R3, R2, RZ ;  /* 0x0000000203077227 */ /* 0x000fc800078e00ff */
[----:B------:R-:W-:Y:S02]  /*26310*/  IMAD R9, R7, R9, R2 ;  /* 0x0000000907097224 */ /* 0x000fe400078e0202 */
[----:B------:R-:W-:-:S03]  /*26320*/  IMAD.MOV.U32 R2, RZ, RZ, RZ ;  /* 0x000000ffff027224 */ /* 0x000fc600078e00ff */
[----:B------:R-:W-:Y:S01]  /*26330*/  ISETP.GT.U32.AND P1, PT, R4, R9, PT ;  /* 0x000000090400720c */ /* 0x000fe20003f24070 */
[----:B0-----:R-:W0:-:S12]  /*26340*/  MUFU.RCP R8, R8 ;  /* 0x0000000800087308 */ /* 0x001e180000001000 */
[----:B------:R-:W-:Y:S02]  /*26350*/  @!P1 IMAD.IADD R9, R9, 0x1, -R4 ;  /* 0x0000000109099824 */ /* 0x000fe400078e0a04 */
[----:B------:R-:W-:Y:S01]  /*26360*/  @!P1 VIADD R7, R7, 0x1 ;  /* 0x0000000107079836 */ /* 0x000fe20000000000 */
[----:B------:R-:W-:Y:S02]  /*26370*/  ISETP.NE.AND P1, PT, R25, RZ, PT ;  /* 0x000000ff1900720c */ /* 0x000fe40003f25270 */
[----:B------:R-:W-:Y:S02]  /*26380*/  ISETP.GE.U32.AND P0, PT, R9, R4, PT ;  /* 0x000000040900720c */ /* 0x000fe40003f06070 */
[----:B------:R-:W-:Y:S01]  /*26390*/  IABS R4, R5 ;  /* 0x0000000500047213 */ /* 0x000fe20000000000 */
[----:B0-----:R-:W-:-:S04]  /*263a0*/  VIADD R10, R8, 0xffffffe ;  /* 0x0ffffffe080a7836 */ /* 0x001fc80000000000 */
[----:B------:R-:W-:Y:S01]  /*263b0*/  IMAD.MOV R4, RZ, RZ, -R4 ;  /* 0x000000ffff047224 */ /* 0x000fe200078e0a04 */
[----:B------:R-:W0:Y:S05]  /*263c0*/  F2I.FTZ.U32.TRUNC.NTZ R3, R10 ;  /* 0x0000000a00037305 */ /* 0x000e2a000021f000 */
[----:B------:R-:W-:Y:S02]  /*263d0*/  @P0 VIADD R7, R7, 0x1 ;  /* 0x0000000107070836 */ /* 0x000fe40000000000 */
[----:B0-----:R-:W-:-:S04]  /*263e0*/  IMAD.MOV R9, RZ, RZ, -R3 ;  /* 0x000000ffff097224 */ /* 0x001fc800078e0a03 */
[----:B------:R-:W-:-:S04]  /*263f0*/  IMAD R9, R9, R6, RZ ;  /* 0x0000000609097224 */ /* 0x000fc800078e02ff */
[----:B------:R-:W-:Y:S01]  /*26400*/  IMAD.HI.U32 R2, R3, R9, R2 ;  /* 0x0000000903027227 */ /* 0x000fe200078e0002 */
[----:B------:R-:W-:-:S04]  /*26410*/  LOP3.LUT R3, R0, R25, RZ, 0x3c, !PT ;  /* 0x0000001900037212 */ /* 0x000fc800078e3cff */
        /* <DEDUP_REMOVED lines=23> */
.L_x_2646:
[----:B------:R-:W0:Y:S02]  /*26590*/  LDC.64 R2, c[0x0][0xc90] ;  /* 0x00032400ff027b82 */ /* 0x000e240000000a00 */
[----:B0-----:R-:W-:-:S05]  /*265a0*/  IMAD.WIDE R2, R27, 0x4, R2 ;  /* 0x000000041b027825 */ /* 0x001fca00078e0202 */
[----:B--2---:R0:W3:Y:S02]  /*265b0*/  LDG.E R7, desc[UR60][R2.64] ;  /* 0x0000003c02077981 */ /* 0x0040e4000c1e1900 */
[----:B0-----:R-:W-:Y:S02]  /*265c0*/  IMAD.MOV.U32 R2, RZ, RZ, RZ ;  /* 0x000000ffff027224 */ /* 0x001fe400078e00ff */
[----:B---3--:R-:W-:-:S05]  /*265d0*/  IMAD R5, R25, R7, RZ ;  /* 0x0000000719057224 */ /* 0x008fca00078e02ff */
[-C--:B------:R-:W-:Y:S02]  /*265e0*/  IABS R6, R5.reuse ;  /* 0x0000000500067213 */ /* 0x080fe40000000000 */
[----:B------:R-:W-:Y:S02]  /*265f0*/  IABS R10, R5 ;  /* 0x00000005000a7213 */ /* 0x000fe40000000000 */
[----:B------:R-:W0:Y:S08]  /*26600*/  I2F.RP R8, R6 ;  /* 0x0000000600087306 */ /* 0x000e300000209400 */
[----:B0-----:R-:W0:Y:S02]  /*26610*/  MUFU.RCP R8, R8 ;  /* 0x0000000800087308 */ /* 0x001e240000001000 */
[----:B0-----:R-:W-:-:S02]  /*26620*/  VIADD R9, R8, 0xffffffe ;  /* 0x0ffffffe08097836 */ /* 0x001fc40000000000 */
[----:B------:R-:W-:-:S04]  /*26630*/  IMAD.MOV R8, RZ, RZ, -R10 ;  /* 0x000000ffff087224 */ /* 0x000fc800078e0a0a */
[----:B------:R-:W1:Y:S02]  /*26640*/  F2I.FTZ.U32.TRUNC.NTZ R3, R9 ;  /* 0x0000000900037305 */ /* 0x000e64000021f000 */
[----:B-1----:R-:W-:-:S04]  /*26650*/  IMAD.MOV R11, RZ, RZ, -R3 ;  /* 0x000000ffff0b7224 */ /* 0x002fc800078e0a03 */
[----:B------:R-:W-:-:S04]  /*26660*/  IMAD R11, R11, R6, RZ ;  /* 0x000000060b0b7224 */ /* 0x000fc800078e02ff */
[----:B------:R-:W-:Y:S01]  /*26670*/  IMAD.HI.U32 R2, R3, R11, R2 ;  /* 0x0000000b03027227 */ /* 0x000fe200078e0002 */
        /* <DEDUP_REMOVED lines=18> */
[----:B------:R-:W-:Y:S02]  /*267a0*/  VIADDMNMX R4, R3, R4, R7, PT ;  /* 0x0000000403047246 */ /* 0x000fe40003800107 */
[----:B------:R-:W-:-:S02]  /*267b0*/  IADD3 R6, R6, 0x1000000, R5 ;  /* 0x0100000006067810 */ /* 0x000fc40007ffe005 */
        /* <DEDUP_REMOVED lines=9> */
[----:B------:R-:W-:-:S05]  /*26850*/  IABS R2, R4 ;  /* 0x0000000400027213 */ /* 0x000fca0000000000 */
        /* <DEDUP_REMOVED lines=12> */
[----:B------:R-:W-:Y:S01]  /*26920*/  @!P1 LOP3.LUT R3, RZ, R4, RZ, 0x33, !PT ;  /* 0x00000004ff039212 */ /* 0x000fe200078e33ff */
[----:B------:R-:W-:-:S04]  /*26930*/  IMAD.MOV R4, RZ, RZ, -R4 ;  /* 0x000000ffff047224 */ /* 0x000fc800078e0a04 */
[----:B------:R-:W-:-:S07]  /*26940*/  IMAD R26, R3, R4, R6 ;  /* 0x00000004031a7224 */ /* 0x000fce00078e0206 */
.L_x_2647:
[----:B------:R-:W-:-:S05]  /*26950*/  LOP3.LUT R0, RZ, R3, RZ, 0x33, !PT ;  /* 0x00000003ff007212 */ /* 0x000fca00078e33ff */
[----:B------:R-:W-:Y:S01]  /*26960*/  IMAD.IADD R25, R25, 0x1, R0 ;  /* 0x0000000119197824 */ /* 0x000fe200078e0200 */
[----:B------:R-:W-:Y:S06]  /*26970*/  BRA `(.L_x_2648) ;  /* 0x00000000001c7947 */ /* 0x000fec0003800000 */
.L_x_2640:
[----:B------:R-:W-:Y:S01]  /*26980*/  UMOV UR4, URZ ;  /* 0x0000003f00047c82 */ /* 0x000fe20008000000 */
[----:B------:R-:W-:Y:S01]  /*26990*/  UMOV UR5, URZ ;  /* 0x0000003f00057c82 */ /* 0x000fe20008000000 */
[----:B------:R-:W-:Y:S01]  /*269a0*/  ULDC UR6, c[0x0][0xc3c] ;  /* 0x00030f0000067ab9 */ /* 0x000fe20000000800 */
[----:B------:R-:W-:Y:S02]  /*269b0*/  IMAD.MOV.U32 R24, RZ, RZ, R0 ;  /* 0x000000ffff187224 */ /* 0x000fe400078e0000 */
[----:B------:R-:W-:Y:S02]  /*269c0*/  IMAD.U32 R25, RZ, RZ, UR4 ;  /* 0x00000004ff197e24 */ /* 0x000fe4000f8e00ff */
[----:B------:R-:W-:Y:S02]  /*269d0*/  IMAD.U32 R26, RZ, RZ, UR5 ;  /* 0x00000005ff1a7e24 */ /* 0x000fe4000f8e00ff */
[----:B------:R-:W-:-:S07]  /*269e0*/  IMAD.U32 R27, RZ, RZ, UR6 ;  /* 0x00000006ff1b7e24 */ /* 0x000fce000f8e00ff */
.L_x_2648:
        /* <DEDUP_REMOVED lines=10> */
.L_x_2637:
[----:B------:R-:W-:Y:S02]  /*26a90*/  ULDC UR4, c[0x0][0xc3c] ;  /* 0x00030f0000047ab9 */ /* 0x000fe40000000800 */
[----:B0-----:R-:W-:-:S13]  /*26aa0*/  ISETP.GE.AND P0, PT, R27, UR4, PT ;  /* 0x000000041b007c0c */ /* 0x001fda000bf06270 */
[----:B------:R-:W-:Y:S05]  /*26ab0*/  @!P0 BRA `(.L_x_2649) ;  /* 0xffffff8c00088947 */ /* 0x000fea000383ffff */
[----:B------:R-:W-:Y:S05]  /*26ac0*/  BSYNC B8 ;  /* 0x0000000000087941 */ /* 0x000fea0003800000 */
.L_x_2501:
[----:B--2---:R-:W2:Y:S01]  /*26ad0*/  LDL.LU R0, [R1+0x3c] ;  /* 0x00003c0001007983 */ /* 0x004ea20000300800 */
[----:B------:R-:W-:Y:S01]  /*26ae0*/  BSSY B0, `(.L_x_2650) ;  /* 0x000000b000007945 */ /* 0x000fe20003800000 */
[----:B---3--:R-:W3:Y:S01]  /*26af0*/  S2R R5, SR_CgaCtaId ;  /* 0x0000000000057919 */ /* 0x008ee20000008800 */
[----:B--2---:R-:W-:-:S05]  /*26b00*/  VIADD R0, R0, 0x1 ;  /* 0x0000000100007836 */ /* 0x004fca0000000000 */
[----:B0-----:R-:W-:-:S04]  /*26b10*/  LEA.HI R2, R0, R0, RZ, 0x1 ;  /* 0x0000000000027211 */ /* 0x001fc800078f08ff */
[----:B------:R-:W-:Y:S02]  /*26b20*/  LOP3.LUT R3, R2, 0xfffffffe, RZ, 0xc0, !PT ;  /* 0xfffffffe02037812 */ /* 0x000fe400078ec0ff */
[----:B------:R-:W-:-:S03]  /*26b30*/  MOV R2, 0x400 ;  /* 0x0000040000027802 */ /* 0x000fc60000000f00 */
[----:B------:R-:W-:Y:S01]  /*26b40*/  IMAD.IADD R0, R0, 0x1, -R3 ;  /* 0x0000000100007824 */ /* 0x000fe200078e0a03 */
[----:B---3--:R-:W-:-:S04]  /*26b50*/  LEA R9, R5, R2, 0x18 ;  /* 0x0000000205097211 */ /* 0x008fc800078ec0ff */
[----:B------:R-:W-:-:S04]  /*26b60*/  SHF.L.U32 R0, R0, 0x1f, RZ ;  /* 0x0000001f00007819 */ /* 0x000fc800000006ff */
[----:B------:R-:W0:Y:S02]  /*26b70*/  SYNCS.PHASECHK.TRANS64.TRYWAIT P0, [R9+URZ+0x31c20], R0 ;  /* 0x031c2000090075a7 */ /* 0x000e24000800017f */
[----:B0-----:R-:W-:Y:S05]  /*26b80*/  @!P0 BRA `(.L_x_2651) ;  /* 0x0000002800608947 */ /* 0x001fea0003800000 */
.L_x_2765:
[----:B------:R-:W-:Y:S05]  /*26b90*/  BSYNC B0 ;  /* 0x0000000000007941 */ /* 0x000fea0003800000 */
.L_x_2650:
[----:B------:R-:W-:-:S03]  /*26ba0*/  UMOV UR4, 0xffffffff ;  /* 0xffffffff00047882 */ /* 0x000fc60000000000 */
[----:B------:R-:W-:Y:S05]  /*26bb0*/  BRA.DIV UR4, `(.L_x_2652) ;  /* 0x0000002a04687947 */ /* 0x000fea000b800000 */
[----:B0-----:R-:W0:Y:S02]  /*26bc0*/  S2R R0, SR_TID.X ;  /* 0x0000000000007919 */ /* 0x001e240000002100 */
[----:B0-----:R-:W-:-:S04]  /*26bd0*/  SHF.R.U32.HI R0, RZ, 0x5, R0 ;  /* 0x00000005ff007819 */ /* 0x001fc80000011600 */
[----:B------:R-:W-:-:S05]  /*26be0*/  LOP3.LUT R0, R0, 0x3, RZ, 0xc0, !PT ;  /* 0x0000000300007812 */ /* 0x000fca00078ec0ff */
[----:B------:R0:W2:Y:S02]  /*26bf0*/  SHFL.IDX PT, R14, R0, RZ, 0x1f ;  /* 0x00001fff000e7589 */ /* 0x0000a400000e0000 */
.L_x_2768:
[----:B--2---:R-:W-:-:S13]  /*26c00*/  ISETP.NE.AND P0, PT, R14, RZ, PT ;  /* 0x000000ff0e00720c */ /* 0x004fda0003f05270 */
[----:B------:R-:W-:Y:S05]  /*26c10*/  @P0 BRA `(.L_x_2333) ;  /* 0x0000000000880947 */ /* 0x000fea0003800000 */
[----:B------:R-:W-:-:S03]  /*26c20*/  UMOV UR4, 0xffffffff ;  /* 0xffffffff00047882 */ /* 0x000fc60000000000 */
[----:B------:R-:W-:Y:S05]  /*26c30*/  BRA.DIV UR4, `(.L_x_2653) ;  /* 0x0000002a047c7947 */ /* 0x000fea000b800000 */
[----:B------:R-:W-:-:S13]  /*26c40*/  ELECT P6, URZ, PT ;  /* 0x00000000003f782f */ /* 0x000fda00038c0000 */
.L_x_2771:
[----:B------:R-:W-:Y:S05]  /*26c50*/  @!P6 BRA `(.L_x_2333) ;  /* 0x000000000078e947 */ /* 0x000fea0003800000 */
[----:B0-----:R-:W2:Y:S02]  /*26c60*/  LDL.LU R0, [R1+0x58] ;  /* 0x0000580001007983 */ /* 0x001ea40000300800 */
[----:B--2---:R-:W-:-:S04]  /*26c70*/  LOP3.LUT R0, R0, 0x2, RZ, 0xfc, !PT ;  /* 0x0000000200007812 */ /* 0x004fc800078efcff */
[----:B------:R-:W-:-:S13]  /*26c80*/  ISETP.NE.AND P2, PT, R0, 0x3, PT ;  /* 0x000000030000780c */ /* 0x000fda0003f45270 */
[----:B------:R-:W-:Y:S05]  /*26c90*/  @!P2 BRA `(.L_x_2654) ;  /* 0x000000000004a947 */ /* 0x000fea0003800000 */
[----:B------:R-:W-:Y:S01]  /*26ca0*/  BPT.TRAP 0x1 ;  /* 0x000000040000795c */ /* 0x000fe20000300000 */
.L_x_2654:
        /* <DEDUP_REMOVED lines=12> */
.L_x_2772:
[----:B------:R-:W2:Y:S02]  /*26d70*/  SYNCS.PHASECHK.TRANS64.TRYWAIT P0, [R3+URZ], R0 ;  /* 0x00000000030075a7 */ /* 0x000ea4000800017f */
[----:B--2---:R-:W-:Y:S05]  /*26d80*/  @!P0 BRA `(.L_x_2656) ;  /* 0x00000028005c8947 */ /* 0x004fea0003800000 */
.L_x_2773:
[----:B------:R-:W-:Y:S05]  /*26d90*/  @!P2 BRA `(.L_x_2657) ;  /* 0x000000000004a947 */ /* 0x000fea0003800000 */
[----:B------:R-:W-:Y:S01]  /*26da0*/  BPT.TRAP 0x1 ;  /* 0x000000040000795c */ /* 0x000fe20000300000 */
.L_x_2657:
[----:B--2---:R-:W-:-:S04]  /*26db0*/  VIADD R3, R9, 0x31c60 ;  /* 0x00031c6009037836 */ /* 0x004fc80000000000 */
[----:B------:R-:W-:-:S04]  /*26dc0*/  IMAD R5, R18, 0x8, R3 ;  /* 0x0000000812057824 */ /* 0x000fc800078e0203 */
[----:B------:R-:W2:Y:S02]  /*26dd0*/  SYNCS.PHASECHK.TRANS64.TRYWAIT P0, [R5+URZ], R2 ;  /* 0x00000002050075a7 */ /* 0x000ea4000800017f */
[----:B--2---:R-:W-:Y:S05]  /*26de0*/  @!P0 BRA `(.L_x_2658) ;  /* 0x0000002800588947 */ /* 0x004fea0003800000 */
.L_x_2774:
[----:B------:R-:W-:-:S07]  /*26df0*/  IMAD R3, R4, 0x8, R3 ;  /* 0x0000000804037824 */ /* 0x000fce00078e0203 */
.L_x_2659:
[----:B---3--:R3:W0:Y:S02]  /*26e00*/  SYNCS.PHASECHK.TRANS64.TRYWAIT P0, [R3+URZ], R0 ;  /* 0x00000000030075a7 */ /* 0x008624000800017f */
[----:B0-----:R-:W-:Y:S05]  /*26e10*/  @!P0 NANOSLEEP.SYNCS 0x989680 ;  /* 0x009896800000895d */ /* 0x001fea0003900000 */
[----:B------:R-:W0:Y:S02]  /*26e20*/  @!P0 SYNCS.PHASECHK.TRANS64 P0, [R3+URZ], R0 ;  /* 0x00000000030085a7 */ /* 0x000e24000800007f */
[----:B0-----:R-:W-:Y:S05]  /*26e30*/  @!P0 BRA `(.L_x_2659) ;  /* 0xfffffffc00f08947 */ /* 0x001fea000383ffff */
.L_x_2333:
[----:B------:R-:W-:Y:S05]  /*26e40*/  BSYNC B9 ;  /* 0x0000000000097941 */ /* 0x000fea0003800000 */
.L_x_2330:
[----:B------:R-:W-:Y:S05]  /*26e50*/  EXIT ;  /* 0x000000000000794d */ /* 0x000fea0003800000 */
.L_x_2351:
[----:B0-----:R0:W1:Y:S02]  /*26e60*/  SYNCS.PHASECHK.TRANS64.TRYWAIT P5, [R20+URZ+0x31c90], R88 ;  /* 0x031c9058140075a7 */ /* 0x00106400080a017f */
[----:B-1----:R-:W-:Y:S05]  /*26e70*/  @!P5 NANOSLEEP.SYNCS 0x989680 ;  /* 0x009896800000d95d */ /* 0x002fea0003900000 */
[----:B------:R-:W1:Y:S02]  /*26e80*/  @!P5 SYNCS.PHASECHK.TRANS64 P5, [R20+URZ+0x31c90], R88 ;  /* 0x031c90581400d5a7 */ /* 0x000e6400080a007f */
[----:B-1----:R-:W-:Y:S05]  /*26e90*/  @!P5 BRA `(.L_x_2351) ;  /* 0xfffffffc00f0d947 */ /* 0x002fea000383ffff */
[----:B------:R-:W-:Y:S05]  /*26ea0*/  BRA `(.L_x_2660) ;  /* 0xfffffdc400fc7947 */ /* 0x000fea000383ffff */
.L_x_2379:
[----:B0-----:R0:W1:Y:S02]  /*26eb0*/  SYNCS.PHASECHK.TRANS64.TRYWAIT P5, [R20+URZ+0x31c90], R88 ;  /* 0x031c9058140075a7 */ /* 0x00106400080a017f */
[----:B-1----:R-:W-:Y:S05]  /*26ec0*/  @!P5 NANOSLEEP.SYNCS 0x989680 ;  /* 0x009896800000d95d */ /* 0x002fea0003900000 */
[----:B------:R-:W1:Y:S02]  /*26ed0*/  @!P5 SYNCS.PHASECHK.TRANS64 P5, [R20+URZ+0x31c90], R88 ;  /* 0x031c90581400d5a7 */ /* 0x000e6400080a007f */
[----:B-1----:R-:W-:Y:S05]  /*26ee0*/  @!P5 BRA `(.L_x_2379) ;  /* 0xfffffffc00f0d947 */ /* 0x002fea000383ffff */
[----:B------:R-:W-:Y:S05]  /*26ef0*/  BRA `(.L_x_2661) ;  /* 0xfffffde000bc7947 */ /* 0x000fea000383ffff */
.L_x_2392:
[----:B0-----:R0:W1:Y:S02]  /*26f00*/  SYNCS.PHASECHK.TRANS64.TRYWAIT P4, [R20+URZ+0x31c90], R88 ;  /* 0x031c9058140075a7 */ /* 0x001064000808017f */
[----:B-1----:R-:W-:Y:S05]  /*26f10*/  @!P4 NANOSLEEP.SYNCS 0x989680 ;  /* 0x009896800000c95d */ /* 0x002fea0003900000 */
[----:B------:R-:W1:Y:S02]  /*26f20*/  @!P4 SYNCS.PHASECHK.TRANS64 P4, [R20+URZ+0x31c90], R88 ;  /* 0x031c90581400c5a7 */ /* 0x000e64000808007f */
[----:B-1----:R-:W-:Y:S05]  /*26f30*/  @!P4 BRA `(.L_x_2392) ;  /* 0xfffffffc00f0c947 */ /* 0x002fea000383ffff */
[----:B------:R-:W-:Y:S05]  /*26f40*/  BRA `(.L_x_2662) ;  /* 0xfffffdfc00847947 */ /* 0x000fea000383ffff */
.L_x_2396:
[----:B--2---:R2:W3:Y:S02]  /*26f50*/  SYNCS.PHASECHK.TRANS64.TRYWAIT P3, [R20+URZ+0x31cb0], R88 ;  /* 0x031cb058140075a7 */ /* 0x0044e4000806017f */
[----:B---3--:R-:W-:Y:S05]  /*26f60*/  @!P3 NANOSLEEP.SYNCS 0x989680 ;  /* 0x009896800000b95d */ /* 0x008fea0003900000 */
[----:B------:R-:W3:Y:S02]  /*26f70*/  @!P3 SYNCS.PHASECHK.TRANS64 P3, [R20+URZ+0x31cb0], R88 ;  /* 0x031cb0581400b5a7 */ /* 0x000ee4000806007f */
[----:B---3--:R-:W-:Y:S05]  /*26f80*/  @!P3 BRA `(.L_x_2396) ;  /* 0xfffffffc00f0b947 */ /* 0x008fea000383ffff */
[----:B------:R-:W-:Y:S05]  /*26f90*/  BRA `(.L_x_2663) ;  /* 0xfffffe0000307947 */ /* 0x000fea000383ffff */
.L_x_2404:
[----:B------:R-:W-:Y:S01]  /*26fa0*/  BSSY B0, `(.L_x_2664) ;  /* 0x0000007000007945 */ /* 0x000fe20003800000 */
[----:B------:R-:W-:Y:S02]  /*26fb0*/  IMAD.MOV.U32 R12, RZ, RZ, RZ ;  /* 0x000000ffff0c7224 */ /* 0x000fe400078e00ff */
[----:B------:R-:W-:Y:S02]  /*26fc0*/  IMAD.MOV.U32 R11, RZ, RZ, 0x1f ;  /* 0x0000001fff0b7424 */ /* 0x000fe400078e00ff */
[----:B------:R-:W-:-:S07]  /*26fd0*/  IMAD.MOV.U32 R15, RZ, RZ, -0x1 ;  /* 0xffffffffff0f7424 */ /* 0x000fce00078e00ff */
[----:B-----5:R-:W-:Y:S05]  /*26fe0*/  WARPSYNC.COLLECTIVE R15, `(.L_x_2665) ;  /* 0x000000000f087348 */ /* 0x020fea0003c00000 */
[----:B------:R0:W1:Y:S02]  /*26ff0*/  SHFL.IDX P6, R14, R13, R12, R11 ;  /* 0x0000000c0d0e7389 */ /* 0x00006400000c000b */
[----:B01---5:R-:W-:Y:S01]  /*27000*/  ENDCOLLECTIVE ;  /* 0x000000000000791b */ /* 0x023fe20003800000 */
.L_x_2665:
[----:B------:R-:W-:Y:S05]  /*27010*/  BSYNC B0 ;  /* 0x0000000000007941 */ /* 0x000fea0003800000 */
.L_x_2664:
[----:B------:R0:W-:Y:S01]  /*27020*/  STL [R1+0xc4], R14 ;  /* 0x0000c40e01007387 */ /* 0x0001e20000100800 */
[----:B------:R-:W-:Y:S05]  /*27030*/  BRA `(.L_x_2666) ;  /* 0xfffffe08008c7947 */ /* 0x000fea000383ffff */
.L_x_2415:
[----:B------:R-:W-:Y:S01]  /*27040*/  BSSY B1, `(.L_x_2667) ;  /* 0x0000007000017945 */ /* 0x000fe20003800000 */
[----:B------:R-:W-:Y:S02]  /*27050*/  IMAD.MOV.U32 R12, RZ, RZ, RZ ;  /* 0x000000ffff0c7224 */ /* 0x000fe400078e00ff */
[----:B------:R-:W-:Y:S02]  /*27060*/  IMAD.MOV.U32 R11, RZ, RZ, 0x1e1f ;  /* 0x00001e1fff0b7424 */ /* 0x000fe400078e00ff */
[----:B------:R-:W-:-:S07]  /*27070*/  IMAD.MOV.U32 R15, RZ, RZ, -0x1 ;  /* 0xffffffffff0f7424 */ /* 0x000fce00078e00ff */
[----:B0-----:R-:W-:Y:S05]  /*27080*/  WARPSYNC.COLLECTIVE R15, `(.L_x_2668) ;  /* 0x000000000f087348 */ /* 0x001fea0003c00000 */
[----:B0-----:R0:W1:Y:S02]  /*27090*/  SHFL.IDX P6, R14, R13, R12, R11 ;  /* 0x0000000c0d0e7389 */ /* 0x00106400000c000b */
[----:B01----:R-:W-:Y:S01]  /*270a0*/  ENDCOLLECTIVE ;  /* 0x000000000000791b */ /* 0x003fe20003800000 */
.L_x_2668:
[----:B------:R-:W-:Y:S05]  /*270b0*/  BSYNC B1 ;  /* 0x0000000000017941 */ /* 0x000fea0003800000 */
.L_x_2667:
        /* <DEDUP_REMOVED lines=8> */
.L_x_2669:
[----:B------:R-:W-:Y:S02]  /*27140*/  IMAD.MOV.U32 R13, RZ, RZ, R5 ;  /* 0x000000ffff0d7224 */ /* 0x000fe400078e0005 */
[----:B------:R-:W-:-:S07]  /*27150*/  IMAD.MOV.U32 R0, RZ, RZ, R14 ;  /* 0x000000ffff007224 */ /* 0x000fce00078e000e */
[----:B------:R-:W-:Y:S05]  /*27160*/  WARPSYNC.COLLECTIVE R15, `(.L_x_2670) ;  /* 0x000000000f087348 */ /* 0x000fea0003c00000 */
[----:B------:R0:W1:Y:S02]  /*27170*/  SHFL.IDX P6, R14, R13, R12, R11 ;  /* 0x0000000c0d0e7389 */ /* 0x00006400000c000b */
[----:B01----:R-:W-:Y:S01]  /*27180*/  ENDCOLLECTIVE ;  /* 0x000000000000791b */ /* 0x003fe20003800000 */
.L_x_2670:
[----:B------:R-:W-:Y:S02]  /*27190*/  IMAD.MOV.U32 R13, RZ, RZ, R4 ;  /* 0x000000ffff0d7224 */ /* 0x000fe400078e0004 */
[----:B------:R-:W-:-:S07]  /*271a0*/  IMAD.MOV.U32 R5, RZ, RZ, R14 ;  /* 0x000000ffff057224 */ /* 0x000fce00078e000e */
[----:B------:R-:W-:Y:S05]  /*271b0*/  WARPSYNC.COLLECTIVE R15, `(.L_x_2671) ;  /* 0x000000000f087348 */ /* 0x000fea0003c00000 */
[----:B------:R0:W1:Y:S02]  /*271c0*/  SHFL.IDX P6, R14, R13, R12, R11 ;  /* 0x0000000c0d0e7389 */ /* 0x00006400000c000b */
[----:B01----:R-:W-:Y:S01]  /*271d0*/  ENDCOLLECTIVE ;  /* 0x000000000000791b */ /* 0x003fe20003800000 */
.L_x_2671:
[----:B------:R-:W-:Y:S01]  /*271e0*/  IMAD.MOV.U32 R4, RZ, RZ, R14 ;  /* 0x000000ffff047224 */ /* 0x000fe200078e000e */
[----:B------:R-:W-:Y:S06]  /*271f0*/  BRA `(.L_x_2672) ;  /* 0xfffffe1000187947 */ /* 0x000fec000383ffff */
.L_x_2419:
[----:B0-----:R0:W1:Y:S02]  /*27200*/  SYNCS.PHASECHK.TRANS64.TRYWAIT P1, [R22+URZ+0x31c00], R3 ;  /* 0x031c0003160075a7 */ /* 0x001064000802017f */
[----:B-1----:R-:W-:Y:S05]  /*27210*/  @!P1 NANOSLEEP.SYNCS 0x989680 ;  /* 0x009896800000995d */ /* 0x002fea0003900000 */
[----:B------:R-:W1:Y:S02]  /*27220*/  @!P1 SYNCS.PHASECHK.TRANS64 P1, [R22+URZ+0x31c00], R3 ;  /* 0x031c0003160095a7 */ /* 0x000e64000802007f */
[----:B-1----:R-:W-:Y:S05]  /*27230*/  @!P1 BRA `(.L_x_2419) ;  /* 0xfffffffc00f09947 */ /* 0x002fea000383ffff */
[----:B------:R-:W-:Y:S05]  /*27240*/  BRA `(.L_x_2673) ;  /* 0xfffffe18005c7947 */ /* 0x000fea000383ffff */
.L_x_2431:
[----:B------:R-:W-:Y:S01]  /*27250*/  BSSY B1, `(.L_x_2674) ;  /* 0x0000007000017945 */ /* 0x000fe20003800000 */
[----:B------:R-:W-:Y:S02]  /*27260*/  IMAD.MOV.U32 R12, RZ, RZ, RZ ;  /* 0x000000ffff0c7224 */ /* 0x000fe400078e00ff */
[----:B------:R-:W-:Y:S02]  /*27270*/  IMAD.MOV.U32 R11, RZ, RZ, 0x1e1f ;  /* 0x00001e1fff0b7424 */ /* 0x000fe400078e00ff */
[----:B------:R-:W-:-:S07]  /*27280*/  IMAD.MOV.U32 R15, RZ, RZ, -0x1 ;  /* 0xffffffffff0f7424 */ /* 0x000fce00078e00ff */
[----:B0-----:R-:W-:Y:S05]  /*27290*/  WARPSYNC.COLLECTIVE R15, `(.L_x_2675) ;  /* 0x000000000f087348 */ /* 0x001fea0003c00000 */
[----:B0-----:R0:W1:Y:S02]  /*272a0*/  SHFL.IDX P6, R14, R13, R12, R11 ;  /* 0x0000000c0d0e7389 */ /* 0x00106400000c000b */
[----:B01----:R-:W-:Y:S01]  /*272b0*/  ENDCOLLECTIVE ;  /* 0x000000000000791b */ /* 0x003fe20003800000 */
.L_x_2675:
[----:B------:R-:W-:Y:S05]  /*272c0*/  BSYNC B1 ;  /* 0x0000000000017941 */ /* 0x000fea0003800000 */
.L_x_2674:
        /* <DEDUP_REMOVED lines=8> */
.L_x_2676:
[----:B------:R-:W-:Y:S02]  /*27350*/  IMAD.MOV.U32 R21, RZ, RZ, R3 ;  /* 0x000000ffff157224 */ /* 0x000fe400078e0003 */
[----:B------:R-:W-:Y:S02]  /*27360*/  IMAD.MOV.U32 R13, RZ, RZ, R5 ;  /* 0x000000ffff0d7224 */ /* 0x000fe400078e0005 */
[----:B------:R-:W-:-:S07]  /*27370*/  IMAD.MOV.U32 R0, RZ, RZ, R14 ;  /* 0x000000ffff007224 */ /* 0x000fce00078e000e */
[----:B------:R-:W-:Y:S05]  /*27380*/  WARPSYNC.COLLECTIVE R15, `(.L_x_2677) ;  /* 0x000000000f087348 */ /* 0x000fea0003c00000 */
[----:B------:R0:W1:Y:S02]  /*27390*/  SHFL.IDX P6, R14, R13, R12, R11 ;  /* 0x0000000c0d0e7389 */ /* 0x00006400000c000b */
[----:B01----:R-:W-:Y:S01]  /*273a0*/  ENDCOLLECTIVE ;  /* 0x000000000000791b */ /* 0x003fe20003800000 */
.L_x_2677:
[----:B------:R-:W-:Y:S02]  /*273b0*/  IMAD.MOV.U32 R20, RZ, RZ, R0 ;  /* 0x000000ffff147224 */ /* 0x000fe400078e0000 */
[----:B------:R-:W-:Y:S02]  /*273c0*/  IMAD.MOV.U32 R13, RZ, RZ, R4 ;  /* 0x000000ffff0d7224 */ /* 0x000fe400078e0004 */
[----:B------:R-:W-:-:S07]  /*273d0*/  IMAD.MOV.U32 R5, RZ, RZ, R14 ;  /* 0x000000ffff057224 */ /* 0x000fce00078e000e */
[----:B------:R-:W-:Y:S05]  /*273e0*/  WARPSYNC.COLLECTIVE R15, `(.L_x_2678) ;  /* 0x000000000f087348 */ /* 0x000fea0003c00000 */
[----:B------:R0:W1:Y:S02]  /*273f0*/  SHFL.IDX P6, R14, R13, R12, R11 ;  /* 0x0000000c0d0e7389 */ /* 0x00006400000c000b */
[----:B01----:R-:W-:Y:S01]  /*27400*/  ENDCOLLECTIVE ;  /* 0x000000000000791b */ /* 0x003fe20003800000 */
.L_x_2678:
[----:B------:R-:W-:Y:S05]  /*27410*/  BRA `(.L_x_2679) ;  /* 0xfffffe2c007c7947 */ /* 0x000fea000383ffff */
.L_x_2435:
[----:B0-----:R0:W1:Y:S02]  /*27420*/  SYNCS.PHASECHK.TRANS64.TRYWAIT P1, [R22+URZ+0x31c00], R3 ;  /* 0x031c0003160075a7 */ /* 0x001064000802017f */
[----:B-1----:R-:W-:Y:S05]  /*27430*/  @!P1 NANOSLEEP.SYNCS 0x989680 ;  /* 0x009896800000995d */ /* 0x002fea0003900000 */
[----:B------:R-:W1:Y:S02]  /*27440*/  @!P1 SYNCS.PHASECHK.TRANS64 P1, [R22+URZ+0x31c00], R3 ;  /* 0x031c0003160095a7 */ /* 0x000e64000802007f */
[----:B-1----:R-:W-:Y:S05]  /*27450*/  @!P1 BRA `(.L_x_2435) ;  /* 0xfffffffc00f09947 */ /* 0x002fea000383ffff */
[----:B------:R-:W-:Y:S05]  /*27460*/  BRA `(.L_x_2680) ;  /* 0xfffffe34005c7947 */ /* 0x000fea000383ffff */
.L_x_2443:
[----:B-1----:R1:W2:Y:S02]  /*27470*/  SYNCS.PHASECHK.TRANS64.TRYWAIT P2, [R21+URZ+0x31c30], R0 ;  /* 0x031c3000150075a7 */ /* 0x0022a4000804017f */
[----:B--2---:R-:W-:Y:S05]  /*27480*/  @!P2 NANOSLEEP.SYNCS 0x989680 ;  /* 0x009896800000a95d */ /* 0x004fea0003900000 */
[----:B------:R-:W2:Y:S02]  /*27490*/  @!P2 SYNCS.PHASECHK.TRANS64 P2, [R21+URZ+0x31c30], R0 ;  /* 0x031c30001500a5a7 */ /* 0x000ea4000804007f */
[----:B--2---:R-:W-:Y:S05]  /*274a0*/  @!P2 BRA `(.L_x_2443) ;  /* 0xfffffffc00f0a947 */ /* 0x004fea000383ffff */
[----:B------:R-:W-:Y:S05]  /*274b0*/  BRA `(.L_x_2442) ;  /* 0xfffffe4c004c7947 */ /* 0x000fea000383ffff */
.L_x_2449:
[----:B-1----:R1:W2:Y:S02]  /*274c0*/  SYNCS.PHASECHK.TRANS64.TRYWAIT P3, [R17+URZ+0x31c30], R0 ;  /* 0x031c3000110075a7 */ /* 0x0022a4000806017f */
[----:B--2---:R-:W-:Y:S05]  /*274d0*/  @!P3 NANOSLEEP.SYNCS 0x989680 ;  /* 0x009896800000b95d */ /* 0x004fea0003900000 */
[----:B------:R-:W2:Y:S02]  /*274e0*/  @!P3 SYNCS.PHASECHK.TRANS64 P3, [R17+URZ+0x31c30], R0 ;  /* 0x031c30001100b5a7 */ /* 0x000ea4000806007f */
[----:B--2---:R-:W-:Y:S05]  /*274f0*/  @!P3 BRA `(.L_x_2449) ;  /* 0xfffffffc00f0b947 */ /* 0x004fea000383ffff */
[----:B------:R-:W-:Y:S05]  /*27500*/  BRA `(.L_x_2448) ;  /* 0xfffffe9000e07947 */ /* 0x000fea000383ffff */
.L_x_2453:
[----:B-1----:R1:W2:Y:S02]  /*27510*/  SYNCS.PHASECHK.TRANS64.TRYWAIT P2, [R16+URZ+0x31c50], R0 ;  /* 0x031c5000100075a7 */ /* 0x0022a4000804017f */
[----:B--2---:R-:W-:Y:S05]  /*27520*/  @!P2 NANOSLEEP.SYNCS 0x989680 ;  /* 0x009896800000a95d */ /* 0x004fea0003900000 */
[----:B------:R-:W2:Y:S02]  /*27530*/  @!P2 SYNCS.PHASECHK.TRANS64 P2, [R16+URZ+0x31c50], R0 ;  /* 0x031c50001000a5a7 */ /* 0x000ea4000804007f */
[----:B--2---:R-:W-:Y:S05]  /*27540*/  @!P2 BRA `(.L_x_2453) ;  /* 0xfffffffc00f0a947 */ /* 0x004fea000383ffff */
[----:B------:R-:W-:Y:S05]  /*27550*/  BRA `(.L_x_2450) ;  /* 0xfffffeb800047947 */ /* 0x000fea000383ffff */
.L_x_2460:
[----:B--2---:R2:W3:Y:S02]  /*27560*/  SYNCS.PHASECHK.TRANS64.TRYWAIT P3, [R0+URZ+0x31c30], R21 ;  /* 0x031c3015000075a7 */ /* 0x0044e4000806017f */
[----:B---3--:R-:W-:Y:S05]  /*27570*/  @!P3 NANOSLEEP.SYNCS 0x989680 ;  /* 0x009896800000b95d */ /* 0x008fea0003900000 */
[----:B------:R-:W3:Y:S02]  /*27580*/  @!P3 SYNCS.PHASECHK.TRANS64 P3, [R0+URZ+0x31c30], R21 ;  /* 0x031c30150000b5a7 */ /* 0x000ee4000806007f */
[----:B---3--:R-:W-:Y:S05]  /*27590*/  @!P3 BRA `(.L_x_2460) ;  /* 0xfffffffc00f0b947 */ /* 0x008fea000383ffff */
[----:B------:R-:W-:Y:S05]  /*275a0*/  BRA `(.L_x_2459) ;  /* 0xfffffee8003c7947 */ /* 0x000fea000383ffff */
.L_x_2465:
[----:B-1----:R1:W2:Y:S02]  /*275b0*/  SYNCS.PHASECHK.TRANS64.TRYWAIT P2, [R14+URZ+0x31c50], R0 ;  /* 0x031c50000e0075a7 */ /* 0x0022a4000804017f */
[----:B--2---:R-:W-:Y:S05]  /*275c0*/  @!P2 NANOSLEEP.SYNCS 0x989680 ;  /* 0x009896800000a95d */ /* 0x004fea0003900000 */
[----:B------:R-:W2:Y:S02]  /*275d0*/  @!P2 SYNCS.PHASECHK.TRANS64 P2, [R14+URZ+0x31c50], R0 ;  /* 0x031c50000e00a5a7 */ /* 0x000ea4000804007f */
[----:B--2---:R-:W-:Y:S05]  /*275e0*/  @!P2 BRA `(.L_x_2465) ;  /* 0xfffffffc00f0a947 */ /* 0x004fea000383ffff */
[----:B------:R-:W-:Y:S05]  /*275f0*/  BRA `(.L_x_2464) ;  /* 0xffffff0c003c7947 */ /* 0x000fea000383ffff */
.L_x_2470:
[----:B--2---:R2:W3:Y:S02]  /*27600*/  SYNCS.PHASECHK.TRANS64.TRYWAIT P0, [R6+URZ+0x31c50], R3 ;  /* 0x031c5003060075a7 */ /* 0x0044e4000800017f */
[----:B---3--:R-:W-:Y:S05]  /*27610*/  @!P0 NANOSLEEP.SYNCS 0x989680 ;  /* 0x009896800000895d */ /* 0x008fea0003900000 */
[----:B------:R-:W3:Y:S02]  /*27620*/  @!P0 SYNCS.PHASECHK.TRANS64 P0, [R6+URZ+0x31c50], R3 ;  /* 0x031c5003060085a7 */ /* 0x000ee4000800007f */
[----:B---3--:R-:W-:Y:S05]  /*27630*/  @!P0 BRA `(.L_x_2470) ;  /* 0xfffffffc00f08947 */ /* 0x008fea000383ffff */
[----:B------:R-:W-:Y:S05]  /*27640*/  BRA `(.L_x_2469) ;  /* 0xffffff3400147947 */ /* 0x000fea000383ffff */
.L_x_2475:
[----:B------:R-:W-:Y:S02]  /*27650*/  IMAD.MOV.U32 R13, RZ, RZ, R2 ;  /* 0x000000ffff0d7224 */ /* 0x000fe400078e0002 */
[----:B------:R-:W-:Y:S02]  /*27660*/  IMAD.MOV.U32 R12, RZ, RZ, RZ ;  /* 0x000000ffff0c7224 */ /* 0x000fe400078e00ff */
[----:B------:R-:W-:Y:S02]  /*27670*/  IMAD.MOV.U32 R11, RZ, RZ, 0x1c1f ;  /* 0x00001c1fff0b7424 */ /* 0x000fe400078e00ff */
[----:B------:R-:W-:-:S07]  /*27680*/  IMAD.MOV.U32 R15, RZ, RZ, -0x1 ;  /* 0xffffffffff0f7424 */ /* 0x000fce00078e00ff */
[----:B-----5:R-:W-:Y:S05]  /*27690*/  WARPSYNC.COLLECTIVE R15, `(.L_x_2681) ;  /* 0x000000000f087348 */ /* 0x020fea0003c00000 */
[----:B------:R0:W1:Y:S02]  /*276a0*/  SHFL.IDX P6, R14, R13, R12, R11 ;  /* 0x0000000c0d0e7389 */ /* 0x00006400000c000b */
[----:B01---5:R-:W-:Y:S01]  /*276b0*/  ENDCOLLECTIVE ;  /* 0x000000000000791b */ /* 0x023fe20003800000 */
.L_x_2681:
[----:B------:R-:W-:Y:S02]  /*276c0*/  IMAD.MOV.U32 R13, RZ, RZ, R0 ;  /* 0x000000ffff0d7224 */ /* 0x000fe400078e0000 */
[----:B------:R-:W-:-:S07]  /*276d0*/  IMAD.MOV.U32 R3, RZ, RZ, R14 ;  /* 0x000000ffff037224 */ /* 0x000fce00078e000e */
[----:B------:R-:W-:Y:S05]  /*276e0*/  WARPSYNC.COLLECTIVE R15, `(.L_x_2682) ;  /* 0x000000000f087348 */ /* 0x000fea0003c00000 */
[----:B------:R0:W1:Y:S02]  /*276f0*/  SHFL.IDX P6, R14, R13, R12, R11 ;  /* 0x0000000c0d0e7389 */ /* 0x00006400000c000b */
[----:B01----:R-:W-:Y:S01]  /*27700*/  ENDCOLLECTIVE ;  /* 0x000000000000791b */ /* 0x003fe20003800000 */
.L_x_2682:
[----:B------:R-:W-:Y:S05]  /*27710*/  BRA `(.L_x_2683) ;  /* 0xffffff5000d07947 */ /* 0x000fea000383ffff */
.L_x_2478:
        /* <DEDUP_REMOVED lines=8> */
.L_x_2685:
[----:B------:R-:W-:Y:S05]  /*277a0*/  BSYNC B1 ;  /* 0x0000000000017941 */ /* 0x000fea0003800000 */
.L_x_2684:
        /* <DEDUP_REMOVED lines=8> */
.L_x_2686:
[----:B------:R-:W-:Y:S05]  /*27830*/  BRA `(.L_x_2687) ;  /* 0xffffff5000e07947 */ /* 0x000fea000383ffff */
.L_x_2480:
[----:B------:R-:W-:Y:S02]  /*27840*/  IMAD.MOV.U32 R13, RZ, RZ, R2 ;  /* 0x000000ffff0d7224 */ /* 0x000fe400078e0002 */
[----:B------:R-:W-:Y:S02]  /*27850*/  IMAD.MOV.U32 R12, RZ, RZ, RZ ;  /* 0x000000ffff0c7224 */ /* 0x000fe400078e00ff */
[----:B------:R-:W-:Y:S02]  /*27860*/  IMAD.MOV.U32 R11, RZ, RZ, 0x1c1f ;  /* 0x00001c1fff0b7424 */ /* 0x000fe400078e00ff */
[----:B------:R-:W-:-:S07]  /*27870*/  IMAD.MOV.U32 R15, RZ, RZ, -0x1 ;  /* 0xffffffffff0f7424 */ /* 0x000fce00078e00ff */
[----:B------:R-:W-:Y:S05]  /*27880*/  WARPSYNC.COLLECTIVE R15, `(.L_x_2688) ;  /* 0x000000000f087348 */ /* 0x000fea0003c00000 */
[----:B------:R0:W1:Y:S02]  /*27890*/  SHFL.IDX P6, R14, R13, R12, R11 ;  /* 0x0000000c0d0e7389 */ /* 0x00006400000c000b */
[----:B01----:R-:W-:Y:S01]  /*278a0*/  ENDCOLLECTIVE ;  /* 0x000000000000791b */ /* 0x003fe20003800000 */
.L_x_2688:
[----:B------:R-:W-:Y:S02]  /*278b0*/  IMAD.MOV.U32 R13, RZ, RZ, R0 ;  /* 0x000000ffff0d7224 */ /* 0x000fe400078e0000 */
[----:B------:R-:W-:-:S07]  /*278c0*/  IMAD.MOV.U32 R3, RZ, RZ, R14 ;  /* 0x000000ffff037224 */ /* 0x000fce00078e000e */
[----:B------:R-:W-:Y:S05]  /*278d0*/  WARPSYNC.COLLECTIVE R15, `(.L_x_2689) ;  /* 0x000000000f087348 */ /* 0x000fea0003c00000 */
[----:B------:R0:W1:Y:S02]  /*278e0*/  SHFL.IDX P6, R14, R13, R12, R11 ;  /* 0x0000000c0d0e7389 */ /* 0x00006400000c000b */
[----:B01----:R-:W-:Y:S01]  /*278f0*/  ENDCOLLECTIVE ;  /* 0x000000000000791b */ /* 0x003fe20003800000 */
.L_x_2689:
[----:B------:R-:W-:Y:S05]  /*27900*/  BRA `(.L_x_2690) ;  /* 0xffffff5400ac7947 */ /* 0x000fea000383ffff */
.L_x_2483:
        /* <DEDUP_REMOVED lines=8> */
.L_x_2692:
[----:B------:R-:W-:Y:S05]  /*27990*/  BSYNC B1 ;  /* 0x0000000000017941 */ /* 0x000fea0003800000 */
.L_x_2691:
        /* <DEDUP_REMOVED lines=8> */
.L_x_2693:
[----:B------:R-:W-:Y:S05]  /*27a20*/  BRA `(.L_x_2694) ;  /* 0xffffff5800a47947 */ /* 0x000fea000383ffff */
.L_x_2487:
[----:B------:R-:W-:Y:S02]  /*27a30*/  IMAD.MOV.U32 R13, RZ, RZ, R2 ;  /* 0x000000ffff0d7224 */ /* 0x000fe400078e0002 */
[----:B------:R-:W-:Y:S02]  /*27a40*/  IMAD.MOV.U32 R12, RZ, RZ, RZ ;  /* 0x000000ffff0c7224 */ /* 0x000fe400078e00ff */
[----:B------:R-:W-:Y:S02]  /*27a50*/  IMAD.MOV.U32 R11, RZ, RZ, 0x1c1f ;  /* 0x00001c1fff0b7424 */ /* 0x000fe400078e00ff */
[----:B------:R-:W-:-:S07]  /*27a60*/  IMAD.MOV.U32 R15, RZ, RZ, -0x1 ;  /* 0xffffffffff0f7424 */ /* 0x000fce00078e00ff */
[----:B------:R-:W-:Y:S05]  /*27a70*/  WARPSYNC.COLLECTIVE R15, `(.L_x_2695) ;  /* 0x000000000f087348 */ /* 0x000fea0003c00000 */
[----:B------:R0:W1:Y:S02]  /*27a80*/  SHFL.IDX P6, R14, R13, R12, R11 ;  /* 0x0000000c0d0e7389 */ /* 0x00006400000c000b */
[----:B01----:R-:W-:Y:S01]  /*27a90*/  ENDCOLLECTIVE ;  /* 0x000000000000791b */ /* 0x003fe20003800000 */
.L_x_2695:
[----:B------:R-:W-:Y:S02]  /*27aa0*/  IMAD.MOV.U32 R13, RZ, RZ, R0 ;  /* 0x000000ffff0d7224 */ /* 0x000fe400078e0000 */
[----:B------:R-:W-:-:S07]  /*27ab0*/  IMAD.MOV.U32 R3, RZ, RZ, R14 ;  /* 0x000000ffff037224 */ /* 0x000fce00078e000e */
[----:B------:R-:W-:Y:S05]  /*27ac0*/  WARPSYNC.COLLECTIVE R15, `(.L_x_2696) ;  /* 0x000000000f087348 */ /* 0x000fea0003c00000 */
[----:B------:R0:W1:Y:S02]  /*27ad0*/  SHFL.IDX P6, R14, R13, R12, R11 ;  /* 0x0000000c0d0e7389 */ /* 0x00006400000c000b */
[----:B01----:R-:W-:Y:S01]  /*27ae0*/  ENDCOLLECTIVE ;  /* 0x000000000000791b */ /* 0x003fe20003800000 */
.L_x_2696:
[----:B------:R-:W-:Y:S05]  /*27af0*/  BRA `(.L_x_2697) ;  /* 0xffffff6400e47947 */ /* 0x000fea000383ffff */
.L_x_2490:
        /* <DEDUP_REMOVED lines=8> */
.L_x_2699:
[----:B------:R-:W-:Y:S05]  /*27b80*/  BSYNC B1 ;  /* 0x0000000000017941 */ /* 0x000fea0003800000 */
.L_x_2698:
        /* <DEDUP_REMOVED lines=8> */
.L_x_2700:
[----:B------:R-:W-:Y:S05]  /*27c10*/  BRA `(.L_x_2701) ;  /* 0xffffff6400f87947 */ /* 0x000fea000383ffff */
.L_x_2509:
[----:B------:R-:W0:Y:S01]  /*27c20*/  S2R R7, SR_TID.X ;  /* 0x0000000000077919 */ /* 0x000e220000002100 */
[----:B------:R-:W-:Y:S01]  /*27c30*/  BSSY B1, `(.L_x_2702) ;  /* 0x000000a000017945 */ /* 0x000fe20003800000 */
[----:B------:R-:W-:Y:S02]  /*27c40*/  IMAD.MOV.U32 R12, RZ, RZ, RZ ;  /* 0x000000ffff0c7224 */ /* 0x000fe400078e00ff */
[----:B-1----:R-:W-:Y:S02]  /*27c50*/  IMAD.MOV.U32 R11, RZ, RZ, 0x1f ;  /* 0x0000001fff0b7424 */ /* 0x002fe400078e00ff */
[----:B------:R-:W-:Y:S01]  /*27c60*/  IMAD.MOV.U32 R15, RZ, RZ, -0x1 ;  /* 0xffffffffff0f7424 */ /* 0x000fe200078e00ff */
[----:B0-----:R-:W-:-:S04]  /*27c70*/  SHF.R.U32.HI R7, RZ, 0x5, R7 ;  /* 0x00000005ff077819 */ /* 0x001fc80000011607 */
[----:B------:R-:W-:-:S05]  /*27c80*/  LOP3.LUT R7, R7, 0x3, RZ, 0xc0, !PT ;  /* 0x0000000307077812 */ /* 0x000fca00078ec0ff */
[----:B------:R-:W-:-:S07]  /*27c90*/  IMAD.MOV.U32 R13, RZ, RZ, R7 ;  /* 0x000000ffff0d7224 */ /* 0x000fce00078e0007 */
[----:B------:R-:W-:Y:S05]  /*27ca0*/  WARPSYNC.COLLECTIVE R15, `(.L_x_2703) ;  /* 0x000000000f087348 */ /* 0x000fea0003c00000 */
[----:B------:R0:W1:Y:S02]  /*27cb0*/  SHFL.IDX P6, R14, R13, R12, R11 ;  /* 0x0000000c0d0e7389 */ /* 0x00006400000c000b */
[----:B01----:R-:W-:Y:S01]  /*27cc0*/  ENDCOLLECTIVE ;  /* 0x000000000000791b */ /* 0x003fe20003800000 */
.L_x_2703:
[----:B------:R-:W-:Y:S05]  /*27cd0*/  BSYNC B1 ;  /* 0x0000000000017941 */ /* 0x000fea0003800000 */
.L_x_2702:
[----:B------:R-:W-:Y:S05]  /*27ce0*/  BRA `(.L_x_2704) ;  /* 0xffffff8400187947 */ /* 0x000fea000383ffff */
.L_x_2511:
[----:B------:R-:W-:Y:S01]  /*27cf0*/  BSSY B1, `(.L_x_2705) ;  /* 0x0000006000017945 */ /* 0x000fe20003800000 */
[----:B------:R-:W-:-:S07]  /*27d00*/  IMAD.MOV.U32 R15, RZ, RZ, -0x1 ;  /* 0xffffffffff0f7424 */ /* 0x000fce00078e00ff */
[----:B01----:R-:W-:Y:S05]  /*27d10*/  WARPSYNC.COLLECTIVE R15, `(.L_x_2706) ;  /* 0x000000000f0c7348 */ /* 0x003fea0003c00000 */
[----:B------:R-:W-:Y:S02]  /*27d20*/  ELECT P6, UR62, PT ;  /* 0x00000000003e782f */ /* 0x000fe400038c0000 */
[----:B------:R-:W-:Y:S01]  /*27d30*/  MOV R14, UR62 ;  /* 0x0000003e000e7c02 */ /* 0x000fe20008000f00 */
[----:B01----:R-:W-:Y:S10]  /*27d40*/  ENDCOLLECTIVE ;  /* 0x000000000000791b */ /* 0x003ff40003800000 */
.L_x_2706:
[----:B------:R-:W-:Y:S05]  /*27d50*/  BSYNC B1 ;  /* 0x0000000000017941 */ /* 0x000fea0003800000 */
.L_x_2705:
[----:B------:R-:W-:Y:S05]  /*27d60*/  BRA `(.L_x_2510) ;  /* 0xffffff8400107947 */ /* 0x000fea000383ffff */
.L_x_2513:
[----:B0-----:R0:W2:Y:S02]  /*27d70*/  SYNCS.PHASECHK.TRANS64.TRYWAIT P0, [R16+URZ+0x31c20], R6 ;  /* 0x031c2006100075a7 */ /* 0x0010a4000800017f */
[----:B--2---:R-:W-:Y:S05]  /*27d80*/  @!P0 NANOSLEEP.SYNCS 0x989680 ;  /* 0x009896800000895d */ /* 0x004fea0003900000 */
[----:B------:R-:W2:Y:S02]  /*27d90*/  @!P0 SYNCS.PHASECHK.TRANS64 P0, [R16+URZ+0x31c20], R6 ;  /* 0x031c2006100085a7 */ /* 0x000ea4000800007f */
[----:B--2---:R-:W-:Y:S05]  /*27da0*/  @!P0 BRA `(.L_x_2513) ;  /* 0xfffffffc00f08947 */ /* 0x004fea000383ffff */
[----:B------:R-:W-:Y:S05]  /*27db0*/  BRA `(.L_x_2707) ;  /* 0xffffff8400207947 */ /* 0x000fea000383ffff */
.L_x_2517:
[----:B-1----:R1:W2:Y:S02]  /*27dc0*/  SYNCS.PHASECHK.TRANS64.TRYWAIT P0, [R9+URZ+0x31ca0], R11 ;  /* 0x031ca00b090075a7 */ /* 0x0022a4000800017f */
[----:B--2---:R-:W-:Y:S05]  /*27dd0*/  @!P0 NANOSLEEP.SYNCS 0x989680 ;  /* 0x009896800000895d */ /* 0x004fea0003900000 */
[----:B------:R-:W2:Y:S02]  /*27de0*/  @!P0 SYNCS.PHASECHK.TRANS64 P0, [R9+URZ+0x31ca0], R11 ;  /* 0x031ca00b090085a7 */ /* 0x000ea4000800007f */
[----:B--2---:R-:W-:Y:S05]  /*27df0*/  @!P0 BRA `(.L_x_2517) ;  /* 0xfffffffc00f08947 */ /* 0x004fea000383ffff */
[----:B------:R-:W-:Y:S05]  /*27e00*/  BRA `(.L_x_2708) ;  /* 0xffffff84003c7947 */ /* 0x000fea000383ffff */
.L_x_2524:
[----:B0-----:R0:W2:Y:S02]  /*27e10*/  SYNCS.PHASECHK.TRANS64.TRYWAIT P0, [R9+URZ+0x31cc0], R11 ;  /* 0x031cc00b090075a7 */ /* 0x0010a4000800017f */
[----:B--2---:R-:W-:Y:S05]  /*27e20*/  @!P0 NANOSLEEP.SYNCS 0x989680 ;  /* 0x009896800000895d */ /* 0x004fea0003900000 */
[----:B------:R-:W2:Y:S02]  /*27e30*/  @!P0 SYNCS.PHASECHK.TRANS64 P0, [R9+URZ+0x31cc0], R11 ;  /* 0x031cc00b090085a7 */ /* 0x000ea4000800007f */
[----:B--2---:R-:W-:Y:S05]  /*27e40*/  @!P0 BRA `(.L_x_2524) ;  /* 0xfffffffc00f08947 */ /* 0x004fea000383ffff */
[----:B------:R-:W-:Y:S05]  /*27e50*/  BRA `(.L_x_2709) ;  /* 0xffffff8800387947 */ /* 0x000fea000383ffff */
.L_x_2533:
[----:B0-----:R0:W2:Y:S02]  /*27e60*/  SYNCS.PHASECHK.TRANS64.TRYWAIT P1, [R9+URZ+0x31ca0], R8 ;  /* 0x031ca008090075a7 */ /* 0x0010a4000802017f */
[----:B--2---:R-:W-:Y:S05]  /*27e70*/  @!P1 NANOSLEEP.SYNCS 0x989680 ;  /* 0x009896800000995d */ /* 0x004fea0003900000 */
[----:B------:R-:W2:Y:S02]  /*27e80*/  @!P1 SYNCS.PHASECHK.TRANS64 P1, [R9+URZ+0x31ca0], R8 ;  /* 0x031ca008090095a7 */ /* 0x000ea4000802007f */
[----:B--2---:R-:W-:Y:S05]  /*27e90*/  @!P1 BRA `(.L_x_2533) ;  /* 0xfffffffc00f09947 */ /* 0x004fea000383ffff */
[----:B------:R-:W-:Y:S05]  /*27ea0*/  BRA `(.L_x_2710) ;  /* 0xffffff8c00787947 */ /* 0x000fea000383ffff */
.L_x_2540:
[----:B-1----:R1:W2:Y:S02]  /*27eb0*/  SYNCS.PHASECHK.TRANS64.TRYWAIT P1, [R9+URZ+0x31cc0], R8 ;  /* 0x031cc008090075a7 */ /* 0x0022a4000802017f */
[----:B--2---:R-:W-:Y:S05]  /*27ec0*/  @!P1 NANOSLEEP.SYNCS 0x989680 ;  /* 0x009896800000995d */ /* 0x004fea0003900000 */
[----:B------:R-:W2:Y:S02]  /*27ed0*/  @!P1 SYNCS.PHASECHK.TRANS64 P1, [R9+URZ+0x31cc0], R8 ;  /* 0x031cc008090095a7 */ /* 0x000ea4000802007f */
[----:B--2---:R-:W-:Y:S05]  /*27ee0*/  @!P1 BRA `(.L_x_2540) ;  /* 0xfffffffc00f09947 */ /* 0x004fea000383ffff */
[----:B------:R-:W-:Y:S05]  /*27ef0*/  BRA `(.L_x_2711) ;  /* 0xffffff9000707947 */ /* 0x000fea000383ffff */
.L_x_2557:
[----:B------:R-:W4:Y:S01]  /*27f00*/  S2R R20, SR_TID.X ;  /* 0x0000000000147919 */ /* 0x000f220000002100 */
[----:B------:R-:W-:Y:S01]  /*27f10*/  BSSY B0, `(.L_x_2712) ;  /* 0x000000a000007945 */ /* 0x000fe20003800000 */
[----:B------:R-:W-:Y:S02]  /*27f20*/  IMAD.MOV.U32 R12, RZ, RZ, RZ ;  /* 0x000000ffff0c7224 */ /* 0x000fe400078e00ff */
[----:B-1----:R-:W-:Y:S02]  /*27f30*/  IMAD.MOV.U32 R11, RZ, RZ, 0x1f ;  /* 0x0000001fff0b7424 */ /* 0x002fe400078e00ff */
[----:B------:R-:W-:Y:S01]  /*27f40*/  IMAD.MOV.U32 R15, RZ, RZ, -0x1 ;  /* 0xffffffffff0f7424 */ /* 0x000fe200078e00ff */
[----:B----4-:R-:W-:-:S04]  /*27f50*/  SHF.R.U32.HI R20, RZ, 0x5, R20 ;  /* 0x00000005ff147819 */ /* 0x010fc80000011614 */
[----:B------:R-:W-:-:S05]  /*27f60*/  LOP3.LUT R20, R20, 0x3, RZ, 0xc0, !PT ;  /* 0x0000000314147812 */ /* 0x000fca00078ec0ff */
[----:B------:R-:W-:-:S07]  /*27f70*/  IMAD.MOV.U32 R13, RZ, RZ, R20 ;  /* 0x000000ffff0d7224 */ /* 0x000fce00078e0014 */
[----:B0-23--:R-:W-:Y:S05]  /*27f80*/  WARPSYNC.COLLECTIVE R15, `(.L_x_2713) ;  /* 0x000000000f087348 */ /* 0x00dfea0003c00000 */
[----:B------:R1:W4:Y:S02]  /*27f90*/  SHFL.IDX P6, R14, R13, R12, R11 ;  /* 0x0000000c0d0e7389 */ /* 0x00032400000c000b */
[----:B01234-:R-:W-:Y:S01]  /*27fa0*/  ENDCOLLECTIVE ;  /* 0x000000000000791b */ /* 0x01ffe20003800000 */
.L_x_2713:
[----:B------:R-:W-:Y:S05]  /*27fb0*/  BSYNC B0 ;  /* 0x0000000000007941 */ /* 0x000fea0003800000 */
.L_x_2712:
[----:B------:R-:W-:Y:S05]  /*27fc0*/  BRA `(.L_x_2714) ;  /* 0xffffff9c00cc7947 */ /* 0x000fea000383ffff */
.L_x_2559:
[----:B------:R-:W-:Y:S01]  /*27fd0*/  BSSY B0, `(.L_x_2715) ;  /* 0x0000006000007945 */ /* 0x000fe20003800000 */
[----:B------:R-:W-:-:S07]  /*27fe0*/  IMAD.MOV.U32 R15, RZ, RZ, -0x1 ;  /* 0xffffffffff0f7424 */ /* 0x000fce00078e00ff */
[----:B0123--:R-:W-:Y:S05]  /*27ff0*/  WARPSYNC.COLLECTIVE R15, `(.L_x_2716) ;  /* 0x000000000f0c7348 */ /* 0x00ffea0003c00000 */
[----:B------:R-:W-:Y:S02]  /*28000*/  ELECT P6, UR62, PT ;  /* 0x00000000003e782f */ /* 0x000fe400038c0000 */
[----:B------:R-:W-:Y:S01]  /*28010*/  MOV R14, UR62 ;  /* 0x0000003e000e7c02 */ /* 0x000fe20008000f00 */
[----:B0123--:R-:W-:Y:S10]  /*28020*/  ENDCOLLECTIVE ;  /* 0x000000000000791b */ /* 0x00fff40003800000 */
.L_x_2716:
[----:B------:R-:W-:Y:S05]  /*28030*/  BSYNC B0 ;  /* 0x0000000000007941 */ /* 0x000fea0003800000 */
.L_x_2715:
[----:B------:R-:W-:Y:S05]  /*28040*/  BRA `(.L_x_2717) ;  /* 0xffffff9c00d47947 */ /* 0x000fea000383ffff */
.L_x_2561:
[----:B0-----:R0:W4:Y:S02]  /*28050*/  SYNCS.PHASECHK.TRANS64.TRYWAIT P0, [R0+URZ+0x31c40], R2 ;  /* 0x031c4002000075a7 */ /* 0x001124000800017f */
[----:B----4-:R-:W-:Y:S05]  /*28060*/  @!P0 NANOSLEEP.SYNCS 0x989680 ;  /* 0x009896800000895d */ /* 0x010fea0003900000 */
[----:B------:R-:W4:Y:S02]  /*28070*/  @!P0 SYNCS.PHASECHK.TRANS64 P0, [R0+URZ+0x31c40], R2 ;  /* 0x031c4002000085a7 */ /* 0x000f24000800007f */
[----:B----4-:R-:W-:Y:S05]  /*28080*/  @!P0 BRA `(.L_x_2561) ;  /* 0xfffffffc00f08947 */ /* 0x010fea000383ffff */
[----:B------:R-:W-:Y:S05]  /*28090*/  BRA `(.L_x_2718) ;  /* 0xffffffa000287947 */ /* 0x000fea000383ffff */
.L_x_2565:
        /* <DEDUP_REMOVED lines=12> */
.L_x_2719:
[----:B------:R-:W-:Y:S02]  /*28160*/  IMAD.MOV.U32 R13, RZ, RZ, R4 ;  /* 0x000000ffff0d7224 */ /* 0x000fe400078e0004 */
[----:B------:R-:W-:-:S07]  /*28170*/  IMAD.MOV.U32 R3, RZ, RZ, R14 ;  /* 0x000000ffff037224 */ /* 0x000fce00078e000e */
[----:B------:R-:W-:Y:S05]  /*28180*/  WARPSYNC.COLLECTIVE R15, `(.L_x_2720) ;  /* 0x000000000f087348 */ /* 0x000fea0003c00000 */
[----:B------:R0:W1:Y:S02]  /*28190*/  SHFL.IDX P6, R14, R13, R12, R11 ;  /* 0x0000000c0d0e7389 */ /* 0x00006400000c000b */
[----:B01----:R-:W-:Y:S01]  /*281a0*/  ENDCOLLECTIVE ;  /* 0x000000000000791b */ /* 0x003fe20003800000 */
.L_x_2720:
[----:B------:R-:W-:Y:S02]  /*281b0*/  IMAD.MOV.U32 R13, RZ, RZ, R5 ;  /* 0x000000ffff0d7224 */ /* 0x000fe400078e0005 */
[----:B------:R-:W-:Y:S02]  /*281c0*/  IMAD.MOV.U32 R12, RZ, RZ, 0x1 ;  /* 0x00000001ff0c7424 */ /* 0x000fe400078e00ff */
[----:B------:R-:W-:-:S07]  /*281d0*/  IMAD.MOV.U32 R2, RZ, RZ, R14 ;  /* 0x000000ffff027224 */ /* 0x000fce00078e000e */
[----:B------:R-:W-:Y:S05]  /*281e0*/  WARPSYNC.COLLECTIVE R15, `(.L_x_2721) ;  /* 0x000000000f087348 */ /* 0x000fea0003c00000 */
[----:B------:R0:W1:Y:S02]  /*281f0*/  SHFL.IDX P6, R14, R13, R12, R11 ;  /* 0x0000000c0d0e7389 */ /* 0x00006400000c000b */
[----:B01----:R-:W-:Y:S01]  /*28200*/  ENDCOLLECTIVE ;  /* 0x000000000000791b */ /* 0x003fe20003800000 */
.L_x_2721:
        /* <DEDUP_REMOVED lines=14> */
.L_x_2722:
[----:B------:R-:W-:Y:S02]  /*282f0*/  IMAD.MOV.U32 R13, RZ, RZ, R5 ;  /* 0x000000ffff0d7224 */ /* 0x000fe400078e0005 */
[----:B------:R-:W-:Y:S02]  /*28300*/  IMAD.MOV.U32 R12, RZ, RZ, 0x2 ;  /* 0x00000002ff0c7424 */ /* 0x000fe400078e00ff */
[----:B------:R-:W-:-:S07]  /*28310*/  IMAD.MOV.U32 R3, RZ, RZ, R14 ;  /* 0x000000ffff037224 */ /* 0x000fce00078e000e */
[----:B------:R-:W-:Y:S05]  /*28320*/  WARPSYNC.COLLECTIVE R15, `(.L_x_2723) ;  /* 0x000000000f087348 */ /* 0x000fea0003c00000 */
[----:B------:R0:W1:Y:S02]  /*28330*/  SHFL.IDX P6, R14, R13, R12, R11 ;  /* 0x0000000c0d0e7389 */ /* 0x00006400000c000b */
[----:B01----:R-:W-:Y:S01]  /*28340*/  ENDCOLLECTIVE ;  /* 0x000000000000791b */ /* 0x003fe20003800000 */
.L_x_2723:
        /* <DEDUP_REMOVED lines=18> */
.L_x_2724:
[----:B------:R-:W-:Y:S02]  /*28470*/  IMAD.MOV.U32 R13, RZ, RZ, R5 ;  /* 0x000000ffff0d7224 */ /* 0x000fe400078e0005 */
[----:B------:R-:W-:Y:S02]  /*28480*/  IMAD.MOV.U32 R12, RZ, RZ, 0x3 ;  /* 0x00000003ff0c7424 */ /* 0x000fe400078e00ff */
[----:B------:R-:W-:-:S07]  /*28490*/  IMAD.MOV.U32 R3, RZ, RZ, R14 ;  /* 0x000000ffff037224 */ /* 0x000fce00078e000e */
[----:B------:R-:W-:Y:S05]  /*284a0*/  WARPSYNC.COLLECTIVE R15, `(.L_x_2725) ;  /* 0x000000000f087348 */ /* 0x000fea0003c00000 */
[----:B------:R0:W1:Y:S02]  /*284b0*/  SHFL.IDX P6, R14, R13, R12, R11 ;  /* 0x0000000c0d0e7389 */ /* 0x00006400000c000b */
[----:B01----:R-:W-:Y:S01]  /*284c0*/  ENDCOLLECTIVE ;  /* 0x000000000000791b */ /* 0x003fe20003800000 */
.L_x_2725:
        /* <DEDUP_REMOVED lines=10> */
.L_x_2726:
        /* <DEDUP_REMOVED lines=13> */
.L_x_2727:
        /* <DEDUP_REMOVED lines=8> */
.L_x_2728:
        /* <DEDUP_REMOVED lines=12> */
.L_x_2729:
        /* <DEDUP_REMOVED lines=8> */
.L_x_2730:
        /* <DEDUP_REMOVED lines=11> */
.L_x_2568:
[----:B-1----:R1:W2:Y:S02]  /*288b0*/  SYNCS.PHASECHK.TRANS64.TRYWAIT P0, [R16+URZ+0x31c20], R0 ;  /* 0x031c2000100075a7 */ /* 0x0022a4000800017f */
[----:B--2---:R-:W-:Y:S05]  /*288c0*/  @!P0 NANOSLEEP.SYNCS 0x989680 ;  /* 0x009896800000895d */ /* 0x004fea0003900000 */
[----:B------:R-:W2:Y:S02]  /*288d0*/  @!P0 SYNCS.PHASECHK.TRANS64 P0, [R16+URZ+0x31c20], R0 ;  /* 0x031c2000100085a7 */ /* 0x000ea4000800007f */
[----:B--2---:R-:W-:Y:S05]  /*288e0*/  @!P0 BRA `(.L_x_2568) ;  /* 0xfffffffc00f08947 */ /* 0x004fea000383ffff */
[----:B------:R-:W-:Y:S05]  /*288f0*/  BRA `(.L_x_2732) ;  /* 0xffffffa800087947 */ /* 0x000fea000383ffff */
.L_x_2577:
[----:B-1----:R1:W2:Y:S02]  /*28900*/  SYNCS.PHASECHK.TRANS64.TRYWAIT P0, [R3+URZ+0x31c40], R2 ;  /* 0x031c4002030075a7 */ /* 0x0022a4000800017f */
[----:B--2---:R-:W-:Y:S05]  /*28910*/  @!P0 NANOSLEEP.SYNCS 0x989680 ;  /* 0x009896800000895d */ /* 0x004fea0003900000 */
[----:B------:R-:W2:Y:S02]  /*28920*/  @!P0 SYNCS.PHASECHK.TRANS64 P0, [R3+URZ+0x31c40], R2 ;  /* 0x031c4002030085a7 */ /* 0x000ea4000800007f */
[----:B--2---:R-:W-:Y:S05]  /*28930*/  @!P0 BRA `(.L_x_2577) ;  /* 0xfffffffc00f08947 */ /* 0x004fea000383ffff */
[----:B------:R-:W-:Y:S05]  /*28940*/  BRA `(.L_x_2733) ;  /* 0xffffffa800dc7947 */ /* 0x000fea000383ffff */
.L_x_2584:
[----:B0-----:R0:W1:Y:S02]  /*28950*/  SYNCS.PHASECHK.TRANS64.TRYWAIT P0, [R3+URZ+0x60], R2 ;  /* 0x00006002030075a7 */ /* 0x001064000800017f */
[----:B-1----:R-:W-:Y:S05]  /*28960*/  @!P0 NANOSLEEP.SYNCS 0x989680 ;  /* 0x009896800000895d */ /* 0x002fea0003900000 */
[----:B------:R-:W1:Y:S02]  /*28970*/  @!P0 SYNCS.PHASECHK.TRANS64 P0, [R3+URZ+0x60], R2 ;  /* 0x00006002030085a7 */ /* 0x000e64000800007f */
[----:B-1----:R-:W-:Y:S05]  /*28980*/  @!P0 BRA `(.L_x_2584) ;  /* 0xfffffffc00f08947 */ /* 0x002fea000383ffff */
[----:B------:R-:W-:Y:S05]  /*28990*/  BRA `(.L_x_2734) ;  /* 0xffffffac00e87947 */ /* 0x000fea000383ffff */
.L_x_2594:
[----:B-1----:R1:W2:Y:S02]  /*289a0*/  SYNCS.PHASECHK.TRANS64.TRYWAIT P0, [R3+URZ+0x31c40], R2 ;  /* 0x031c4002030075a7 */ /* 0x0022a4000800017f */
[----:B--2---:R-:W-:Y:S05]  /*289b0*/  @!P0 NANOSLEEP.SYNCS 0x989680 ;  /* 0x009896800000895d */ /* 0x004fea0003900000 */
[----:B------:R-:W2:Y:S02]  /*289c0*/  @!P0 SYNCS.PHASECHK.TRANS64 P0, [R3+URZ+0x31c40], R2 ;  /* 0x031c4002030085a7 */ /* 0x000ea4000800007f */
[----:B--2---:R-:W-:Y:S05]  /*289d0*/  @!P0 BRA `(.L_x_2594) ;  /* 0xfffffffc00f08947 */ /* 0x004fea000383ffff */
[----:B------:R-:W-:Y:S05]  /*289e0*/  BRA `(.L_x_2735) ;  /* 0xffffffb400a47947 */ /* 0x000fea000383ffff */
.L_x_2601:
[----:B0-----:R0:W1:Y:S02]  /*289f0*/  SYNCS.PHASECHK.TRANS64.TRYWAIT P0, [R11+URZ+0x60], R28 ;  /* 0x0000601c0b0075a7 */ /* 0x001064000800017f */
[----:B-1----:R-:W-:Y:S05]  /*28a00*/  @!P0 NANOSLEEP.SYNCS 0x989680 ;  /* 0x009896800000895d */ /* 0x002fea0003900000 */
[----:B------:R-:W1:Y:S02]  /*28a10*/  @!P0 SYNCS.PHASECHK.TRANS64 P0, [R11+URZ+0x60], R28 ;  /* 0x0000601c0b0085a7 */ /* 0x000e64000800007f */
[----:B-1----:R-:W-:Y:S05]  /*28a20*/  @!P0 BRA `(.L_x_2601) ;  /* 0xfffffffc00f08947 */ /* 0x002fea000383ffff */
[----:B------:R-:W-:Y:S05]  /*28a30*/  BRA `(.L_x_2736) ;  /* 0xffffffb800b07947 */ /* 0x000fea000383ffff */
.L_x_2611:
[----:B-1----:R1:W2:Y:S02]  /*28a40*/  SYNCS.PHASECHK.TRANS64.TRYWAIT P0, [R2+URZ+0x31c40], R3 ;  /* 0x031c4003020075a7 */ /* 0x0022a4000800017f */
[----:B--2---:R-:W-:Y:S05]  /*28a50*/  @!P0 NANOSLEEP.SYNCS 0x989680 ;  /* 0x009896800000895d */ /* 0x004fea0003900000 */
[----:B------:R-:W2:Y:S02]  /*28a60*/  @!P0 SYNCS.PHASECHK.TRANS64 P0, [R2+URZ+0x31c40], R3 ;  /* 0x031c4003020085a7 */ /* 0x000ea4000800007f */
[----:B--2---:R-:W-:Y:S05]  /*28a70*/  @!P0 BRA `(.L_x_2611) ;  /* 0xfffffffc00f08947 */ /* 0x004fea000383ffff */
[----:B------:R-:W-:Y:S05]  /*28a80*/  BRA `(.L_x_2737) ;  /* 0xffffffc0003c7947 */ /* 0x000fea000383ffff */
.L_x_2618:
[----:B0-----:R0:W1:Y:S02]  /*28a90*/  SYNCS.PHASECHK.TRANS64.TRYWAIT P0, [R7+URZ+0x60], R2 ;  /* 0x00006002070075a7 */ /* 0x001064000800017f */
[----:B-1----:R-:W-:Y:S05]  /*28aa0*/  @!P0 NANOSLEEP.SYNCS 0x989680 ;  /* 0x009896800000895d */ /* 0x002fea0003900000 */
[----:B------:R-:W1:Y:S02]  /*28ab0*/  @!P0 SYNCS.PHASECHK.TRANS64 P0, [R7+URZ+0x60], R2 ;  /* 0x00006002070085a7 */ /* 0x000e64000800007f */
[----:B-1----:R-:W-:Y:S05]  /*28ac0*/  @!P0 BRA `(.L_x_2618) ;  /* 0xfffffffc00f08947 */ /* 0x002fea000383ffff */
[----:B------:R-:W-:Y:S05]  /*28ad0*/  BRA `(.L_x_2738) ;  /* 0xffffffc4004c7947 */ /* 0x000fea000383ffff */
.L_x_2630:
[----:B-1----:R1:W2:Y:S02]  /*28ae0*/  SYNCS.PHASECHK.TRANS64.TRYWAIT P0, [R3+URZ+0x31c60], R0 ;  /* 0x031c6000030075a7 */ /* 0x0022a4000800017f */
[----:B--2---:R-:W-:Y:S05]  /*28af0*/  @!P0 NANOSLEEP.SYNCS 0x989680 ;  /* 0x009896800000895d */ /* 0x004fea0003900000 */
[----:B------:R-:W2:Y:S02]  /*28b00*/  @!P0 SYNCS.PHASECHK.TRANS64 P0, [R3+URZ+0x31c60], R0 ;  /* 0x031c6000030085a7 */ /* 0x000ea4000800007f */
[----:B--2---:R-:W-:Y:S05]  /*28b10*/  @!P0 BRA `(.L_x_2630) ;  /* 0xfffffffc00f08947 */ /* 0x004fea000383ffff */
[----:B------:R-:W-:Y:S05]  /*28b20*/  BRA `(.L_x_2739) ;  /* 0xffffffc800c47947 */ /* 0x000fea000383ffff */
.L_x_2638:
[----:B------:R-:W-:Y:S01]  /*28b30*/  BSSY B0, `(.L_x_2740) ;  /* 0x0000008000007945 */ /* 0x000fe20003800000 */
[----:B------:R-:W-:Y:S02]  /*28b40*/  IMAD.MOV.U32 R13, RZ, RZ, R24 ;  /* 0x000000ffff0d7224 */ /* 0x000fe400078e0018 */
[----:B------:R-:W-:Y:S02]  /*28b50*/  IMAD.MOV.U32 R12, RZ, RZ, RZ ;  /* 0x000000ffff0c7224 */ /* 0x000fe400078e00ff */
[----:B-1----:R-:W-:Y:S02]  /*28b60*/  IMAD.MOV.U32 R11, RZ, RZ, 0x1f ;  /* 0x0000001fff0b7424 */ /* 0x002fe400078e00ff */
[----:B------:R-:W-:-:S07]  /*28b70*/  IMAD.MOV.U32 R15, RZ, RZ, -0x1 ;  /* 0xffffffffff0f7424 */ /* 0x000fce00078e00ff */
[----:B0--3--:R-:W-:Y:S05]  /*28b80*/  WARPSYNC.COLLECTIVE R15, `(.L_x_2741) ;  /* 0x000000000f087348 */ /* 0x009fea0003c00000 */
[----:B------:R1:W2:Y:S02]  /*28b90*/  SHFL.IDX P6, R14, R13, R12, R11 ;  /* 0x0000000c0d0e7389 */ /* 0x0002a400000c000b */
[----:B0123--:R-:W-:Y:S01]  /*28ba0*/  ENDCOLLECTIVE ;  /* 0x000000000000791b */ /* 0x00ffe20003800000 */
.L_x_2741:
[----:B------:R-:W-:Y:S05]  /*28bb0*/  BSYNC B0 ;  /* 0x0000000000007941 */ /* 0x000fea0003800000 */
.L_x_2740:
        /* <DEDUP_REMOVED lines=9> */
.L_x_2742:
        /* <DEDUP_REMOVED lines=23> */
.L_x_2743:
[----:B------:R-:W-:Y:S01]  /*28dc0*/  IMAD.MOV.U32 R12, RZ, RZ, 0x2 ;  /* 0x00000002ff0c7424 */ /* 0x000fe200078e00ff */
[----:B------:R-:W-:-:S05]  /*28dd0*/  SEL R4, R14, RZ, P1 ;  /* 0x000000ff0e047207 */ /* 0x000fca0000800000 */
[----:B------:R-:W-:-:S04]  /*28de0*/  IMAD.IADD R4, R13, 0x1, R4 ;  /* 0x000000010d047824 */ /* 0x000fc800078e0204 */
[----:B------:R-:W-:-:S07]  /*28df0*/  IMAD.MOV.U32 R13, RZ, RZ, R4 ;  /* 0x000000ffff0d7224 */ /* 0x000fce00078e0004 */
[----:B------:R-:W-:Y:S05]  /*28e00*/  WARPSYNC.COLLECTIVE R15, `(.L_x_2744) ;  /* 0x000000000f087348 */ /* 0x000fea0003c00000 */
[----:B------:R0:W1:Y:S02]  /*28e10*/  SHFL.UP P6, R14, R13, R12, R11 ;  /* 0x0400000c0d0e7389 */ /* 0x00006400000c000b */
[----:B01----:R-:W-:Y:S01]  /*28e20*/  ENDCOLLECTIVE ;  /* 0x000000000000791b */ /* 0x003fe20003800000 */
.L_x_2744:
[----:B------:R-:W-:Y:S01]  /*28e30*/  IMAD.MOV.U32 R12, RZ, RZ, 0x4 ;  /* 0x00000004ff0c7424 */ /* 0x000fe200078e00ff */
[----:B------:R-:W-:-:S05]  /*28e40*/  SEL R3, R14, RZ, P2 ;  /* 0x000000ff0e037207 */ /* 0x000fca0001000000 */
[----:B------:R-:W-:-:S04]  /*28e50*/  IMAD.IADD R2, R4, 0x1, R3 ;  /* 0x0000000104027824 */ /* 0x000fc800078e0203 */
[----:B------:R-:W-:-:S07]  /*28e60*/  IMAD.MOV.U32 R13, RZ, RZ, R2 ;  /* 0x000000ffff0d7224 */ /* 0x000fce00078e0002 */
[----:B------:R-:W-:Y:S05]  /*28e70*/  WARPSYNC.COLLECTIVE R15, `(.L_x_2745) ;  /* 0x000000000f087348 */ /* 0x000fea0003c00000 */
[----:B------:R0:W1:Y:S02]  /*28e80*/  SHFL.UP P6, R14, R13, R12, R11 ;  /* 0x0400000c0d0e7389 */ /* 0x00006400000c000b */
[----:B01----:R-:W-:Y:S01]  /*28e90*/  ENDCOLLECTIVE ;  /* 0x000000000000791b */ /* 0x003fe20003800000 */
.L_x_2745:
[----:B------:R-:W-:Y:S01]  /*28ea0*/  IMAD.MOV.U32 R12, RZ, RZ, 0x8 ;  /* 0x00000008ff0c7424 */ /* 0x000fe200078e00ff */
[----:B------:R-:W-:-:S05]  /*28eb0*/  SEL R3, R14, RZ, P3 ;  /* 0x000000ff0e037207 */ /* 0x000fca0001800000 */
[----:B------:R-:W-:-:S04]  /*28ec0*/  IMAD.IADD R3, R2, 0x1, R3 ;  /* 0x0000000102037824 */ /* 0x000fc800078e0203 */
[----:B------:R-:W-:-:S07]  /*28ed0*/  IMAD.MOV.U32 R13, RZ, RZ, R3 ;  /* 0x000000ffff0d7224 */ /* 0x000fce00078e0003 */
[----:B------:R-:W-:Y:S05]  /*28ee0*/  WARPSYNC.COLLECTIVE R15, `(.L_x_2746) ;  /* 0x000000000f087348 */ /* 0x000fea0003c00000 */
[----:B------:R0:W1:Y:S02]  /*28ef0*/  SHFL.UP P6, R14, R13, R12, R11 ;  /* 0x0400000c0d0e7389 */ /* 0x00006400000c000b */
[----:B01----:R-:W-:Y:S01]  /*28f00*/  ENDCOLLECTIVE ;  /* 0x000000000000791b */ /* 0x003fe20003800000 */
.L_x_2746:
[----:B------:R-:W-:Y:S01]  /*28f10*/  IMAD.MOV.U32 R12, RZ, RZ, 0x10 ;  /* 0x00000010ff0c7424 */ /* 0x000fe200078e00ff */
[----:B------:R-:W-:-:S05]  /*28f20*/  SEL R4, R14, RZ, P4 ;  /* 0x000000ff0e047207 */ /* 0x000fca0002000000 */
[----:B------:R-:W-:-:S04]  /*28f30*/  IMAD.IADD R4, R3, 0x1, R4 ;  /* 0x0000000103047824 */ /* 0x000fc800078e0204 */
[----:B------:R-:W-:-:S07]  /*28f40*/  IMAD.MOV.U32 R13, RZ, RZ, R4 ;  /* 0x000000ffff0d7224 */ /* 0x000fce00078e0004 */
[----:B------:R-:W-:Y:S05]  /*28f50*/  WARPSYNC.COLLECTIVE R15, `(.L_x_2747) ;  /* 0x000000000f087348 */ /* 0x000fea0003c00000 */
[----:B------:R0:W1:Y:S02]  /*28f60*/  SHFL.UP P6, R14, R13, R12, R11 ;  /* 0x0400000c0d0e7389 */ /* 0x00006400000c000b */
[----:B01----:R-:W-:Y:S01]  /*28f70*/  ENDCOLLECTIVE ;  /* 0x000000000000791b */ /* 0x003fe20003800000 */
.L_x_2747:
        /* <DEDUP_REMOVED lines=8> */
.L_x_2748:
[----:B------:R-:W-:Y:S05]  /*29000*/  BRA `(.L_x_2749) ;  /* 0xffffffcc00787947 */ /* 0x000fea000383ffff */
.L_x_2641:
[----:B------:R-:W-:Y:S01]  /*29010*/  BSSY B0, `(.L_x_2750) ;  /* 0x0000007000007945 */ /* 0x000fe20003800000 */
[----:B------:R-:W-:Y:S02]  /*29020*/  IMAD.MOV.U32 R12, RZ, RZ, 0x1 ;  /* 0x00000001ff0c7424 */ /* 0x000fe400078e00ff */
[----:B-1----:R-:W-:Y:S02]  /*29030*/  IMAD.MOV.U32 R11, RZ, RZ, RZ ;  /* 0x000000ffff0b7224 */ /* 0x002fe400078e00ff */
[----:B------:R-:W-:-:S07]  /*29040*/  IMAD.MOV.U32 R15, RZ, RZ, -0x1 ;  /* 0xffffffffff0f7424 */ /* 0x000fce00078e00ff */
[----:B------:R-:W-:Y:S05]  /*29050*/  WARPSYNC.COLLECTIVE R15, `(.L_x_2751) ;  /* 0x000000000f087348 */ /* 0x000fea0003c00000 */
[----:B------:R0:W1:Y:S02]  /*29060*/  SHFL.UP P6, R14, R13, R12, R11 ;  /* 0x0400000c0d0e7389 */ /* 0x00006400000c000b */
[----:B01----:R-:W-:Y:S01]  /*29070*/  ENDCOLLECTIVE ;  /* 0x000000000000791b */ /* 0x003fe20003800000 */
.L_x_2751:
[----:B------:R-:W-:Y:S05]  /*29080*/  BSYNC B0 ;  /* 0x0000000000007941 */ /* 0x000fea0003800000 */
.L_x_2750:
        /* <DEDUP_REMOVED lines=8> */
.L_x_2752:
[----:B------:R-:W-:Y:S01]  /*29110*/  IMAD.MOV.U32 R12, RZ, RZ, 0x4 ;  /* 0x00000004ff0c7424 */ /* 0x000fe200078e00ff */
[----:B------:R-:W-:-:S05]  /*29120*/  SEL R14, R14, RZ, P2 ;  /* 0x000000ff0e0e7207 */ /* 0x000fca0001000000 */
[----:B------:R-:W-:-:S04]  /*29130*/  IMAD.IADD R3, R13, 0x1, R14 ;  /* 0x000000010d037824 */ /* 0x000fc800078e020e */
[----:B------:R-:W-:-:S07]  /*29140*/  IMAD.MOV.U32 R13, RZ, RZ, R3 ;  /* 0x000000ffff0d7224 */ /* 0x000fce00078e0003 */
[----:B------:R-:W-:Y:S05]  /*29150*/  WARPSYNC.COLLECTIVE R15, `(.L_x_2753) ;  /* 0x000000000f087348 */ /* 0x000fea0003c00000 */
[----:B------:R0:W1:Y:S02]  /*29160*/  SHFL.UP P6, R14, R13, R12, R11 ;  /* 0x0400000c0d0e7389 */ /* 0x00006400000c000b */
[----:B01----:R-:W-:Y:S01]  /*29170*/  ENDCOLLECTIVE ;  /* 0x000000000000791b */ /* 0x003fe20003800000 */
.L_x_2753:
[----:B------:R-:W-:Y:S01]  /*29180*/  IMAD.MOV.U32 R12, RZ, RZ, 0x8 ;  /* 0x00000008ff0c7424 */ /* 0x000fe200078e00ff */
[----:B------:R-:W-:-:S05]  /*29190*/  SEL R4, R14, RZ, P3 ;  /* 0x000000ff0e047207 */ /* 0x000fca0001800000 */
[----:B------:R-:W-:-:S04]  /*291a0*/  IMAD.IADD R4, R3, 0x1, R4 ;  /* 0x0000000103047824 */ /* 0x000fc800078e0204 */
[----:B------:R-:W-:-:S07]  /*291b0*/  IMAD.MOV.U32 R13, RZ, RZ, R4 ;  /* 0x000000ffff0d7224 */ /* 0x000fce00078e0004 */
[----:B------:R-:W-:Y:S05]  /*291c0*/  WARPSYNC.COLLECTIVE R15, `(.L_x_2754) ;  /* 0x000000000f087348 */ /* 0x000fea0003c00000 */
[----:B------:R0:W1:Y:S02]  /*291d0*/  SHFL.UP P6, R14, R13, R12, R11 ;  /* 0x0400000c0d0e7389 */ /* 0x00006400000c000b */
[----:B01----:R-:W-:Y:S01]  /*291e0*/  ENDCOLLECTIVE ;  /* 0x000000000000791b */ /* 0x003fe20003800000 */
.L_x_2754:
[----:B------:R-:W-:Y:S01]  /*291f0*/  IMAD.MOV.U32 R12, RZ, RZ, 0x10 ;  /* 0x00000010ff0c7424 */ /* 0x000fe200078e00ff */
[----:B------:R-:W-:-:S05]  /*29200*/  SEL R7, R14, RZ, P4 ;  /* 0x000000ff0e077207 */ /* 0x000fca0002000000 */
[----:B------:R-:W-:-:S04]  /*29210*/  IMAD.IADD R7, R4, 0x1, R7 ;  /* 0x0000000104077824 */ /* 0x000fc800078e0207 */
[----:B------:R-:W-:-:S07]  /*29220*/  IMAD.MOV.U32 R13, RZ, RZ, R7 ;  /* 0x000000ffff0d7224 */ /* 0x000fce00078e0007 */
[----:B------:R-:W-:Y:S05]  /*29230*/  WARPSYNC.COLLECTIVE R15, `(.L_x_2755) ;  /* 0x000000000f087348 */ /* 0x000fea0003c00000 */
[----:B------:R0:W1:Y:S02]  /*29240*/  SHFL.UP P6, R14, R13, R12, R11 ;  /* 0x0400000c0d0e7389 */ /* 0x00006400000c000b */
[----:B01----:R-:W-:Y:S01]  /*29250*/  ENDCOLLECTIVE ;  /* 0x000000000000791b */ /* 0x003fe20003800000 */
.L_x_2755:
        /* <DEDUP_REMOVED lines=8> */
.L_x_2756:
[----:B------:R-:W-:Y:S05]  /*292e0*/  BRA `(.L_x_2757) ;  /* 0xffffffcc00647947 */ /* 0x000fea000383ffff */
.L_x_2643:
[----:B------:R-:W-:Y:S01]  /*292f0*/  BSSY B0, `(.L_x_2758) ;  /* 0x0000006000007945 */ /* 0x000fe20003800000 */
[----:B------:R-:W-:Y:S01]  /*29300*/  PLOP3.LUT P6, PT, P6, PT, PT, 0x8, 0x0 ;  /* 0x000000000000781c */ /* 0x000fe200037ce170 */
[----:B------:R-:W-:-:S12]  /*29310*/  IMAD.MOV.U32 R15, RZ, RZ, -0x1 ;  /* 0xffffffffff0f7424 */ /* 0x000fd800078e00ff */
[----:B01----:R-:W-:Y:S05]  /*29320*/  WARPSYNC.COLLECTIVE R15, `(.L_x_2759) ;  /* 0x000000000f087348 */ /* 0x003fea0003c00000 */
[----:B------:R-:W-:Y:S01]  /*29330*/  VOTE.ANY R14, PT, P6 ;  /* 0x00000000000e7806 */ /* 0x000fe200030e0100 */
[----:B01----:R-:W-:Y:S06]  /*29340*/  ENDCOLLECTIVE ;  /* 0x000000000000791b */ /* 0x003fec0003800000 */
.L_x_2759:
[----:B------:R-:W-:Y:S05]  /*29350*/  BSYNC B0 ;  /* 0x0000000000007941 */ /* 0x000fea0003800000 */
.L_x_2758:
        /* <DEDUP_REMOVED lines=10> */
.L_x_2760:
[----:B------:R-:W-:Y:S02]  /*29400*/  IMAD.MOV.U32 R13, RZ, RZ, R5 ;  /* 0x000000ffff0d7224 */ /* 0x000fe400078e0005 */
[----:B------:R-:W-:-:S07]  /*29410*/  IMAD.MOV.U32 R25, RZ, RZ, R14 ;  /* 0x000000ffff197224 */ /* 0x000fce00078e000e */
[----:B------:R-:W-:Y:S05]  /*29420*/  WARPSYNC.COLLECTIVE R15, `(.L_x_2761) ;  /* 0x000000000f087348 */ /* 0x000fea0003c00000 */
[----:B------:R0:W1:Y:S02]  /*29430*/  SHFL.IDX P6, R14, R13, R12, R11 ;  /* 0x0000000c0d0e7389 */ /* 0x00006400000c000b */
[----:B01----:R-:W-:Y:S01]  /*29440*/  ENDCOLLECTIVE ;  /* 0x000000000000791b */ /* 0x003fe20003800000 */
.L_x_2761:
[----:B------:R-:W-:Y:S01]  /*29450*/  IMAD.MOV.U32 R5, RZ, RZ, R14 ;  /* 0x000000ffff057224 */ /* 0x000fe200078e000e */
[----:B------:R-:W-:Y:S06]  /*29460*/  BRA `(.L_x_2762) ;  /* 0xffffffcc00447947 */ /* 0x000fec000383ffff */
.L_x_2645:
[----:B------:R-:W-:Y:S01]  /*29470*/  BSSY B0, `(.L_x_2763) ;  /* 0x0000007000007945 */ /* 0x000fe20003800000 */
[----:B------:R-:W-:Y:S02]  /*29480*/  IMAD.MOV.U32 R13, RZ, RZ, R2 ;  /* 0x000000ffff0d7224 */ /* 0x000fe400078e0002 */
[----:B-1----:R-:W-:Y:S02]  /*29490*/  IMAD.MOV.U32 R11, RZ, RZ, 0x1f ;  /* 0x0000001fff0b7424 */ /* 0x002fe400078e00ff */
[----:B------:R-:W-:-:S07]  /*294a0*/  IMAD.MOV.U32 R15, RZ, RZ, -0x1 ;  /* 0xffffffffff0f7424 */ /* 0x000fce00078e00ff */
[----:B0-234-:R-:W-:Y:S05]  /*294b0*/  WARPSYNC.COLLECTIVE R15, `(.L_x_2764) ;  /* 0x000000000f087348 */ /* 0x01dfea0003c00000 */
[----:B------:R1:W0:Y:S02]  /*294c0*/  SHFL.IDX P6, R14, R13, R12, R11 ;  /* 0x0000000c0d0e7389 */ /* 0x00022400000c000b */
[----:B01234-:R-:W-:Y:S01]  /*294d0*/  ENDCOLLECTIVE ;  /* 0x000000000000791b */ /* 0x01ffe20003800000 */
.L_x_2764:
[----:B------:R-:W-:Y:S05]  /*294e0*/  BSYNC B0 ;  /* 0x0000000000007941 */ /* 0x000fea0003800000 */
.L_x_2763:
[----:B------:R-:W-:Y:S01]  /*294f0*/  IMAD.MOV.U32 R24, RZ, RZ, R14 ;  /* 0x000000ffff187224 */ /* 0x000fe200078e000e */
[----:B------:R-:W-:Y:S06]  /*29500*/  BRA `(.L_x_2644) ;  /* 0xffffffcc00347947 */ /* 0x000fec000383ffff */
.L_x_2651:
[----:B0-----:R0:W2:Y:S02]  /*29510*/  SYNCS.PHASECHK.TRANS64.TRYWAIT P0, [R9+URZ+0x31c20], R0 ;  /* 0x031c2000090075a7 */ /* 0x0010a4000800017f */
[----:B--2---:R-:W-:Y:S05]  /*29520*/  @!P0 NANOSLEEP.SYNCS 0x989680 ;  /* 0x009896800000895d */ /* 0x004fea0003900000 */
[----:B------:R-:W2:Y:S02]  /*29530*/  @!P0 SYNCS.PHASECHK.TRANS64 P0, [R9+URZ+0x31c20], R0 ;  /* 0x031c2000090085a7 */ /* 0x000ea4000800007f */
[----:B--2---:R-:W-:Y:S05]  /*29540*/  @!P0 BRA `(.L_x_2651) ;  /* 0xfffffffc00f08947 */ /* 0x004fea000383ffff */
[----:B------:R-:W-:Y:S05]  /*29550*/  BRA `(.L_x_2765) ;  /* 0xffffffd4008c7947 */ /* 0x000fea000383ffff */
.L_x_2652:
[----:B------:R-:W2:Y:S01]  /*29560*/  S2R R2, SR_TID.X ;  /* 0x0000000000027919 */ /* 0x000ea20000002100 */
[----:B------:R-:W-:Y:S01]  /*29570*/  BSSY B0, `(.L_x_2766) ;  /* 0x000000a000007945 */ /* 0x000fe20003800000 */
[----:B------:R-:W-:Y:S02]  /*29580*/  IMAD.MOV.U32 R12, RZ, RZ, RZ ;  /* 0x000000ffff0c7224 */ /* 0x000fe400078e00ff */
[----:B-1----:R-:W-:Y:S02]  /*29590*/  IMAD.MOV.U32 R11, RZ, RZ, 0x1f ;  /* 0x0000001fff0b7424 */ /* 0x002fe400078e00ff */
[----:B------:R-:W-:Y:S01]  /*295a0*/  IMAD.MOV.U32 R15, RZ, RZ, -0x1 ;  /* 0xffffffffff0f7424 */ /* 0x000fe200078e00ff */
[----:B--2---:R-:W-:-:S04]  /*295b0*/  SHF.R.U32.HI R2, RZ, 0x5, R2 ;  /* 0x00000005ff027819 */ /* 0x004fc80000011602 */
[----:B------:R-:W-:-:S05]  /*295c0*/  LOP3.LUT R2, R2, 0x3, RZ, 0xc0, !PT ;  /* 0x0000000302027812 */ /* 0x000fca00078ec0ff */
[----:B------:R-:W-:-:S07]  /*295d0*/  IMAD.MOV.U32 R13, RZ, RZ, R2 ;  /* 0x000000ffff0d7224 */ /* 0x000fce00078e0002 */
[----:B0---4-:R-:W-:Y:S05]  /*295e0*/  WARPSYNC.COLLECTIVE R15, `(.L_x_2767) ;  /* 0x000000000f087348 */ /* 0x011fea0003c00000 */
[----:B------:R1:W2:Y:S02]  /*295f0*/  SHFL.IDX P6, R14, R13, R12, R11 ;  /* 0x0000000c0d0e7389 */ /* 0x0002a400000c000b */
[----:B012-4-:R-:W-:Y:S01]  /*29600*/  ENDCOLLECTIVE ;  /* 0x000000000000791b */ /* 0x017fe20003800000 */
.L_x_2767:
[----:B------:R-:W-:Y:S05]  /*29610*/  BSYNC B0 ;  /* 0x0000000000007941 */ /* 0x000fea0003800000 */
.L_x_2766:
[----:B------:R-:W-:Y:S05]  /*29620*/  BRA `(.L_x_2768) ;  /* 0xffffffd400747947 */ /* 0x000fea000383ffff */
.L_x_2653:
[----:B------:R-:W-:Y:S01]  /*29630*/  BSSY B0, `(.L_x_2769) ;  /* 0x0000006000007945 */ /* 0x000fe20003800000 */
[----:B------:R-:W-:-:S07]  /*29640*/  IMAD.MOV.U32 R15, RZ, RZ, -0x1 ;  /* 0xffffffffff0f7424 */ /* 0x000fce00078e00ff */
[----:B01--4-:R-:W-:Y:S05]  /*29650*/  WARPSYNC.COLLECTIVE R15, `(.L_x_2770) ;  /* 0x000000000f0c7348 */ /* 0x013fea0003c00000 */
[----:B------:R-:W-:Y:S02]  /*29660*/  ELECT P6, UR62, PT ;  /* 0x00000000003e782f */ /* 0x000fe400038c0000 */
[----:B------:R-:W-:Y:S01]  /*29670*/  MOV R14, UR62 ;  /* 0x0000003e000e7c02 */ /* 0x000fe20008000f00 */
[----:B01--4-:R-:W-:Y:S10]  /*29680*/  ENDCOLLECTIVE ;  /* 0x000000000000791b */ /* 0x013ff40003800000 */
.L_x_2770:
[----:B------:R-:W-:Y:S05]  /*29690*/  BSYNC B0 ;  /* 0x0000000000007941 */ /* 0x000fea0003800000 */
.L_x_2769:
[----:B------:R-:W-:Y:S05]  /*296a0*/  BRA `(.L_x_2771) ;  /* 0xffffffd400687947 */ /* 0x000fea000383ffff */
.L_x_2655:
[----:B0-----:R0:W2:Y:S02]  /*296b0*/  SYNCS.PHASECHK.TRANS64.TRYWAIT P0, [R7+URZ], R2 ;  /* 0x00000002070075a7 */ /* 0x0010a4000800017f */
[----:B--2---:R-:W-:Y:S05]  /*296c0*/  @!P0 NANOSLEEP.SYNCS 0x989680 ;  /* 0x009896800000895d */ /* 0x004fea0003900000 */
[----:B------:R-:W2:Y:S02]  /*296d0*/  @!P0 SYNCS.PHASECHK.TRANS64 P0, [R7+URZ], R2 ;  /* 0x00000002070085a7 */ /* 0x000ea4000800007f */
[----:B--2---:R-:W-:Y:S05]  /*296e0*/  @!P0 BRA `(.L_x_2655) ;  /* 0xfffffffc00f08947 */ /* 0x004fea000383ffff */
[----:B------:R-:W-:Y:S05]  /*296f0*/  BRA `(.L_x_2772) ;  /* 0xffffffd4009c7947 */ /* 0x000fea000383ffff */
.L_x_2656:
[----:B--2---:R2:W3:Y:S02]  /*29700*/  SYNCS.PHASECHK.TRANS64.TRYWAIT P0, [R3+URZ], R0 ;  /* 0x00000000030075a7 */ /* 0x0044e4000800017f */
[----:B---3--:R-:W-:Y:S05]  /*29710*/  @!P0 NANOSLEEP.SYNCS 0x989680 ;  /* 0x009896800000895d */ /* 0x008fea0003900000 */
[----:B------:R-:W3:Y:S02]  /*29720*/  @!P0 SYNCS.PHASECHK.TRANS64 P0, [R3+URZ], R0 ;  /* 0x00000000030085a7 */ /* 0x000ee4000800007f */
[----:B---3--:R-:W-:Y:S05]  /*29730*/  @!P0 BRA `(.L_x_2656) ;  /* 0xfffffffc00f08947 */ /* 0x008fea000383ffff */
[----:B------:R-:W-:Y:S05]  /*29740*/  BRA `(.L_x_2773) ;  /* 0xffffffd400907947 */ /* 0x000fea000383ffff */
.L_x_2658:
[----:B--2---:R2:W3:Y:S02]  /*29750*/  SYNCS.PHASECHK.TRANS64.TRYWAIT P0, [R5+URZ], R2 ;  /* 0x00000002050075a7 */ /* 0x0044e4000800017f */
[----:B---3--:R-:W-:Y:S05]  /*29760*/  @!P0 NANOSLEEP.SYNCS 0x989680 ;  /* 0x009896800000895d */ /* 0x008fea0003900000 */
[----:B------:R-:W3:Y:S02]  /*29770*/  @!P0 SYNCS.PHASECHK.TRANS64 P0, [R5+URZ], R2 ;  /* 0x00000002050085a7 */ /* 0x000ee4000800007f */
[----:B---3--:R-:W-:Y:S05]  /*29780*/  @!P0 BRA `(.L_x_2658) ;  /* 0xfffffffc00f08947 */ /* 0x008fea000383ffff */
[----:B------:R-:W-:Y:S05]  /*29790*/  BRA `(.L_x_2774) ;  /* 0xffffffd400947947 */ /* 0x000fea000383ffff */
.L_x_2775:
        /* <DEDUP_REMOVED lines=14> */
.L_x_2784:


//--------------------- .nv.global.init           --------------------------
	.section	.nv.global.init,"aw",@progbits
.nv.global.init:
	.type		$str$20,@object
	.size		$str$20,($str$21 - $str$20)
$str$20:
        /*0000*/ 	.byte	0x28, 0x61, 0x64, 0x64, 0x72, 0x65, 0x73, 0x73, 0x20, 0x26, 0x20, 0x6d, 0x61, 0x73, 0x6b, 0x29
        /*0010*/ 	.byte	0x20, 0x3d, 0x3d, 0x20, 0x30, 0x00
	.type		$str$21,@object
	.size		$str$21,(__unnamed_5 - $str$21)
$str$21:
        /*0016*/ 	.byte	0x2f, 0x74, 0x6d, 0x70, 0x2f, 0x6f, 0x73, 0x73, 0x5f, 0x6b, 0x65, 0x72, 0x6e, 0x65, 0x6c, 0x73
        /*0026*/ 	.byte	0x5f, 0x73, 0x72, 0x63, 0x2f, 0x66, 0x6c, 0x61, 0x73, 0x68, 0x5f, 0x61, 0x74, 0x74, 0x65, 0x6e
        /*0036*/ 	.byte	0x74, 0x69, 0x6f, 0x6e, 0x2f, 0x63, 0x73, 0x72, 0x63, 0x2f, 0x63, 0x75, 0x74, 0x6c, 0x61, 0x73
        /*0046*/ 	.byte	0x73, 0x2f, 0x69, 0x6e, 0x63, 0x6c, 0x75, 0x64, 0x65, 0x2f, 0x63, 0x75, 0x74, 0x65, 0x2f, 0x70
        /*0056*/ 	.byte	0x6f, 0x69, 0x6e, 0x74, 0x65, 0x72, 0x5f, 0x66, 0x6c, 0x61, 0x67, 0x67, 0x65, 0x64, 0x2e, 0x68
        /*0066*/ 	.byte	0x70, 0x70, 0x00
	.type		__unnamed_5,@object
	.size		__unnamed_5,(__unnamed_4 - __unnamed_5)
__unnamed_5:
        /* <DEDUP_REMOVED lines=25> */
	.type		__unnamed_4,@object
	.size		__unnamed_4,(__unnamed_9 - __unnamed_4)
__unnamed_4:
        /* <DEDUP_REMOVED lines=25> */
	.type		__unnamed_9,@object
	.size		__unnamed_9,(__unnamed_3 - __unnamed_9)
__unnamed_9:
        /* <DEDUP_REMOVED lines=24> */
        /*04f1*/ 	.byte	0x3e, 0x20, 0x26, 0x5d, 0x00
	.type		__unnamed_3,@object
	.size		__unnamed_3,(__unnamed_7 - __unnamed_3)
__unnamed_3:
        /* <DEDUP_REMOVED lines=29> */
	.type		__unnamed_7,@object
	.size		__unnamed_7,(__unnamed_2 - __unnamed_7)
__unnamed_7:
        /* <DEDUP_REMOVED lines=29> */
	.type		__unnamed_2,@object
	.size		__unnamed_2,(__unnamed_8 - __unnamed_2)
__unnamed_2:
        /* <DEDUP_REMOVED lines=29> */
	.type		__unnamed_8,@object
	.size		__unnamed_8,(__unnamed_1 - __unnamed_8)
__unnamed_8:
        /* <DEDUP_REMOVED lines=29> */
	.type		__unnamed_1,@object
	.size		__unnamed_1,(__unnamed_6 - __unnamed_1)
__unnamed_1:
        /* <DEDUP_REMOVED lines=29> */
        /*0e06*/ 	.byte	0x5d, 0x00
	.type		__unnamed_6,@object
	.size		__unnamed_6,(.L_5 - __unnamed_6)
__unnamed_6:
        /* <DEDUP_REMOVED lines=30> */
.L_5:


//--------------------- .nv.shared._ZN7cutlass13device_kernelIN5flash11enable_sm90INS1_16FlashAttnFwdSm90INS1_25CollectiveMainloopFwdSm90ILi2EN4cute5tupleIJNS5_1CILi1EEES8_S8_EEENS6_IJNS7_ILi192EEENS7_ILi144EEENS7_ILi96EEEEEELi96ENS_10bfloat16_tEfNS_4arch4Sm90ELb0ELb0ELb0ELb0ELb0ELb0ELb0ELb0ELb1ELb1ELb1ELb0EEENS1_21CollectiveEpilogueFwdINS6_IJSA_SC_SB_EEES9_SE_SG_Li384ELb0ELb1ELb1ELb0EEENS1_19SingleTileSchedulerILb0ELb1ELb1ELi192EEEEEEEEEvNT_6ParamsE --------------------------
	.section	.nv.shared._ZN7cutlass13device_kernelIN5flash11enable_sm90INS1_16FlashAttnFwdSm90INS1_25CollectiveMainloopFwdSm90ILi2EN4cute5tupleIJNS5_1CILi1EEES8_S8_EEENS6_IJNS7_ILi192EEENS7_ILi144EEENS7_ILi96EEEEEELi96ENS_10bfloat16_tEfNS_4arch4Sm90ELb0ELb0ELb0ELb0ELb0ELb0ELb0ELb0ELb1ELb1ELb1ELb0EEENS1_21CollectiveEpilogueFwdINS6_IJSA_SC_SB_EEES9_SE_SG_Li384ELb0ELb1ELb1ELb0EEENS1_19SingleTileSchedulerILb0ELb1ELb1ELi192EEEEEEEEEvNT_6ParamsE,"aw",@nobits
	.sectionflags	@""
	.align	16
	.zero		1024


//--------------------- .nv.shared.reserved.0     --------------------------
	.section	.nv.shared.reserved.0,"aw",@nobits
	.weak		__nv_reservedSMEM_offset_0_alias
	.size		__nv_reservedSMEM_offset_0_alias, 0, 0
	.other		__nv_reservedSMEM_offset_0_alias,@"STO_CUDA_RESERVED_SHARED STV_DEFAULT"
__nv_reservedSMEM_offset_0_alias:
	.zero		0


//--------------------- .nv.global                --------------------------
	.section	.nv.global,"aw",@nobits
.nv.global:
	.type		_ZN71_INTERNAL_dade0eba_35_flash_fwd_hdim96_bf16_split_sm90_cu_4022bc09_35894cute1_E,@object
	.size		_ZN71_INTERNAL_dade0eba_35_flash_fwd_hdim96_bf16_split_sm90_cu_4022bc09_35894cute1_E,(_ZN71_INTERNAL_dade0eba_35_flash_fwd_hdim96_bf16_split_sm90_cu_4022bc09_35894cuda3std3__45__cpo6cbeginE - _ZN71_INTERNAL_dade0eba_35_flash_fwd_hdim96_bf16_split_sm90_cu_4022bc09_35894cute1_E)
_ZN71_INTERNAL_dade0eba_35_flash_fwd_hdim96_bf16_split_sm90_cu_4022bc09_35894cute1_E:
	.zero		1
	.type		_ZN71_INTERNAL_dade0eba_35_flash_fwd_hdim96_bf16_split_sm90_cu_4022bc09_35894cuda3std3__45__cpo6cbeginE,@object
	.size		_ZN71_INTERNAL_dade0eba_35_flash_fwd_hdim96_bf16_split_sm90_cu_4022bc09_35894cuda3std3__45__cpo6cbeginE,(_ZN71_INTERNAL_dade0eba_35_flash_fwd_hdim96_bf16_split_sm90_cu_4022bc09_35894cuda3std3__48in_placeE - _ZN71_INTERNAL_dade0eba_35_flash_fwd_hdim96_bf16_split_sm90_cu_4022bc09_35894cuda3std3__45__cpo6cbeginE)
_ZN71_INTERNAL_dade0eba_35_flash_fwd_hdim96_bf16_split_sm90_cu_4022bc09_35894cuda3std3__45__cpo6cbeginE:
	.zero		1
	.type		_ZN71_INTERNAL_dade0eba_35_flash_fwd_hdim96_bf16_split_sm90_cu_4022bc09_35894cuda3std3__48in_placeE,@object
	.size		_ZN71_INTERNAL_dade0eba_35_flash_fwd_hdim96_bf16_split_sm90_cu_4022bc09_35894cuda3std3__48in_placeE,(_ZN71_INTERNAL_dade0eba_35_flash_fwd_hdim96_bf16_split_sm90_cu_4022bc09_35894cuda3std6ranges3__45__cpo9iter_moveE - _ZN71_INTERNAL_dade0eba_35_flash_fwd_hdim96_bf16_split_sm90_cu_4022bc09_35894cuda3std3__48in_placeE)
_ZN71_INTERNAL_dade0eba_35_flash_fwd_hdim96_bf16_split_sm90_cu_4022bc09_35894cuda3std3__48in_placeE:
	.zero		1
	.type		_ZN71_INTERNAL_dade0eba_35_flash_fwd_hdim96_bf16_split_sm90_cu_4022bc09_35894cuda3std6ranges3__45__cpo9iter_moveE,@object
	.size		_ZN71_INTERNAL_dade0eba_35_flash_fwd_hdim96_bf16_split_sm90_cu_4022bc09_35894cuda3std6ranges3__45__cpo9iter_moveE,(_ZN71_INTERNAL_dade0eba_35_flash_fwd_hdim96_bf16_split_sm90_cu_4022bc09_35894cuda3std3__45__cpo5beginE - _ZN71_INTERNAL_dade0eba_35_flash_fwd_hdim96_bf16_split_sm90_cu_4022bc09_35894cuda3std6ranges3__45__cpo9iter_moveE)
_ZN71_INTERNAL_dade0eba_35_flash_fwd_hdim96_bf16_split_sm90_cu_4022bc09_35894cuda3std6ranges3__45__cpo9iter_moveE:
	.zero		1
	.type		_ZN71_INTERNAL_dade0eba_35_flash_fwd_hdim96_bf16_split_sm90_cu_4022bc09_35894cuda3std3__45__cpo5beginE,@object
	.size		_ZN71_INTERNAL_dade0eba_35_flash_fwd_hdim96_bf16_split_sm90_cu_4022bc09_35894cuda3std3__45__cpo5beginE,(_ZN71_INTERNAL_dade0eba_35_flash_fwd_hdim96_bf16_split_sm90_cu_4022bc09_35894cuda3std3__473_GLOBAL__N__dade0eba_35_flash_fwd_hdim96_bf16_split_sm90_cu_4022bc09_35896ignoreE - _ZN71_INTERNAL_dade0eba_35_flash_fwd_hdim96_bf16_split_sm90_cu_4022bc09_35894cuda3std3__45__cpo5beginE)
_ZN71_INTERNAL_dade0eba_35_flash_fwd_hdim96_bf16_split_sm90_cu_4022bc09_35894cuda3std3__45__cpo5beginE:
	.zero		1
	.type		_ZN71_INTERNAL_dade0eba_35_flash_fwd_hdim96_bf16_split_sm90_cu_4022bc09_35894cuda3std3__473_GLOBAL__N__dade0eba_35_flash_fwd_hdim96_bf16_split_sm90_cu_4022bc09_35896ignoreE,@object
	.size		_ZN71_INTERNAL_dade0eba_35_flash_fwd_hdim96_bf16_split_sm90_cu_4022bc09_35894cuda3std3__473_GLOBAL__N__dade0eba_35_flash_fwd_hdim96_bf16_split_sm90_cu_4022bc09_35896ignoreE,(_ZN71_INTERNAL_dade0eba_35_flash_fwd_hdim96_bf16_split_sm90_cu_4022bc09_35894cute7productE - _ZN71_INTERNAL_dade0eba_35_flash_fwd_hdim96_bf16_split_sm90_cu_4022bc09_35894cuda3std3__473_GLOBAL__N__dade0eba_35_flash_fwd_hdim96_bf16_split_sm90_cu_4022bc09_35896ignoreE)
_ZN71_INTERNAL_dade0eba_35_flash_fwd_hdim96_bf16_split_sm90_cu_4022bc09_35894cuda3std3__473_GLOBAL__N__dade0eba_35_flash_fwd_hdim96_bf16_split_sm90_cu_4022bc09_35896ignoreE:
	.zero		1
	.type		_ZN71_INTERNAL_dade0eba_35_flash_fwd_hdim96_bf16_split_sm90_cu_4022bc09_35894cute7productE,@object
	.size		_ZN71_INTERNAL_dade0eba_35_flash_fwd_hdim96_bf16_split_sm90_cu_4022bc09_35894cute7productE,(_ZN71_INTERNAL_dade0eba_35_flash_fwd_hdim96_bf16_split_sm90_cu_4022bc09_35894cuda3std3__45__cpo3endE - _ZN71_INTERNAL_dade0eba_35_flash_fwd_hdim96_bf16_split_sm90_cu_4022bc09_35894cute7productE)
_ZN71_INTERNAL_dade0eba_35_flash_fwd_hdim96_bf16_split_sm90_cu_4022bc09_35894cute7productE:
	.zero		1
	.type		_ZN71_INTERNAL_dade0eba_35_flash_fwd_hdim96_bf16_split_sm90_cu_4022bc09_35894cuda3std3__45__cpo3endE,@object
	.size		_ZN71_INTERNAL_dade0eba_35_flash_fwd_hdim96_bf16_split_sm90_cu_4022bc09_35894cuda3std3__45__cpo3endE,(_ZN71_INTERNAL_dade0eba_35_flash_fwd_hdim96_bf16_split_sm90_cu_4022bc09_35894cuda3std3__419piecewise_constructE - _ZN71_INTERNAL_dade0eba_35_flash_fwd_hdim96_bf16_split_sm90_cu_4022bc09_35894cuda3std3__45__cpo3endE)
_ZN71_INTERNAL_dade0eba_35_flash_fwd_hdim96_bf16_split_sm90_cu_4022bc09_35894cuda3std3__45__cpo3endE:
	.zero		1
	.type		_ZN71_INTERNAL_dade0eba_35_flash_fwd_hdim96_bf16_split_sm90_cu_4022bc09_35894cuda3std3__419piecewise_constructE,@object
	.size		_ZN71_INTERNAL_dade0eba_35_flash_fwd_hdim96_bf16_split_sm90_cu_4022bc09_35894cuda3std3__419piecewise_constructE,(_ZN71_INTERNAL_dade0eba_35_flash_fwd_hdim96_bf16_split_sm90_cu_4022bc09_35894cuda3std3__45__cpo4cendE - _ZN71_INTERNAL_dade0eba_35_flash_fwd_hdim96_bf16_split_sm90_cu_4022bc09_35894cuda3std3__419piecewise_constructE)
_ZN71_INTERNAL_dade0eba_35_flash_fwd_hdim96_bf16_split_sm90_cu_4022bc09_35894cuda3std3__419piecewise_constructE:
	.zero		1
	.type		_ZN71_INTERNAL_dade0eba_35_flash_fwd_hdim96_bf16_split_sm90_cu_4022bc09_35894cuda3std3__45__cpo4cendE,@object
	.size		_ZN71_INTERNAL_dade0eba_35_flash_fwd_hdim96_bf16_split_sm90_cu_4022bc09_35894cuda3std3__45__cpo4cendE,(_ZN71_INTERNAL_dade0eba_35_flash_fwd_hdim96_bf16_split_sm90_cu_4022bc09_35894cuda3std6ranges3__45__cpo4swapE - _ZN71_INTERNAL_dade0eba_35_flash_fwd_hdim96_bf16_split_sm90_cu_4022bc09_35894cuda3std3__45__cpo4cendE)
_ZN71_INTERNAL_dade0eba_35_flash_fwd_hdim96_bf16_split_sm90_cu_4022bc09_35894cuda3std3__45__cpo4cendE:
	.zero		1
	.type		_ZN71_INTERNAL_dade0eba_35_flash_fwd_hdim96_bf16_split_sm90_cu_4022bc09_35894cuda3std6ranges3__45__cpo4swapE,@object
	.size		_ZN71_INTERNAL_dade0eba_35_flash_fwd_hdim96_bf16_split_sm90_cu_4022bc09_35894cuda3std6ranges3__45__cpo4swapE,(.L_16 - _ZN71_INTERNAL_dade0eba_35_flash_fwd_hdim96_bf16_split_sm90_cu_4022bc09_35894cuda3std6ranges3__45__cpo4swapE)
_ZN71_INTERNAL_dade0eba_35_flash_fwd_hdim96_bf16_split_sm90_cu_4022bc09_35894cuda3std6ranges3__45__cpo4swapE:
	.zero		1
.L_16:


//--------------------- .nv.shared._ZN7cutlass13device_kernelIN5flash11enable_sm90INS1_16FlashAttnFwdSm90INS1_25CollectiveMainloopFwdSm90ILi2EN4cute5tupleIJNS5_1CILi1EEES8_S8_EEENS6_IJNS7_ILi192EEENS7_ILi144EEENS7_ILi96EEEEEELi96ENS_10bfloat16_tEfNS_4arch4Sm90ELb0ELb0ELb0ELb1ELb0ELb0ELb0ELb0ELb1ELb1ELb1ELb0EEENS1_21CollectiveEpilogueFwdINS6_IJSA_SC_SB_EEES9_SE_SG_Li384ELb1ELb1ELb1ELb0EEENS1_36VarlenDynamicPersistentTileSchedulerILi192ELi144ELi384ELi128ELb1ELb1ELb1ELb0ELb1ELb1EEEEEEEEEvNT_6ParamsE --------------------------
	.section	.nv.shared._ZN7cutlass13device_kernelIN5flash11enable_sm90INS1_16FlashAttnFwdSm90INS1_25CollectiveMainloopFwdSm90ILi2EN4cute5tupleIJNS5_1CILi1EEES8_S8_EEENS6_IJNS7_ILi192EEENS7_ILi144EEENS7_ILi96EEEEEELi96ENS_10bfloat16_tEfNS_4arch4Sm90ELb0ELb0ELb0ELb1ELb0ELb0ELb0ELb0ELb1ELb1ELb1ELb0EEENS1_21CollectiveEpilogueFwdINS6_IJSA_SC_SB_EEES9_SE_SG_Li384ELb1ELb1ELb1ELb0EEENS1_36VarlenDynamicPersistentTileSchedulerILi192ELi144ELi384ELi128ELb1ELb1ELb1ELb0ELb1ELb1EEEEEEEEEvNT_6ParamsE,"aw",@nobits
	.sectionflags	@""
	.align	16
	.zero		1024


//--------------------- .nv.shared._ZN7cutlass13device_kernelIN5flash11enable_sm90INS1_16FlashAttnFwdSm90INS1_25CollectiveMainloopFwdSm90ILi2EN4cute5tupleIJNS5_1CILi1EEES8_S8_EEENS6_IJNS7_ILi192EEENS7_ILi144EEENS7_ILi96EEEEEELi96ENS_10bfloat16_tEfNS_4arch4Sm90ELb0ELb0ELb0ELb1ELb0ELb1ELb0ELb0ELb1ELb1ELb1ELb0EEENS1_21CollectiveEpilogueFwdINS6_IJSA_SC_SB_EEES9_SE_SG_Li384ELb1ELb1ELb1ELb0EEENS1_36VarlenDynamicPersistentTileSchedulerILi192ELi144ELi384ELi128ELb1ELb1ELb1ELb0ELb1ELb1EEEEEEEEEvNT_6ParamsE --------------------------
	.section	.nv.shared._ZN7cutlass13device_kernelIN5flash11enable_sm90INS1_16FlashAttnFwdSm90INS1_25CollectiveMainloopFwdSm90ILi2EN4cute5tupleIJNS5_1CILi1EEES8_S8_EEENS6_IJNS7_ILi192EEENS7_ILi144EEENS7_ILi96EEEEEELi96ENS_10bfloat16_tEfNS_4arch4Sm90ELb0ELb0ELb0ELb1ELb0ELb1ELb0ELb0ELb1ELb1ELb1ELb0EEENS1_21CollectiveEpilogueFwdINS6_IJSA_SC_SB_EEES9_SE_SG_Li384ELb1ELb1ELb1ELb0EEENS1_36VarlenDynamicPersistentTileSchedulerILi192ELi144ELi384ELi128ELb1ELb1ELb1ELb0ELb1ELb1EEEEEEEEEvNT_6ParamsE,"aw",@nobits
	.sectionflags	@""
	.align	16
	.zero		1024


//--------------------- .nv.shared._ZN7cutlass13device_kernelIN5flash11enable_sm90INS1_16FlashAttnFwdSm90INS1_25CollectiveMainloopFwdSm90ILi2EN4cute5tupleIJNS5_1CILi1EEES8_S8_EEENS6_IJNS7_ILi192EEENS7_ILi128EEENS7_ILi96EEEEEELi96ENS_10bfloat16_tEfNS_4arch4Sm90ELb0ELb1ELb0ELb0ELb0ELb0ELb0ELb0ELb1ELb1ELb1ELb0EEENS1_21CollectiveEpilogueFwdINS6_IJSA_SC_SB_EEES9_SE_SG_Li384ELb0ELb1ELb1ELb0EEENS1_19SingleTileSchedulerILb0ELb1ELb1ELi192EEEEEEEEEvNT_6ParamsE --------------------------
	.section	.nv.shared._ZN7cutlass13device_kernelIN5flash11enable_sm90INS1_16FlashAttnFwdSm90INS1_25CollectiveMainloopFwdSm90ILi2EN4cute5tupleIJNS5_1CILi1EEES8_S8_EEENS6_IJNS7_ILi192EEENS7_ILi128EEENS7_ILi96EEEEEELi96ENS_10bfloat16_tEfNS_4arch4Sm90ELb0ELb1ELb0ELb0ELb0ELb0ELb0ELb0ELb1ELb1ELb1ELb0EEENS1_21CollectiveEpilogueFwdINS6_IJSA_SC_SB_EEES9_SE_SG_Li384ELb0ELb1ELb1ELb0EEENS1_19SingleTileSchedulerILb0ELb1ELb1ELi192EEEEEEEEEvNT_6ParamsE,"aw",@nobits
	.sectionflags	@""
	.align	16
	.zero		1024


//--------------------- .nv.shared._ZN7cutlass13device_kernelIN5flash11enable_sm90INS1_16FlashAttnFwdSm90INS1_25CollectiveMainloopFwdSm90ILi2EN4cute5tupleIJNS5_1CILi1EEES8_S8_EEENS6_IJNS7_ILi192EEENS7_ILi128EEENS7_ILi96EEEEEELi96ENS_10bfloat16_tEfNS_4arch4Sm90ELb0ELb1ELb0ELb1ELb0ELb0ELb0ELb0ELb1ELb1ELb1ELb0EEENS1_21CollectiveEpilogueFwdINS6_IJSA_SC_SB_EEES9_SE_SG_Li384ELb1ELb1ELb1ELb0EEENS1_36VarlenDynamicPersistentTileSchedulerILi192ELi128ELi384ELi128ELb1ELb1ELb1ELb1ELb0ELb1EEEEEEEEEvNT_6ParamsE --------------------------
	.section	.nv.shared._ZN7cutlass13device_kernelIN5flash11enable_sm90INS1_16FlashAttnFwdSm90INS1_25CollectiveMainloopFwdSm90ILi2EN4cute5tupleIJNS5_1CILi1EEES8_S8_EEENS6_IJNS7_ILi192EEENS7_ILi128EEENS7_ILi96EEEEEELi96ENS_10bfloat16_tEfNS_4arch4Sm90ELb0ELb1ELb0ELb1ELb0ELb0ELb0ELb0ELb1ELb1ELb1ELb0EEENS1_21CollectiveEpilogueFwdINS6_IJSA_SC_SB_EEES9_SE_SG_Li384ELb1ELb1ELb1ELb0EEENS1_36VarlenDynamicPersistentTileSchedulerILi192ELi128ELi384ELi128ELb1ELb1ELb1ELb1ELb0ELb1EEEEEEEEEvNT_6ParamsE,"aw",@nobits
	.sectionflags	@""
	.align	16
	.zero		1024


//--------------------- .nv.shared._ZN7cutlass13device_kernelIN5flash11enable_sm90INS1_16FlashAttnFwdSm90INS1_25CollectiveMainloopFwdSm90ILi2EN4cute5tupleIJNS5_1CILi1EEES8_S8_EEENS6_IJNS7_ILi192EEENS7_ILi128EEENS7_ILi96EEEEEELi96ENS_10bfloat16_tEfNS_4arch4Sm90ELb0ELb1ELb0ELb1ELb0ELb1ELb0ELb0ELb1ELb1ELb1ELb0EEENS1_21CollectiveEpilogueFwdINS6_IJSA_SC_SB_EEES9_SE_SG_Li384ELb1ELb1ELb1ELb0EEENS1_36VarlenDynamicPersistentTileSchedulerILi192ELi128ELi384ELi128ELb1ELb1ELb1ELb1ELb0ELb1EEEEEEEEEvNT_6ParamsE --------------------------
	.section	.nv.shared._ZN7cutlass13device_kernelIN5flash11enable_sm90INS1_16FlashAttnFwdSm90INS1_25CollectiveMainloopFwdSm90ILi2EN4cute5tupleIJNS5_1CILi1EEES8_S8_EEENS6_IJNS7_ILi192EEENS7_ILi128EEENS7_ILi96EEEEEELi96ENS_10bfloat16_tEfNS_4arch4Sm90ELb0ELb1ELb0ELb1ELb0ELb1ELb0ELb0ELb1ELb1ELb1ELb0EEENS1_21CollectiveEpilogueFwdINS6_IJSA_SC_SB_EEES9_SE_SG_Li384ELb1ELb1ELb1ELb0EEENS1_36VarlenDynamicPersistentTileSchedulerILi192ELi128ELi384ELi128ELb1ELb1ELb1ELb1ELb0ELb1EEEEEEEEEvNT_6ParamsE,"aw",@nobits
	.sectionflags	@""
	.align	16
	.zero		1024


//--------------------- .nv.shared._ZN7cutlass13device_kernelIN5flash11enable_sm90INS1_16FlashAttnFwdSm90INS1_25CollectiveMainloopFwdSm90ILi2EN4cute5tupleIJNS5_1CILi1EEES8_S8_EEENS6_IJNS7_ILi192EEENS7_ILi144EEENS7_ILi96EEEEEELi96ENS_10bfloat16_tEfNS_4arch4Sm90ELb1ELb0ELb0ELb0ELb0ELb0ELb0ELb0ELb1ELb1ELb1ELb0EEENS1_21CollectiveEpilogueFwdINS6_IJSA_SC_SB_EEES9_SE_SG_Li384ELb0ELb1ELb1ELb0EEENS1_19SingleTileSchedulerILb0ELb1ELb1ELi192EEEEEEEEEvNT_6ParamsE --------------------------
	.section	.nv.shared._ZN7cutlass13device_kernelIN5flash11enable_sm90INS1_16FlashAttnFwdSm90INS1_25CollectiveMainloopFwdSm90ILi2EN4cute5tupleIJNS5_1CILi1EEES8_S8_EEENS6_IJNS7_ILi192EEENS7_ILi144EEENS7_ILi96EEEEEELi96ENS_10bfloat16_tEfNS_4arch4Sm90ELb1ELb0ELb0ELb0ELb0ELb0ELb0ELb0ELb1ELb1ELb1ELb0EEENS1_21CollectiveEpilogueFwdINS6_IJSA_SC_SB_EEES9_SE_SG_Li384ELb0ELb1ELb1ELb0EEENS1_19SingleTileSchedulerILb0ELb1ELb1ELi192EEEEEEEEEvNT_6ParamsE,"aw",@nobits
	.sectionflags	@""
	.align	16
	.zero		1024


//--------------------- .nv.shared._ZN7cutlass13device_kernelIN5flash11enable_sm90INS1_16FlashAttnFwdSm90INS1_25CollectiveMainloopFwdSm90ILi2EN4cute5tupleIJNS5_1CILi1EEES8_S8_EEENS6_IJNS7_ILi192EEENS7_ILi144EEENS7_ILi96EEEEEELi96ENS_10bfloat16_tEfNS_4arch4Sm90ELb1ELb0ELb0ELb1ELb0ELb0ELb0ELb0ELb1ELb1ELb1ELb0EEENS1_21CollectiveEpilogueFwdINS6_IJSA_SC_SB_EEES9_SE_SG_Li384ELb1ELb1ELb1ELb0EEENS1_36VarlenDynamicPersistentTileSchedulerILi192ELi144ELi384ELi128ELb1ELb1ELb1ELb1ELb1ELb1EEEEEEEEEvNT_6ParamsE --------------------------
	.section	.nv.shared._ZN7cutlass13device_kernelIN5flash11enable_sm90INS1_16FlashAttnFwdSm90INS1_25CollectiveMainloopFwdSm90ILi2EN4cute5tupleIJNS5_1CILi1EEES8_S8_EEENS6_IJNS7_ILi192EEENS7_ILi144EEENS7_ILi96EEEEEELi96ENS_10bfloat16_tEfNS_4arch4Sm90ELb1ELb0ELb0ELb1ELb0ELb0ELb0ELb0ELb1ELb1ELb1ELb0EEENS1_21CollectiveEpilogueFwdINS6_IJSA_SC_SB_EEES9_SE_SG_Li384ELb1ELb1ELb1ELb0EEENS1_36VarlenDynamicPersistentTileSchedulerILi192ELi144ELi384ELi128ELb1ELb1ELb1ELb1ELb1ELb1EEEEEEEEEvNT_6ParamsE,"aw",@nobits
	.sectionflags	@""
	.align	16
	.zero		1024


//--------------------- .nv.shared._ZN7cutlass13device_kernelIN5flash11enable_sm90INS1_16FlashAttnFwdSm90INS1_25CollectiveMainloopFwdSm90ILi2EN4cute5tupleIJNS5_1CILi1EEES8_S8_EEENS6_IJNS7_ILi192EEENS7_ILi144EEENS7_ILi96EEEEEELi96ENS_10bfloat16_tEfNS_4arch4Sm90ELb1ELb0ELb0ELb1ELb0ELb1ELb0ELb0ELb1ELb1ELb1ELb0EEENS1_21CollectiveEpilogueFwdINS6_IJSA_SC_SB_EEES9_SE_SG_Li384ELb1ELb1ELb1ELb0EEENS1_36VarlenDynamicPersistentTileSchedulerILi192ELi144ELi384ELi128ELb1ELb1ELb1ELb1ELb1ELb1EEEEEEEEEvNT_6ParamsE --------------------------
	.section	.nv.shared._ZN7cutlass13device_kernelIN5flash11enable_sm90INS1_16FlashAttnFwdSm90INS1_25CollectiveMainloopFwdSm90ILi2EN4cute5tupleIJNS5_1CILi1EEES8_S8_EEENS6_IJNS7_ILi192EEENS7_ILi144EEENS7_ILi96EEEEEELi96ENS_10bfloat16_tEfNS_4arch4Sm90ELb1ELb0ELb0ELb1ELb0ELb1ELb0ELb0ELb1ELb1ELb1ELb0EEENS1_21CollectiveEpilogueFwdINS6_IJSA_SC_SB_EEES9_SE_SG_Li384ELb1ELb1ELb1ELb0EEENS1_36VarlenDynamicPersistentTileSchedulerILi192ELi144ELi384ELi128ELb1ELb1ELb1ELb1ELb1ELb1EEEEEEEEEvNT_6ParamsE,"aw",@nobits
	.sectionflags	@""
	.align	16
	.zero		1024


//--------------------- .nv.constant0._ZN7cutlass13device_kernelIN5flash11enable_sm90INS1_16FlashAttnFwdSm90INS1_25CollectiveMainloopFwdSm90ILi2EN4cute5tupleIJNS5_1CILi1EEES8_S8_EEENS6_IJNS7_ILi192EEENS7_ILi144EEENS7_ILi96EEEEEELi96ENS_10bfloat16_tEfNS_4arch4Sm90ELb0ELb0ELb0ELb0ELb0ELb0ELb0ELb0ELb1ELb1ELb1ELb0EEENS1_21CollectiveEpilogueFwdINS6_IJSA_SC_SB_EEES9_SE_SG_Li384ELb0ELb1ELb1ELb0EEENS1_19SingleTileSchedulerILb0ELb1ELb1ELi192EEEEEEEEEvNT_6ParamsE --------------------------
	.section	.nv.constant0._ZN7cutlass13device_kernelIN5flash11enable_sm90INS1_16FlashAttnFwdSm90INS1_25CollectiveMainloopFwdSm90ILi2EN4cute5tupleIJNS5_1CILi1EEES8_S8_EEENS6_IJNS7_ILi192EEENS7_ILi144EEENS7_ILi96EEEEEELi96ENS_10bfloat16_tEfNS_4arch4Sm90ELb0ELb0ELb0ELb0ELb0ELb0ELb0ELb0ELb1ELb1ELb1ELb0EEENS1_21CollectiveEpilogueFwdINS6_IJSA_SC_SB_EEES9_SE_SG_Li384ELb0ELb1ELb1ELb0EEENS1_19SingleTileSchedulerILb0ELb1ELb1ELi192EEEEEEEEEvNT_6ParamsE,"a",@progbits
	.sectionflags	@""
	.align	4
.nv.constant0._ZN7cutlass13device_kernelIN5flash11enable_sm90INS1_16FlashAttnFwdSm90INS1_25CollectiveMainloopFwdSm90ILi2EN4cute5tupleIJNS5_1CILi1EEES8_S8_EEENS6_IJNS7_ILi192EEENS7_ILi144EEENS7_ILi96EEEEEELi96ENS_10bfloat16_tEfNS_4arch4Sm90ELb0ELb0ELb0ELb0ELb0ELb0ELb0ELb0ELb1ELb1ELb1ELb0EEENS1_21CollectiveEpilogueFwdINS6_IJSA_SC_SB_EEES9_SE_SG_Li384ELb0ELb1ELb1ELb0EEENS1_19SingleTileSchedulerILb0ELb1ELb1ELi192EEEEEEEEEvNT_6ParamsE:
	.zero		3200


//--------------------- .nv.constant0._ZN7cutlass13device_kernelIN5flash11enable_sm90INS1_16FlashAttnFwdSm90INS1_25CollectiveMainloopFwdSm90ILi2EN4cute5tupleIJNS5_1CILi1EEES8_S8_EEENS6_IJNS7_ILi192EEENS7_ILi144EEENS7_ILi96EEEEEELi96ENS_10bfloat16_tEfNS_4arch4Sm90ELb0ELb0ELb0ELb1ELb0ELb0ELb0ELb0ELb1ELb1ELb1ELb0EEENS1_21CollectiveEpilogueFwdINS6_IJSA_SC_SB_EEES9_SE_SG_Li384ELb1ELb1ELb1ELb0EEENS1_36VarlenDynamicPersistentTileSchedulerILi192ELi144ELi384ELi128ELb1ELb1ELb1ELb0ELb1ELb1EEEEEEEEEvNT_6ParamsE --------------------------
	.section	.nv.constant0._ZN7cutlass13device_kernelIN5flash11enable_sm90INS1_16FlashAttnFwdSm90INS1_25CollectiveMainloopFwdSm90ILi2EN4cute5tupleIJNS5_1CILi1EEES8_S8_EEENS6_IJNS7_ILi192EEENS7_ILi144EEENS7_ILi96EEEEEELi96ENS_10bfloat16_tEfNS_4arch4Sm90ELb0ELb0ELb0ELb1ELb0ELb0ELb0ELb0ELb1ELb1ELb1ELb0EEENS1_21CollectiveEpilogueFwdINS6_IJSA_SC_SB_EEES9_SE_SG_Li384ELb1ELb1ELb1ELb0EEENS1_36VarlenDynamicPersistentTileSchedulerILi192ELi144ELi384ELi128ELb1ELb1ELb1ELb0ELb1ELb1EEEEEEEEEvNT_6ParamsE,"a",@progbits
	.sectionflags	@""
	.align	4
.nv.constant0._ZN7cutlass13device_kernelIN5flash11enable_sm90INS1_16FlashAttnFwdSm90INS1_25CollectiveMainloopFwdSm90ILi2EN4cute5tupleIJNS5_1CILi1EEES8_S8_EEENS6_IJNS7_ILi192EEENS7_ILi144EEENS7_ILi96EEEEEELi96ENS_10bfloat16_tEfNS_4arch4Sm90ELb0ELb0ELb0ELb1ELb0ELb0ELb0ELb0ELb1ELb1ELb1ELb0EEENS1_21CollectiveEpilogueFwdINS6_IJSA_SC_SB_EEES9_SE_SG_Li384ELb1ELb1ELb1ELb0EEENS1_36VarlenDynamicPersistentTileSchedulerILi192ELi144ELi384ELi128ELb1ELb1ELb1ELb0ELb1ELb1EEEEEEEEEvNT_6ParamsE:
	.zero		3328


//--------------------- .nv.constant0._ZN7cutlass13device_kernelIN5flash11enable_sm90INS1_16FlashAttnFwdSm90INS1_25CollectiveMainloopFwdSm90ILi2EN4cute5tupleIJNS5_1CILi1EEES8_S8_EEENS6_IJNS7_ILi192EEENS7_ILi144EEENS7_ILi96EEEEEELi96ENS_10bfloat16_tEfNS_4arch4Sm90ELb0ELb0ELb0ELb1ELb0ELb1ELb0ELb0ELb1ELb1ELb1ELb0EEENS1_21CollectiveEpilogueFwdINS6_IJSA_SC_SB_EEES9_SE_SG_Li384ELb1ELb1ELb1ELb0EEENS1_36VarlenDynamicPersistentTileSchedulerILi192ELi144ELi384ELi128ELb1ELb1ELb1ELb0ELb1ELb1EEEEEEEEEvNT_6ParamsE --------------------------
	.section	.nv.constant0._ZN7cutlass13device_kernelIN5flash11enable_sm90INS1_16FlashAttnFwdSm90INS1_25CollectiveMainloopFwdSm90ILi2EN4cute5tupleIJNS5_1CILi1EEES8_S8_EEENS6_IJNS7_ILi192EEENS7_ILi144EEENS7_ILi96EEEEEELi96ENS_10bfloat16_tEfNS_4arch4Sm90ELb0ELb0ELb0ELb1ELb0ELb1ELb0ELb0ELb1ELb1ELb1ELb0EEENS1_21CollectiveEpilogueFwdINS6_IJSA_SC_SB_EEES9_SE_SG_Li384ELb1ELb1ELb1ELb0EEENS1_36VarlenDynamicPersistentTileSchedulerILi192ELi144ELi384ELi128ELb1ELb1ELb1ELb0ELb1ELb1EEEEEEEEEvNT_6ParamsE,"a",@progbits
	.sectionflags	@""
	.align	4
.nv.constant0._ZN7cutlass13device_kernelIN5flash11enable_sm90INS1_16FlashAttnFwdSm90INS1_25CollectiveMainloopFwdSm90ILi2EN4cute5tupleIJNS5_1CILi1EEES8_S8_EEENS6_IJNS7_ILi192EEENS7_ILi144EEENS7_ILi96EEEEEELi96ENS_10bfloat16_tEfNS_4arch4Sm90ELb0ELb0ELb0ELb1ELb0ELb1ELb0ELb0ELb1ELb1ELb1ELb0EEENS1_21CollectiveEpilogueFwdINS6_IJSA_SC_SB_EEES9_SE_SG_Li384ELb1ELb1ELb1ELb0EEENS1_36VarlenDynamicPersistentTileSchedulerILi192ELi144ELi384ELi128ELb1ELb1ELb1ELb0ELb1ELb1EEEEEEEEEvNT_6ParamsE:
	.zero		3328


//--------------------- .nv.constant0._ZN7cutlass13device_kernelIN5flash11enable_sm90INS1_16FlashAttnFwdSm90INS1_25CollectiveMainloopFwdSm90ILi2EN4cute5tupleIJNS5_1CILi1EEES8_S8_EEENS6_IJNS7_ILi192EEENS7_ILi128EEENS7_ILi96EEEEEELi96ENS_10bfloat16_tEfNS_4arch4Sm90ELb0ELb1ELb0ELb0ELb0ELb0ELb0ELb0ELb1ELb1ELb1ELb0EEENS1_21CollectiveEpilogueFwdINS6_IJSA_SC_SB_EEES9_SE_SG_Li384ELb0ELb1ELb1ELb0EEENS1_19SingleTileSchedulerILb0ELb1ELb1ELi192EEEEEEEEEvNT_6ParamsE --------------------------
	.section	.nv.constant0._ZN7cutlass13device_kernelIN5flash11enable_sm90INS1_16FlashAttnFwdSm90INS1_25CollectiveMainloopFwdSm90ILi2EN4cute5tupleIJNS5_1CILi1EEES8_S8_EEENS6_IJNS7_ILi192EEENS7_ILi128EEENS7_ILi96EEEEEELi96ENS_10bfloat16_tEfNS_4arch4Sm90ELb0ELb1ELb0ELb0ELb0ELb0ELb0ELb0ELb1ELb1ELb1ELb0EEENS1_21CollectiveEpilogueFwdINS6_IJSA_SC_SB_EEES9_SE_SG_Li384ELb0ELb1ELb1ELb0EEENS1_19SingleTileSchedulerILb0ELb1ELb1ELi192EEEEEEEEEvNT_6ParamsE,"a",@progbits
	.sectionflags	@""
	.align	4
.nv.constant0._ZN7cutlass13device_kernelIN5flash11enable_sm90INS1_16FlashAttnFwdSm90INS1_25CollectiveMainloopFwdSm90ILi2EN4cute5tupleIJNS5_1CILi1EEES8_S8_EEENS6_IJNS7_ILi192EEENS7_ILi128EEENS7_ILi96EEEEEELi96ENS_10bfloat16_tEfNS_4arch4Sm90ELb0ELb1ELb0ELb0ELb0ELb0ELb0ELb0ELb1ELb1ELb1ELb0EEENS1_21CollectiveEpilogueFwdINS6_IJSA_SC_SB_EEES9_SE_SG_Li384ELb0ELb1ELb1ELb0EEENS1_19SingleTileSchedulerILb0ELb1ELb1ELi192EEEEEEEEEvNT_6ParamsE:
	.zero		3200


//--------------------- .nv.constant0._ZN7cutlass13device_kernelIN5flash11enable_sm90INS1_16FlashAttnFwdSm90INS1_25CollectiveMainloopFwdSm90ILi2EN4cute5tupleIJNS5_1CILi1EEES8_S8_EEENS6_IJNS7_ILi192EEENS7_ILi128EEENS7_ILi96EEEEEELi96ENS_10bfloat16_tEfNS_4arch4Sm90ELb0ELb1ELb0ELb1ELb0ELb0ELb0ELb0ELb1ELb1ELb1ELb0EEENS1_21CollectiveEpilogueFwdINS6_IJSA_SC_SB_EEES9_SE_SG_Li384ELb1ELb1ELb1ELb0EEENS1_36VarlenDynamicPersistentTileSchedulerILi192ELi128ELi384ELi128ELb1ELb1ELb1ELb1ELb0ELb1EEEEEEEEEvNT_6ParamsE --------------------------
	.section	.nv.constant0._ZN7cutlass13device_kernelIN5flash11enable_sm90INS1_16FlashAttnFwdSm90INS1_25CollectiveMainloopFwdSm90ILi2EN4cute5tupleIJNS5_1CILi1EEES8_S8_EEENS6_IJNS7_ILi192EEENS7_ILi128EEENS7_ILi96EEEEEELi96ENS_10bfloat16_tEfNS_4arch4Sm90ELb0ELb1ELb0ELb1ELb0ELb0ELb0ELb0ELb1ELb1ELb1ELb0EEENS1_21CollectiveEpilogueFwdINS6_IJSA_SC_SB_EEES9_SE_SG_Li384ELb1ELb1ELb1ELb0EEENS1_36VarlenDynamicPersistentTileSchedulerILi192ELi128ELi384ELi128ELb1ELb1ELb1ELb1ELb0ELb1EEEEEEEEEvNT_6ParamsE,"a",@progbits
	.sectionflags	@""
	.align	4
.nv.constant0._ZN7cutlass13device_kernelIN5flash11enable_sm90INS1_16FlashAttnFwdSm90INS1_25CollectiveMainloopFwdSm90ILi2EN4cute5tupleIJNS5_1CILi1EEES8_S8_EEENS6_IJNS7_ILi192EEENS7_ILi128EEENS7_ILi96EEEEEELi96ENS_10bfloat16_tEfNS_4arch4Sm90ELb0ELb1ELb0ELb1ELb0ELb0ELb0ELb0ELb1ELb1ELb1ELb0EEENS1_21CollectiveEpilogueFwdINS6_IJSA_SC_SB_EEES9_SE_SG_Li384ELb1ELb1ELb1ELb0EEENS1_36VarlenDynamicPersistentTileSchedulerILi192ELi128ELi384ELi128ELb1ELb1ELb1ELb1ELb0ELb1EEEEEEEEEvNT_6ParamsE:
	.zero		3328


//--------------------- .nv.constant0._ZN7cutlass13device_kernelIN5flash11enable_sm90INS1_16FlashAttnFwdSm90INS1_25CollectiveMainloopFwdSm90ILi2EN4cute5tupleIJNS5_1CILi1EEES8_S8_EEENS6_IJNS7_ILi192EEENS7_ILi128EEENS7_ILi96EEEEEELi96ENS_10bfloat16_tEfNS_4arch4Sm90ELb0ELb1ELb0ELb1ELb0ELb1ELb0ELb0ELb1ELb1ELb1ELb0EEENS1_21CollectiveEpilogueFwdINS6_IJSA_SC_SB_EEES9_SE_SG_Li384ELb1ELb1ELb1ELb0EEENS1_36VarlenDynamicPersistentTileSchedulerILi192ELi128ELi384ELi128ELb1ELb1ELb1ELb1ELb0ELb1EEEEEEEEEvNT_6ParamsE --------------------------
	.section	.nv.constant0._ZN7cutlass13device_kernelIN5flash11enable_sm90INS1_16FlashAttnFwdSm90INS1_25CollectiveMainloopFwdSm90ILi2EN4cute5tupleIJNS5_1CILi1EEES8_S8_EEENS6_IJNS7_ILi192EEENS7_ILi128EEENS7_ILi96EEEEEELi96ENS_10bfloat16_tEfNS_4arch4Sm90ELb0ELb1ELb0ELb1ELb0ELb1ELb0ELb0ELb1ELb1ELb1ELb0EEENS1_21CollectiveEpilogueFwdINS6_IJSA_SC_SB_EEES9_SE_SG_Li384ELb1ELb1ELb1ELb0EEENS1_36VarlenDynamicPersistentTileSchedulerILi192ELi128ELi384ELi128ELb1ELb1ELb1ELb1ELb0ELb1EEEEEEEEEvNT_6ParamsE,"a",@progbits
	.sectionflags	@""
	.align	4
.nv.constant0._ZN7cutlass13device_kernelIN5flash11enable_sm90INS1_16FlashAttnFwdSm90INS1_25CollectiveMainloopFwdSm90ILi2EN4cute5tupleIJNS5_1CILi1EEES8_S8_EEENS6_IJNS7_ILi192EEENS7_ILi128EEENS7_ILi96EEEEEELi96ENS_10bfloat16_tEfNS_4arch4Sm90ELb0ELb1ELb0ELb1ELb0ELb1ELb0ELb0ELb1ELb1ELb1ELb0EEENS1_21CollectiveEpilogueFwdINS6_IJSA_SC_SB_EEES9_SE_SG_Li384ELb1ELb1ELb1ELb0EEENS1_36VarlenDynamicPersistentTileSchedulerILi192ELi128ELi384ELi128ELb1ELb1ELb1ELb1ELb0ELb1EEEEEEEEEvNT_6ParamsE:
	.zero		3328


//--------------------- .nv.constant0._ZN7cutlass13device_kernelIN5flash11enable_sm90INS1_16FlashAttnFwdSm90INS1_25CollectiveMainloopFwdSm90ILi2EN4cute5tupleIJNS5_1CILi1EEES8_S8_EEENS6_IJNS7_ILi192EEENS7_ILi144EEENS7_ILi96EEEEEELi96ENS_10bfloat16_tEfNS_4arch4Sm90ELb1ELb0ELb0ELb0ELb0ELb0ELb0ELb0ELb1ELb1ELb1ELb0EEENS1_21CollectiveEpilogueFwdINS6_IJSA_SC_SB_EEES9_SE_SG_Li384ELb0ELb1ELb1ELb0EEENS1_19SingleTileSchedulerILb0ELb1ELb1ELi192EEEEEEEEEvNT_6ParamsE --------------------------
	.section	.nv.constant0._ZN7cutlass13device_kernelIN5flash11enable_sm90INS1_16FlashAttnFwdSm90INS1_25CollectiveMainloopFwdSm90ILi2EN4cute5tupleIJNS5_1CILi1EEES8_S8_EEENS6_IJNS7_ILi192EEENS7_ILi144EEENS7_ILi96EEEEEELi96ENS_10bfloat16_tEfNS_4arch4Sm90ELb1ELb0ELb0ELb0ELb0ELb0ELb0ELb0ELb1ELb1ELb1ELb0EEENS1_21CollectiveEpilogueFwdINS6_IJSA_SC_SB_EEES9_SE_SG_Li384ELb0ELb1ELb1ELb0EEENS1_19SingleTileSchedulerILb0ELb1ELb1ELi192EEEEEEEEEvNT_6ParamsE,"a",@progbits
	.sectionflags	@""
	.align	4
.nv.constant0._ZN7cutlass13device_kernelIN5flash11enable_sm90INS1_16FlashAttnFwdSm90INS1_25CollectiveMainloopFwdSm90ILi2EN4cute5tupleIJNS5_1CILi1EEES8_S8_EEENS6_IJNS7_ILi192EEENS7_ILi144EEENS7_ILi96EEEEEELi96ENS_10bfloat16_tEfNS_4arch4Sm90ELb1ELb0ELb0ELb0ELb0ELb0ELb0ELb0ELb1ELb1ELb1ELb0EEENS1_21CollectiveEpilogueFwdINS6_IJSA_SC_SB_EEES9_SE_SG_Li384ELb0ELb1ELb1ELb0EEENS1_19SingleTileSchedulerILb0ELb1ELb1ELi192EEEEEEEEEvNT_6ParamsE:
	.zero		3200


//--------------------- .nv.constant0._ZN7cutlass13device_kernelIN5flash11enable_sm90INS1_16FlashAttnFwdSm90INS1_25CollectiveMainloopFwdSm90ILi2EN4cute5tupleIJNS5_1CILi1EEES8_S8_EEENS6_IJNS7_ILi192EEENS7_ILi144EEENS7_ILi96EEEEEELi96ENS_10bfloat16_tEfNS_4arch4Sm90ELb1ELb0ELb0ELb1ELb0ELb0ELb0ELb0ELb1ELb1ELb1ELb0EEENS1_21CollectiveEpilogueFwdINS6_IJSA_SC_SB_EEES9_SE_SG_Li384ELb1ELb1ELb1ELb0EEENS1_36VarlenDynamicPersistentTileSchedulerILi192ELi144ELi384ELi128ELb1ELb1ELb1ELb1ELb1ELb1EEEEEEEEEvNT_6ParamsE --------------------------
	.section	.nv.constant0._ZN7cutlass13device_kernelIN5flash11enable_sm90INS1_16FlashAttnFwdSm90INS1_25CollectiveMainloopFwdSm90ILi2EN4cute5tupleIJNS5_1CILi1EEES8_S8_EEENS6_IJNS7_ILi192EEENS7_ILi144EEENS7_ILi96EEEEEELi96ENS_10bfloat16_tEfNS_4arch4Sm90ELb1ELb0ELb0ELb1ELb0ELb0ELb0ELb0ELb1ELb1ELb1ELb0EEENS1_21CollectiveEpilogueFwdINS6_IJSA_SC_SB_EEES9_SE_SG_Li384ELb1ELb1ELb1ELb0EEENS1_36VarlenDynamicPersistentTileSchedulerILi192ELi144ELi384ELi128ELb1ELb1ELb1ELb1ELb1ELb1EEEEEEEEEvNT_6ParamsE,"a",@progbits
	.sectionflags	@""
	.align	4
.nv.constant0._ZN7cutlass13device_kernelIN5flash11enable_sm90INS1_16FlashAttnFwdSm90INS1_25CollectiveMainloopFwdSm90ILi2EN4cute5tupleIJNS5_1CILi1EEES8_S8_EEENS6_IJNS7_ILi192EEENS7_ILi144EEENS7_ILi96EEEEEELi96ENS_10bfloat16_tEfNS_4arch4Sm90ELb1ELb0ELb0ELb1ELb0ELb0ELb0ELb0ELb1ELb1ELb1ELb0EEENS1_21CollectiveEpilogueFwdINS6_IJSA_SC_SB_EEES9_SE_SG_Li384ELb1ELb1ELb1ELb0EEENS1_36VarlenDynamicPersistentTileSchedulerILi192ELi144ELi384ELi128ELb1ELb1ELb1ELb1ELb1ELb1EEEEEEEEEvNT_6ParamsE:
	.zero		3328


//--------------------- .nv.constant0._ZN7cutlass13device_kernelIN5flash11enable_sm90INS1_16FlashAttnFwdSm90INS1_25CollectiveMainloopFwdSm90ILi2EN4cute5tupleIJNS5_1CILi1EEES8_S8_EEENS6_IJNS7_ILi192EEENS7_ILi144EEENS7_ILi96EEEEEELi96ENS_10bfloat16_tEfNS_4arch4Sm90ELb1ELb0ELb0ELb1ELb0ELb1ELb0ELb0ELb1ELb1ELb1ELb0EEENS1_21CollectiveEpilogueFwdINS6_IJSA_SC_SB_EEES9_SE_SG_Li384ELb1ELb1ELb1ELb0EEENS1_36VarlenDynamicPersistentTileSchedulerILi192ELi144ELi384ELi128ELb1ELb1ELb1ELb1ELb1ELb1EEEEEEEEEvNT_6ParamsE --------------------------
	.section	.nv.constant0._ZN7cutlass13device_kernelIN5flash11enable_sm90INS1_16FlashAttnFwdSm90INS1_25CollectiveMainloopFwdSm90ILi2EN4cute5tupleIJNS5_1CILi1EEES8_S8_EEENS6_IJNS7_ILi192EEENS7_ILi144EEENS7_ILi96EEEEEELi96ENS_10bfloat16_tEfNS_4arch4Sm90ELb1ELb0ELb0ELb1ELb0ELb1ELb0ELb0ELb1ELb1ELb1ELb0EEENS1_21CollectiveEpilogueFwdINS6_IJSA_SC_SB_EEES9_SE_SG_Li384ELb1ELb1ELb1ELb0EEENS1_36VarlenDynamicPersistentTileSchedulerILi192ELi144ELi384ELi128ELb1ELb1ELb1ELb1ELb1ELb1EEEEEEEEEvNT_6ParamsE,"a",@progbits
	.sectionflags	@""
	.align	4
.nv.constant0._ZN7cutlass13device_kernelIN5flash11enable_sm90INS1_16FlashAttnFwdSm90INS1_25CollectiveMainloopFwdSm90ILi2EN4cute5tupleIJNS5_1CILi1EEES8_S8_EEENS6_IJNS7_ILi192EEENS7_ILi144EEENS7_ILi96EEEEEELi96ENS_10bfloat16_tEfNS_4arch4Sm90ELb1ELb0ELb0ELb1ELb0ELb1ELb0ELb0ELb1ELb1ELb1ELb0EEENS1_21CollectiveEpilogueFwdINS6_IJSA_SC_SB_EEES9_SE_SG_Li384ELb1ELb1ELb1ELb0EEENS1_36VarlenDynamicPersistentTileSchedulerILi192ELi144ELi384ELi128ELb1ELb1ELb1ELb1ELb1ELb1EEEEEEEEEvNT_6ParamsE:
	.zero		3328


//--------------------- SYMBOLS --------------------------

	.type		.nv.reservedSmem.offset0,@object
	.size		.nv.reservedSmem.offset0,0x4
	.type		__assertfail,@function
